// Copyright (c) 2024, Jay Shah, Ganesh Bikshandi, Ying Zhang, Vijay Thakkar, Pradeep Ramani, Tri Dao.
// Splitting the different template instantiations to different files to speed up compilation.
// This file is auto-generated. See "generate_kernels.py"

#include "flash_fwd_launch_template.h"

#ifndef FLASHATTENTION_DISABLE_HDIM64
template void run_mha_fwd_<90, cutlass::float_e4m3_t, 64, 64, false, false, true, true>(Flash_fwd_params &params, cudaStream_t stream);
#endif


// ===== COMPILED SASS (sm_90a) =====

	.target	sm_90a

	.elftype	@"ET_EXEC"


//--------------------- .note.nv.tkinfo           --------------------------
	.section	.note.nv.tkinfo,"",@"SHT_NOTE"
	.sectionflags	@"SHF_NOTE_NV_TKINFO"
	.tkinfo
        /*0018*/ 	.word	0x00000002
        /*0030*/ 	.string	""
        /*0030*/ 	.string	"ptxas"
        /*0030*/ 	.string	"Cuda compilation tools, release 13.0, V13.0.88"
        /*0030*/ 	.string	"Build cuda_13.0.r13.0/compiler.36424714_0"
        /*0030*/ 	.string	"-arch sm_90a -m 64 "



//--------------------- .note.nv.cuinfo           --------------------------
	.section	.note.nv.cuinfo,"",@"SHT_NOTE"
	.sectionflags	@"SHF_NOTE_NV_CUINFO"
        /*0018*/ 	.short	0x0002
        /*001a*/ 	.short	0x005a
        /*001c*/ 	.short	0x0082
	.zero		2


//--------------------- .nv.info                  --------------------------
	.section	.nv.info,"",@"SHT_CUDA_INFO"
	.align	4


	//----- nvinfo : EIATTR_REGCOUNT
	.align		4
        /*0000*/ 	.byte	0x04, 0x2f
        /*0002*/ 	.short	(.L_21 - .L_20)
	.align		4
.L_20:
        /*0004*/ 	.word	index@(_ZN7cutlass13device_kernelIN5flash11enable_sm90INS1_16FlashAttnFwdSm90INS1_25CollectiveMainloopFwdSm90ILi2EN4cute5tupleIJNS5_1CILi1EEES8_S8_EEENS6_IJNS7_ILi192EEENS7_ILi160EEENS7_ILi64EEEEEELi64ENS_12float_e4m3_tEfNS_4arch4Sm90ELb1ELb0ELb1ELb1ELb0ELb1ELb0ELb1ELb1ELb1ELb0ELb0EEENS1_21CollectiveEpilogueFwdINS6_IJSA_SC_SB_EEES9_NS_10bfloat16_tESG_Li384ELb1ELb1ELb0ELb1EEENS1_36VarlenDynamicPersistentTileSchedulerILi192ELi160ELi384ELi128ELb0ELb1ELb1ELb1ELb1ELb1EEEEEEEEEvNT_6ParamsE)
        /*0008*/ 	.word	0x00000080


	//----- nvinfo : EIATTR_FRAME_SIZE
	.align		4
.L_21:
        /*000c*/ 	.byte	0x04, 0x11
        /*000e*/ 	.short	(.L_23 - .L_22)
	.align		4
.L_22:
        /*0010*/ 	.word	index@(_ZN7cutlass13device_kernelIN5flash11enable_sm90INS1_16FlashAttnFwdSm90INS1_25CollectiveMainloopFwdSm90ILi2EN4cute5tupleIJNS5_1CILi1EEES8_S8_EEENS6_IJNS7_ILi192EEENS7_ILi160EEENS7_ILi64EEEEEELi64ENS_12float_e4m3_tEfNS_4arch4Sm90ELb1ELb0ELb1ELb1ELb0ELb1ELb0ELb1ELb1ELb1ELb0ELb0EEENS1_21CollectiveEpilogueFwdINS6_IJSA_SC_SB_EEES9_NS_10bfloat16_tESG_Li384ELb1ELb1ELb0ELb1EEENS1_36VarlenDynamicPersistentTileSchedulerILi192ELi160ELi384ELi128ELb0ELb1ELb1ELb1ELb1ELb1EEEEEEEEEvNT_6ParamsE)
        /*0014*/ 	.word	0x00000088


	//----- nvinfo : EIATTR_REGCOUNT
	.align		4
.L_23:
        /*0018*/ 	.byte	0x04, 0x2f
        /*001a*/ 	.short	(.L_25 - .L_24)
	.align		4
.L_24:
        /*001c*/ 	.word	index@(_ZN7cutlass13device_kernelIN5flash11enable_sm90INS1_16FlashAttnFwdSm90INS1_25CollectiveMainloopFwdSm90ILi2EN4cute5tupleIJNS5_1CILi1EEES8_S8_EEENS6_IJNS7_ILi192EEENS7_ILi160EEENS7_ILi64EEEEEELi64ENS_12float_e4m3_tEfNS_4arch4Sm90ELb1ELb0ELb1ELb1ELb0ELb0ELb0ELb1ELb1ELb1ELb0ELb0EEENS1_21CollectiveEpilogueFwdINS6_IJSA_SC_SB_EEES9_NS_10bfloat16_tESG_Li384ELb1ELb1ELb0ELb1EEENS1_36VarlenDynamicPersistentTileSchedulerILi192ELi160ELi384ELi128ELb0ELb1ELb1ELb1ELb1ELb1EEEEEEEEEvNT_6ParamsE)
        /*0020*/ 	.word	0x00000080


	//----- nvinfo : EIATTR_FRAME_SIZE
	.align		4
.L_25:
        /*0024*/ 	.byte	0x04, 0x11
        /*0026*/ 	.short	(.L_27 - .L_26)
	.align		4
.L_26:
        /*0028*/ 	.word	index@(_ZN7cutlass13device_kernelIN5flash11enable_sm90INS1_16FlashAttnFwdSm90INS1_25CollectiveMainloopFwdSm90ILi2EN4cute5tupleIJNS5_1CILi1EEES8_S8_EEENS6_IJNS7_ILi192EEENS7_ILi160EEENS7_ILi64EEEEEELi64ENS_12float_e4m3_tEfNS_4arch4Sm90ELb1ELb0ELb1ELb1ELb0ELb0ELb0ELb1ELb1ELb1ELb0ELb0EEENS1_21CollectiveEpilogueFwdINS6_IJSA_SC_SB_EEES9_NS_10bfloat16_tESG_Li384ELb1ELb1ELb0ELb1EEENS1_36VarlenDynamicPersistentTileSchedulerILi192ELi160ELi384ELi128ELb0ELb1ELb1ELb1ELb1ELb1EEEEEEEEEvNT_6ParamsE)
        /*002c*/ 	.word	0x00000010


	//----- nvinfo : EIATTR_REGCOUNT
	.align		4
.L_27:
        /*0030*/ 	.byte	0x04, 0x2f
        /*0032*/ 	.short	(.L_29 - .L_28)
	.align		4
.L_28:
        /*0034*/ 	.word	index@(_ZN7cutlass13device_kernelIN5flash11enable_sm90INS1_16FlashAttnFwdSm90INS1_25CollectiveMainloopFwdSm90ILi2EN4cute5tupleIJNS5_1CILi1EEES8_S8_EEENS6_IJNS7_ILi192EEENS7_ILi160EEENS7_ILi64EEEEEELi64ENS_12float_e4m3_tEfNS_4arch4Sm90ELb1ELb0ELb1ELb0ELb0ELb0ELb0ELb1ELb1ELb1ELb0ELb0EEENS1_21CollectiveEpilogueFwdINS6_IJSA_SC_SB_EEES9_NS_10bfloat16_tESG_Li384ELb0ELb1ELb0ELb1EEENS1_30DynamicPersistentTileSchedulerILi384ELi128ELb0ELb1ELb1EEEEEEEEEvNT_6ParamsE)
        /*0038*/ 	.word	0x00000080


	//----- nvinfo : EIATTR_FRAME_SIZE
	.align		4
.L_29:
        /*003c*/ 	.byte	0x04, 0x11
        /*003e*/ 	.short	(.L_31 - .L_30)
	.align		4
.L_30:
        /*0040*/ 	.word	index@(_ZN7cutlass13device_kernelIN5flash11enable_sm90INS1_16FlashAttnFwdSm90INS1_25CollectiveMainloopFwdSm90ILi2EN4cute5tupleIJNS5_1CILi1EEES8_S8_EEENS6_IJNS7_ILi192EEENS7_ILi160EEENS7_ILi64EEEEEELi64ENS_12float_e4m3_tEfNS_4arch4Sm90ELb1ELb0ELb1ELb0ELb0ELb0ELb0ELb1ELb1ELb1ELb0ELb0EEENS1_21CollectiveEpilogueFwdINS6_IJSA_SC_SB_EEES9_NS_10bfloat16_tESG_Li384ELb0ELb1ELb0ELb1EEENS1_30DynamicPersistentTileSchedulerILi384ELi128ELb0ELb1ELb1EEEEEEEEEvNT_6ParamsE)
        /*0044*/ 	.word	0x00000008


	//----- nvinfo : EIATTR_REGCOUNT
	.align		4
.L_31:
        /*0048*/ 	.byte	0x04, 0x2f
        /*004a*/ 	.short	(.L_33 - .L_32)
	.align		4
.L_32:
        /*004c*/ 	.word	index@(_ZN7cutlass13device_kernelIN5flash11enable_sm90INS1_16FlashAttnFwdSm90INS1_25CollectiveMainloopFwdSm90ILi2EN4cute5tupleIJNS5_1CILi1EEES8_S8_EEENS6_IJNS7_ILi192EEENS7_ILi160EEENS7_ILi64EEEEEELi64ENS_12float_e4m3_tEfNS_4arch4Sm90ELb0ELb1ELb1ELb1ELb0ELb1ELb0ELb1ELb1ELb1ELb0ELb0EEENS1_21CollectiveEpilogueFwdINS6_IJSA_SC_SB_EEES9_NS_10bfloat16_tESG_Li384ELb1ELb1ELb0ELb1EEENS1_36VarlenDynamicPersistentTileSchedulerILi192ELi160ELi384ELi128ELb0ELb1ELb1ELb1ELb0ELb1EEEEEEEEEvNT_6ParamsE)
        /*0050*/ 	.word	0x00000080


	//----- nvinfo : EIATTR_FRAME_SIZE
	.align		4
.L_33:
        /*0054*/ 	.byte	0x04, 0x11
        /*0056*/ 	.short	(.L_35 - .L_34)
	.align		4
.L_34:
        /*0058*/ 	.word	index@(_ZN7cutlass13device_kernelIN5flash11enable_sm90INS1_16FlashAttnFwdSm90INS1_25CollectiveMainloopFwdSm90ILi2EN4cute5tupleIJNS5_1CILi1EEES8_S8_EEENS6_IJNS7_ILi192EEENS7_ILi160EEENS7_ILi64EEEEEELi64ENS_12float_e4m3_tEfNS_4arch4Sm90ELb0ELb1ELb1ELb1ELb0ELb1ELb0ELb1ELb1ELb1ELb0ELb0EEENS1_21CollectiveEpilogueFwdINS6_IJSA_SC_SB_EEES9_NS_10bfloat16_tESG_Li384ELb1ELb1ELb0ELb1EEENS1_36VarlenDynamicPersistentTileSchedulerILi192ELi160ELi384ELi128ELb0ELb1ELb1ELb1ELb0ELb1EEEEEEEEEvNT_6ParamsE)
        /*005c*/ 	.word	0x00000068


	//----- nvinfo : EIATTR_REGCOUNT
	.align		4
.L_35:
        /*0060*/ 	.byte	0x04, 0x2f
        /*0062*/ 	.short	(.L_37 - .L_36)
	.align		4
.L_36:
        /*0064*/ 	.word	index@(_ZN7cutlass13device_kernelIN5flash11enable_sm90INS1_16FlashAttnFwdSm90INS1_25CollectiveMainloopFwdSm90ILi2EN4cute5tupleIJNS5_1CILi1EEES8_S8_EEENS6_IJNS7_ILi192EEENS7_ILi160EEENS7_ILi64EEEEEELi64ENS_12float_e4m3_tEfNS_4arch4Sm90ELb0ELb1ELb1ELb1ELb0ELb0ELb0ELb1ELb1ELb1ELb0ELb0EEENS1_21CollectiveEpilogueFwdINS6_IJSA_SC_SB_EEES9_NS_10bfloat16_tESG_Li384ELb1ELb1ELb0ELb1EEENS1_36VarlenDynamicPersistentTileSchedulerILi192ELi160ELi384ELi128ELb0ELb1ELb1ELb1ELb0ELb1EEEEEEEEEvNT_6ParamsE)
        /*0068*/ 	.word	0x00000080


	//----- nvinfo : EIATTR_FRAME_SIZE
	.align		4
.L_37:
        /*006c*/ 	.byte	0x04, 0x11
        /*006e*/ 	.short	(.L_39 - .L_38)
	.align		4
.L_38:
        /*0070*/ 	.word	index@(_ZN7cutlass13device_kernelIN5flash11enable_sm90INS1_16FlashAttnFwdSm90INS1_25CollectiveMainloopFwdSm90ILi2EN4cute5tupleIJNS5_1CILi1EEES8_S8_EEENS6_IJNS7_ILi192EEENS7_ILi160EEENS7_ILi64EEEEEELi64ENS_12float_e4m3_tEfNS_4arch4Sm90ELb0ELb1ELb1ELb1ELb0ELb0ELb0ELb1ELb1ELb1ELb0ELb0EEENS1_21CollectiveEpilogueFwdINS6_IJSA_SC_SB_EEES9_NS_10bfloat16_tESG_Li384ELb1ELb1ELb0ELb1EEENS1_36VarlenDynamicPersistentTileSchedulerILi192ELi160ELi384ELi128ELb0ELb1ELb1ELb1ELb0ELb1EEEEEEEEEvNT_6ParamsE)
        /*0074*/ 	.word	0x00000010


	//----- nvinfo : EIATTR_REGCOUNT
	.align		4
.L_39:
        /*0078*/ 	.byte	0x04, 0x2f
        /*007a*/ 	.short	(.L_41 - .L_40)
	.align		4
.L_40:
        /*007c*/ 	.word	index@(_ZN7cutlass13device_kernelIN5flash11enable_sm90INS1_16FlashAttnFwdSm90INS1_25CollectiveMainloopFwdSm90ILi2EN4cute5tupleIJNS5_1CILi1EEES8_S8_EEENS6_IJNS7_ILi192EEENS7_ILi160EEENS7_ILi64EEEEEELi64ENS_12float_e4m3_tEfNS_4arch4Sm90ELb0ELb1ELb1ELb0ELb0ELb0ELb0ELb1ELb1ELb1ELb0ELb0EEENS1_21CollectiveEpilogueFwdINS6_IJSA_SC_SB_EEES9_NS_10bfloat16_tESG_Li384ELb0ELb1ELb0ELb1EEENS1_30DynamicPersistentTileSchedulerILi384ELi128ELb0ELb1ELb1EEEEEEEEEvNT_6ParamsE)
        /*0080*/ 	.word	0x00000080


	//----- nvinfo : EIATTR_FRAME_SIZE
	.align		4
.L_41:
        /*0084*/ 	.byte	0x04, 0x11
        /*0086*/ 	.short	(.L_43 - .L_42)
	.align		4
.L_42:
        /*0088*/ 	.word	index@(_ZN7cutlass13device_kernelIN5flash11enable_sm90INS1_16FlashAttnFwdSm90INS1_25CollectiveMainloopFwdSm90ILi2EN4cute5tupleIJNS5_1CILi1EEES8_S8_EEENS6_IJNS7_ILi192EEENS7_ILi160EEENS7_ILi64EEEEEELi64ENS_12float_e4m3_tEfNS_4arch4Sm90ELb0ELb1ELb1ELb0ELb0ELb0ELb0ELb1ELb1ELb1ELb0ELb0EEENS1_21CollectiveEpilogueFwdINS6_IJSA_SC_SB_EEES9_NS_10bfloat16_tESG_Li384ELb0ELb1ELb0ELb1EEENS1_30DynamicPersistentTileSchedulerILi384ELi128ELb0ELb1ELb1EEEEEEEEEvNT_6ParamsE)
        /*008c*/ 	.word	0x00000000


	//----- nvinfo : EIATTR_REGCOUNT
	.align		4
.L_43:
        /*0090*/ 	.byte	0x04, 0x2f
        /*0092*/ 	.short	(.L_45 - .L_44)
	.align		4
.L_44:
        /*0094*/ 	.word	index@(_ZN7cutlass13device_kernelIN5flash11enable_sm90INS1_16FlashAttnFwdSm90INS1_25CollectiveMainloopFwdSm90ILi2EN4cute5tupleIJNS5_1CILi1EEES8_S8_EEENS6_IJNS7_ILi192EEENS7_ILi160EEENS7_ILi64EEEEEELi64ENS_12float_e4m3_tEfNS_4arch4Sm90ELb0ELb0ELb1ELb1ELb0ELb1ELb0ELb1ELb1ELb1ELb0ELb0EEENS1_21CollectiveEpilogueFwdINS6_IJSA_SC_SB_EEES9_NS_10bfloat16_tESG_Li384ELb1ELb1ELb0ELb1EEENS1_36VarlenDynamicPersistentTileSchedulerILi192ELi160ELi384ELi128ELb0ELb1ELb1ELb0ELb1ELb1EEEEEEEEEvNT_6ParamsE)
        /*0098*/ 	.word	0x00000080


	//----- nvinfo : EIATTR_FRAME_SIZE
	.align		4
.L_45:
        /*009c*/ 	.byte	0x04, 0x11
        /*009e*/ 	.short	(.L_47 - .L_46)
	.align		4
.L_46:
        /*00a0*/ 	.word	index@(_ZN7cutlass13device_kernelIN5flash11enable_sm90INS1_16FlashAttnFwdSm90INS1_25CollectiveMainloopFwdSm90ILi2EN4cute5tupleIJNS5_1CILi1EEES8_S8_EEENS6_IJNS7_ILi192EEENS7_ILi160EEENS7_ILi64EEEEEELi64ENS_12float_e4m3_tEfNS_4arch4Sm90ELb0ELb0ELb1ELb1ELb0ELb1ELb0ELb1ELb1ELb1ELb0ELb0EEENS1_21CollectiveEpilogueFwdINS6_IJSA_SC_SB_EEES9_NS_10bfloat16_tESG_Li384ELb1ELb1ELb0ELb1EEENS1_36VarlenDynamicPersistentTileSchedulerILi192ELi160ELi384ELi128ELb0ELb1ELb1ELb0ELb1ELb1EEEEEEEEEvNT_6ParamsE)
        /*00a4*/ 	.word	0x00000080


	//----- nvinfo : EIATTR_REGCOUNT
	.align		4
.L_47:
        /*00a8*/ 	.byte	0x04, 0x2f
        /*00aa*/ 	.short	(.L_49 - .L_48)
	.align		4
.L_48:
        /*00ac*/ 	.word	index@(_ZN7cutlass13device_kernelIN5flash11enable_sm90INS1_16FlashAttnFwdSm90INS1_25CollectiveMainloopFwdSm90ILi2EN4cute5tupleIJNS5_1CILi1EEES8_S8_EEENS6_IJNS7_ILi192EEENS7_ILi160EEENS7_ILi64EEEEEELi64ENS_12float_e4m3_tEfNS_4arch4Sm90ELb0ELb0ELb1ELb1ELb0ELb0ELb0ELb1ELb1ELb1ELb0ELb0EEENS1_21CollectiveEpilogueFwdINS6_IJSA_SC_SB_EEES9_NS_10bfloat16_tESG_Li384ELb1ELb1ELb0ELb1EEENS1_36VarlenDynamicPersistentTileSchedulerILi192ELi160ELi384ELi128ELb0ELb1ELb1ELb0ELb1ELb1EEEEEEEEEvNT_6ParamsE)
        /*00b0*/ 	.word	0x00000080


	//----- nvinfo : EIATTR_FRAME_SIZE
	.align		4
.L_49:
        /*00b4*/ 	.byte	0x04, 0x11
        /*00b6*/ 	.short	(.L_51 - .L_50)
	.align		4
.L_50:
        /*00b8*/ 	.word	index@(_ZN7cutlass13device_kernelIN5flash11enable_sm90INS1_16FlashAttnFwdSm90INS1_25CollectiveMainloopFwdSm90ILi2EN4cute5tupleIJNS5_1CILi1EEES8_S8_EEENS6_IJNS7_ILi192EEENS7_ILi160EEENS7_ILi64EEEEEELi64ENS_12float_e4m3_tEfNS_4arch4Sm90ELb0ELb0ELb1ELb1ELb0ELb0ELb0ELb1ELb1ELb1ELb0ELb0EEENS1_21CollectiveEpilogueFwdINS6_IJSA_SC_SB_EEES9_NS_10bfloat16_tESG_Li384ELb1ELb1ELb0ELb1EEENS1_36VarlenDynamicPersistentTileSchedulerILi192ELi160ELi384ELi128ELb0ELb1ELb1ELb0ELb1ELb1EEEEEEEEEvNT_6ParamsE)
        /*00bc*/ 	.word	0x00000008


	//----- nvinfo : EIATTR_REGCOUNT
	.align		4
.L_51:
        /*00c0*/ 	.byte	0x04, 0x2f
        /*00c2*/ 	.short	(.L_53 - .L_52)
	.align		4
.L_52:
        /*00c4*/ 	.word	index@(_ZN7cutlass13device_kernelIN5flash11enable_sm90INS1_16FlashAttnFwdSm90INS1_25CollectiveMainloopFwdSm90ILi2EN4cute5tupleIJNS5_1CILi1EEES8_S8_EEENS6_IJNS7_ILi192EEENS7_ILi160EEENS7_ILi64EEEEEELi64ENS_12float_e4m3_tEfNS_4arch4Sm90ELb0ELb0ELb1ELb0ELb0ELb0ELb0ELb1ELb1ELb1ELb0ELb0EEENS1_21CollectiveEpilogueFwdINS6_IJSA_SC_SB_EEES9_NS_10bfloat16_tESG_Li384ELb0ELb1ELb0ELb1EEENS1_29StaticPersistentTileSchedulerILb0EEEEEEEEEvNT_6ParamsE)
        /*00c8*/ 	.word	0x00000080


	//----- nvinfo : EIATTR_FRAME_SIZE
	.align		4
.L_53:
        /*00cc*/ 	.byte	0x04, 0x11
        /*00ce*/ 	.short	(.L_55 - .L_54)
	.align		4
.L_54:
        /*00d0*/ 	.word	index@(_ZN7cutlass13device_kernelIN5flash11enable_sm90INS1_16FlashAttnFwdSm90INS1_25CollectiveMainloopFwdSm90ILi2EN4cute5tupleIJNS5_1CILi1EEES8_S8_EEENS6_IJNS7_ILi192EEENS7_ILi160EEENS7_ILi64EEEEEELi64ENS_12float_e4m3_tEfNS_4arch4Sm90ELb0ELb0ELb1ELb0ELb0ELb0ELb0ELb1ELb1ELb1ELb0ELb0EEENS1_21CollectiveEpilogueFwdINS6_IJSA_SC_SB_EEES9_NS_10bfloat16_tESG_Li384ELb0ELb1ELb0ELb1EEENS1_29StaticPersistentTileSchedulerILb0EEEEEEEEEvNT_6ParamsE)
        /*00d4*/ 	.word	0x00000000


	//----- nvinfo : EIATTR_MIN_STACK_SIZE
	.align		4
.L_55:
        /*00d8*/ 	.byte	0x04, 0x12
        /*00da*/ 	.short	(.L_57 - .L_56)
	.align		4
.L_56:
        /*00dc*/ 	.word	index@(_ZN7cutlass13device_kernelIN5flash11enable_sm90INS1_16FlashAttnFwdSm90INS1_25CollectiveMainloopFwdSm90ILi2EN4cute5tupleIJNS5_1CILi1EEES8_S8_EEENS6_IJNS7_ILi192EEENS7_ILi160EEENS7_ILi64EEEEEELi64ENS_12float_e4m3_tEfNS_4arch4Sm90ELb0ELb0ELb1ELb0ELb0ELb0ELb0ELb1ELb1ELb1ELb0ELb0EEENS1_21CollectiveEpilogueFwdINS6_IJSA_SC_SB_EEES9_NS_10bfloat16_tESG_Li384ELb0ELb1ELb0ELb1EEENS1_29StaticPersistentTileSchedulerILb0EEEEEEEEEvNT_6ParamsE)
        /*00e0*/ 	.word	0x00000000


	//----- nvinfo : EIATTR_MIN_STACK_SIZE
	.align		4
.L_57:
        /*00e4*/ 	.byte	0x04, 0x12
        /*00e6*/ 	.short	(.L_59 - .L_58)
	.align		4
.L_58:
        /*00e8*/ 	.word	index@(_ZN7cutlass13device_kernelIN5flash11enable_sm90INS1_16FlashAttnFwdSm90INS1_25CollectiveMainloopFwdSm90ILi2EN4cute5tupleIJNS5_1CILi1EEES8_S8_EEENS6_IJNS7_ILi192EEENS7_ILi160EEENS7_ILi64EEEEEELi64ENS_12float_e4m3_tEfNS_4arch4Sm90ELb0ELb0ELb1ELb1ELb0ELb0ELb0ELb1ELb1ELb1ELb0ELb0EEENS1_21CollectiveEpilogueFwdINS6_IJSA_SC_SB_EEES9_NS_10bfloat16_tESG_Li384ELb1ELb1ELb0ELb1EEENS1_36VarlenDynamicPersistentTileSchedulerILi192ELi160ELi384ELi128ELb0ELb1ELb1ELb0ELb1ELb1EEEEEEEEEvNT_6ParamsE)
        /*00ec*/ 	.word	0x00000008


	//----- nvinfo : EIATTR_MIN_STACK_SIZE
	.align		4
.L_59:
        /*00f0*/ 	.byte	0x04, 0x12
        /*00f2*/ 	.short	(.L_61 - .L_60)
	.align		4
.L_60:
        /*00f4*/ 	.word	index@(_ZN7cutlass13device_kernelIN5flash11enable_sm90INS1_16FlashAttnFwdSm90INS1_25CollectiveMainloopFwdSm90ILi2EN4cute5tupleIJNS5_1CILi1EEES8_S8_EEENS6_IJNS7_ILi192EEENS7_ILi160EEENS7_ILi64EEEEEELi64ENS_12float_e4m3_tEfNS_4arch4Sm90ELb0ELb0ELb1ELb1ELb0ELb1ELb0ELb1ELb1ELb1ELb0ELb0EEENS1_21CollectiveEpilogueFwdINS6_IJSA_SC_SB_EEES9_NS_10bfloat16_tESG_Li384ELb1ELb1ELb0ELb1EEENS1_36VarlenDynamicPersistentTileSchedulerILi192ELi160ELi384ELi128ELb0ELb1ELb1ELb0ELb1ELb1EEEEEEEEEvNT_6ParamsE)
        /*00f8*/ 	.word	0x00000080


	//----- nvinfo : EIATTR_MIN_STACK_SIZE
	.align		4
.L_61:
        /*00fc*/ 	.byte	0x04, 0x12
        /*00fe*/ 	.short	(.L_63 - .L_62)
	.align		4
.L_62:
        /*0100*/ 	.word	index@(_ZN7cutlass13device_kernelIN5flash11enable_sm90INS1_16FlashAttnFwdSm90INS1_25CollectiveMainloopFwdSm90ILi2EN4cute5tupleIJNS5_1CILi1EEES8_S8_EEENS6_IJNS7_ILi192EEENS7_ILi160EEENS7_ILi64EEEEEELi64ENS_12float_e4m3_tEfNS_4arch4Sm90ELb0ELb1ELb1ELb0ELb0ELb0ELb0ELb1ELb1ELb1ELb0ELb0EEENS1_21CollectiveEpilogueFwdINS6_IJSA_SC_SB_EEES9_NS_10bfloat16_tESG_Li384ELb0ELb1ELb0ELb1EEENS1_30DynamicPersistentTileSchedulerILi384ELi128ELb0ELb1ELb1EEEEEEEEEvNT_6ParamsE)
        /*0104*/ 	.word	0x00000000


	//----- nvinfo : EIATTR_MIN_STACK_SIZE
	.align		4
.L_63:
        /*0108*/ 	.byte	0x04, 0x12
        /*010a*/ 	.short	(.L_65 - .L_64)
	.align		4
.L_64:
        /*010c*/ 	.word	index@(_ZN7cutlass13device_kernelIN5flash11enable_sm90INS1_16FlashAttnFwdSm90INS1_25CollectiveMainloopFwdSm90ILi2EN4cute5tupleIJNS5_1CILi1EEES8_S8_EEENS6_IJNS7_ILi192EEENS7_ILi160EEENS7_ILi64EEEEEELi64ENS_12float_e4m3_tEfNS_4arch4Sm90ELb0ELb1ELb1ELb1ELb0ELb0ELb0ELb1ELb1ELb1ELb0ELb0EEENS1_21CollectiveEpilogueFwdINS6_IJSA_SC_SB_EEES9_NS_10bfloat16_tESG_Li384ELb1ELb1ELb0ELb1EEENS1_36VarlenDynamicPersistentTileSchedulerILi192ELi160ELi384ELi128ELb0ELb1ELb1ELb1ELb0ELb1EEEEEEEEEvNT_6ParamsE)
        /*0110*/ 	.word	0x00000010


	//----- nvinfo : EIATTR_MIN_STACK_SIZE
	.align		4
.L_65:
        /*0114*/ 	.byte	0x04, 0x12
        /*0116*/ 	.short	(.L_67 - .L_66)
	.align		4
.L_66:
        /*0118*/ 	.word	index@(_ZN7cutlass13device_kernelIN5flash11enable_sm90INS1_16FlashAttnFwdSm90INS1_25CollectiveMainloopFwdSm90ILi2EN4cute5tupleIJNS5_1CILi1EEES8_S8_EEENS6_IJNS7_ILi192EEENS7_ILi160EEENS7_ILi64EEEEEELi64ENS_12float_e4m3_tEfNS_4arch4Sm90ELb0ELb1ELb1ELb1ELb0ELb1ELb0ELb1ELb1ELb1ELb0ELb0EEENS1_21CollectiveEpilogueFwdINS6_IJSA_SC_SB_EEES9_NS_10bfloat16_tESG_Li384ELb1ELb1ELb0ELb1EEENS1_36VarlenDynamicPersistentTileSchedulerILi192ELi160ELi384ELi128ELb0ELb1ELb1ELb1ELb0ELb1EEEEEEEEEvNT_6ParamsE)
        /*011c*/ 	.word	0x00000068


	//----- nvinfo : EIATTR_MIN_STACK_SIZE
	.align		4
.L_67:
        /*0120*/ 	.byte	0x04, 0x12
        /*0122*/ 	.short	(.L_69 - .L_68)
	.align		4
.L_68:
        /*0124*/ 	.word	index@(_ZN7cutlass13device_kernelIN5flash11enable_sm90INS1_16FlashAttnFwdSm90INS1_25CollectiveMainloopFwdSm90ILi2EN4cute5tupleIJNS5_1CILi1EEES8_S8_EEENS6_IJNS7_ILi192EEENS7_ILi160EEENS7_ILi64EEEEEELi64ENS_12float_e4m3_tEfNS_4arch4Sm90ELb1ELb0ELb1ELb0ELb0ELb0ELb0ELb1ELb1ELb1ELb0ELb0EEENS1_21CollectiveEpilogueFwdINS6_IJSA_SC_SB_EEES9_NS_10bfloat16_tESG_Li384ELb0ELb1ELb0ELb1EEENS1_30DynamicPersistentTileSchedulerILi384ELi128ELb0ELb1ELb1EEEEEEEEEvNT_6ParamsE)
        /*0128*/ 	.word	0x00000008


	//----- nvinfo : EIATTR_MIN_STACK_SIZE
	.align		4
.L_69:
        /*012c*/ 	.byte	0x04, 0x12
        /*012e*/ 	.short	(.L_71 - .L_70)
	.align		4
.L_70:
        /*0130*/ 	.word	index@(_ZN7cutlass13device_kernelIN5flash11enable_sm90INS1_16FlashAttnFwdSm90INS1_25CollectiveMainloopFwdSm90ILi2EN4cute5tupleIJNS5_1CILi1EEES8_S8_EEENS6_IJNS7_ILi192EEENS7_ILi160EEENS7_ILi64EEEEEELi64ENS_12float_e4m3_tEfNS_4arch4Sm90ELb1ELb0ELb1ELb1ELb0ELb0ELb0ELb1ELb1ELb1ELb0ELb0EEENS1_21CollectiveEpilogueFwdINS6_IJSA_SC_SB_EEES9_NS_10bfloat16_tESG_Li384ELb1ELb1ELb0ELb1EEENS1_36VarlenDynamicPersistentTileSchedulerILi192ELi160ELi384ELi128ELb0ELb1ELb1ELb1ELb1ELb1EEEEEEEEEvNT_6ParamsE)
        /*0134*/ 	.word	0x00000010


	//----- nvinfo : EIATTR_MIN_STACK_SIZE
	.align		4
.L_71:
        /*0138*/ 	.byte	0x04, 0x12
        /*013a*/ 	.short	(.L_73 - .L_72)
	.align		4
.L_72:
        /*013c*/ 	.word	index@(_ZN7cutlass13device_kernelIN5flash11enable_sm90INS1_16FlashAttnFwdSm90INS1_25CollectiveMainloopFwdSm90ILi2EN4cute5tupleIJNS5_1CILi1EEES8_S8_EEENS6_IJNS7_ILi192EEENS7_ILi160EEENS7_ILi64EEEEEELi64ENS_12float_e4m3_tEfNS_4arch4Sm90ELb1ELb0ELb1ELb1ELb0ELb1ELb0ELb1ELb1ELb1ELb0ELb0EEENS1_21CollectiveEpilogueFwdINS6_IJSA_SC_SB_EEES9_NS_10bfloat16_tESG_Li384ELb1ELb1ELb0ELb1EEENS1_36VarlenDynamicPersistentTileSchedulerILi192ELi160ELi384ELi128ELb0ELb1ELb1ELb1ELb1ELb1EEEEEEEEEvNT_6ParamsE)
        /*0140*/ 	.word	0x00000088
.L_73:


//--------------------- .nv.compat                --------------------------
	.section	.nv.compat,"",@"SHT_CUDA_COMPAT_INFO"
	.align	4
        /*0000*/ 	.byte	0x02, 0x09, 0x01, 0x00, 0x02, 0x02, 0x04, 0x00, 0x02, 0x05, 0x05, 0x00, 0x03, 0x07, 0x01, 0x01
        /*0010*/ 	.byte	0x02, 0x03, 0x01, 0x00, 0x02, 0x06, 0x01, 0x00, 0x04, 0x0b, 0x08, 0x00, 0x00, 0x00, 0x00, 0x00
        /*0020*/ 	.byte	0x00, 0x00, 0x00, 0x00


//--------------------- .nv.info._ZN7cutlass13device_kernelIN5flash11enable_sm90INS1_16FlashAttnFwdSm90INS1_25CollectiveMainloopFwdSm90ILi2EN4cute5tupleIJNS5_1CILi1EEES8_S8_EEENS6_IJNS7_ILi192EEENS7_ILi160EEENS7_ILi64EEEEEELi64ENS_12float_e4m3_tEfNS_4arch4Sm90ELb0ELb0ELb1ELb0ELb0ELb0ELb0ELb1ELb1ELb1ELb0ELb0EEENS1_21CollectiveEpilogueFwdINS6_IJSA_SC_SB_EEES9_NS_10bfloat16_tESG_Li384ELb0ELb1ELb0ELb1EEENS1_29StaticPersistentTileSchedulerILb0EEEEEEEEEvNT_6ParamsE --------------------------
	.section	.nv.info._ZN7cutlass13device_kernelIN5flash11enable_sm90INS1_16FlashAttnFwdSm90INS1_25CollectiveMainloopFwdSm90ILi2EN4cute5tupleIJNS5_1CILi1EEES8_S8_EEENS6_IJNS7_ILi192EEENS7_ILi160EEENS7_ILi64EEEEEELi64ENS_12float_e4m3_tEfNS_4arch4Sm90ELb0ELb0ELb1ELb0ELb0ELb0ELb0ELb1ELb1ELb1ELb0ELb0EEENS1_21CollectiveEpilogueFwdINS6_IJSA_SC_SB_EEES9_NS_10bfloat16_tESG_Li384ELb0ELb1ELb0ELb1EEENS1_29StaticPersistentTileSchedulerILb0EEEEEEEEEvNT_6ParamsE,"",@"SHT_CUDA_INFO"
	.sectionflags	@""
	.align	4


	//----- nvinfo : EIATTR_CUDA_API_VERSION
	.align		4
        /*0000*/ 	.byte	0x04, 0x37
        /*0002*/ 	.short	(.L_75 - .L_74)
.L_74:
        /*0004*/ 	.word	0x00000082


	//----- nvinfo : EIATTR_KPARAM_INFO
	.align		4
.L_75:
        /*0008*/ 	.byte	0x04, 0x17
        /*000a*/ 	.short	(.L_77 - .L_76)
.L_76:
        /*000c*/ 	.word	0x00000000
        /*0010*/ 	.short	0x0000
        /*0012*/ 	.short	0x0070
        /*0014*/ 	.byte	0x00, 0xf0, 0x01, 0x28


	//----- nvinfo : EIATTR_SPARSE_MMA_MASK
	.align		4
.L_77:
        /*0018*/ 	.byte	0x03, 0x50
        /*001a*/ 	.short	0x0000


	//----- nvinfo : EIATTR_MAXREG_COUNT
	.align		4
        /*001c*/ 	.byte	0x03, 0x1b
        /*001e*/ 	.short	0x0080


	//----- nvinfo : EIATTR_NUM_BARRIERS
	.align		4
        /*0020*/ 	.byte	0x02, 0x4c
        /*0022*/ 	.byte	0x09
	.zero		1


	//----- nvinfo : EIATTR_EXTERNS
	.align		4
        /*0024*/ 	.byte	0x04, 0x0f
        /*0026*/ 	.short	(.L_79 - .L_78)


	//   ....[0]....
	.align		4
.L_78:
        /*0028*/ 	.word	index@(__assertfail)


	//----- nvinfo : EIATTR_MERCURY_ISA_VERSION
	.align		4
.L_79:
        /*002c*/ 	.byte	0x03, 0x5f
        /*002e*/ 	.short	0x0101


	//----- nvinfo : EIATTR_INT_WARP_WIDE_INSTR_OFFSETS
	.align		4
        /*0030*/ 	.byte	0x04, 0x31
        /*0032*/ 	.short	(.L_81 - .L_80)


	//   ....[0]....
.L_80:
        /*0034*/ 	.word	0x00000120


	//   ....[1]....
        /*0038*/ 	.word	0x00000160


	//   ....[2]....
        /*003c*/ 	.word	0x000001d0


	//----- nvinfo : EIATTR_COOP_GROUP_MASK_REGIDS
	.align		4
.L_81:
        /*0040*/ 	.byte	0x04, 0x29
        /*0042*/ 	.short	(.L_83 - .L_82)


	//   ....[0]....
.L_82:
        /*0044*/ 	.word	0xffffffff


	//   ....[1]....
        /*0048*/ 	.word	0xffffffff


	//   ....[2]....
        /*004c*/ 	.word	0xffffffff


	//   ....[3]....
        /*0050*/ 	.word	0xffffffff


	//   ....[4]....
        /*0054*/ 	.word	0xffffffff


	//   ....[5]....
        /*0058*/ 	.word	0xffffffff


	//   ....[6]....
        /*005c*/ 	.word	0xffffffff


	//   ....[7]....
        /*0060*/ 	.word	0xffffffff


	//   ....[8]....
        /*0064*/ 	.word	0xffffffff


	//   ....[9]....
        /*0068*/ 	.word	0xffffffff


	//   ....[10]....
        /*006c*/ 	.word	0xffffffff


	//   ....[11]....
        /*0070*/ 	.word	0xffffffff


	//   ....[12]....
        /*0074*/ 	.word	0xffffffff


	//   ....[13]....
        /*0078*/ 	.word	0xffffffff


	//   ....[14]....
        /*007c*/ 	.word	0xffffffff


	//   ....[15]....
        /*0080*/ 	.word	0xffffffff


	//   ....[16]....
        /*0084*/ 	.word	0xffffffff


	//   ....[17]....
        /*0088*/ 	.word	0xffffffff


	//   ....[18]....
        /*008c*/ 	.word	0xffffffff


	//   ....[19]....
        /*0090*/ 	.word	0xffffffff


	//   ....[20]....
        /*0094*/ 	.word	0xffffffff


	//   ....[21]....
        /*0098*/ 	.word	0xffffffff


	//   ....[22]....
        /*009c*/ 	.word	0xffffffff


	//   ....[23]....
        /*00a0*/ 	.word	0xffffffff


	//   ....[24]....
        /*00a4*/ 	.word	0xffffffff


	//   ....[25]....
        /*00a8*/ 	.word	0xffffffff


	//   ....[26]....
        /*00ac*/ 	.word	0xffffffff


	//   ....[27]....
        /*00b0*/ 	.word	0xffffffff


	//   ....[28]....
        /*00b4*/ 	.word	0xffffffff


	//   ....[29]....
        /*00b8*/ 	.word	0xffffffff


	//   ....[30]....
        /*00bc*/ 	.word	0xffffffff


	//   ....[31]....
        /*00c0*/ 	.word	0xffffffff


	//   ....[32]....
        /*00c4*/ 	.word	0xffffffff


	//   ....[33]....
        /*00c8*/ 	.word	0xffffffff


	//   ....[34]....
        /*00cc*/ 	.word	0xffffffff


	//   ....[35]....
        /*00d0*/ 	.word	0xffffffff


	//   ....[36]....
        /*00d4*/ 	.word	0xffffffff


	//   ....[37]....
        /*00d8*/ 	.word	0xffffffff


	//   ....[38]....
        /*00dc*/ 	.word	0xffffffff


	//   ....[39]....
        /*00e0*/ 	.word	0xffffffff


	//   ....[40]....
        /*00e4*/ 	.word	0xffffffff


	//   ....[41]....
        /*00e8*/ 	.word	0xffffffff


	//   ....[42]....
        /*00ec*/ 	.word	0xffffffff


	//   ....[43]....
        /*00f0*/ 	.word	0xffffffff


	//   ....[44]....
        /*00f4*/ 	.word	0xffffffff


	//   ....[45]....
        /*00f8*/ 	.word	0xffffffff


	//   ....[46]....
        /*00fc*/ 	.word	0xffffffff


	//   ....[47]....
        /*0100*/ 	.word	0xffffffff


	//   ....[48]....
        /*0104*/ 	.word	0xffffffff


	//   ....[49]....
        /*0108*/ 	.word	0xffffffff


	//   ....[50]....
        /*010c*/ 	.word	0xffffffff


	//   ....[51]....
        /*0110*/ 	.word	0xffffffff


	//   ....[52]....
        /*0114*/ 	.word	0xffffffff


	//   ....[53]....
        /*0118*/ 	.word	0xffffffff


	//   ....[54]....
        /*011c*/ 	.word	0xffffffff


	//   ....[55]....
        /*0120*/ 	.word	0xffffffff


	//   ....[56]....
        /*0124*/ 	.word	0xffffffff


	//   ....[57]....
        /*0128*/ 	.word	0xffffffff


	//   ....[58]....
        /*012c*/ 	.word	0xffffffff


	//   ....[59]....
        /*0130*/ 	.word	0xffffffff


	//   ....[60]....
        /*0134*/ 	.word	0xffffffff


	//   ....[61]....
        /*0138*/ 	.word	0xffffffff


	//   ....[62]....
        /*013c*/ 	.word	0x0500000f


	//   ....[63]....
        /*0140*/ 	.word	0x0500000f


	//   ....[64]....
        /*0144*/ 	.word	0x0500000f


	//   ....[65]....
        /*0148*/ 	.word	0x0500000f


	//   ....[66]....
        /*014c*/ 	.word	0x0500000f


	//   ....[67]....
        /*0150*/ 	.word	0x0500000f


	//   ....[68]....
        /*0154*/ 	.word	0x0500000f


	//   ....[69]....
        /*0158*/ 	.word	0x0500000f


	//   ....[70]....
        /*015c*/ 	.word	0x0500000f


	//   ....[71]....
        /*0160*/ 	.word	0x0500000f


	//   ....[72]....
        /*0164*/ 	.word	0x0500000f


	//   ....[73]....
        /*0168*/ 	.word	0x0500000f


	//   ....[74]....
        /*016c*/ 	.word	0x0500000f


	//----- nvinfo : EIATTR_COOP_GROUP_INSTR_OFFSETS
	.align		4
.L_83:
        /*0170*/ 	.byte	0x04, 0x28
        /*0172*/ 	.short	(.L_85 - .L_84)


	//   ....[0]....
.L_84:
        /*0174*/ 	.word	0x00000050


	//   ....[1]....
        /*0178*/ 	.word	0x00000130


	//   ....[2]....
        /*017c*/ 	.word	0x00000180


	//   ....[3]....
        /*0180*/ 	.word	0x000003b0


	//   ....[4]....
        /*0184*/ 	.word	0x00000510


	//   ....[5]....
        /*0188*/ 	.word	0x00000630


	//   ....[6]....
        /*018c*/ 	.word	0x00000790


	//   ....[7]....
        /*0190*/ 	.word	0x00000d40


	//   ....[8]....
        /*0194*/ 	.word	0x00002d50


	//   ....[9]....
        /*0198*/ 	.word	0x00002da0


	//   ....[10]....
        /*019c*/ 	.word	0x00003440


	//   ....[11]....
        /*01a0*/ 	.word	0x000034f0


	//   ....[12]....
        /*01a4*/ 	.word	0x00005ce0


	//   ....[13]....
        /*01a8*/ 	.word	0x00005d00


	//   ....[14]....
        /*01ac*/ 	.word	0x00005d30


	//   ....[15]....
        /*01b0*/ 	.word	0x00005d50


	//   ....[16]....
        /*01b4*/ 	.word	0x00007640


	//   ....[17]....
        /*01b8*/ 	.word	0x00007650


	//   ....[18]....
        /*01bc*/ 	.word	0x000076d0


	//   ....[19]....
        /*01c0*/ 	.word	0x000076e0


	//   ....[20]....
        /*01c4*/ 	.word	0x000083c0


	//   ....[21]....
        /*01c8*/ 	.word	0x000083d0


	//   ....[22]....
        /*01cc*/ 	.word	0x000083e0


	//   ....[23]....
        /*01d0*/ 	.word	0x000083f0


	//   ....[24]....
        /*01d4*/ 	.word	0x00008400


	//   ....[25]....
        /*01d8*/ 	.word	0x00008410


	//   ....[26]....
        /*01dc*/ 	.word	0x00008420


	//   ....[27]....
        /*01e0*/ 	.word	0x00008430


	//   ....[28]....
        /*01e4*/ 	.word	0x00008440


	//   ....[29]....
        /*01e8*/ 	.word	0x00008450


	//   ....[30]....
        /*01ec*/ 	.word	0x00008460


	//   ....[31]....
        /*01f0*/ 	.word	0x00008480


	//   ....[32]....
        /*01f4*/ 	.word	0x00008490


	//   ....[33]....
        /*01f8*/ 	.word	0x000084c0


	//   ....[34]....
        /*01fc*/ 	.word	0x000084d0


	//   ....[35]....
        /*0200*/ 	.word	0x00008500


	//   ....[36]....
        /*0204*/ 	.word	0x00008520


	//   ....[37]....
        /*0208*/ 	.word	0x00008540


	//   ....[38]....
        /*020c*/ 	.word	0x000085c0


	//   ....[39]....
        /*0210*/ 	.word	0x000085f0


	//   ....[40]....
        /*0214*/ 	.word	0x00008a30


	//   ....[41]....
        /*0218*/ 	.word	0x00008a60


	//   ....[42]....
        /*021c*/ 	.word	0x00008aa0


	//   ....[43]....
        /*0220*/ 	.word	0x00008ae0


	//   ....[44]....
        /*0224*/ 	.word	0x00008b10


	//   ....[45]....
        /*0228*/ 	.word	0x00008b20


	//   ....[46]....
        /*022c*/ 	.word	0x00008b30


	//   ....[47]....
        /*0230*/ 	.word	0x00008b40


	//   ....[48]....
        /*0234*/ 	.word	0x000096d0


	//   ....[49]....
        /*0238*/ 	.word	0x0000a1e0


	//   ....[50]....
        /*023c*/ 	.word	0x0000a210


	//   ....[51]....
        /*0240*/ 	.word	0x0000a240


	//   ....[52]....
        /*0244*/ 	.word	0x0000a270


	//   ....[53]....
        /*0248*/ 	.word	0x0000a2d0


	//   ....[54]....
        /*024c*/ 	.word	0x0000a300


	//   ....[55]....
        /*0250*/ 	.word	0x0000a310


	//   ....[56]....
        /*0254*/ 	.word	0x0000a340


	//   ....[57]....
        /*0258*/ 	.word	0x0000a370


	//   ....[58]....
        /*025c*/ 	.word	0x0000a3d0


	//   ....[59]....
        /*0260*/ 	.word	0x0000a3e0


	//   ....[60]....
        /*0264*/ 	.word	0x0000a400


	//   ....[61]....
        /*0268*/ 	.word	0x0000b630


	//   ....[62]....
        /*026c*/ 	.word	0x0000bb20


	//   ....[63]....
        /*0270*/ 	.word	0x0000bcd0


	//   ....[64]....
        /*0274*/ 	.word	0x0000bd20


	//   ....[65]....
        /*0278*/ 	.word	0x0000bde0


	//   ....[66]....
        /*027c*/ 	.word	0x0000bea0


	//   ....[67]....
        /*0280*/ 	.word	0x0000bf00


	//   ....[68]....
        /*0284*/ 	.word	0x0000bfb0


	//   ....[69]....
        /*0288*/ 	.word	0x0000c010


	//   ....[70]....
        /*028c*/ 	.word	0x0000c0d0


	//   ....[71]....
        /*0290*/ 	.word	0x0000c130


	//   ....[72]....
        /*0294*/ 	.word	0x0000c1f0


	//   ....[73]....
        /*0298*/ 	.word	0x0000c250


	//   ....[74]....
        /*029c*/ 	.word	0x0000c300


	//----- nvinfo : EIATTR_REG_RECONFIG
	.align		4
.L_85:
        /*02a0*/ 	.byte	0x01, 0x54
	.zero		2


	//----- nvinfo : EIATTR_SYSCALL_OFFSETS
	.align		4
        /*02a4*/ 	.byte	0x04, 0x46
        /*02a6*/ 	.short	(.L_87 - .L_86)


	//   ....[0]....
.L_86:
        /*02a8*/ 	.word	0x000010a0


	//   ....[1]....
        /*02ac*/ 	.word	0x000091c0


	//   ....[2]....
        /*02b0*/ 	.word	0x00009300


	//   ....[3]....
        /*02b4*/ 	.word	0x00009440


	//   ....[4]....
        /*02b8*/ 	.word	0x00009560


	//   ....[5]....
        /*02bc*/ 	.word	0x00009dc0


	//----- nvinfo : EIATTR_MBARRIER_INSTR_OFFSETS
	.align		4
.L_87:
        /*02c0*/ 	.byte	0x04, 0x39
        /*02c2*/ 	.short	(.L_89 - .L_88)


	//   ....[0]....
.L_88:
        /*02c4*/ 	.word	0x00000260
        /*02c8*/ 	.word	0x000000ff
        /*02cc*/ 	.word	0x00013200
        /*02d0*/ 	.short	0x0100
        /*02d2*/ 	.byte	0x08
	.zero		1


	//   ....[1]....
        /*02d4*/ 	.word	0x00000270
        /*02d8*/ 	.word	0x000000ff
        /*02dc*/ 	.word	0x00013220
        /*02e0*/ 	.short	0x0100
        /*02e2*/ 	.byte	0x08
	.zero		1


	//   ....[2]....
        /*02e4*/ 	.word	0x00000360
        /*02e8*/ 	.word	0x000000ff
        /*02ec*/ 	.word	0x00013230
        /*02f0*/ 	.short	0x0100
        /*02f2*/ 	.byte	0x08
	.zero		1


	//   ....[3]....
        /*02f4*/ 	.word	0x00000370
        /*02f8*/ 	.word	0x000000ff
        /*02fc*/ 	.word	0x00013240
        /*0300*/ 	.short	0x0100
        /*0302*/ 	.byte	0x08
	.zero		1


	//   ....[4]....
        /*0304*/ 	.word	0x00000380
        /*0308*/ 	.word	0x000000ff
        /*030c*/ 	.word	0x00013238
        /*0310*/ 	.short	0x0100
        /*0312*/ 	.byte	0x08
	.zero		1


	//   ....[5]....
        /*0314*/ 	.word	0x00000390
        /*0318*/ 	.word	0x000000ff
        /*031c*/ 	.word	0x00013248
        /*0320*/ 	.short	0x0100
        /*0322*/ 	.byte	0x08
	.zero		1


	//   ....[6]....
        /*0324*/ 	.word	0x000004c0
        /*0328*/ 	.word	0x000000ff
        /*032c*/ 	.word	0x00013250
        /*0330*/ 	.short	0x0100
        /*0332*/ 	.byte	0x08
	.zero		1


	//   ....[7]....
        /*0334*/ 	.word	0x000004d0
        /*0338*/ 	.word	0x000000ff
        /*033c*/ 	.word	0x00013260
        /*0340*/ 	.short	0x0100
        /*0342*/ 	.byte	0x08
	.zero		1


	//   ....[8]....
        /*0344*/ 	.word	0x000004e0
        /*0348*/ 	.word	0x000000ff
        /*034c*/ 	.word	0x00013258
        /*0350*/ 	.short	0x0100
        /*0352*/ 	.byte	0x08
	.zero		1


	//   ....[9]....
        /*0354*/ 	.word	0x000004f0
        /*0358*/ 	.word	0x000000ff
        /*035c*/ 	.word	0x00013268
        /*0360*/ 	.short	0x0100
        /*0362*/ 	.byte	0x08
	.zero		1


	//   ....[10]....
        /*0364*/ 	.word	0x000005e0
        /*0368*/ 	.word	0x000000ff
        /*036c*/ 	.word	0x00013270
        /*0370*/ 	.short	0x0100
        /*0372*/ 	.byte	0x06
	.zero		1


	//   ....[11]....
        /*0374*/ 	.word	0x000005f0
        /*0378*/ 	.word	0x000000ff
        /*037c*/ 	.word	0x00013280
        /*0380*/ 	.short	0x0100
        /*0382*/ 	.byte	0x06
	.zero		1


	//   ....[12]....
        /*0384*/ 	.word	0x00000600
        /*0388*/ 	.word	0x000000ff
        /*038c*/ 	.word	0x00013278
        /*0390*/ 	.short	0x0100
        /*0392*/ 	.byte	0x06
	.zero		1


	//   ....[13]....
        /*0394*/ 	.word	0x00000610
        /*0398*/ 	.word	0x000000ff
        /*039c*/ 	.word	0x00013288
        /*03a0*/ 	.short	0x0100
        /*03a2*/ 	.byte	0x06
	.zero		1


	//   ....[14]....
        /*03a4*/ 	.word	0x00000740
        /*03a8*/ 	.word	0x000000ff
        /*03ac*/ 	.word	0x00013290
        /*03b0*/ 	.short	0x0100
        /*03b2*/ 	.byte	0x08
	.zero		1


	//   ....[15]....
        /*03b4*/ 	.word	0x00000750
        /*03b8*/ 	.word	0x000000ff
        /*03bc*/ 	.word	0x000132a0
        /*03c0*/ 	.short	0x0100
        /*03c2*/ 	.byte	0x08
	.zero		1


	//   ....[16]....
        /*03c4*/ 	.word	0x00000760
        /*03c8*/ 	.word	0x000000ff
        /*03cc*/ 	.word	0x00013298
        /*03d0*/ 	.short	0x0100
        /*03d2*/ 	.byte	0x08
	.zero		1


	//   ....[17]....
        /*03d4*/ 	.word	0x00000770
        /*03d8*/ 	.word	0x000000ff
        /*03dc*/ 	.word	0x000132a8
        /*03e0*/ 	.short	0x0100
        /*03e2*/ 	.byte	0x08
	.zero		1


	//   ....[18]....
        /*03e4*/ 	.word	0x000008a0
        /*03e8*/ 	.word	0x000000ff
        /*03ec*/ 	.word	0x000132b0
        /*03f0*/ 	.short	0x0100
        /*03f2*/ 	.byte	0x08
	.zero		1


	//   ....[19]....
        /*03f4*/ 	.word	0x000008b0
        /*03f8*/ 	.word	0x000000ff
        /*03fc*/ 	.word	0x000132c0
        /*0400*/ 	.short	0x0100
        /*0402*/ 	.byte	0x08
	.zero		1


	//   ....[20]....
        /*0404*/ 	.word	0x000008c0
        /*0408*/ 	.word	0x000000ff
        /*040c*/ 	.word	0x000132b8
        /*0410*/ 	.short	0x0100
        /*0412*/ 	.byte	0x08
	.zero		1


	//   ....[21]....
        /*0414*/ 	.word	0x000008d0
        /*0418*/ 	.word	0x000000ff
        /*041c*/ 	.word	0x000132c8
        /*0420*/ 	.short	0x0100
        /*0422*/ 	.byte	0x08
	.zero		1


	//   ....[22]....
        /*0424*/ 	.word	0x00001430
        /*0428*/ 	.word	0x000000ff
        /*042c*/ 	.word	0x00013200
        /*0430*/ 	.short	0x010a
        /*0432*/ 	.byte	0x2c
	.zero		1


	//   ....[23]....
        /*0434*/ 	.word	0x000014d0
        /*0438*/ 	.word	0x00000003
        /*043c*/ 	.word	0x00013230
        /*0440*/ 	.short	0x010a
        /*0442*/ 	.byte	0x3f
	.zero		1


	//   ....[24]....
        /*0444*/ 	.word	0x00001510
        /*0448*/ 	.word	0x00000003
        /*044c*/ 	.word	0x00013230
        /*0450*/ 	.short	0x010a
        /*0452*/ 	.byte	0x3f
	.zero		1


	//   ....[25]....
        /*0454*/ 	.word	0x00003820
        /*0458*/ 	.word	0x0000001c
        /*045c*/ 	.word	0x00000000
        /*0460*/ 	.short	0x0101
        /*0462*/ 	.byte	0x3f
	.zero		1


	//   ....[26]....
        /*0464*/ 	.word	0x00004700
        /*0468*/ 	.word	0x000000ff
        /*046c*/ 	.word	0x00013230
        /*0470*/ 	.short	0x010a
        /*0472*/ 	.byte	0x15
	.zero		1


	//   ....[27]....
        /*0474*/ 	.word	0x00004740
        /*0478*/ 	.word	0x000000ff
        /*047c*/ 	.word	0x00013230
        /*0480*/ 	.short	0x010a
        /*0482*/ 	.byte	0x15
	.zero		1


	//   ....[28]....
        /*0484*/ 	.word	0x00004b90
        /*0488*/ 	.word	0x000000ff
        /*048c*/ 	.word	0x00013250
        /*0490*/ 	.short	0x010a
        /*0492*/ 	.byte	0x0b
	.zero		1


	//   ....[29]....
        /*0494*/ 	.word	0x00004bd0
        /*0498*/ 	.word	0x000000ff
        /*049c*/ 	.word	0x00013250
        /*04a0*/ 	.short	0x010a
        /*04a2*/ 	.byte	0x0b
	.zero		1


	//   ....[30]....
        /*04a4*/ 	.word	0x00006b80
        /*04a8*/ 	.word	0x00000004
        /*04ac*/ 	.word	0x00000000
        /*04b0*/ 	.short	0x0101
        /*04b2*/ 	.byte	0x3f
	.zero		1


	//   ....[31]....
        /*04b4*/ 	.word	0x00006e50
        /*04b8*/ 	.word	0x000000ff
        /*04bc*/ 	.word	0x00000000
        /*04c0*/ 	.short	0x0101
        /*04c2*/ 	.byte	0x06
	.zero		1


	//   ....[32]....
        /*04c4*/ 	.word	0x00007300
        /*04c8*/ 	.word	0x000000ff
        /*04cc*/ 	.word	0x00013250
        /*04d0*/ 	.short	0x010a
        /*04d2*/ 	.byte	0x04
	.zero		1


	//   ....[33]....
        /*04d4*/ 	.word	0x00007340
        /*04d8*/ 	.word	0x000000ff
        /*04dc*/ 	.word	0x00013250
        /*04e0*/ 	.short	0x010a
        /*04e2*/ 	.byte	0x04
	.zero		1


	//   ....[34]....
        /*04e4*/ 	.word	0x00008050
        /*04e8*/ 	.word	0x000000ff
        /*04ec*/ 	.word	0x00000000
        /*04f0*/ 	.short	0x0101
        /*04f2*/ 	.byte	0x04
	.zero		1


	//   ....[35]....
        /*04f4*/ 	.word	0x00008970
        /*04f8*/ 	.word	0x000000ff
        /*04fc*/ 	.word	0x00000000
        /*0500*/ 	.short	0x0101
        /*0502*/ 	.byte	0x2c
	.zero		1


	//   ....[36]....
        /*0504*/ 	.word	0x00009900
        /*0508*/ 	.word	0x00000003
        /*050c*/ 	.word	0x00013280
        /*0510*/ 	.short	0x010a
        /*0512*/ 	.byte	0x3f
	.zero		1


	//   ....[37]....
        /*0514*/ 	.word	0x00009a70
        /*0518*/ 	.word	0x00000003
        /*051c*/ 	.word	0x00013240
        /*0520*/ 	.short	0x010a
        /*0522*/ 	.byte	0x3f
	.zero		1


	//   ....[38]....
        /*0524*/ 	.word	0x0000a4e0
        /*0528*/ 	.word	0x000000ff
        /*052c*/ 	.word	0x00013200
        /*0530*/ 	.short	0x0107
        /*0532*/ 	.byte	0x29
	.zero		1


	//   ....[39]....
        /*0534*/ 	.word	0x0000a530
        /*0538*/ 	.word	0x000000ff
        /*053c*/ 	.word	0x00013200
        /*0540*/ 	.short	0x0101
        /*0542*/ 	.byte	0x29
	.zero		1


	//   ....[40]....
        /*0544*/ 	.word	0x0000a560
        /*0548*/ 	.word	0x000000ff
        /*054c*/ 	.word	0x00013220
        /*0550*/ 	.short	0x010a
        /*0552*/ 	.byte	0x29
	.zero		1


	//   ....[41]....
        /*0554*/ 	.word	0x0000a7f0
        /*0558*/ 	.word	0x00000006
        /*055c*/ 	.word	0x00013280
        /*0560*/ 	.short	0x010a
        /*0562*/ 	.byte	0x3f
	.zero		1


	//   ....[42]....
        /*0564*/ 	.word	0x0000aa20
        /*0568*/ 	.word	0x00000006
        /*056c*/ 	.word	0x00013240
        /*0570*/ 	.short	0x010a
        /*0572*/ 	.byte	0x3f
	.zero		1


	//   ....[43]....
        /*0574*/ 	.word	0x0000acd0
        /*0578*/ 	.word	0x00000003
        /*057c*/ 	.word	0x00013270
        /*0580*/ 	.short	0x010a
        /*0582*/ 	.byte	0x3f
	.zero		1


	//   ....[44]....
        /*0584*/ 	.word	0x0000ad40
        /*0588*/ 	.word	0x00000003
        /*058c*/ 	.word	0x00013260
        /*0590*/ 	.short	0x010a
        /*0592*/ 	.byte	0x3f
	.zero		1


	//   ....[45]....
        /*0594*/ 	.word	0x0000b000
        /*0598*/ 	.word	0x00000003
        /*059c*/ 	.word	0x00013250
        /*05a0*/ 	.short	0x0101
        /*05a2*/ 	.byte	0x3f
	.zero		1


	//   ....[46]....
        /*05a4*/ 	.word	0x0000b070
        /*05a8*/ 	.word	0x00000002
        /*05ac*/ 	.word	0x00000000
        /*05b0*/ 	.short	0x0101
        /*05b2*/ 	.byte	0x3f
	.zero		1


	//   ....[47]....
        /*05b4*/ 	.word	0x0000b150
        /*05b8*/ 	.word	0x00000002
        /*05bc*/ 	.word	0x00013270
        /*05c0*/ 	.short	0x010a
        /*05c2*/ 	.byte	0x3f
	.zero		1


	//   ....[48]....
        /*05c4*/ 	.word	0x0000b1c0
        /*05c8*/ 	.word	0x00000002
        /*05cc*/ 	.word	0x00013260
        /*05d0*/ 	.short	0x010a
        /*05d2*/ 	.byte	0x3f
	.zero		1


	//   ....[49]....
        /*05d4*/ 	.word	0x0000b4d0
        /*05d8*/ 	.word	0x00000002
        /*05dc*/ 	.word	0x00013250
        /*05e0*/ 	.short	0x0101
        /*05e2*/ 	.byte	0x3f
	.zero		1


	//   ....[50]....
        /*05e4*/ 	.word	0x0000b520
        /*05e8*/ 	.word	0x00000000
        /*05ec*/ 	.word	0x00000000
        /*05f0*/ 	.short	0x0101
        /*05f2*/ 	.byte	0x3f
	.zero		1


	//   ....[51]....
        /*05f4*/ 	.word	0x0000b5e0
        /*05f8*/ 	.word	0x00000007
        /*05fc*/ 	.word	0x00013220
        /*0600*/ 	.short	0x010a
        /*0602*/ 	.byte	0x3f
	.zero		1


	//   ....[52]....
        /*0604*/ 	.word	0x0000b730
        /*0608*/ 	.word	0x00000005
        /*060c*/ 	.word	0x00000000
        /*0610*/ 	.short	0x010a
        /*0612*/ 	.byte	0x3f
	.zero		1


	//   ....[53]....
        /*0614*/ 	.word	0x0000b7a0
        /*0618*/ 	.word	0x00000003
        /*061c*/ 	.word	0x00000000
        /*0620*/ 	.short	0x010a
        /*0622*/ 	.byte	0x3f
	.zero		1


	//   ....[54]....
        /*0624*/ 	.word	0x0000b7f0
        /*0628*/ 	.word	0x00000003
        /*062c*/ 	.word	0x00013260
        /*0630*/ 	.short	0x010a
        /*0632*/ 	.byte	0x3f
	.zero		1


	//   ....[55]....
        /*0634*/ 	.word	0x0000b840
        /*0638*/ 	.word	0x00000005
        /*063c*/ 	.word	0x00013260
        /*0640*/ 	.short	0x010a
        /*0642*/ 	.byte	0x3f
	.zero		1


	//   ....[56]....
        /*0644*/ 	.word	0x0000b880
        /*0648*/ 	.word	0x00000003
        /*064c*/ 	.word	0x00013280
        /*0650*/ 	.short	0x010a
        /*0652*/ 	.byte	0x3f
	.zero		1


	//   ....[57]....
        /*0654*/ 	.word	0x0000b8a0
        /*0658*/ 	.word	0x00000005
        /*065c*/ 	.word	0x00013280
        /*0660*/ 	.short	0x010a
        /*0662*/ 	.byte	0x3f
	.zero		1


	//   ....[58]....
        /*0664*/ 	.word	0x0000b910
        /*0668*/ 	.word	0x00000003
        /*066c*/ 	.word	0x00013200
        /*0670*/ 	.short	0x010a
        /*0672*/ 	.byte	0x3f
	.zero		1


	//   ....[59]....
        /*0674*/ 	.word	0x0000b960
        /*0678*/ 	.word	0x00000003
        /*067c*/ 	.word	0x00013230
        /*0680*/ 	.short	0x010a
        /*0682*/ 	.byte	0x3f
	.zero		1


	//   ....[60]....
        /*0684*/ 	.word	0x0000b9c0
        /*0688*/ 	.word	0x00000008
        /*068c*/ 	.word	0x00013230
        /*0690*/ 	.short	0x010a
        /*0692*/ 	.byte	0x3f
	.zero		1


	//   ....[61]....
        /*0694*/ 	.word	0x0000ba20
        /*0698*/ 	.word	0x00000008
        /*069c*/ 	.word	0x00013250
        /*06a0*/ 	.short	0x010a
        /*06a2*/ 	.byte	0x3f
	.zero		1


	//   ....[62]....
        /*06a4*/ 	.word	0x0000ba80
        /*06a8*/ 	.word	0x00000003
        /*06ac*/ 	.word	0x00013250
        /*06b0*/ 	.short	0x010a
        /*06b2*/ 	.byte	0x3f
	.zero		1


	//   ....[63]....
        /*06b4*/ 	.word	0x0000bbd0
        /*06b8*/ 	.word	0x00000003
        /*06bc*/ 	.word	0x00013280
        /*06c0*/ 	.short	0x010a
        /*06c2*/ 	.byte	0x3f
	.zero		1


	//   ....[64]....
        /*06c4*/ 	.word	0x0000bc20
        /*06c8*/ 	.word	0x00000003
        /*06cc*/ 	.word	0x00013240
        /*06d0*/ 	.short	0x010a
        /*06d2*/ 	.byte	0x3f
	.zero		1


	//   ....[65]....
        /*06d4*/ 	.word	0x0000c340
        /*06d8*/ 	.word	0x00000003
        /*06dc*/ 	.word	0x00013220
        /*06e0*/ 	.short	0x010a
        /*06e2*/ 	.byte	0x3f
	.zero		1


	//   ....[66]....
        /*06e4*/ 	.word	0x0000c390
        /*06e8*/ 	.word	0x00000006
        /*06ec*/ 	.word	0x00013280
        /*06f0*/ 	.short	0x010a
        /*06f2*/ 	.byte	0x3f
	.zero		1


	//   ....[67]....
        /*06f4*/ 	.word	0x0000c3e0
        /*06f8*/ 	.word	0x00000006
        /*06fc*/ 	.word	0x00013240
        /*0700*/ 	.short	0x010a
        /*0702*/ 	.byte	0x3f
	.zero		1


	//   ....[68]....
        /*0704*/ 	.word	0x0000c430
        /*0708*/ 	.word	0x00000003
        /*070c*/ 	.word	0x00013270
        /*0710*/ 	.short	0x010a
        /*0712*/ 	.byte	0x3f
	.zero		1


	//   ....[69]....
        /*0714*/ 	.word	0x0000c480
        /*0718*/ 	.word	0x00000003
        /*071c*/ 	.word	0x00013260
        /*0720*/ 	.short	0x010a
        /*0722*/ 	.byte	0x3f
	.zero		1


	//   ....[70]....
        /*0724*/ 	.word	0x0000c4d0
        /*0728*/ 	.word	0x00000002
        /*072c*/ 	.word	0x00013270
        /*0730*/ 	.short	0x010a
        /*0732*/ 	.byte	0x3f
	.zero		1


	//   ....[71]....
        /*0734*/ 	.word	0x0000c520
        /*0738*/ 	.word	0x00000002
        /*073c*/ 	.word	0x00013260
        /*0740*/ 	.short	0x010a
        /*0742*/ 	.byte	0x3f
	.zero		1


	//   ....[72]....
        /*0744*/ 	.word	0x0000c570
        /*0748*/ 	.word	0x00000007
        /*074c*/ 	.word	0x00013220
        /*0750*/ 	.short	0x010a
        /*0752*/ 	.byte	0x3f
	.zero		1


	//   ....[73]....
        /*0754*/ 	.word	0x0000c5c0
        /*0758*/ 	.word	0x00000005
        /*075c*/ 	.word	0x00000000
        /*0760*/ 	.short	0x010a
        /*0762*/ 	.byte	0x3f
	.zero		1


	//   ....[74]....
        /*0764*/ 	.word	0x0000c610
        /*0768*/ 	.word	0x00000003
        /*076c*/ 	.word	0x00000000
        /*0770*/ 	.short	0x010a
        /*0772*/ 	.byte	0x3f
	.zero		1


	//   ....[75]....
        /*0774*/ 	.word	0x0000c660
        /*0778*/ 	.word	0x00000003
        /*077c*/ 	.word	0x00013260
        /*0780*/ 	.short	0x010a
        /*0782*/ 	.byte	0x3f
	.zero		1


	//   ....[76]....
        /*0784*/ 	.word	0x0000c6b0
        /*0788*/ 	.word	0x00000005
        /*078c*/ 	.word	0x00013260
        /*0790*/ 	.short	0x010a
        /*0792*/ 	.byte	0x3f
	.zero		1


	//   ....[77]....
        /*0794*/ 	.word	0x0000c700
        /*0798*/ 	.word	0x00000003
        /*079c*/ 	.word	0x00013280
        /*07a0*/ 	.short	0x010a
        /*07a2*/ 	.byte	0x3f
	.zero		1


	//----- nvinfo : EIATTR_NUM_MBARRIERS
	.align		4
.L_89:
        /*07a4*/ 	.byte	0x03, 0x38
        /*07a6*/ 	.short	0x0016


	//----- nvinfo : EIATTR_EXIT_INSTR_OFFSETS
	.align		4
        /*07a8*/ 	.byte	0x04, 0x1c
        /*07aa*/ 	.short	(.L_91 - .L_90)


	//   ....[0]....
.L_90:
        /*07ac*/ 	.word	0x000009f0


	//   ....[1]....
        /*07b0*/ 	.word	0x00008bf0


	//   ....[2]....
        /*07b4*/ 	.word	0x0000b650


	//   ....[3]....
        /*07b8*/ 	.word	0x0000b8f0


	//----- nvinfo : EIATTR_MAX_THREADS
	.align		4
.L_91:
        /*07bc*/ 	.byte	0x04, 0x05
        /*07be*/ 	.short	(.L_93 - .L_92)
.L_92:
        /*07c0*/ 	.word	0x00000200
        /*07c4*/ 	.word	0x00000001
        /*07c8*/ 	.word	0x00000001


	//----- nvinfo : EIATTR_CRS_STACK_SIZE
	.align		4
.L_93:
        /*07cc*/ 	.byte	0x04, 0x1e
        /*07ce*/ 	.short	(.L_95 - .L_94)
.L_94:
        /*07d0*/ 	.word	0x00000000


	//----- nvinfo : EIATTR_CBANK_PARAM_SIZE
	.align		4
.L_95:
        /*07d4*/ 	.byte	0x03, 0x19
        /*07d6*/ 	.short	0x0a70


	//----- nvinfo : EIATTR_PARAM_CBANK
	.align		4
        /*07d8*/ 	.byte	0x04, 0x0a
        /*07da*/ 	.short	(.L_97 - .L_96)
	.align		4
.L_96:
        /*07dc*/ 	.word	index@(.nv.constant0._ZN7cutlass13device_kernelIN5flash11enable_sm90INS1_16FlashAttnFwdSm90INS1_25CollectiveMainloopFwdSm90ILi2EN4cute5tupleIJNS5_1CILi1EEES8_S8_EEENS6_IJNS7_ILi192EEENS7_ILi160EEENS7_ILi64EEEEEELi64ENS_12float_e4m3_tEfNS_4arch4Sm90ELb0ELb0ELb1ELb0ELb0ELb0ELb0ELb1ELb1ELb1ELb0ELb0EEENS1_21CollectiveEpilogueFwdINS6_IJSA_SC_SB_EEES9_NS_10bfloat16_tESG_Li384ELb0ELb1ELb0ELb1EEENS1_29StaticPersistentTileSchedulerILb0EEEEEEEEEvNT_6ParamsE)
        /*07e0*/ 	.short	0x0210
        /*07e2*/ 	.short	0x0a70


	//----- nvinfo : EIATTR_SW_WAR
	.align		4
.L_97:
        /*07e4*/ 	.byte	0x04, 0x36
        /*07e6*/ 	.short	(.L_99 - .L_98)
.L_98:
        /*07e8*/ 	.word	0x00000008
.L_99:


//--------------------- .nv.info._ZN7cutlass13device_kernelIN5flash11enable_sm90INS1_16FlashAttnFwdSm90INS1_25CollectiveMainloopFwdSm90ILi2EN4cute5tupleIJNS5_1CILi1EEES8_S8_EEENS6_IJNS7_ILi192EEENS7_ILi160EEENS7_ILi64EEEEEELi64ENS_12float_e4m3_tEfNS_4arch4Sm90ELb0ELb0ELb1ELb1ELb0ELb0ELb0ELb1ELb1ELb1ELb0ELb0EEENS1_21CollectiveEpilogueFwdINS6_IJSA_SC_SB_EEES9_NS_10bfloat16_tESG_Li384ELb1ELb1ELb0ELb1EEENS1_36VarlenDynamicPersistentTileSchedulerILi192ELi160ELi384ELi128ELb0ELb1ELb1ELb0ELb1ELb1EEEEEEEEEvNT_6ParamsE --------------------------
	.section	.nv.info._ZN7cutlass13device_kernelIN5flash11enable_sm90INS1_16FlashAttnFwdSm90INS1_25CollectiveMainloopFwdSm90ILi2EN4cute5tupleIJNS5_1CILi1EEES8_S8_EEENS6_IJNS7_ILi192EEENS7_ILi160EEENS7_ILi64EEEEEELi64ENS_12float_e4m3_tEfNS_4arch4Sm90ELb0ELb0ELb1ELb1ELb0ELb0ELb0ELb1ELb1ELb1ELb0ELb0EEENS1_21CollectiveEpilogueFwdINS6_IJSA_SC_SB_EEES9_NS_10bfloat16_tESG_Li384ELb1ELb1ELb0ELb1EEENS1_36VarlenDynamicPersistentTileSchedulerILi192ELi160ELi384ELi128ELb0ELb1ELb1ELb0ELb1ELb1EEEEEEEEEvNT_6ParamsE,"",@"SHT_CUDA_INFO"
	.sectionflags	@""
	.align	4


	//----- nvinfo : EIATTR_CUDA_API_VERSION
	.align		4
        /*0000*/ 	.byte	0x04, 0x37
        /*0002*/ 	.short	(.L_101 - .L_100)
.L_100:
        /*0004*/ 	.word	0x00000082


	//----- nvinfo : EIATTR_KPARAM_INFO
	.align		4
.L_101:
        /*0008*/ 	.byte	0x04, 0x17
        /*000a*/ 	.short	(.L_103 - .L_102)
.L_102:
        /*000c*/ 	.word	0x00000000
        /*0010*/ 	.short	0x0000
        /*0012*/ 	.short	0x0070
        /*0014*/ 	.byte	0x00, 0xf0, 0x01, 0x2a


	//----- nvinfo : EIATTR_SPARSE_MMA_MASK
	.align		4
.L_103:
        /*0018*/ 	.byte	0x03, 0x50
        /*001a*/ 	.short	0x0000


	//----- nvinfo : EIATTR_MAXREG_COUNT
	.align		4
        /*001c*/ 	.byte	0x03, 0x1b
        /*001e*/ 	.short	0x0080


	//----- nvinfo : EIATTR_NUM_BARRIERS
	.align		4
        /*0020*/ 	.byte	0x02, 0x4c
        /*0022*/ 	.byte	0x09
	.zero		1


	//----- nvinfo : EIATTR_EXTERNS
	.align		4
        /*0024*/ 	.byte	0x04, 0x0f
        /*0026*/ 	.short	(.L_105 - .L_104)


	//   ....[0]....
	.align		4
.L_104:
        /*0028*/ 	.word	index@(__assertfail)


	//----- nvinfo : EIATTR_ANNOTATIONS
	.align		4
.L_105:
        /*002c*/ 	.byte	0x04, 0x55
        /*002e*/ 	.short	(.L_107 - .L_106)


	//   ....[0]....
.L_106:
        /*0030*/ 	.word	0x00000001
        /*0034*/ 	.byte	0xb0, 0x0c, 0x00, 0x00, 0x01, 0x00, 0x00, 0x00, 0x20, 0x81, 0x00, 0x00, 0x01, 0x00, 0x00, 0x00
        /*0044*/ 	.byte	0x50, 0xa7, 0x00, 0x00, 0x01, 0x00, 0x00, 0x00, 0xf0, 0xa7, 0x00, 0x00, 0x01, 0x00, 0x00, 0x00
        /*0054*/ 	.byte	0x00, 0xaa, 0x00, 0x00, 0x01, 0x00, 0x00, 0x00, 0x40, 0xbf, 0x00, 0x00, 0x01, 0x00, 0x00, 0x00
        /*0064*/ 	.byte	0x30, 0xc7, 0x00, 0x00, 0x01, 0x00, 0x00, 0x00, 0x50, 0xc7, 0x00, 0x00, 0x01, 0x00, 0x00, 0x00
        /*0074*/ 	.byte	0x20, 0xe3, 0x00, 0x00


	//----- nvinfo : EIATTR_MERCURY_ISA_VERSION
	.align		4
.L_107:
        /*0078*/ 	.byte	0x03, 0x5f
        /*007a*/ 	.short	0x0101


	//----- nvinfo : EIATTR_UNUSED_LOAD_BYTE_OFFSET
	.align		4
        /*007c*/ 	.byte	0x04, 0x44
        /*007e*/ 	.short	(.L_109 - .L_108)


	//   ....[0]....
.L_108:
        /*0080*/ 	.word	0x00000a00
        /*0084*/ 	.word	0x0000fff0


	//   ....[1]....
        /*0088*/ 	.word	0x000080b0
        /*008c*/ 	.word	0x0000fff0


	//----- nvinfo : EIATTR_INT_WARP_WIDE_INSTR_OFFSETS
	.align		4
.L_109:
        /*0090*/ 	.byte	0x04, 0x31
        /*0092*/ 	.short	(.L_111 - .L_110)


	//   ....[0]....
.L_110:
        /*0094*/ 	.word	0x00000130


	//   ....[1]....
        /*0098*/ 	.word	0x00000170


	//   ....[2]....
        /*009c*/ 	.word	0x000001e0


	//   ....[3]....
        /*00a0*/ 	.word	0x0000b020


	//   ....[4]....
        /*00a4*/ 	.word	0x0000b0b0


	//   ....[5]....
        /*00a8*/ 	.word	0x0000d440


	//   ....[6]....
        /*00ac*/ 	.word	0x0000d4d0


	//----- nvinfo : EIATTR_COOP_GROUP_MASK_REGIDS
	.align		4
.L_111:
        /*00b0*/ 	.byte	0x04, 0x29
        /*00b2*/ 	.short	(.L_113 - .L_112)


	//   ....[0]....
.L_112:
        /*00b4*/ 	.word	0xffffffff


	//   ....[1]....
        /*00b8*/ 	.word	0xffffffff


	//   ....[2]....
        /*00bc*/ 	.word	0xffffffff


	//   ....[3]....
        /*00c0*/ 	.word	0xffffffff


	//   ....[4]....
        /*00c4*/ 	.word	0xffffffff


	//   ....[5]....
        /*00c8*/ 	.word	0xffffffff


	//   ....[6]....
        /*00cc*/ 	.word	0xffffffff


	//   ....[7]....
        /*00d0*/ 	.word	0xffffffff


	//   ....[8]....
        /*00d4*/ 	.word	0xffffffff


	//   ....[9]....
        /*00d8*/ 	.word	0xffffffff


	//   ....[10]....
        /*00dc*/ 	.word	0xffffffff


	//   ....[11]....
        /*00e0*/ 	.word	0xffffffff


	//   ....[12]....
        /*00e4*/ 	.word	0xffffffff


	//   ....[13]....
        /*00e8*/ 	.word	0xffffffff


	//   ....[14]....
        /*00ec*/ 	.word	0xffffffff


	//   ....[15]....
        /*00f0*/ 	.word	0xffffffff


	//   ....[16]....
        /*00f4*/ 	.word	0xffffffff


	//   ....[17]....
        /*00f8*/ 	.word	0xffffffff


	//   ....[18]....
        /*00fc*/ 	.word	0xffffffff


	//   ....[19]....
        /*0100*/ 	.word	0xffffffff


	//   ....[20]....
        /*0104*/ 	.word	0xffffffff


	//   ....[21]....
        /*0108*/ 	.word	0xffffffff


	//   ....[22]....
        /*010c*/ 	.word	0xffffffff


	//   ....[23]....
        /*0110*/ 	.word	0xffffffff


	//   ....[24]....
        /*0114*/ 	.word	0xffffffff


	//   ....[25]....
        /*0118*/ 	.word	0xffffffff


	//   ....[26]....
        /*011c*/ 	.word	0xffffffff


	//   ....[27]....
        /*0120*/ 	.word	0xffffffff


	//   ....[28]....
        /*0124*/ 	.word	0xffffffff


	//   ....[29]....
        /*0128*/ 	.word	0xffffffff


	//   ....[30]....
        /*012c*/ 	.word	0xffffffff


	//   ....[31]....
        /*0130*/ 	.word	0xffffffff


	//   ....[32]....
        /*0134*/ 	.word	0xffffffff


	//   ....[33]....
        /*0138*/ 	.word	0xffffffff


	//   ....[34]....
        /*013c*/ 	.word	0xffffffff


	//   ....[35]....
        /*0140*/ 	.word	0xffffffff


	//   ....[36]....
        /*0144*/ 	.word	0xffffffff


	//   ....[37]....
        /*0148*/ 	.word	0xffffffff


	//   ....[38]....
        /*014c*/ 	.word	0xffffffff


	//   ....[39]....
        /*0150*/ 	.word	0xffffffff


	//   ....[40]....
        /*0154*/ 	.word	0xffffffff


	//   ....[41]....
        /*0158*/ 	.word	0xffffffff


	//   ....[42]....
        /*015c*/ 	.word	0xffffffff


	//   ....[43]....
        /*0160*/ 	.word	0xffffffff


	//   ....[44]....
        /*0164*/ 	.word	0xffffffff


	//   ....[45]....
        /*0168*/ 	.word	0xffffffff


	//   ....[46]....
        /*016c*/ 	.word	0xffffffff


	//   ....[47]....
        /*0170*/ 	.word	0xffffffff


	//   ....[48]....
        /*0174*/ 	.word	0xffffffff


	//   ....[49]....
        /*0178*/ 	.word	0xffffffff


	//   ....[50]....
        /*017c*/ 	.word	0xffffffff


	//   ....[51]....
        /*0180*/ 	.word	0xffffffff


	//   ....[52]....
        /*0184*/ 	.word	0xffffffff


	//   ....[53]....
        /*0188*/ 	.word	0xffffffff


	//   ....[54]....
        /*018c*/ 	.word	0xffffffff


	//   ....[55]....
        /*0190*/ 	.word	0xffffffff


	//   ....[56]....
        /*0194*/ 	.word	0xffffffff


	//   ....[57]....
        /*0198*/ 	.word	0xffffffff


	//   ....[58]....
        /*019c*/ 	.word	0xffffffff


	//   ....[59]....
        /*01a0*/ 	.word	0xffffffff


	//   ....[60]....
        /*01a4*/ 	.word	0xffffffff


	//   ....[61]....
        /*01a8*/ 	.word	0xffffffff


	//   ....[62]....
        /*01ac*/ 	.word	0xffffffff


	//   ....[63]....
        /*01b0*/ 	.word	0xffffffff


	//   ....[64]....
        /*01b4*/ 	.word	0xffffffff


	//   ....[65]....
        /*01b8*/ 	.word	0xffffffff


	//   ....[66]....
        /*01bc*/ 	.word	0xffffffff


	//   ....[67]....
        /*01c0*/ 	.word	0xffffffff


	//   ....[68]....
        /*01c4*/ 	.word	0xffffffff


	//   ....[69]....
        /*01c8*/ 	.word	0xffffffff


	//   ....[70]....
        /*01cc*/ 	.word	0xffffffff


	//   ....[71]....
        /*01d0*/ 	.word	0xffffffff


	//   ....[72]....
        /*01d4*/ 	.word	0xffffffff


	//   ....[73]....
        /*01d8*/ 	.word	0xffffffff


	//   ....[74]....
        /*01dc*/ 	.word	0xffffffff


	//   ....[75]....
        /*01e0*/ 	.word	0xffffffff


	//   ....[76]....
        /*01e4*/ 	.word	0xffffffff


	//   ....[77]....
        /*01e8*/ 	.word	0xffffffff


	//   ....[78]....
        /*01ec*/ 	.word	0xffffffff


	//   ....[79]....
        /*01f0*/ 	.word	0xffffffff


	//   ....[80]....
        /*01f4*/ 	.word	0xffffffff


	//   ....[81]....
        /*01f8*/ 	.word	0xffffffff


	//   ....[82]....
        /*01fc*/ 	.word	0xffffffff


	//   ....[83]....
        /*0200*/ 	.word	0xffffffff


	//   ....[84]....
        /*0204*/ 	.word	0xffffffff


	//   ....[85]....
        /*0208*/ 	.word	0xffffffff


	//   ....[86]....
        /*020c*/ 	.word	0xffffffff


	//   ....[87]....
        /*0210*/ 	.word	0xffffffff


	//   ....[88]....
        /*0214*/ 	.word	0xffffffff


	//   ....[89]....
        /*0218*/ 	.word	0xffffffff


	//   ....[90]....
        /*021c*/ 	.word	0xffffffff


	//   ....[91]....
        /*0220*/ 	.word	0xffffffff


	//   ....[92]....
        /*0224*/ 	.word	0xffffffff


	//   ....[93]....
        /*0228*/ 	.word	0xffffffff


	//   ....[94]....
        /*022c*/ 	.word	0xffffffff


	//   ....[95]....
        /*0230*/ 	.word	0xffffffff


	//   ....[96]....
        /*0234*/ 	.word	0xffffffff


	//   ....[97]....
        /*0238*/ 	.word	0xffffffff


	//   ....[98]....
        /*023c*/ 	.word	0xffffffff


	//   ....[99]....
        /*0240*/ 	.word	0xffffffff


	//   ....[100]....
        /*0244*/ 	.word	0xffffffff


	//   ....[101]....
        /*0248*/ 	.word	0xffffffff


	//   ....[102]....
        /*024c*/ 	.word	0xffffffff


	//   ....[103]....
        /*0250*/ 	.word	0x0500000f


	//   ....[104]....
        /*0254*/ 	.word	0x0500000f


	//   ....[105]....
        /*0258*/ 	.word	0x0500000f


	//   ....[106]....
        /*025c*/ 	.word	0x0500000f


	//   ....[107]....
        /*0260*/ 	.word	0x0500000f


	//   ....[108]....
        /*0264*/ 	.word	0x0500000f


	//   ....[109]....
        /*0268*/ 	.word	0x0500000f


	//   ....[110]....
        /*026c*/ 	.word	0x0500000f


	//   ....[111]....
        /*0270*/ 	.word	0x0500000f


	//   ....[112]....
        /*0274*/ 	.word	0x0500000f


	//   ....[113]....
        /*0278*/ 	.word	0x0500000f


	//   ....[114]....
        /*027c*/ 	.word	0x0500000f


	//   ....[115]....
        /*0280*/ 	.word	0x0500000f


	//   ....[116]....
        /*0284*/ 	.word	0x0500000f


	//----- nvinfo : EIATTR_COOP_GROUP_INSTR_OFFSETS
	.align		4
.L_113:
        /*0288*/ 	.byte	0x04, 0x28
        /*028a*/ 	.short	(.L_115 - .L_114)


	//   ....[0]....
.L_114:
        /*028c*/ 	.word	0x00000060


	//   ....[1]....
        /*0290*/ 	.word	0x00000140


	//   ....[2]....
        /*0294*/ 	.word	0x00000190


	//   ....[3]....
        /*0298*/ 	.word	0x000003c0


	//   ....[4]....
        /*029c*/ 	.word	0x00000520


	//   ....[5]....
        /*02a0*/ 	.word	0x00000640


	//   ....[6]....
        /*02a4*/ 	.word	0x000007a0


	//   ....[7]....
        /*02a8*/ 	.word	0x000012b0


	//   ....[8]....
        /*02ac*/ 	.word	0x00003160


	//   ....[9]....
        /*02b0*/ 	.word	0x00003190


	//   ....[10]....
        /*02b4*/ 	.word	0x00003880


	//   ....[11]....
        /*02b8*/ 	.word	0x00003920


	//   ....[12]....
        /*02bc*/ 	.word	0x00006120


	//   ....[13]....
        /*02c0*/ 	.word	0x00006140


	//   ....[14]....
        /*02c4*/ 	.word	0x00006170


	//   ....[15]....
        /*02c8*/ 	.word	0x00006180


	//   ....[16]....
        /*02cc*/ 	.word	0x00007af0


	//   ....[17]....
        /*02d0*/ 	.word	0x00007b00


	//   ....[18]....
        /*02d4*/ 	.word	0x00007b90


	//   ....[19]....
        /*02d8*/ 	.word	0x00007bb0


	//   ....[20]....
        /*02dc*/ 	.word	0x00008610


	//   ....[21]....
        /*02e0*/ 	.word	0x00008620


	//   ....[22]....
        /*02e4*/ 	.word	0x00008630


	//   ....[23]....
        /*02e8*/ 	.word	0x00008640


	//   ....[24]....
        /*02ec*/ 	.word	0x00008650


	//   ....[25]....
        /*02f0*/ 	.word	0x00008660


	//   ....[26]....
        /*02f4*/ 	.word	0x00008670


	//   ....[27]....
        /*02f8*/ 	.word	0x00008680


	//   ....[28]....
        /*02fc*/ 	.word	0x00008690


	//   ....[29]....
        /*0300*/ 	.word	0x000086b0


	//   ....[30]....
        /*0304*/ 	.word	0x000086d0


	//   ....[31]....
        /*0308*/ 	.word	0x000086e0


	//   ....[32]....
        /*030c*/ 	.word	0x000086f0


	//   ....[33]....
        /*0310*/ 	.word	0x00008700


	//   ....[34]....
        /*0314*/ 	.word	0x00008720


	//   ....[35]....
        /*0318*/ 	.word	0x00008750


	//   ....[36]....
        /*031c*/ 	.word	0x00008c00


	//   ....[37]....
        /*0320*/ 	.word	0x00008c40


	//   ....[38]....
        /*0324*/ 	.word	0x00008c80


	//   ....[39]....
        /*0328*/ 	.word	0x00008cb0


	//   ....[40]....
        /*032c*/ 	.word	0x00009180


	//   ....[41]....
        /*0330*/ 	.word	0x000091c0


	//   ....[42]....
        /*0334*/ 	.word	0x000091f0


	//   ....[43]....
        /*0338*/ 	.word	0x00009220


	//   ....[44]....
        /*033c*/ 	.word	0x00009250


	//   ....[45]....
        /*0340*/ 	.word	0x00009270


	//   ....[46]....
        /*0344*/ 	.word	0x00009280


	//   ....[47]....
        /*0348*/ 	.word	0x000092b0


	//   ....[48]....
        /*034c*/ 	.word	0x00009bb0


	//   ....[49]....
        /*0350*/ 	.word	0x00009be0


	//   ....[50]....
        /*0354*/ 	.word	0x00009c20


	//   ....[51]....
        /*0358*/ 	.word	0x00009c50


	//   ....[52]....
        /*035c*/ 	.word	0x00009c70


	//   ....[53]....
        /*0360*/ 	.word	0x00009c80


	//   ....[54]....
        /*0364*/ 	.word	0x00009c90


	//   ....[55]....
        /*0368*/ 	.word	0x00009cb0


	//   ....[56]....
        /*036c*/ 	.word	0x00009e00


	//   ....[57]....
        /*0370*/ 	.word	0x00009fe0


	//   ....[58]....
        /*0374*/ 	.word	0x0000a010


	//   ....[59]....
        /*0378*/ 	.word	0x0000a040


	//   ....[60]....
        /*037c*/ 	.word	0x0000a070


	//   ....[61]....
        /*0380*/ 	.word	0x0000a0a0


	//   ....[62]....
        /*0384*/ 	.word	0x0000a0e0


	//   ....[63]....
        /*0388*/ 	.word	0x0000a260


	//   ....[64]....
        /*038c*/ 	.word	0x0000a290


	//   ....[65]....
        /*0390*/ 	.word	0x0000a2c0


	//   ....[66]....
        /*0394*/ 	.word	0x0000a2f0


	//   ....[67]....
        /*0398*/ 	.word	0x0000a320


	//   ....[68]....
        /*039c*/ 	.word	0x0000a360


	//   ....[69]....
        /*03a0*/ 	.word	0x0000a3e0


	//   ....[70]....
        /*03a4*/ 	.word	0x0000a420


	//   ....[71]....
        /*03a8*/ 	.word	0x0000a4b0


	//   ....[72]....
        /*03ac*/ 	.word	0x0000b770


	//   ....[73]....
        /*03b0*/ 	.word	0x0000c3a0


	//   ....[74]....
        /*03b4*/ 	.word	0x0000c3d0


	//   ....[75]....
        /*03b8*/ 	.word	0x0000c400


	//   ....[76]....
        /*03bc*/ 	.word	0x0000c440


	//   ....[77]....
        /*03c0*/ 	.word	0x0000c480


	//   ....[78]....
        /*03c4*/ 	.word	0x0000c4c0


	//   ....[79]....
        /*03c8*/ 	.word	0x0000c500


	//   ....[80]....
        /*03cc*/ 	.word	0x0000c510


	//   ....[81]....
        /*03d0*/ 	.word	0x0000c520


	//   ....[82]....
        /*03d4*/ 	.word	0x0000c580


	//   ....[83]....
        /*03d8*/ 	.word	0x0000c5f0


	//   ....[84]....
        /*03dc*/ 	.word	0x0000c610


	//   ....[85]....
        /*03e0*/ 	.word	0x0000db50


	//   ....[86]....
        /*03e4*/ 	.word	0x0000db80


	//   ....[87]....
        /*03e8*/ 	.word	0x0000dbb0


	//   ....[88]....
        /*03ec*/ 	.word	0x0000dbc0


	//   ....[89]....
        /*03f0*/ 	.word	0x0000dbf0


	//   ....[90]....
        /*03f4*/ 	.word	0x0000dc00


	//   ....[91]....
        /*03f8*/ 	.word	0x0000dc30


	//   ....[92]....
        /*03fc*/ 	.word	0x0000dc70


	//   ....[93]....
        /*0400*/ 	.word	0x0000ddb0


	//   ....[94]....
        /*0404*/ 	.word	0x0000dde0


	//   ....[95]....
        /*0408*/ 	.word	0x0000de10


	//   ....[96]....
        /*040c*/ 	.word	0x0000de40


	//   ....[97]....
        /*0410*/ 	.word	0x0000de70


	//   ....[98]....
        /*0414*/ 	.word	0x0000deb0


	//   ....[99]....
        /*0418*/ 	.word	0x0000df40


	//   ....[100]....
        /*041c*/ 	.word	0x0000df80


	//   ....[101]....
        /*0420*/ 	.word	0x0000e010


	//   ....[102]....
        /*0424*/ 	.word	0x0000e440


	//   ....[103]....
        /*0428*/ 	.word	0x0000e920


	//   ....[104]....
        /*042c*/ 	.word	0x0000eae0


	//   ....[105]....
        /*0430*/ 	.word	0x0000eb50


	//   ....[106]....
        /*0434*/ 	.word	0x0000ebd0


	//   ....[107]....
        /*0438*/ 	.word	0x0000ec80


	//   ....[108]....
        /*043c*/ 	.word	0x0000ed00


	//   ....[109]....
        /*0440*/ 	.word	0x0000eda0


	//   ....[110]....
        /*0444*/ 	.word	0x0000ee20


	//   ....[111]....
        /*0448*/ 	.word	0x0000eed0


	//   ....[112]....
        /*044c*/ 	.word	0x0000ef30


	//   ....[113]....
        /*0450*/ 	.word	0x0000efe0


	//   ....[114]....
        /*0454*/ 	.word	0x0000f060


	//   ....[115]....
        /*0458*/ 	.word	0x0000f100


	//   ....[116]....
        /*045c*/ 	.word	0x0000f440


	//----- nvinfo : EIATTR_REG_RECONFIG
	.align		4
.L_115:
        /*0460*/ 	.byte	0x01, 0x54
	.zero		2


	//----- nvinfo : EIATTR_SYSCALL_OFFSETS
	.align		4
        /*0464*/ 	.byte	0x04, 0x46
        /*0466*/ 	.short	(.L_117 - .L_116)


	//   ....[0]....
.L_116:
        /*0468*/ 	.word	0x00001490


	//   ....[1]....
        /*046c*/ 	.word	0x0000b210


	//   ....[2]....
        /*0470*/ 	.word	0x0000b380


	//   ....[3]....
        /*0474*/ 	.word	0x0000b4d0


	//   ....[4]....
        /*0478*/ 	.word	0x0000b610


	//   ....[5]....
        /*047c*/ 	.word	0x0000bf20


	//----- nvinfo : EIATTR_MBARRIER_INSTR_OFFSETS
	.align		4
.L_117:
        /*0480*/ 	.byte	0x04, 0x39
        /*0482*/ 	.short	(.L_119 - .L_118)


	//   ....[0]....
.L_118:
        /*0484*/ 	.word	0x00000270
        /*0488*/ 	.word	0x000000ff
        /*048c*/ 	.word	0x00013200
        /*0490*/ 	.short	0x0100
        /*0492*/ 	.byte	0x08
	.zero		1


	//   ....[1]....
        /*0494*/ 	.word	0x00000280
        /*0498*/ 	.word	0x000000ff
        /*049c*/ 	.word	0x00013220
        /*04a0*/ 	.short	0x0100
        /*04a2*/ 	.byte	0x08
	.zero		1


	//   ....[2]....
        /*04a4*/ 	.word	0x00000370
        /*04a8*/ 	.word	0x000000ff
        /*04ac*/ 	.word	0x00013230
        /*04b0*/ 	.short	0x0100
        /*04b2*/ 	.byte	0x08
	.zero		1


	//   ....[3]....
        /*04b4*/ 	.word	0x00000380
        /*04b8*/ 	.word	0x000000ff
        /*04bc*/ 	.word	0x00013240
        /*04c0*/ 	.short	0x0100
        /*04c2*/ 	.byte	0x08
	.zero		1


	//   ....[4]....
        /*04c4*/ 	.word	0x00000390
        /*04c8*/ 	.word	0x000000ff
        /*04cc*/ 	.word	0x00013238
        /*04d0*/ 	.short	0x0100
        /*04d2*/ 	.byte	0x08
	.zero		1


	//   ....[5]....
        /*04d4*/ 	.word	0x000003a0
        /*04d8*/ 	.word	0x000000ff
        /*04dc*/ 	.word	0x00013248
        /*04e0*/ 	.short	0x0100
        /*04e2*/ 	.byte	0x08
	.zero		1


	//   ....[6]....
        /*04e4*/ 	.word	0x000004d0
        /*04e8*/ 	.word	0x000000ff
        /*04ec*/ 	.word	0x00013250
        /*04f0*/ 	.short	0x0100
        /*04f2*/ 	.byte	0x08
	.zero		1


	//   ....[7]....
        /*04f4*/ 	.word	0x000004e0
        /*04f8*/ 	.word	0x000000ff
        /*04fc*/ 	.word	0x00013260
        /*0500*/ 	.short	0x0100
        /*0502*/ 	.byte	0x08
	.zero		1


	//   ....[8]....
        /*0504*/ 	.word	0x000004f0
        /*0508*/ 	.word	0x000000ff
        /*050c*/ 	.word	0x00013258
        /*0510*/ 	.short	0x0100
        /*0512*/ 	.byte	0x08
	.zero		1


	//   ....[9]....
        /*0514*/ 	.word	0x00000500
        /*0518*/ 	.word	0x000000ff
        /*051c*/ 	.word	0x00013268
        /*0520*/ 	.short	0x0100
        /*0522*/ 	.byte	0x08
	.zero		1


	//   ....[10]....
        /*0524*/ 	.word	0x000005f0
        /*0528*/ 	.word	0x000000ff
        /*052c*/ 	.word	0x00013270
        /*0530*/ 	.short	0x0100
        /*0532*/ 	.byte	0x06
	.zero		1


	//   ....[11]....
        /*0534*/ 	.word	0x00000600
        /*0538*/ 	.word	0x000000ff
        /*053c*/ 	.word	0x00013280
        /*0540*/ 	.short	0x0100
        /*0542*/ 	.byte	0x06
	.zero		1


	//   ....[12]....
        /*0544*/ 	.word	0x00000610
        /*0548*/ 	.word	0x000000ff
        /*054c*/ 	.word	0x00013278
        /*0550*/ 	.short	0x0100
        /*0552*/ 	.byte	0x06
	.zero		1


	//   ....[13]....
        /*0554*/ 	.word	0x00000620
        /*0558*/ 	.word	0x000000ff
        /*055c*/ 	.word	0x00013288
        /*0560*/ 	.short	0x0100
        /*0562*/ 	.byte	0x06
	.zero		1


	//   ....[14]....
        /*0564*/ 	.word	0x00000750
        /*0568*/ 	.word	0x000000ff
        /*056c*/ 	.word	0x00013290
        /*0570*/ 	.short	0x0100
        /*0572*/ 	.byte	0x08
	.zero		1


	//   ....[15]....
        /*0574*/ 	.word	0x00000760
        /*0578*/ 	.word	0x000000ff
        /*057c*/ 	.word	0x000132a0
        /*0580*/ 	.short	0x0100
        /*0582*/ 	.byte	0x08
	.zero		1


	//   ....[16]....
        /*0584*/ 	.word	0x00000770
        /*0588*/ 	.word	0x000000ff
        /*058c*/ 	.word	0x00013298
        /*0590*/ 	.short	0x0100
        /*0592*/ 	.byte	0x08
	.zero		1


	//   ....[17]....
        /*0594*/ 	.word	0x00000780
        /*0598*/ 	.word	0x000000ff
        /*059c*/ 	.word	0x000132a8
        /*05a0*/ 	.short	0x0100
        /*05a2*/ 	.byte	0x08
	.zero		1


	//   ....[18]....
        /*05a4*/ 	.word	0x000008b0
        /*05a8*/ 	.word	0x000000ff
        /*05ac*/ 	.word	0x000132b0
        /*05b0*/ 	.short	0x0100
        /*05b2*/ 	.byte	0x08
	.zero		1


	//   ....[19]....
        /*05b4*/ 	.word	0x000008c0
        /*05b8*/ 	.word	0x000000ff
        /*05bc*/ 	.word	0x000132c0
        /*05c0*/ 	.short	0x0100
        /*05c2*/ 	.byte	0x08
	.zero		1


	//   ....[20]....
        /*05c4*/ 	.word	0x000008d0
        /*05c8*/ 	.word	0x000000ff
        /*05cc*/ 	.word	0x000132b8
        /*05d0*/ 	.short	0x0100
        /*05d2*/ 	.byte	0x08
	.zero		1


	//   ....[21]....
        /*05d4*/ 	.word	0x000008e0
        /*05d8*/ 	.word	0x000000ff
        /*05dc*/ 	.word	0x000132c8
        /*05e0*/ 	.short	0x0100
        /*05e2*/ 	.byte	0x08
	.zero		1


	//   ....[22]....
        /*05e4*/ 	.word	0x00001800
        /*05e8*/ 	.word	0x00000002
        /*05ec*/ 	.word	0x00013200
        /*05f0*/ 	.short	0x010a
        /*05f2*/ 	.byte	0x3f
	.zero		1


	//   ....[23]....
        /*05f4*/ 	.word	0x000018a0
        /*05f8*/ 	.word	0x00000005
        /*05fc*/ 	.word	0x00013230
        /*0600*/ 	.short	0x010a
        /*0602*/ 	.byte	0x3f
	.zero		1


	//   ....[24]....
        /*0604*/ 	.word	0x00001930
        /*0608*/ 	.word	0x00000005
        /*060c*/ 	.word	0x00013230
        /*0610*/ 	.short	0x010a
        /*0612*/ 	.byte	0x3f
	.zero		1


	//   ....[25]....
        /*0614*/ 	.word	0x00003c40
        /*0618*/ 	.word	0x00000032
        /*061c*/ 	.word	0x00000000
        /*0620*/ 	.short	0x0101
        /*0622*/ 	.byte	0x3f
	.zero		1


	//   ....[26]....
        /*0624*/ 	.word	0x00004b20
        /*0628*/ 	.word	0x00000007
        /*062c*/ 	.word	0x00013230
        /*0630*/ 	.short	0x010a
        /*0632*/ 	.byte	0x3f
	.zero		1


	//   ....[27]....
        /*0634*/ 	.word	0x00004b60
        /*0638*/ 	.word	0x00000007
        /*063c*/ 	.word	0x00013230
        /*0640*/ 	.short	0x010a
        /*0642*/ 	.byte	0x3f
	.zero		1


	//   ....[28]....
        /*0644*/ 	.word	0x00004fc0
        /*0648*/ 	.word	0x000000ff
        /*064c*/ 	.word	0x00013250
        /*0650*/ 	.short	0x010a
        /*0652*/ 	.byte	0x0b
	.zero		1


	//   ....[29]....
        /*0654*/ 	.word	0x00005000
        /*0658*/ 	.word	0x000000ff
        /*065c*/ 	.word	0x00013250
        /*0660*/ 	.short	0x010a
        /*0662*/ 	.byte	0x0b
	.zero		1


	//   ....[30]....
        /*0664*/ 	.word	0x00006f80
        /*0668*/ 	.word	0x00000006
        /*066c*/ 	.word	0x00000000
        /*0670*/ 	.short	0x0101
        /*0672*/ 	.byte	0x3f
	.zero		1


	//   ....[31]....
        /*0674*/ 	.word	0x00007310
        /*0678*/ 	.word	0x000000ff
        /*067c*/ 	.word	0x00000000
        /*0680*/ 	.short	0x0101
        /*0682*/ 	.byte	0x06
	.zero		1


	//   ....[32]....
        /*0684*/ 	.word	0x00007750
        /*0688*/ 	.word	0x0000000f
        /*068c*/ 	.word	0x00013250
        /*0690*/ 	.short	0x010a
        /*0692*/ 	.byte	0x3f
	.zero		1


	//   ....[33]....
        /*0694*/ 	.word	0x000077a0
        /*0698*/ 	.word	0x0000000f
        /*069c*/ 	.word	0x00013250
        /*06a0*/ 	.short	0x010a
        /*06a2*/ 	.byte	0x3f
	.zero		1


	//   ....[34]....
        /*06a4*/ 	.word	0x00007e50
        /*06a8*/ 	.word	0x00000004
        /*06ac*/ 	.word	0x00000000
        /*06b0*/ 	.short	0x0101
        /*06b2*/ 	.byte	0x3f
	.zero		1


	//   ....[35]....
        /*06b4*/ 	.word	0x00009260
        /*06b8*/ 	.word	0x00000000
        /*06bc*/ 	.word	0x00000000
        /*06c0*/ 	.short	0x0101
        /*06c2*/ 	.byte	0x3f
	.zero		1


	//   ....[36]....
        /*06c4*/ 	.word	0x0000b9d0
        /*06c8*/ 	.word	0x00000005
        /*06cc*/ 	.word	0x00013280
        /*06d0*/ 	.short	0x010a
        /*06d2*/ 	.byte	0x3f
	.zero		1


	//   ....[37]....
        /*06d4*/ 	.word	0x0000bb60
        /*06d8*/ 	.word	0x00000005
        /*06dc*/ 	.word	0x00013240
        /*06e0*/ 	.short	0x010a
        /*06e2*/ 	.byte	0x3f
	.zero		1


	//   ....[38]....
        /*06e4*/ 	.word	0x0000c6c0
        /*06e8*/ 	.word	0x00000010
        /*06ec*/ 	.word	0x00013200
        /*06f0*/ 	.short	0x0107
        /*06f2*/ 	.byte	0x3f
	.zero		1


	//   ....[39]....
        /*06f4*/ 	.word	0x0000c7b0
        /*06f8*/ 	.word	0x00000010
        /*06fc*/ 	.word	0x00013200
        /*0700*/ 	.short	0x0101
        /*0702*/ 	.byte	0x3f
	.zero		1


	//   ....[40]....
        /*0704*/ 	.word	0x0000c7d0
        /*0708*/ 	.word	0x00000010
        /*070c*/ 	.word	0x00013220
        /*0710*/ 	.short	0x010a
        /*0712*/ 	.byte	0x3f
	.zero		1


	//   ....[41]....
        /*0714*/ 	.word	0x0000cab0
        /*0718*/ 	.word	0x00000004
        /*071c*/ 	.word	0x00013280
        /*0720*/ 	.short	0x010a
        /*0722*/ 	.byte	0x3f
	.zero		1


	//   ....[42]....
        /*0724*/ 	.word	0x0000cd00
        /*0728*/ 	.word	0x00000004
        /*072c*/ 	.word	0x00013240
        /*0730*/ 	.short	0x010a
        /*0732*/ 	.byte	0x3f
	.zero		1


	//   ....[43]....
        /*0734*/ 	.word	0x0000cfd0
        /*0738*/ 	.word	0x00000003
        /*073c*/ 	.word	0x00013270
        /*0740*/ 	.short	0x010a
        /*0742*/ 	.byte	0x3f
	.zero		1


	//   ....[44]....
        /*0744*/ 	.word	0x0000d040
        /*0748*/ 	.word	0x00000003
        /*074c*/ 	.word	0x00013260
        /*0750*/ 	.short	0x010a
        /*0752*/ 	.byte	0x3f
	.zero		1


	//   ....[45]....
        /*0754*/ 	.word	0x0000d320
        /*0758*/ 	.word	0x00000003
        /*075c*/ 	.word	0x00013250
        /*0760*/ 	.short	0x0101
        /*0762*/ 	.byte	0x3f
	.zero		1


	//   ....[46]....
        /*0764*/ 	.word	0x0000d3a0
        /*0768*/ 	.word	0x00000002
        /*076c*/ 	.word	0x00000000
        /*0770*/ 	.short	0x0101
        /*0772*/ 	.byte	0x3f
	.zero		1


	//   ....[47]....
        /*0774*/ 	.word	0x0000d5a0
        /*0778*/ 	.word	0x00000002
        /*077c*/ 	.word	0x00013270
        /*0780*/ 	.short	0x010a
        /*0782*/ 	.byte	0x3f
	.zero		1


	//   ....[48]....
        /*0784*/ 	.word	0x0000d610
        /*0788*/ 	.word	0x00000002
        /*078c*/ 	.word	0x00013260
        /*0790*/ 	.short	0x010a
        /*0792*/ 	.byte	0x3f
	.zero		1


	//   ....[49]....
        /*0794*/ 	.word	0x0000d8e0
        /*0798*/ 	.word	0x00000002
        /*079c*/ 	.word	0x00013250
        /*07a0*/ 	.short	0x0101
        /*07a2*/ 	.byte	0x3f
	.zero		1


	//   ....[50]....
        /*07a4*/ 	.word	0x0000d930
        /*07a8*/ 	.word	0x00000000
        /*07ac*/ 	.word	0x00000000
        /*07b0*/ 	.short	0x0101
        /*07b2*/ 	.byte	0x3f
	.zero		1


	//   ....[51]....
        /*07b4*/ 	.word	0x0000e3c0
        /*07b8*/ 	.word	0x00000007
        /*07bc*/ 	.word	0x00013220
        /*07c0*/ 	.short	0x010a
        /*07c2*/ 	.byte	0x3f
	.zero		1


	//   ....[52]....
        /*07c4*/ 	.word	0x0000e560
        /*07c8*/ 	.word	0x00000005
        /*07cc*/ 	.word	0x00000000
        /*07d0*/ 	.short	0x010a
        /*07d2*/ 	.byte	0x3f
	.zero		1


	//   ....[53]....
        /*07d4*/ 	.word	0x0000e5d0
        /*07d8*/ 	.word	0x00000003
        /*07dc*/ 	.word	0x00000000
        /*07e0*/ 	.short	0x010a
        /*07e2*/ 	.byte	0x3f
	.zero		1


	//   ....[54]....
        /*07e4*/ 	.word	0x0000e620
        /*07e8*/ 	.word	0x00000003
        /*07ec*/ 	.word	0x00013260
        /*07f0*/ 	.short	0x010a
        /*07f2*/ 	.byte	0x3f
	.zero		1


	//   ....[55]....
        /*07f4*/ 	.word	0x0000e670
        /*07f8*/ 	.word	0x00000005
        /*07fc*/ 	.word	0x00013260
        /*0800*/ 	.short	0x010a
        /*0802*/ 	.byte	0x3f
	.zero		1


	//   ....[56]....
        /*0804*/ 	.word	0x0000e6b0
        /*0808*/ 	.word	0x00000003
        /*080c*/ 	.word	0x00013280
        /*0810*/ 	.short	0x010a
        /*0812*/ 	.byte	0x3f
	.zero		1


	//   ....[57]....
        /*0814*/ 	.word	0x0000e6d0
        /*0818*/ 	.word	0x00000005
        /*081c*/ 	.word	0x00013280
        /*0820*/ 	.short	0x010a
        /*0822*/ 	.byte	0x3f
	.zero		1


	//   ....[58]....
        /*0824*/ 	.word	0x0000e730
        /*0828*/ 	.word	0x00000002
        /*082c*/ 	.word	0x00013200
        /*0830*/ 	.short	0x010a
        /*0832*/ 	.byte	0x3f
	.zero		1


	//   ....[59]....
        /*0834*/ 	.word	0x0000e780
        /*0838*/ 	.word	0x00000005
        /*083c*/ 	.word	0x00013230
        /*0840*/ 	.short	0x010a
        /*0842*/ 	.byte	0x3f
	.zero		1


	//   ....[60]....
        /*0844*/ 	.word	0x0000e7d0
        /*0848*/ 	.word	0x00000007
        /*084c*/ 	.word	0x00013230
        /*0850*/ 	.short	0x010a
        /*0852*/ 	.byte	0x3f
	.zero		1


	//   ....[61]....
        /*0854*/ 	.word	0x0000e830
        /*0858*/ 	.word	0x0000000b
        /*085c*/ 	.word	0x00013250
        /*0860*/ 	.short	0x010a
        /*0862*/ 	.byte	0x3f
	.zero		1


	//   ....[62]....
        /*0864*/ 	.word	0x0000e880
        /*0868*/ 	.word	0x0000000f
        /*086c*/ 	.word	0x00013250
        /*0870*/ 	.short	0x010a
        /*0872*/ 	.byte	0x3f
	.zero		1


	//   ....[63]....
        /*0874*/ 	.word	0x0000e9d0
        /*0878*/ 	.word	0x00000005
        /*087c*/ 	.word	0x00013280
        /*0880*/ 	.short	0x010a
        /*0882*/ 	.byte	0x3f
	.zero		1


	//   ....[64]....
        /*0884*/ 	.word	0x0000ea20
        /*0888*/ 	.word	0x00000005
        /*088c*/ 	.word	0x00013240
        /*0890*/ 	.short	0x010a
        /*0892*/ 	.byte	0x3f
	.zero		1


	//   ....[65]....
        /*0894*/ 	.word	0x0000f130
        /*0898*/ 	.word	0x00000010
        /*089c*/ 	.word	0x00013220
        /*08a0*/ 	.short	0x010a
        /*08a2*/ 	.byte	0x3f
	.zero		1


	//   ....[66]....
        /*08a4*/ 	.word	0x0000f180
        /*08a8*/ 	.word	0x00000004
        /*08ac*/ 	.word	0x00013280
        /*08b0*/ 	.short	0x010a
        /*08b2*/ 	.byte	0x3f
	.zero		1


	//   ....[67]....
        /*08b4*/ 	.word	0x0000f1d0
        /*08b8*/ 	.word	0x00000004
        /*08bc*/ 	.word	0x00013240
        /*08c0*/ 	.short	0x010a
        /*08c2*/ 	.byte	0x3f
	.zero		1


	//   ....[68]....
        /*08c4*/ 	.word	0x0000f220
        /*08c8*/ 	.word	0x00000003
        /*08cc*/ 	.word	0x00013270
        /*08d0*/ 	.short	0x010a
        /*08d2*/ 	.byte	0x3f
	.zero		1


	//   ....[69]....
        /*08d4*/ 	.word	0x0000f270
        /*08d8*/ 	.word	0x00000003
        /*08dc*/ 	.word	0x00013260
        /*08e0*/ 	.short	0x010a
        /*08e2*/ 	.byte	0x3f
	.zero		1


	//   ....[70]....
        /*08e4*/ 	.word	0x0000f2c0
        /*08e8*/ 	.word	0x00000002
        /*08ec*/ 	.word	0x00013270
        /*08f0*/ 	.short	0x010a
        /*08f2*/ 	.byte	0x3f
	.zero		1


	//   ....[71]....
        /*08f4*/ 	.word	0x0000f310
        /*08f8*/ 	.word	0x00000002
        /*08fc*/ 	.word	0x00013260
        /*0900*/ 	.short	0x010a
        /*0902*/ 	.byte	0x3f
	.zero		1


	//   ....[72]....
        /*0904*/ 	.word	0x0000f360
        /*0908*/ 	.word	0x00000007
        /*090c*/ 	.word	0x00013220
        /*0910*/ 	.short	0x010a
        /*0912*/ 	.byte	0x3f
	.zero		1


	//   ....[73]....
        /*0914*/ 	.word	0x0000f500
        /*0918*/ 	.word	0x00000005
        /*091c*/ 	.word	0x00000000
        /*0920*/ 	.short	0x010a
        /*0922*/ 	.byte	0x3f
	.zero		1


	//   ....[74]....
        /*0924*/ 	.word	0x0000f550
        /*0928*/ 	.word	0x00000003
        /*092c*/ 	.word	0x00000000
        /*0930*/ 	.short	0x010a
        /*0932*/ 	.byte	0x3f
	.zero		1


	//   ....[75]....
        /*0934*/ 	.word	0x0000f5a0
        /*0938*/ 	.word	0x00000003
        /*093c*/ 	.word	0x00013260
        /*0940*/ 	.short	0x010a
        /*0942*/ 	.byte	0x3f
	.zero		1


	//   ....[76]....
        /*0944*/ 	.word	0x0000f5f0
        /*0948*/ 	.word	0x00000005
        /*094c*/ 	.word	0x00013260
        /*0950*/ 	.short	0x010a
        /*0952*/ 	.byte	0x3f
	.zero		1


	//   ....[77]....
        /*0954*/ 	.word	0x0000f640
        /*0958*/ 	.word	0x00000003
        /*095c*/ 	.word	0x00013280
        /*0960*/ 	.short	0x010a
        /*0962*/ 	.byte	0x3f
	.zero		1


	//----- nvinfo : EIATTR_NUM_MBARRIERS
	.align		4
.L_119:
        /*0964*/ 	.byte	0x03, 0x38
        /*0966*/ 	.short	0x0016


	//----- nvinfo : EIATTR_EXIT_INSTR_OFFSETS
	.align		4
        /*0968*/ 	.byte	0x04, 0x1c
        /*096a*/ 	.short	(.L_121 - .L_120)


	//   ....[0]....
.L_120:
        /*096c*/ 	.word	0x00000a40


	//   ....[1]....
        /*0970*/ 	.word	0x00009db0


	//   ....[2]....
        /*0974*/ 	.word	0x0000e720


	//----- nvinfo : EIATTR_MAX_THREADS
	.align		4
.L_121:
        /*0978*/ 	.byte	0x04, 0x05
        /*097a*/ 	.short	(.L_123 - .L_122)
.L_122:
        /*097c*/ 	.word	0x00000200
        /*0980*/ 	.word	0x00000001
        /*0984*/ 	.word	0x00000001


	//----- nvinfo : EIATTR_CRS_STACK_SIZE
	.align		4
.L_123:
        /*0988*/ 	.byte	0x04, 0x1e
        /*098a*/ 	.short	(.L_125 - .L_124)
.L_124:
        /*098c*/ 	.word	0x00000000


	//----- nvinfo : EIATTR_CBANK_PARAM_SIZE
	.align		4
.L_125:
        /*0990*/ 	.byte	0x03, 0x19
        /*0992*/ 	.short	0x0af0


	//----- nvinfo : EIATTR_PARAM_CBANK
	.align		4
        /*0994*/ 	.byte	0x04, 0x0a
        /*0996*/ 	.short	(.L_127 - .L_126)
	.align		4
.L_126:
        /*0998*/ 	.word	index@(.nv.constant0._ZN7cutlass13device_kernelIN5flash11enable_sm90INS1_16FlashAttnFwdSm90INS1_25CollectiveMainloopFwdSm90ILi2EN4cute5tupleIJNS5_1CILi1EEES8_S8_EEENS6_IJNS7_ILi192EEENS7_ILi160EEENS7_ILi64EEEEEELi64ENS_12float_e4m3_tEfNS_4arch4Sm90ELb0ELb0ELb1ELb1ELb0ELb0ELb0ELb1ELb1ELb1ELb0ELb0EEENS1_21CollectiveEpilogueFwdINS6_IJSA_SC_SB_EEES9_NS_10bfloat16_tESG_Li384ELb1ELb1ELb0ELb1EEENS1_36VarlenDynamicPersistentTileSchedulerILi192ELi160ELi384ELi128ELb0ELb1ELb1ELb0ELb1ELb1EEEEEEEEEvNT_6ParamsE)
        /*099c*/ 	.short	0x0210
        /*099e*/ 	.short	0x0af0


	//----- nvinfo : EIATTR_SW_WAR
	.align		4
.L_127:
        /*09a0*/ 	.byte	0x04, 0x36
        /*09a2*/ 	.short	(.L_129 - .L_128)
.L_128:
        /*09a4*/ 	.word	0x00000008
.L_129:


//--------------------- .nv.info._ZN7cutlass13device_kernelIN5flash11enable_sm90INS1_16FlashAttnFwdSm90INS1_25CollectiveMainloopFwdSm90ILi2EN4cute5tupleIJNS5_1CILi1EEES8_S8_EEENS6_IJNS7_ILi192EEENS7_ILi160EEENS7_ILi64EEEEEELi64ENS_12float_e4m3_tEfNS_4arch4Sm90ELb0ELb0ELb1ELb1ELb0ELb1ELb0ELb1ELb1ELb1ELb0ELb0EEENS1_21CollectiveEpilogueFwdINS6_IJSA_SC_SB_EEES9_NS_10bfloat16_tESG_Li384ELb1ELb1ELb0ELb1EEENS1_36VarlenDynamicPersistentTileSchedulerILi192ELi160ELi384ELi128ELb0ELb1ELb1ELb0ELb1ELb1EEEEEEEEEvNT_6ParamsE --------------------------
	.section	.nv.info._ZN7cutlass13device_kernelIN5flash11enable_sm90INS1_16FlashAttnFwdSm90INS1_25CollectiveMainloopFwdSm90ILi2EN4cute5tupleIJNS5_1CILi1EEES8_S8_EEENS6_IJNS7_ILi192EEENS7_ILi160EEENS7_ILi64EEEEEELi64ENS_12float_e4m3_tEfNS_4arch4Sm90ELb0ELb0ELb1ELb1ELb0ELb1ELb0ELb1ELb1ELb1ELb0ELb0EEENS1_21CollectiveEpilogueFwdINS6_IJSA_SC_SB_EEES9_NS_10bfloat16_tESG_Li384ELb1ELb1ELb0ELb1EEENS1_36VarlenDynamicPersistentTileSchedulerILi192ELi160ELi384ELi128ELb0ELb1ELb1ELb0ELb1ELb1EEEEEEEEEvNT_6ParamsE,"",@"SHT_CUDA_INFO"
	.sectionflags	@""
	.align	4


	//----- nvinfo : EIATTR_CUDA_API_VERSION
	.align		4
        /*0000*/ 	.byte	0x04, 0x37
        /*0002*/ 	.short	(.L_131 - .L_130)
.L_130:
        /*0004*/ 	.word	0x00000082


	//----- nvinfo : EIATTR_KPARAM_INFO
	.align		4
.L_131:
        /*0008*/ 	.byte	0x04, 0x17
        /*000a*/ 	.short	(.L_133 - .L_132)
.L_132:
        /*000c*/ 	.word	0x00000000
        /*0010*/ 	.short	0x0000
        /*0012*/ 	.short	0x0070
        /*0014*/ 	.byte	0x00, 0xf0, 0x01, 0x2a


	//----- nvinfo : EIATTR_SPARSE_MMA_MASK
	.align		4
.L_133:
        /*0018*/ 	.byte	0x03, 0x50
        /*001a*/ 	.short	0x0000


	//----- nvinfo : EIATTR_MAXREG_COUNT
	.align		4
        /*001c*/ 	.byte	0x03, 0x1b
        /*001e*/ 	.short	0x0080


	//----- nvinfo : EIATTR_NUM_BARRIERS
	.align		4
        /*0020*/ 	.byte	0x02, 0x4c
        /*0022*/ 	.byte	0x10
	.zero		1


	//----- nvinfo : EIATTR_EXTERNS
	.align		4
        /*0024*/ 	.byte	0x04, 0x0f
        /*0026*/ 	.short	(.L_135 - .L_134)


	//   ....[0]....
	.align		4
.L_134:
        /*0028*/ 	.word	index@(__assertfail)


	//----- nvinfo : EIATTR_ANNOTATIONS
	.align		4
.L_135:
        /*002c*/ 	.byte	0x04, 0x55
        /*002e*/ 	.short	(.L_137 - .L_136)


	//   ....[0]....
.L_136:
        /*0030*/ 	.word	0x00000001
        /*0034*/ 	.byte	0xa0, 0x09, 0x00, 0x00, 0x01, 0x00, 0x00, 0x00, 0x80, 0x0a, 0x00, 0x00, 0x01, 0x00, 0x00, 0x00
        /* <DEDUP_REMOVED lines=90> */
        /*05e4*/ 	.byte	0x30, 0x6b, 0x01, 0x00


	//----- nvinfo : EIATTR_MERCURY_ISA_VERSION
	.align		4
.L_137:
        /*05e8*/ 	.byte	0x03, 0x5f
        /*05ea*/ 	.short	0x0101


	//----- nvinfo : EIATTR_UNUSED_LOAD_BYTE_OFFSET
	.align		4
        /*05ec*/ 	.byte	0x04, 0x44
        /*05ee*/ 	.short	(.L_139 - .L_138)


	//   ....[0]....
.L_138:
        /*05f0*/ 	.word	0x00000a90
        /*05f4*/ 	.word	0x0000fff0


	//   ....[1]....
        /*05f8*/ 	.word	0x0000e930
        /*05fc*/ 	.word	0x0000fff0


	//----- nvinfo : EIATTR_INT_WARP_WIDE_INSTR_OFFSETS
	.align		4
.L_139:
        /*0600*/ 	.byte	0x04, 0x31
        /*0602*/ 	.short	(.L_141 - .L_140)


	//   ....[0]....
.L_140:
        /*0604*/ 	.word	0x00000180


	//   ....[1]....
        /*0608*/ 	.word	0x00000220


	//   ....[2]....
        /*060c*/ 	.word	0x00000290


	//   ....[3]....
        /*0610*/ 	.word	0x000126b0


	//   ....[4]....
        /*0614*/ 	.word	0x00012740


	//   ....[5]....
        /*0618*/ 	.word	0x00014c80


	//   ....[6]....
        /*061c*/ 	.word	0x00014d10


	//----- nvinfo : EIATTR_COOP_GROUP_MASK_REGIDS
	.align		4
.L_141:
        /*0620*/ 	.byte	0x04, 0x29
        /*0622*/ 	.short	(.L_143 - .L_142)


	//   ....[0]....
.L_142:
        /*0624*/ 	.word	0xffffffff


	//   ....[1]....
        /*0628*/ 	.word	0xffffffff


	//   ....[2]....
        /*062c*/ 	.word	0xffffffff


	//   ....[3]....
        /*0630*/ 	.word	0xffffffff


	//   ....[4]....
        /*0634*/ 	.word	0xffffffff


	//   ....[5]....
        /*0638*/ 	.word	0xffffffff


	//   ....[6]....
        /*063c*/ 	.word	0xffffffff


	//   ....[7]....
        /*0640*/ 	.word	0xffffffff


	//   ....[8]....
        /*0644*/ 	.word	0xffffffff


	//   ....[9]....
        /*0648*/ 	.word	0xffffffff


	//   ....[10]....
        /*064c*/ 	.word	0xffffffff


	//   ....[11]....
        /*0650*/ 	.word	0xffffffff


	//   ....[12]....
        /*0654*/ 	.word	0xffffffff


	//   ....[13]....
        /*0658*/ 	.word	0xffffffff


	//   ....[14]....
        /*065c*/ 	.word	0xffffffff


	//   ....[15]....
        /*0660*/ 	.word	0xffffffff


	//   ....[16]....
        /*0664*/ 	.word	0xffffffff


	//   ....[17]....
        /*0668*/ 	.word	0xffffffff


	//   ....[18]....
        /*066c*/ 	.word	0xffffffff


	//   ....[19]....
        /*0670*/ 	.word	0xffffffff


	//   ....[20]....
        /*0674*/ 	.word	0xffffffff


	//   ....[21]....
        /*0678*/ 	.word	0xffffffff


	//   ....[22]....
        /*067c*/ 	.word	0xffffffff


	//   ....[23]....
        /*0680*/ 	.word	0xffffffff


	//   ....[24]....
        /*0684*/ 	.word	0xffffffff


	//   ....[25]....
        /*0688*/ 	.word	0xffffffff


	//   ....[26]....
        /*068c*/ 	.word	0xffffffff


	//   ....[27]....
        /*0690*/ 	.word	0xffffffff


	//   ....[28]....
        /*0694*/ 	.word	0xffffffff


	//   ....[29]....
        /*0698*/ 	.word	0xffffffff


	//   ....[30]....
        /*069c*/ 	.word	0xffffffff


	//   ....[31]....
        /*06a0*/ 	.word	0xffffffff


	//   ....[32]....
        /*06a4*/ 	.word	0xffffffff


	//   ....[33]....
        /*06a8*/ 	.word	0xffffffff


	//   ....[34]....
        /*06ac*/ 	.word	0xffffffff


	//   ....[35]....
        /*06b0*/ 	.word	0xffffffff


	//   ....[36]....
        /*06b4*/ 	.word	0xffffffff


	//   ....[37]....
        /*06b8*/ 	.word	0xffffffff


	//   ....[38]....
        /*06bc*/ 	.word	0xffffffff


	//   ....[39]....
        /*06c0*/ 	.word	0xffffffff


	//   ....[40]....
        /*06c4*/ 	.word	0xffffffff


	//   ....[41]....
        /*06c8*/ 	.word	0xffffffff


	//   ....[42]....
        /*06cc*/ 	.word	0xffffffff


	//   ....[43]....
        /*06d0*/ 	.word	0xffffffff


	//   ....[44]....
        /*06d4*/ 	.word	0xffffffff


	//   ....[45]....
        /*06d8*/ 	.word	0xffffffff


	//   ....[46]....
        /*06dc*/ 	.word	0xffffffff


	//   ....[47]....
        /*06e0*/ 	.word	0xffffffff


	//   ....[48]....
        /*06e4*/ 	.word	0xffffffff


	//   ....[49]....
        /*06e8*/ 	.word	0xffffffff


	//   ....[50]....
        /*06ec*/ 	.word	0xffffffff


	//   ....[51]....
        /*06f0*/ 	.word	0xffffffff


	//   ....[52]....
        /*06f4*/ 	.word	0xffffffff


	//   ....[53]....
        /*06f8*/ 	.word	0xffffffff


	//   ....[54]....
        /*06fc*/ 	.word	0xffffffff


	//   ....[55]....
        /*0700*/ 	.word	0xffffffff


	//   ....[56]....
        /*0704*/ 	.word	0xffffffff


	//   ....[57]....
        /*0708*/ 	.word	0xffffffff


	//   ....[58]....
        /*070c*/ 	.word	0xffffffff


	//   ....[59]....
        /*0710*/ 	.word	0xffffffff


	//   ....[60]....
        /*0714*/ 	.word	0xffffffff


	//   ....[61]....
        /*0718*/ 	.word	0xffffffff


	//   ....[62]....
        /*071c*/ 	.word	0xffffffff


	//   ....[63]....
        /*0720*/ 	.word	0xffffffff


	//   ....[64]....
        /*0724*/ 	.word	0xffffffff


	//   ....[65]....
        /*0728*/ 	.word	0xffffffff


	//   ....[66]....
        /*072c*/ 	.word	0xffffffff


	//   ....[67]....
        /*0730*/ 	.word	0xffffffff


	//   ....[68]....
        /*0734*/ 	.word	0xffffffff


	//   ....[69]....
        /*0738*/ 	.word	0xffffffff


	//   ....[70]....
        /*073c*/ 	.word	0xffffffff


	//   ....[71]....
        /*0740*/ 	.word	0xffffffff


	//   ....[72]....
        /*0744*/ 	.word	0xffffffff


	//   ....[73]....
        /*0748*/ 	.word	0xffffffff


	//   ....[74]....
        /*074c*/ 	.word	0xffffffff


	//   ....[75]....
        /*0750*/ 	.word	0xffffffff


	//   ....[76]....
        /*0754*/ 	.word	0xffffffff


	//   ....[77]....
        /*0758*/ 	.word	0xffffffff


	//   ....[78]....
        /*075c*/ 	.word	0xffffffff


	//   ....[79]....
        /*0760*/ 	.word	0xffffffff


	//   ....[80]....
        /*0764*/ 	.word	0xffffffff


	//   ....[81]....
        /*0768*/ 	.word	0xffffffff


	//   ....[82]....
        /*076c*/ 	.word	0xffffffff


	//   ....[83]....
        /*0770*/ 	.word	0xffffffff


	//   ....[84]....
        /*0774*/ 	.word	0xffffffff


	//   ....[85]....
        /*0778*/ 	.word	0xffffffff


	//   ....[86]....
        /*077c*/ 	.word	0xffffffff


	//   ....[87]....
        /*0780*/ 	.word	0xffffffff


	//   ....[88]....
        /*0784*/ 	.word	0xffffffff


	//   ....[89]....
        /*0788*/ 	.word	0xffffffff


	//   ....[90]....
        /*078c*/ 	.word	0xffffffff


	//   ....[91]....
        /*0790*/ 	.word	0xffffffff


	//   ....[92]....
        /*0794*/ 	.word	0xffffffff


	//   ....[93]....
        /*0798*/ 	.word	0xffffffff


	//   ....[94]....
        /*079c*/ 	.word	0xffffffff


	//   ....[95]....
        /*07a0*/ 	.word	0xffffffff


	//   ....[96]....
        /*07a4*/ 	.word	0xffffffff


	//   ....[97]....
        /*07a8*/ 	.word	0xffffffff


	//   ....[98]....
        /*07ac*/ 	.word	0xffffffff


	//   ....[99]....
        /*07b0*/ 	.word	0xffffffff


	//   ....[100]....
        /*07b4*/ 	.word	0xffffffff


	//   ....[101]....
        /*07b8*/ 	.word	0xffffffff


	//   ....[102]....
        /*07bc*/ 	.word	0xffffffff


	//   ....[103]....
        /*07c0*/ 	.word	0xffffffff


	//   ....[104]....
        /*07c4*/ 	.word	0xffffffff


	//   ....[105]....
        /*07c8*/ 	.word	0xffffffff


	//   ....[106]....
        /*07cc*/ 	.word	0xffffffff


	//   ....[107]....
        /*07d0*/ 	.word	0xffffffff


	//   ....[108]....
        /*07d4*/ 	.word	0xffffffff


	//   ....[109]....
        /*07d8*/ 	.word	0xffffffff


	//   ....[110]....
        /*07dc*/ 	.word	0xffffffff


	//   ....[111]....
        /*07e0*/ 	.word	0xffffffff


	//   ....[112]....
        /*07e4*/ 	.word	0x0500000f


	//   ....[113]....
        /*07e8*/ 	.word	0x0500000f


	//   ....[114]....
        /*07ec*/ 	.word	0x0500000f


	//   ....[115]....
        /*07f0*/ 	.word	0x0500000f


	//   ....[116]....
        /*07f4*/ 	.word	0x0500000f


	//   ....[117]....
        /*07f8*/ 	.word	0x0500000f


	//   ....[118]....
        /*07fc*/ 	.word	0x0500000f


	//   ....[119]....
        /*0800*/ 	.word	0x0500000f


	//   ....[120]....
        /*0804*/ 	.word	0x0500000f


	//   ....[121]....
        /*0808*/ 	.word	0x0500000f


	//   ....[122]....
        /*080c*/ 	.word	0x0500000f


	//   ....[123]....
        /*0810*/ 	.word	0x0500000f


	//   ....[124]....
        /*0814*/ 	.word	0x0500000f


	//   ....[125]....
        /*0818*/ 	.word	0x0500000f


	//   ....[126]....
        /*081c*/ 	.word	0x0500000f


	//   ....[127]....
        /*0820*/ 	.word	0x0500000f


	//   ....[128]....
        /*0824*/ 	.word	0x0500000f


	//   ....[129]....
        /*0828*/ 	.word	0x0500000f


	//   ....[130]....
        /*082c*/ 	.word	0x0500000f


	//   ....[131]....
        /*0830*/ 	.word	0x0500000f


	//   ....[132]....
        /*0834*/ 	.word	0x0500000f


	//   ....[133]....
        /*0838*/ 	.word	0x0500000f


	//   ....[134]....
        /*083c*/ 	.word	0x0500000f


	//   ....[135]....
        /*0840*/ 	.word	0x0500000f


	//   ....[136]....
        /*0844*/ 	.word	0x0500000f


	//   ....[137]....
        /*0848*/ 	.word	0x0500000f


	//   ....[138]....
        /*084c*/ 	.word	0x0500000f


	//   ....[139]....
        /*0850*/ 	.word	0x0500000f


	//   ....[140]....
        /*0854*/ 	.word	0x0500000f


	//   ....[141]....
        /*0858*/ 	.word	0x0500000f


	//   ....[142]....
        /*085c*/ 	.word	0x0500000f


	//   ....[143]....
        /*0860*/ 	.word	0x0500000f


	//   ....[144]....
        /*0864*/ 	.word	0x0500000f


	//   ....[145]....
        /*0868*/ 	.word	0x0500000f


	//   ....[146]....
        /*086c*/ 	.word	0x0500000f


	//   ....[147]....
        /*0870*/ 	.word	0x0500000f


	//   ....[148]....
        /*0874*/ 	.word	0x0500000f


	//   ....[149]....
        /*0878*/ 	.word	0x0500000f


	//   ....[150]....
        /*087c*/ 	.word	0x0500000f


	//   ....[151]....
        /*0880*/ 	.word	0x0500000f


	//----- nvinfo : EIATTR_COOP_GROUP_INSTR_OFFSETS
	.align		4
.L_143:
        /*0884*/ 	.byte	0x04, 0x28
        /*0886*/ 	.short	(.L_145 - .L_144)


	//   ....[0]....
.L_144:
        /*0888*/ 	.word	0x00000060


	//   ....[1]....
        /*088c*/ 	.word	0x00000190


	//   ....[2]....
        /*0890*/ 	.word	0x00000240


	//   ....[3]....
        /*0894*/ 	.word	0x00000400


	//   ....[4]....
        /*0898*/ 	.word	0x00000560


	//   ....[5]....
        /*089c*/ 	.word	0x00000680


	//   ....[6]....
        /*08a0*/ 	.word	0x000007e0


	//   ....[7]....
        /*08a4*/ 	.word	0x00004df0


	//   ....[8]....
        /*08a8*/ 	.word	0x000055e0


	//   ....[9]....
        /*08ac*/ 	.word	0x000055f0


	//   ....[10]....
        /*08b0*/ 	.word	0x00005600


	//   ....[11]....
        /*08b4*/ 	.word	0x00005610


	//   ....[12]....
        /*08b8*/ 	.word	0x00006910


	//   ....[13]....
        /*08bc*/ 	.word	0x00006920


	//   ....[14]....
        /*08c0*/ 	.word	0x00006930


	//   ....[15]....
        /*08c4*/ 	.word	0x00006940


	//   ....[16]....
        /*08c8*/ 	.word	0x00009720


	//   ....[17]....
        /*08cc*/ 	.word	0x000097b0


	//   ....[18]....
        /*08d0*/ 	.word	0x00009b40


	//   ....[19]....
        /*08d4*/ 	.word	0x00009b80


	//   ....[20]....
        /*08d8*/ 	.word	0x0000c8c0


	//   ....[21]....
        /*08dc*/ 	.word	0x0000c8e0


	//   ....[22]....
        /*08e0*/ 	.word	0x0000c910


	//   ....[23]....
        /*08e4*/ 	.word	0x0000c950


	//   ....[24]....
        /*08e8*/ 	.word	0x0000e310


	//   ....[25]....
        /*08ec*/ 	.word	0x0000e320


	//   ....[26]....
        /*08f0*/ 	.word	0x0000e3b0


	//   ....[27]....
        /*08f4*/ 	.word	0x0000e3d0


	//   ....[28]....
        /*08f8*/ 	.word	0x0000eec0


	//   ....[29]....
        /*08fc*/ 	.word	0x0000eed0


	//   ....[30]....
        /*0900*/ 	.word	0x0000eee0


	//   ....[31]....
        /*0904*/ 	.word	0x0000eef0


	//   ....[32]....
        /*0908*/ 	.word	0x0000ef00


	//   ....[33]....
        /*090c*/ 	.word	0x0000ef10


	//   ....[34]....
        /*0910*/ 	.word	0x0000ef20


	//   ....[35]....
        /*0914*/ 	.word	0x0000ef30


	//   ....[36]....
        /*0918*/ 	.word	0x0000ef40


	//   ....[37]....
        /*091c*/ 	.word	0x0000ef50


	//   ....[38]....
        /*0920*/ 	.word	0x0000ef60


	//   ....[39]....
        /*0924*/ 	.word	0x0000ef70


	//   ....[40]....
        /*0928*/ 	.word	0x0000ef80


	//   ....[41]....
        /*092c*/ 	.word	0x0000ef90


	//   ....[42]....
        /*0930*/ 	.word	0x0000efa0


	//   ....[43]....
        /*0934*/ 	.word	0x0000efb0


	//   ....[44]....
        /*0938*/ 	.word	0x0000f500


	//   ....[45]....
        /*093c*/ 	.word	0x0000f540


	//   ....[46]....
        /*0940*/ 	.word	0x0000f560


	//   ....[47]....
        /*0944*/ 	.word	0x0000f570


	//   ....[48]....
        /*0948*/ 	.word	0x0000fa80


	//   ....[49]....
        /*094c*/ 	.word	0x0000fab0


	//   ....[50]....
        /*0950*/ 	.word	0x0000fac0


	//   ....[51]....
        /*0954*/ 	.word	0x0000fae0


	//   ....[52]....
        /*0958*/ 	.word	0x0000fb00


	//   ....[53]....
        /*095c*/ 	.word	0x0000fb20


	//   ....[54]....
        /*0960*/ 	.word	0x0000fbe0


	//   ....[55]....
        /*0964*/ 	.word	0x0000fbf0


	//   ....[56]....
        /*0968*/ 	.word	0x000104b0


	//   ....[57]....
        /*096c*/ 	.word	0x000104e0


	//   ....[58]....
        /*0970*/ 	.word	0x00010500


	//   ....[59]....
        /*0974*/ 	.word	0x00010510


	//   ....[60]....
        /*0978*/ 	.word	0x00010520


	//   ....[61]....
        /*097c*/ 	.word	0x00010530


	//   ....[62]....
        /*0980*/ 	.word	0x00010540


	//   ....[63]....
        /*0984*/ 	.word	0x00010550


	//   ....[64]....
        /*0988*/ 	.word	0x00010710


	//   ....[65]....
        /*098c*/ 	.word	0x00010900


	//   ....[66]....
        /*0990*/ 	.word	0x00010930


	//   ....[67]....
        /*0994*/ 	.word	0x00010960


	//   ....[68]....
        /*0998*/ 	.word	0x00010990


	//   ....[69]....
        /*099c*/ 	.word	0x000109c0


	//   ....[70]....
        /*09a0*/ 	.word	0x000109f0


	//   ....[71]....
        /*09a4*/ 	.word	0x00010b60


	//   ....[72]....
        /*09a8*/ 	.word	0x00010b90


	//   ....[73]....
        /*09ac*/ 	.word	0x00010bc0


	//   ....[74]....
        /*09b0*/ 	.word	0x00010bf0


	//   ....[75]....
        /*09b4*/ 	.word	0x00010c20


	//   ....[76]....
        /*09b8*/ 	.word	0x00010c50


	//   ....[77]....
        /*09bc*/ 	.word	0x00010ce0


	//   ....[78]....
        /*09c0*/ 	.word	0x00010d10


	//   ....[79]....
        /*09c4*/ 	.word	0x00010d90


	//   ....[80]....
        /*09c8*/ 	.word	0x00011a20


	//   ....[81]....
        /*09cc*/ 	.word	0x00012e00


	//   ....[82]....
        /*09d0*/ 	.word	0x00013b50


	//   ....[83]....
        /*09d4*/ 	.word	0x00013b60


	//   ....[84]....
        /*09d8*/ 	.word	0x00013b70


	//   ....[85]....
        /*09dc*/ 	.word	0x00013b90


	//   ....[86]....
        /*09e0*/ 	.word	0x00013bf0


	//   ....[87]....
        /*09e4*/ 	.word	0x00013c10


	//   ....[88]....
        /*09e8*/ 	.word	0x00013c90


	//   ....[89]....
        /*09ec*/ 	.word	0x00013cb0


	//   ....[90]....
        /*09f0*/ 	.word	0x00013cc0


	//   ....[91]....
        /*09f4*/ 	.word	0x00013d30


	//   ....[92]....
        /*09f8*/ 	.word	0x00013d80


	//   ....[93]....
        /*09fc*/ 	.word	0x00013d90


	//   ....[94]....
        /*0a00*/ 	.word	0x00015350


	//   ....[95]....
        /*0a04*/ 	.word	0x00015380


	//   ....[96]....
        /*0a08*/ 	.word	0x000153c0


	//   ....[97]....
        /*0a0c*/ 	.word	0x000153f0


	//   ....[98]....
        /*0a10*/ 	.word	0x00015420


	//   ....[99]....
        /*0a14*/ 	.word	0x00015450


	//   ....[100]....
        /*0a18*/ 	.word	0x00015480


	//   ....[101]....
        /*0a1c*/ 	.word	0x000154b0


	//   ....[102]....
        /*0a20*/ 	.word	0x00015630


	//   ....[103]....
        /*0a24*/ 	.word	0x00015660


	//   ....[104]....
        /*0a28*/ 	.word	0x00015690


	//   ....[105]....
        /*0a2c*/ 	.word	0x000156c0


	//   ....[106]....
        /*0a30*/ 	.word	0x000156f0


	//   ....[107]....
        /*0a34*/ 	.word	0x00015720


	//   ....[108]....
        /*0a38*/ 	.word	0x000157e0


	//   ....[109]....
        /*0a3c*/ 	.word	0x00015800


	//   ....[110]....
        /*0a40*/ 	.word	0x00015870


	//   ....[111]....
        /*0a44*/ 	.word	0x00015ce0


	//   ....[112]....
        /*0a48*/ 	.word	0x00016160


	//   ....[113]....
        /*0a4c*/ 	.word	0x000161f0


	//   ....[114]....
        /*0a50*/ 	.word	0x00016240


	//   ....[115]....
        /*0a54*/ 	.word	0x00016290


	//   ....[116]....
        /*0a58*/ 	.word	0x00016370


	//   ....[117]....
        /*0a5c*/ 	.word	0x00016400


	//   ....[118]....
        /*0a60*/ 	.word	0x00016450


	//   ....[119]....
        /*0a64*/ 	.word	0x000164a0


	//   ....[120]....
        /*0a68*/ 	.word	0x000166f0


	//   ....[121]....
        /*0a6c*/ 	.word	0x000169d0


	//   ....[122]....
        /*0a70*/ 	.word	0x00016bd0


	//   ....[123]....
        /*0a74*/ 	.word	0x00016c20


	//   ....[124]....
        /*0a78*/ 	.word	0x00016c80


	//   ....[125]....
        /*0a7c*/ 	.word	0x00016d40


	//   ....[126]....
        /*0a80*/ 	.word	0x00016da0


	//   ....[127]....
        /*0a84*/ 	.word	0x00016ea0


	//   ....[128]....
        /*0a88*/ 	.word	0x00016f00


	//   ....[129]....
        /*0a8c*/ 	.word	0x00016fb0


	//   ....[130]....
        /*0a90*/ 	.word	0x00017060


	//   ....[131]....
        /*0a94*/ 	.word	0x00017140


	//   ....[132]....
        /*0a98*/ 	.word	0x000171a0


	//   ....[133]....
        /*0a9c*/ 	.word	0x00017270


	//   ....[134]....
        /*0aa0*/ 	.word	0x00017540


	//   ....[135]....
        /*0aa4*/ 	.word	0x000175e0


	//   ....[136]....
        /*0aa8*/ 	.word	0x00017700


	//   ....[137]....
        /*0aac*/ 	.word	0x00017770


	//   ....[138]....
        /*0ab0*/ 	.word	0x000177e0


	//   ....[139]....
        /*0ab4*/ 	.word	0x00017850


	//   ....[140]....
        /*0ab8*/ 	.word	0x000178c0


	//   ....[141]....
        /*0abc*/ 	.word	0x00017940


	//   ....[142]....
        /*0ac0*/ 	.word	0x000179d0


	//   ....[143]....
        /*0ac4*/ 	.word	0x00017a60


	//   ....[144]....
        /*0ac8*/ 	.word	0x00017ad0


	//   ....[145]....
        /*0acc*/ 	.word	0x00017b40


	//   ....[146]....
        /*0ad0*/ 	.word	0x00017bb0


	//   ....[147]....
        /*0ad4*/ 	.word	0x00017c30


	//   ....[148]....
        /*0ad8*/ 	.word	0x00017ca0


	//   ....[149]....
        /*0adc*/ 	.word	0x00017d40


	//   ....[150]....
        /*0ae0*/ 	.word	0x00017dd0


	//   ....[151]....
        /*0ae4*/ 	.word	0x00017ef0


	//----- nvinfo : EIATTR_REG_RECONFIG
	.align		4
.L_145:
        /*0ae8*/ 	.byte	0x01, 0x54
	.zero		2


	//----- nvinfo : EIATTR_SYSCALL_OFFSETS
	.align		4
        /*0aec*/ 	.byte	0x04, 0x46
        /*0aee*/ 	.short	(.L_147 - .L_146)


	//   ....[0]....
.L_146:
        /*0af0*/ 	.word	0x00001910


	//   ....[1]....
        /*0af4*/ 	.word	0x00001a60


	//   ....[2]....
        /*0af8*/ 	.word	0x00004f60


	//   ....[3]....
        /*0afc*/ 	.word	0x00005540


	//   ....[4]....
        /*0b00*/ 	.word	0x000128a0


	//   ....[5]....
        /*0b04*/ 	.word	0x00012a30


	//   ....[6]....
        /*0b08*/ 	.word	0x00012b80


	//   ....[7]....
        /*0b0c*/ 	.word	0x00012cd0


	//   ....[8]....
        /*0b10*/ 	.word	0x00013670


	//----- nvinfo : EIATTR_MBARRIER_INSTR_OFFSETS
	.align		4
.L_147:
        /*0b14*/ 	.byte	0x04, 0x39
        /*0b16*/ 	.short	(.L_149 - .L_148)


	//   ....[0]....
.L_148:
        /*0b18*/ 	.word	0x000002b0
        /*0b1c*/ 	.word	0x000000ff
        /*0b20*/ 	.word	0x00013200
        /*0b24*/ 	.short	0x0100
        /*0b26*/ 	.byte	0x08
	.zero		1


	//   ....[1]....
        /*0b28*/ 	.word	0x000002c0
        /*0b2c*/ 	.word	0x000000ff
        /*0b30*/ 	.word	0x00013220
        /*0b34*/ 	.short	0x0100
        /*0b36*/ 	.byte	0x08
	.zero		1


	//   ....[2]....
        /*0b38*/ 	.word	0x000003b0
        /*0b3c*/ 	.word	0x000000ff
        /*0b40*/ 	.word	0x00013230
        /*0b44*/ 	.short	0x0100
        /*0b46*/ 	.byte	0x08
	.zero		1


	//   ....[3]....
        /*0b48*/ 	.word	0x000003c0
        /*0b4c*/ 	.word	0x000000ff
        /*0b50*/ 	.word	0x00013240
        /*0b54*/ 	.short	0x0100
        /*0b56*/ 	.byte	0x08
	.zero		1


	//   ....[4]....
        /*0b58*/ 	.word	0x000003d0
        /*0b5c*/ 	.word	0x000000ff
        /*0b60*/ 	.word	0x00013238
        /*0b64*/ 	.short	0x0100
        /*0b66*/ 	.byte	0x08
	.zero		1


	//   ....[5]....
        /*0b68*/ 	.word	0x000003e0
        /*0b6c*/ 	.word	0x000000ff
        /*0b70*/ 	.word	0x00013248
        /*0b74*/ 	.short	0x0100
        /*0b76*/ 	.byte	0x08
	.zero		1


	//   ....[6]....
        /*0b78*/ 	.word	0x00000510
        /*0b7c*/ 	.word	0x000000ff
        /*0b80*/ 	.word	0x00013250
        /*0b84*/ 	.short	0x0100
        /*0b86*/ 	.byte	0x08
	.zero		1


	//   ....[7]....
        /*0b88*/ 	.word	0x00000520
        /*0b8c*/ 	.word	0x000000ff
        /*0b90*/ 	.word	0x00013260
        /*0b94*/ 	.short	0x0100
        /*0b96*/ 	.byte	0x08
	.zero		1


	//   ....[8]....
        /*0b98*/ 	.word	0x00000530
        /*0b9c*/ 	.word	0x000000ff
        /*0ba0*/ 	.word	0x00013258
        /*0ba4*/ 	.short	0x0100
        /*0ba6*/ 	.byte	0x08
	.zero		1


	//   ....[9]....
        /*0ba8*/ 	.word	0x00000540
        /*0bac*/ 	.word	0x000000ff
        /*0bb0*/ 	.word	0x00013268
        /*0bb4*/ 	.short	0x0100
        /*0bb6*/ 	.byte	0x08
	.zero		1


	//   ....[10]....
        /*0bb8*/ 	.word	0x00000630
        /*0bbc*/ 	.word	0x000000ff
        /*0bc0*/ 	.word	0x00013270
        /*0bc4*/ 	.short	0x0100
        /*0bc6*/ 	.byte	0x06
	.zero		1


	//   ....[11]....
        /*0bc8*/ 	.word	0x00000640
        /*0bcc*/ 	.word	0x000000ff
        /*0bd0*/ 	.word	0x00013280
        /*0bd4*/ 	.short	0x0100
        /*0bd6*/ 	.byte	0x06
	.zero		1


	//   ....[12]....
        /*0bd8*/ 	.word	0x00000650
        /*0bdc*/ 	.word	0x000000ff
        /*0be0*/ 	.word	0x00013278
        /*0be4*/ 	.short	0x0100
        /*0be6*/ 	.byte	0x06
	.zero		1


	//   ....[13]....
        /*0be8*/ 	.word	0x00000660
        /*0bec*/ 	.word	0x000000ff
        /*0bf0*/ 	.word	0x00013288
        /*0bf4*/ 	.short	0x0100
        /*0bf6*/ 	.byte	0x06
	.zero		1


	//   ....[14]....
        /*0bf8*/ 	.word	0x00000790
        /*0bfc*/ 	.word	0x000000ff
        /*0c00*/ 	.word	0x00013290
        /*0c04*/ 	.short	0x0100
        /*0c06*/ 	.byte	0x08
	.zero		1


	//   ....[15]....
        /*0c08*/ 	.word	0x000007a0
        /*0c0c*/ 	.word	0x000000ff
        /*0c10*/ 	.word	0x000132a0
        /*0c14*/ 	.short	0x0100
        /*0c16*/ 	.byte	0x08
	.zero		1


	//   ....[16]....
        /*0c18*/ 	.word	0x000007b0
        /*0c1c*/ 	.word	0x000000ff
        /*0c20*/ 	.word	0x00013298
        /*0c24*/ 	.short	0x0100
        /*0c26*/ 	.byte	0x08
	.zero		1


	//   ....[17]....
        /*0c28*/ 	.word	0x000007c0
        /*0c2c*/ 	.word	0x000000ff
        /*0c30*/ 	.word	0x000132a8
        /*0c34*/ 	.short	0x0100
        /*0c36*/ 	.byte	0x08
	.zero		1


	//   ....[18]....
        /*0c38*/ 	.word	0x000008f0
        /*0c3c*/ 	.word	0x000000ff
        /*0c40*/ 	.word	0x000132b0
        /*0c44*/ 	.short	0x0100
        /*0c46*/ 	.byte	0x08
	.zero		1


	//   ....[19]....
        /*0c48*/ 	.word	0x00000900
        /*0c4c*/ 	.word	0x000000ff
        /*0c50*/ 	.word	0x000132c0
        /*0c54*/ 	.short	0x0100
        /*0c56*/ 	.byte	0x08
	.zero		1


	//   ....[20]....
        /*0c58*/ 	.word	0x00000910
        /*0c5c*/ 	.word	0x000000ff
        /*0c60*/ 	.word	0x000132b8
        /*0c64*/ 	.short	0x0100
        /*0c66*/ 	.byte	0x08
	.zero		1


	//   ....[21]....
        /*0c68*/ 	.word	0x00000920
        /*0c6c*/ 	.word	0x000000ff
        /*0c70*/ 	.word	0x000132c8
        /*0c74*/ 	.short	0x0100
        /*0c76*/ 	.byte	0x08
	.zero		1


	//   ....[22]....
        /*0c78*/ 	.word	0x00002620
        /*0c7c*/ 	.word	0x0000004a
        /*0c80*/ 	.word	0x00013290
        /*0c84*/ 	.short	0x010a
        /*0c86*/ 	.byte	0x3f
	.zero		1


	//   ....[23]....
        /*0c88*/ 	.word	0x000036d0
        /*0c8c*/ 	.word	0x0000004a
        /*0c90*/ 	.word	0x00013290
        /*0c94*/ 	.short	0x010a
        /*0c96*/ 	.byte	0x3f
	.zero		1


	//   ....[24]....
        /*0c98*/ 	.word	0x00004740
        /*0c9c*/ 	.word	0x0000004a
        /*0ca0*/ 	.word	0x00013290
        /*0ca4*/ 	.short	0x010a
        /*0ca6*/ 	.byte	0x3f
	.zero		1


	//   ....[25]....
        /*0ca8*/ 	.word	0x000048d0
        /*0cac*/ 	.word	0x00000004
        /*0cb0*/ 	.word	0x00000000
        /*0cb4*/ 	.short	0x0101
        /*0cb6*/ 	.byte	0x3f
	.zero		1


	//   ....[26]....
        /*0cb8*/ 	.word	0x00004910
        /*0cbc*/ 	.word	0x0000004a
        /*0cc0*/ 	.word	0x000132b0
        /*0cc4*/ 	.short	0x010a
        /*0cc6*/ 	.byte	0x3f
	.zero		1


	//   ....[27]....
        /*0cc8*/ 	.word	0x00004b70
        /*0ccc*/ 	.word	0x0000004a
        /*0cd0*/ 	.word	0x00000000
        /*0cd4*/ 	.short	0x0101
        /*0cd6*/ 	.byte	0x3f
	.zero		1


	//   ....[28]....
        /*0cd8*/ 	.word	0x000052a0
        /*0cdc*/ 	.word	0x00000010
        /*0ce0*/ 	.word	0x00013200
        /*0ce4*/ 	.short	0x010a
        /*0ce6*/ 	.byte	0x3f
	.zero		1


	//   ....[29]....
        /*0ce8*/ 	.word	0x000052f0
        /*0cec*/ 	.word	0x00000010
        /*0cf0*/ 	.word	0x00013200
        /*0cf4*/ 	.short	0x010a
        /*0cf6*/ 	.byte	0x3f
	.zero		1


	//   ....[30]....
        /*0cf8*/ 	.word	0x00005870
        /*0cfc*/ 	.word	0x00000010
        /*0d00*/ 	.word	0x00013200
        /*0d04*/ 	.short	0x010a
        /*0d06*/ 	.byte	0x3f
	.zero		1


	//   ....[31]....
        /*0d08*/ 	.word	0x00006b10
        /*0d0c*/ 	.word	0x00000010
        /*0d10*/ 	.word	0x00013200
        /*0d14*/ 	.short	0x010a
        /*0d16*/ 	.byte	0x3f
	.zero		1


	//   ....[32]....
        /*0d18*/ 	.word	0x00007c70
        /*0d1c*/ 	.word	0x00000000
        /*0d20*/ 	.word	0x00013230
        /*0d24*/ 	.short	0x010a
        /*0d26*/ 	.byte	0x3f
	.zero		1


	//   ....[33]....
        /*0d28*/ 	.word	0x00007d20
        /*0d2c*/ 	.word	0x00000000
        /*0d30*/ 	.word	0x00013230
        /*0d34*/ 	.short	0x010a
        /*0d36*/ 	.byte	0x3f
	.zero		1


	//   ....[34]....
        /*0d38*/ 	.word	0x0000a250
        /*0d3c*/ 	.word	0x0000001b
        /*0d40*/ 	.word	0x00000000
        /*0d44*/ 	.short	0x0101
        /*0d46*/ 	.byte	0x3f
	.zero		1


	//   ....[35]....
        /*0d48*/ 	.word	0x0000b0e0
        /*0d4c*/ 	.word	0x0000000d
        /*0d50*/ 	.word	0x00013230
        /*0d54*/ 	.short	0x010a
        /*0d56*/ 	.byte	0x3f
	.zero		1


	//   ....[36]....
        /*0d58*/ 	.word	0x0000b170
        /*0d5c*/ 	.word	0x0000000d
        /*0d60*/ 	.word	0x00013230
        /*0d64*/ 	.short	0x010a
        /*0d66*/ 	.byte	0x3f
	.zero		1


	//   ....[37]....
        /*0d68*/ 	.word	0x0000b730
        /*0d6c*/ 	.word	0x0000000e
        /*0d70*/ 	.word	0x00013250
        /*0d74*/ 	.short	0x010a
        /*0d76*/ 	.byte	0x3f
	.zero		1


	//   ....[38]....
        /*0d78*/ 	.word	0x0000b780
        /*0d7c*/ 	.word	0x0000000e
        /*0d80*/ 	.word	0x00013250
        /*0d84*/ 	.short	0x010a
        /*0d86*/ 	.byte	0x3f
	.zero		1


	//   ....[39]....
        /*0d88*/ 	.word	0x0000d130
        /*0d8c*/ 	.word	0x0000000d
        /*0d90*/ 	.word	0x00000000
        /*0d94*/ 	.short	0x0101
        /*0d96*/ 	.byte	0x3f
	.zero		1


	//   ....[40]....
        /*0d98*/ 	.word	0x0000ded0
        /*0d9c*/ 	.word	0x0000000e
        /*0da0*/ 	.word	0x00000000
        /*0da4*/ 	.short	0x0101
        /*0da6*/ 	.byte	0x3f
	.zero		1


	//   ....[41]....
        /*0da8*/ 	.word	0x0000df70
        /*0dac*/ 	.word	0x00000008
        /*0db0*/ 	.word	0x00013250
        /*0db4*/ 	.short	0x010a
        /*0db6*/ 	.byte	0x3f
	.zero		1


	//   ....[42]....
        /*0db8*/ 	.word	0x0000dfc0
        /*0dbc*/ 	.word	0x00000008
        /*0dc0*/ 	.word	0x00013250
        /*0dc4*/ 	.short	0x010a
        /*0dc6*/ 	.byte	0x3f
	.zero		1


	//   ....[43]....
        /*0dc8*/ 	.word	0x0000e7e0
        /*0dcc*/ 	.word	0x00000004
        /*0dd0*/ 	.word	0x00000000
        /*0dd4*/ 	.short	0x0101
        /*0dd6*/ 	.byte	0x3f
	.zero		1


	//   ....[44]....
        /*0dd8*/ 	.word	0x0000fbb0
        /*0ddc*/ 	.word	0x00000000
        /*0de0*/ 	.word	0x00000000
        /*0de4*/ 	.short	0x0101
        /*0de6*/ 	.byte	0x3f
	.zero		1


	//   ....[45]....
        /*0de8*/ 	.word	0x00011b00
        /*0dec*/ 	.word	0x00000016
        /*0df0*/ 	.word	0x00013220
        /*0df4*/ 	.short	0x010a
        /*0df6*/ 	.byte	0x3f
	.zero		1


	//   ....[46]....
        /*0df8*/ 	.word	0x00011bb0
        /*0dfc*/ 	.word	0x00000005
        /*0e00*/ 	.word	0x000132a0
        /*0e04*/ 	.short	0x010a
        /*0e06*/ 	.byte	0x3f
	.zero		1


	//   ....[47]....
        /*0e08*/ 	.word	0x00011de0
        /*0e0c*/ 	.word	0x00000005
        /*0e10*/ 	.word	0x000132c0
        /*0e14*/ 	.short	0x010a
        /*0e16*/ 	.byte	0x3f
	.zero		1


	//   ....[48]....
        /*0e18*/ 	.word	0x00012130
        /*0e1c*/ 	.word	0x00000005
        /*0e20*/ 	.word	0x000132a0
        /*0e24*/ 	.short	0x010a
        /*0e26*/ 	.byte	0x3f
	.zero		1


	//   ....[49]....
        /*0e28*/ 	.word	0x00012350
        /*0e2c*/ 	.word	0x00000005
        /*0e30*/ 	.word	0x000132c0
        /*0e34*/ 	.short	0x010a
        /*0e36*/ 	.byte	0x3f
	.zero		1


	//   ....[50]....
        /*0e38*/ 	.word	0x00013050
        /*0e3c*/ 	.word	0x00000004
        /*0e40*/ 	.word	0x00013280
        /*0e44*/ 	.short	0x010a
        /*0e46*/ 	.byte	0x3f
	.zero		1


	//   ....[51]....
        /*0e48*/ 	.word	0x00013210
        /*0e4c*/ 	.word	0x00000004
        /*0e50*/ 	.word	0x00013240
        /*0e54*/ 	.short	0x010a
        /*0e56*/ 	.byte	0x3f
	.zero		1


	//   ....[52]....
        /*0e58*/ 	.word	0x00013ec0
        /*0e5c*/ 	.word	0x00000016
        /*0e60*/ 	.word	0x00013200
        /*0e64*/ 	.short	0x0107
        /*0e66*/ 	.byte	0x3f
	.zero		1


	//   ....[53]....
        /*0e68*/ 	.word	0x00013fb0
        /*0e6c*/ 	.word	0x00000016
        /*0e70*/ 	.word	0x00013200
        /*0e74*/ 	.short	0x0101
        /*0e76*/ 	.byte	0x3f
	.zero		1


	//   ....[54]....
        /*0e78*/ 	.word	0x00013fd0
        /*0e7c*/ 	.word	0x00000016
        /*0e80*/ 	.word	0x00013220
        /*0e84*/ 	.short	0x010a
        /*0e86*/ 	.byte	0x3f
	.zero		1


	//   ....[55]....
        /*0e88*/ 	.word	0x000142b0
        /*0e8c*/ 	.word	0x00000004
        /*0e90*/ 	.word	0x00013280
        /*0e94*/ 	.short	0x010a
        /*0e96*/ 	.byte	0x3f
	.zero		1


	//   ....[56]....
        /*0e98*/ 	.word	0x00014500
        /*0e9c*/ 	.word	0x00000004
        /*0ea0*/ 	.word	0x00013240
        /*0ea4*/ 	.short	0x010a
        /*0ea6*/ 	.byte	0x3f
	.zero		1


	//   ....[57]....
        /*0ea8*/ 	.word	0x000147c0
        /*0eac*/ 	.word	0x00000003
        /*0eb0*/ 	.word	0x00013270
        /*0eb4*/ 	.short	0x010a
        /*0eb6*/ 	.byte	0x3f
	.zero		1


	//   ....[58]....
        /*0eb8*/ 	.word	0x00014840
        /*0ebc*/ 	.word	0x00000003
        /*0ec0*/ 	.word	0x00013260
        /*0ec4*/ 	.short	0x010a
        /*0ec6*/ 	.byte	0x3f
	.zero		1


	//   ....[59]....
        /*0ec8*/ 	.word	0x00014b40
        /*0ecc*/ 	.word	0x00000003
        /*0ed0*/ 	.word	0x00013250
        /*0ed4*/ 	.short	0x0101
        /*0ed6*/ 	.byte	0x3f
	.zero		1


	//   ....[60]....
        /*0ed8*/ 	.word	0x00014bc0
        /*0edc*/ 	.word	0x00000003
        /*0ee0*/ 	.word	0x00000000
        /*0ee4*/ 	.short	0x0101
        /*0ee6*/ 	.byte	0x3f
	.zero		1


	//   ....[61]....
        /*0ee8*/ 	.word	0x00014db0
        /*0eec*/ 	.word	0x00000003
        /*0ef0*/ 	.word	0x00013270
        /*0ef4*/ 	.short	0x010a
        /*0ef6*/ 	.byte	0x3f
	.zero		1


	//   ....[62]....
        /*0ef8*/ 	.word	0x00014e20
        /*0efc*/ 	.word	0x00000003
        /*0f00*/ 	.word	0x00013260
        /*0f04*/ 	.short	0x010a
        /*0f06*/ 	.byte	0x3f
	.zero		1


	//   ....[63]....
        /*0f08*/ 	.word	0x00015120
        /*0f0c*/ 	.word	0x00000003
        /*0f10*/ 	.word	0x00013250
        /*0f14*/ 	.short	0x0101
        /*0f16*/ 	.byte	0x3f
	.zero		1


	//   ....[64]....
        /*0f18*/ 	.word	0x00015170
        /*0f1c*/ 	.word	0x00000000
        /*0f20*/ 	.word	0x00000000
        /*0f24*/ 	.short	0x0101
        /*0f26*/ 	.byte	0x3f
	.zero		1


	//   ....[65]....
        /*0f28*/ 	.word	0x00015c60
        /*0f2c*/ 	.word	0x00000009
        /*0f30*/ 	.word	0x00013220
        /*0f34*/ 	.short	0x010a
        /*0f36*/ 	.byte	0x3f
	.zero		1


	//   ....[66]....
        /*0f38*/ 	.word	0x00015df0
        /*0f3c*/ 	.word	0x00000007
        /*0f40*/ 	.word	0x00000000
        /*0f44*/ 	.short	0x010a
        /*0f46*/ 	.byte	0x3f
	.zero		1


	//   ....[67]....
        /*0f48*/ 	.word	0x00015e60
        /*0f4c*/ 	.word	0x00000003
        /*0f50*/ 	.word	0x00000000
        /*0f54*/ 	.short	0x010a
        /*0f56*/ 	.byte	0x3f
	.zero		1


	//   ....[68]....
        /*0f58*/ 	.word	0x00015eb0
        /*0f5c*/ 	.word	0x00000003
        /*0f60*/ 	.word	0x00013260
        /*0f64*/ 	.short	0x010a
        /*0f66*/ 	.byte	0x3f
	.zero		1


	//   ....[69]....
        /*0f68*/ 	.word	0x00015f00
        /*0f6c*/ 	.word	0x00000005
        /*0f70*/ 	.word	0x00013260
        /*0f74*/ 	.short	0x010a
        /*0f76*/ 	.byte	0x3f
	.zero		1


	//   ....[70]....
        /*0f78*/ 	.word	0x00015f40
        /*0f7c*/ 	.word	0x00000003
        /*0f80*/ 	.word	0x00013280
        /*0f84*/ 	.short	0x010a
        /*0f86*/ 	.byte	0x3f
	.zero		1


	//   ....[71]....
        /*0f88*/ 	.word	0x00015f60
        /*0f8c*/ 	.word	0x00000005
        /*0f90*/ 	.word	0x00013280
        /*0f94*/ 	.short	0x010a
        /*0f96*/ 	.byte	0x3f
	.zero		1


	//   ....[72]....
        /*0f98*/ 	.word	0x00015fc0
        /*0f9c*/ 	.word	0x0000004a
        /*0fa0*/ 	.word	0x00013290
        /*0fa4*/ 	.short	0x010a
        /*0fa6*/ 	.byte	0x3f
	.zero		1


	//   ....[73]....
        /*0fa8*/ 	.word	0x00016010
        /*0fac*/ 	.word	0x0000004a
        /*0fb0*/ 	.word	0x00013290
        /*0fb4*/ 	.short	0x010a
        /*0fb6*/ 	.byte	0x3f
	.zero		1


	//   ....[74]....
        /*0fb8*/ 	.word	0x00016060
        /*0fbc*/ 	.word	0x0000004a
        /*0fc0*/ 	.word	0x00013290
        /*0fc4*/ 	.short	0x010a
        /*0fc6*/ 	.byte	0x3f
	.zero		1


	//   ....[75]....
        /*0fc8*/ 	.word	0x000160b0
        /*0fcc*/ 	.word	0x0000004a
        /*0fd0*/ 	.word	0x000132b0
        /*0fd4*/ 	.short	0x010a
        /*0fd6*/ 	.byte	0x3f
	.zero		1


	//   ....[76]....
        /*0fd8*/ 	.word	0x000162c0
        /*0fdc*/ 	.word	0x00000010
        /*0fe0*/ 	.word	0x00013200
        /*0fe4*/ 	.short	0x010a
        /*0fe6*/ 	.byte	0x3f
	.zero		1


	//   ....[77]....
        /*0fe8*/ 	.word	0x000164d0
        /*0fec*/ 	.word	0x00000010
        /*0ff0*/ 	.word	0x00013200
        /*0ff4*/ 	.short	0x010a
        /*0ff6*/ 	.byte	0x3f
	.zero		1


	//   ....[78]....
        /*0ff8*/ 	.word	0x00016520
        /*0ffc*/ 	.word	0x00000000
        /*1000*/ 	.word	0x00013230
        /*1004*/ 	.short	0x010a
        /*1006*/ 	.byte	0x3f
	.zero		1


	//   ....[79]....
        /*1008*/ 	.word	0x00016570
        /*100c*/ 	.word	0x0000000d
        /*1010*/ 	.word	0x00013230
        /*1014*/ 	.short	0x010a
        /*1016*/ 	.byte	0x3f
	.zero		1


	//   ....[80]....
        /*1018*/ 	.word	0x000165c0
        /*101c*/ 	.word	0x0000000e
        /*1020*/ 	.word	0x00013250
        /*1024*/ 	.short	0x010a
        /*1026*/ 	.byte	0x3f
	.zero		1


	//   ....[81]....
        /*1028*/ 	.word	0x00016610
        /*102c*/ 	.word	0x00000008
        /*1030*/ 	.word	0x00013250
        /*1034*/ 	.short	0x010a
        /*1036*/ 	.byte	0x3f
	.zero		1


	//   ....[82]....
        /*1038*/ 	.word	0x000167b0
        /*103c*/ 	.word	0x00000016
        /*1040*/ 	.word	0x00013220
        /*1044*/ 	.short	0x010a
        /*1046*/ 	.byte	0x3f
	.zero		1


	//   ....[83]....
        /*1048*/ 	.word	0x00016800
        /*104c*/ 	.word	0x00000005
        /*1050*/ 	.word	0x000132a0
        /*1054*/ 	.short	0x010a
        /*1056*/ 	.byte	0x3f
	.zero		1


	//   ....[84]....
        /*1058*/ 	.word	0x00016850
        /*105c*/ 	.word	0x00000005
        /*1060*/ 	.word	0x000132c0
        /*1064*/ 	.short	0x010a
        /*1066*/ 	.byte	0x3f
	.zero		1


	//   ....[85]....
        /*1068*/ 	.word	0x000168a0
        /*106c*/ 	.word	0x00000005
        /*1070*/ 	.word	0x000132a0
        /*1074*/ 	.short	0x010a
        /*1076*/ 	.byte	0x3f
	.zero		1


	//   ....[86]....
        /*1078*/ 	.word	0x000168f0
        /*107c*/ 	.word	0x00000005
        /*1080*/ 	.word	0x000132c0
        /*1084*/ 	.short	0x010a
        /*1086*/ 	.byte	0x3f
	.zero		1


	//   ....[87]....
        /*1088*/ 	.word	0x00016a90
        /*108c*/ 	.word	0x00000004
        /*1090*/ 	.word	0x00013280
        /*1094*/ 	.short	0x010a
        /*1096*/ 	.byte	0x3f
	.zero		1


	//   ....[88]....
        /*1098*/ 	.word	0x00016ae0
        /*109c*/ 	.word	0x00000004
        /*10a0*/ 	.word	0x00013240
        /*10a4*/ 	.short	0x010a
        /*10a6*/ 	.byte	0x3f
	.zero		1


	//   ....[89]....
        /*10a8*/ 	.word	0x000172b0
        /*10ac*/ 	.word	0x00000016
        /*10b0*/ 	.word	0x00013220
        /*10b4*/ 	.short	0x010a
        /*10b6*/ 	.byte	0x3f
	.zero		1


	//   ....[90]....
        /*10b8*/ 	.word	0x00017300
        /*10bc*/ 	.word	0x00000004
        /*10c0*/ 	.word	0x00013280
        /*10c4*/ 	.short	0x010a
        /*10c6*/ 	.byte	0x3f
	.zero		1


	//   ....[91]....
        /*10c8*/ 	.word	0x00017350
        /*10cc*/ 	.word	0x00000004
        /*10d0*/ 	.word	0x00013240
        /*10d4*/ 	.short	0x010a
        /*10d6*/ 	.byte	0x3f
	.zero		1


	//   ....[92]....
        /*10d8*/ 	.word	0x000173a0
        /*10dc*/ 	.word	0x00000003
        /*10e0*/ 	.word	0x00013270
        /*10e4*/ 	.short	0x010a
        /*10e6*/ 	.byte	0x3f
	.zero		1


	//   ....[93]....
        /*10e8*/ 	.word	0x000173f0
        /*10ec*/ 	.word	0x00000003
        /*10f0*/ 	.word	0x00013260
        /*10f4*/ 	.short	0x010a
        /*10f6*/ 	.byte	0x3f
	.zero		1


	//   ....[94]....
        /*10f8*/ 	.word	0x00017440
        /*10fc*/ 	.word	0x00000003
        /*1100*/ 	.word	0x00013270
        /*1104*/ 	.short	0x010a
        /*1106*/ 	.byte	0x3f
	.zero		1


	//   ....[95]....
        /*1108*/ 	.word	0x00017490
        /*110c*/ 	.word	0x00000003
        /*1110*/ 	.word	0x00013260
        /*1114*/ 	.short	0x010a
        /*1116*/ 	.byte	0x3f
	.zero		1


	//   ....[96]....
        /*1118*/ 	.word	0x00017e10
        /*111c*/ 	.word	0x00000009
        /*1120*/ 	.word	0x00013220
        /*1124*/ 	.short	0x010a
        /*1126*/ 	.byte	0x3f
	.zero		1


	//   ....[97]....
        /*1128*/ 	.word	0x00017fb0
        /*112c*/ 	.word	0x00000007
        /*1130*/ 	.word	0x00000000
        /*1134*/ 	.short	0x010a
        /*1136*/ 	.byte	0x3f
	.zero		1


	//   ....[98]....
        /*1138*/ 	.word	0x00018000
        /*113c*/ 	.word	0x00000003
        /*1140*/ 	.word	0x00000000
        /*1144*/ 	.short	0x010a
        /*1146*/ 	.byte	0x3f
	.zero		1


	//   ....[99]....
        /*1148*/ 	.word	0x00018050
        /*114c*/ 	.word	0x00000003
        /*1150*/ 	.word	0x00013260
        /*1154*/ 	.short	0x010a
        /*1156*/ 	.byte	0x3f
	.zero		1


	//   ....[100]....
        /*1158*/ 	.word	0x000180a0
        /*115c*/ 	.word	0x00000005
        /*1160*/ 	.word	0x00013260
        /*1164*/ 	.short	0x010a
        /*1166*/ 	.byte	0x3f
	.zero		1


	//   ....[101]....
        /*1168*/ 	.word	0x000180f0
        /*116c*/ 	.word	0x00000003
        /*1170*/ 	.word	0x00013280
        /*1174*/ 	.short	0x010a
        /*1176*/ 	.byte	0x3f
	.zero		1


	//----- nvinfo : EIATTR_NUM_MBARRIERS
	.align		4
.L_149:
        /*1178*/ 	.byte	0x03, 0x38
        /*117a*/ 	.short	0x0016


	//----- nvinfo : EIATTR_EXIT_INSTR_OFFSETS
	.align		4
        /*117c*/ 	.byte	0x04, 0x1c
        /*117e*/ 	.short	(.L_151 - .L_150)


	//   ....[0]....
.L_150:
        /*1180*/ 	.word	0x00015fb0


	//----- nvinfo : EIATTR_MAX_THREADS
	.align		4
.L_151:
        /*1184*/ 	.byte	0x04, 0x05
        /*1186*/ 	.short	(.L_153 - .L_152)
.L_152:
        /*1188*/ 	.word	0x00000200
        /*118c*/ 	.word	0x00000001
        /*1190*/ 	.word	0x00000001


	//----- nvinfo : EIATTR_CRS_STACK_SIZE
	.align		4
.L_153:
        /*1194*/ 	.byte	0x04, 0x1e
        /*1196*/ 	.short	(.L_155 - .L_154)
.L_154:
        /*1198*/ 	.word	0x00000000


	//----- nvinfo : EIATTR_CBANK_PARAM_SIZE
	.align		4
.L_155:
        /*119c*/ 	.byte	0x03, 0x19
        /*119e*/ 	.short	0x0af0


	//----- nvinfo : EIATTR_PARAM_CBANK
	.align		4
        /*11a0*/ 	.byte	0x04, 0x0a
        /*11a2*/ 	.short	(.L_157 - .L_156)
	.align		4
.L_156:
        /*11a4*/ 	.word	index@(.nv.constant0._ZN7cutlass13device_kernelIN5flash11enable_sm90INS1_16FlashAttnFwdSm90INS1_25CollectiveMainloopFwdSm90ILi2EN4cute5tupleIJNS5_1CILi1EEES8_S8_EEENS6_IJNS7_ILi192EEENS7_ILi160EEENS7_ILi64EEEEEELi64ENS_12float_e4m3_tEfNS_4arch4Sm90ELb0ELb0ELb1ELb1ELb0ELb1ELb0ELb1ELb1ELb1ELb0ELb0EEENS1_21CollectiveEpilogueFwdINS6_IJSA_SC_SB_EEES9_NS_10bfloat16_tESG_Li384ELb1ELb1ELb0ELb1EEENS1_36VarlenDynamicPersistentTileSchedulerILi192ELi160ELi384ELi128ELb0ELb1ELb1ELb0ELb1ELb1EEEEEEEEEvNT_6ParamsE)
        /*11a8*/ 	.short	0x0210
        /*11aa*/ 	.short	0x0af0


	//----- nvinfo : EIATTR_SW_WAR
	.align		4
.L_157:
        /*11ac*/ 	.byte	0x04, 0x36
        /*11ae*/ 	.short	(.L_159 - .L_158)
.L_158:
        /*11b0*/ 	.word	0x00000008
.L_159:


//--------------------- .nv.info._ZN7cutlass13device_kernelIN5flash11enable_sm90INS1_16FlashAttnFwdSm90INS1_25CollectiveMainloopFwdSm90ILi2EN4cute5tupleIJNS5_1CILi1EEES8_S8_EEENS6_IJNS7_ILi192EEENS7_ILi160EEENS7_ILi64EEEEEELi64ENS_12float_e4m3_tEfNS_4arch4Sm90ELb0ELb1ELb1ELb0ELb0ELb0ELb0ELb1ELb1ELb1ELb0ELb0EEENS1_21CollectiveEpilogueFwdINS6_IJSA_SC_SB_EEES9_NS_10bfloat16_tESG_Li384ELb0ELb1ELb0ELb1EEENS1_30DynamicPersistentTileSchedulerILi384ELi128ELb0ELb1ELb1EEEEEEEEEvNT_6ParamsE --------------------------
	.section	.nv.info._ZN7cutlass13device_kernelIN5flash11enable_sm90INS1_16FlashAttnFwdSm90INS1_25CollectiveMainloopFwdSm90ILi2EN4cute5tupleIJNS5_1CILi1EEES8_S8_EEENS6_IJNS7_ILi192EEENS7_ILi160EEENS7_ILi64EEEEEELi64ENS_12float_e4m3_tEfNS_4arch4Sm90ELb0ELb1ELb1ELb0ELb0ELb0ELb0ELb1ELb1ELb1ELb0ELb0EEENS1_21CollectiveEpilogueFwdINS6_IJSA_SC_SB_EEES9_NS_10bfloat16_tESG_Li384ELb0ELb1ELb0ELb1EEENS1_30DynamicPersistentTileSchedulerILi384ELi128ELb0ELb1ELb1EEEEEEEEEvNT_6ParamsE,"",@"SHT_CUDA_INFO"
	.sectionflags	@""
	.align	4


	//----- nvinfo : EIATTR_CUDA_API_VERSION
	.align		4
        /*0000*/ 	.byte	0x04, 0x37
        /*0002*/ 	.short	(.L_161 - .L_160)
.L_160:
        /*0004*/ 	.word	0x00000082


	//----- nvinfo : EIATTR_KPARAM_INFO
	.align		4
.L_161:
        /*0008*/ 	.byte	0x04, 0x17
        /*000a*/ 	.short	(.L_163 - .L_162)
.L_162:
        /*000c*/ 	.word	0x00000000
        /*0010*/ 	.short	0x0000
        /*0012*/ 	.short	0x0070
        /*0014*/ 	.byte	0x00, 0xf0, 0x01, 0x2a


	//----- nvinfo : EIATTR_SPARSE_MMA_MASK
	.align		4
.L_163:
        /*0018*/ 	.byte	0x03, 0x50
        /*001a*/ 	.short	0x0000


	//----- nvinfo : EIATTR_MAXREG_COUNT
	.align		4
        /*001c*/ 	.byte	0x03, 0x1b
        /*001e*/ 	.short	0x0080


	//----- nvinfo : EIATTR_NUM_BARRIERS
	.align		4
        /*0020*/ 	.byte	0x02, 0x4c
        /*0022*/ 	.byte	0x09
	.zero		1


	//----- nvinfo : EIATTR_EXTERNS
	.align		4
        /*0024*/ 	.byte	0x04, 0x0f
        /*0026*/ 	.short	(.L_165 - .L_164)


	//   ....[0]....
	.align		4
.L_164:
        /*0028*/ 	.word	index@(__assertfail)


	//----- nvinfo : EIATTR_MERCURY_ISA_VERSION
	.align		4
.L_165:
        /*002c*/ 	.byte	0x03, 0x5f
        /*002e*/ 	.short	0x0101


	//----- nvinfo : EIATTR_INT_WARP_WIDE_INSTR_OFFSETS
	.align		4
        /*0030*/ 	.byte	0x04, 0x31
        /*0032*/ 	.short	(.L_167 - .L_166)


	//   ....[0]....
.L_166:
        /*0034*/ 	.word	0x00000120


	//   ....[1]....
        /*0038*/ 	.word	0x00000160


	//   ....[2]....
        /*003c*/ 	.word	0x000001d0


	//   ....[3]....
        /*0040*/ 	.word	0x000151c0


	//   ....[4]....
        /*0044*/ 	.word	0x00015250


	//   ....[5]....
        /*0048*/ 	.word	0x00017550


	//   ....[6]....
        /*004c*/ 	.word	0x000175e0


	//----- nvinfo : EIATTR_COOP_GROUP_MASK_REGIDS
	.align		4
.L_167:
        /*0050*/ 	.byte	0x04, 0x29
        /*0052*/ 	.short	(.L_169 - .L_168)


	//   ....[0]....
.L_168:
        /*0054*/ 	.word	0xffffffff


	//   ....[1]....
        /*0058*/ 	.word	0xffffffff


	//   ....[2]....
        /*005c*/ 	.word	0xffffffff


	//   ....[3]....
        /*0060*/ 	.word	0xffffffff


	//   ....[4]....
        /*0064*/ 	.word	0xffffffff


	//   ....[5]....
        /*0068*/ 	.word	0xffffffff


	//   ....[6]....
        /*006c*/ 	.word	0xffffffff


	//   ....[7]....
        /*0070*/ 	.word	0xffffffff


	//   ....[8]....
        /*0074*/ 	.word	0xffffffff


	//   ....[9]....
        /*0078*/ 	.word	0xffffffff


	//   ....[10]....
        /*007c*/ 	.word	0xffffffff


	//   ....[11]....
        /*0080*/ 	.word	0xffffffff


	//   ....[12]....
        /*0084*/ 	.word	0xffffffff


	//   ....[13]....
        /*0088*/ 	.word	0xffffffff


	//   ....[14]....
        /*008c*/ 	.word	0xffffffff


	//   ....[15]....
        /*0090*/ 	.word	0xffffffff


	//   ....[16]....
        /*0094*/ 	.word	0xffffffff


	//   ....[17]....
        /*0098*/ 	.word	0xffffffff


	//   ....[18]....
        /*009c*/ 	.word	0xffffffff


	//   ....[19]....
        /*00a0*/ 	.word	0xffffffff


	//   ....[20]....
        /*00a4*/ 	.word	0xffffffff


	//   ....[21]....
        /*00a8*/ 	.word	0xffffffff


	//   ....[22]....
        /*00ac*/ 	.word	0xffffffff


	//   ....[23]....
        /*00b0*/ 	.word	0xffffffff


	//   ....[24]....
        /*00b4*/ 	.word	0xffffffff


	//   ....[25]....
        /*00b8*/ 	.word	0xffffffff


	//   ....[26]....
        /*00bc*/ 	.word	0xffffffff


	//   ....[27]....
        /*00c0*/ 	.word	0xffffffff


	//   ....[28]....
        /*00c4*/ 	.word	0xffffffff


	//   ....[29]....
        /*00c8*/ 	.word	0xffffffff


	//   ....[30]....
        /*00cc*/ 	.word	0xffffffff


	//   ....[31]....
        /*00d0*/ 	.word	0xffffffff


	//   ....[32]....
        /*00d4*/ 	.word	0xffffffff


	//   ....[33]....
        /*00d8*/ 	.word	0xffffffff


	//   ....[34]....
        /*00dc*/ 	.word	0xffffffff


	//   ....[35]....
        /*00e0*/ 	.word	0xffffffff


	//   ....[36]....
        /*00e4*/ 	.word	0xffffffff


	//   ....[37]....
        /*00e8*/ 	.word	0xffffffff


	//   ....[38]....
        /*00ec*/ 	.word	0xffffffff


	//   ....[39]....
        /*00f0*/ 	.word	0xffffffff


	//   ....[40]....
        /*00f4*/ 	.word	0xffffffff


	//   ....[41]....
        /*00f8*/ 	.word	0xffffffff


	//   ....[42]....
        /*00fc*/ 	.word	0xffffffff


	//   ....[43]....
        /*0100*/ 	.word	0xffffffff


	//   ....[44]....
        /*0104*/ 	.word	0xffffffff


	//   ....[45]....
        /*0108*/ 	.word	0xffffffff


	//   ....[46]....
        /*010c*/ 	.word	0xffffffff


	//   ....[47]....
        /*0110*/ 	.word	0xffffffff


	//   ....[48]....
        /*0114*/ 	.word	0xffffffff


	//   ....[49]....
        /*0118*/ 	.word	0xffffffff


	//   ....[50]....
        /*011c*/ 	.word	0xffffffff


	//   ....[51]....
        /*0120*/ 	.word	0xffffffff


	//   ....[52]....
        /*0124*/ 	.word	0xffffffff


	//   ....[53]....
        /*0128*/ 	.word	0xffffffff


	//   ....[54]....
        /*012c*/ 	.word	0xffffffff


	//   ....[55]....
        /*0130*/ 	.word	0xffffffff


	//   ....[56]....
        /*0134*/ 	.word	0xffffffff


	//   ....[57]....
        /*0138*/ 	.word	0xffffffff


	//   ....[58]....
        /*013c*/ 	.word	0xffffffff


	//   ....[59]....
        /*0140*/ 	.word	0xffffffff


	//   ....[60]....
        /*0144*/ 	.word	0xffffffff


	//   ....[61]....
        /*0148*/ 	.word	0xffffffff


	//   ....[62]....
        /*014c*/ 	.word	0xffffffff


	//   ....[63]....
        /*0150*/ 	.word	0xffffffff


	//   ....[64]....
        /*0154*/ 	.word	0xffffffff


	//   ....[65]....
        /*0158*/ 	.word	0xffffffff


	//   ....[66]....
        /*015c*/ 	.word	0xffffffff


	//   ....[67]....
        /*0160*/ 	.word	0xffffffff


	//   ....[68]....
        /*0164*/ 	.word	0xffffffff


	//   ....[69]....
        /*0168*/ 	.word	0xffffffff


	//   ....[70]....
        /*016c*/ 	.word	0xffffffff


	//   ....[71]....
        /*0170*/ 	.word	0xffffffff


	//   ....[72]....
        /*0174*/ 	.word	0xffffffff


	//   ....[73]....
        /*0178*/ 	.word	0xffffffff


	//   ....[74]....
        /*017c*/ 	.word	0xffffffff


	//   ....[75]....
        /*0180*/ 	.word	0xffffffff


	//   ....[76]....
        /*0184*/ 	.word	0xffffffff


	//   ....[77]....
        /*0188*/ 	.word	0xffffffff


	//   ....[78]....
        /*018c*/ 	.word	0xffffffff


	//   ....[79]....
        /*0190*/ 	.word	0xffffffff


	//   ....[80]....
        /*0194*/ 	.word	0xffffffff


	//   ....[81]....
        /*0198*/ 	.word	0xffffffff


	//   ....[82]....
        /*019c*/ 	.word	0xffffffff


	//   ....[83]....
        /*01a0*/ 	.word	0xffffffff


	//   ....[84]....
        /*01a4*/ 	.word	0xffffffff


	//   ....[85]....
        /*01a8*/ 	.word	0xffffffff


	//   ....[86]....
        /*01ac*/ 	.word	0x0500000f


	//   ....[87]....
        /*01b0*/ 	.word	0x0500000f


	//   ....[88]....
        /*01b4*/ 	.word	0x0500000f


	//   ....[89]....
        /*01b8*/ 	.word	0x0500000f


	//   ....[90]....
        /*01bc*/ 	.word	0x0500000f


	//   ....[91]....
        /*01c0*/ 	.word	0x0500000f


	//   ....[92]....
        /*01c4*/ 	.word	0x0500000f


	//   ....[93]....
        /*01c8*/ 	.word	0x0500000f


	//   ....[94]....
        /*01cc*/ 	.word	0x0500000f


	//   ....[95]....
        /*01d0*/ 	.word	0x0500000f


	//   ....[96]....
        /*01d4*/ 	.word	0x0500000f


	//   ....[97]....
        /*01d8*/ 	.word	0x0500000f


	//   ....[98]....
        /*01dc*/ 	.word	0x0500000f


	//   ....[99]....
        /*01e0*/ 	.word	0x0500000f


	//----- nvinfo : EIATTR_COOP_GROUP_INSTR_OFFSETS
	.align		4
.L_169:
        /*01e4*/ 	.byte	0x04, 0x28
        /*01e6*/ 	.short	(.L_171 - .L_170)


	//   ....[0]....
.L_170:
        /*01e8*/ 	.word	0x00000050


	//   ....[1]....
        /*01ec*/ 	.word	0x00000130


	//   ....[2]....
        /*01f0*/ 	.word	0x00000180


	//   ....[3]....
        /*01f4*/ 	.word	0x000003b0


	//   ....[4]....
        /*01f8*/ 	.word	0x00000510


	//   ....[5]....
        /*01fc*/ 	.word	0x00000630


	//   ....[6]....
        /*0200*/ 	.word	0x00000790


	//   ....[7]....
        /*0204*/ 	.word	0x00001660


	//   ....[8]....
        /*0208*/ 	.word	0x000027b0


	//   ....[9]....
        /*020c*/ 	.word	0x00003910


	//   ....[10]....
        /*0210*/ 	.word	0x00004650


	//   ....[11]....
        /*0214*/ 	.word	0x00004740


	//   ....[12]....
        /*0218*/ 	.word	0x00005200


	//   ....[13]....
        /*021c*/ 	.word	0x00005280


	//   ....[14]....
        /*0220*/ 	.word	0x00007470


	//   ....[15]....
        /*0224*/ 	.word	0x00008540


	//   ....[16]....
        /*0228*/ 	.word	0x00008d60


	//   ....[17]....
        /*022c*/ 	.word	0x00008e70


	//   ....[18]....
        /*0230*/ 	.word	0x000099b0


	//   ....[19]....
        /*0234*/ 	.word	0x00009a50


	//   ....[20]....
        /*0238*/ 	.word	0x0000c430


	//   ....[21]....
        /*023c*/ 	.word	0x0000c460


	//   ....[22]....
        /*0240*/ 	.word	0x0000c4c0


	//   ....[23]....
        /*0244*/ 	.word	0x0000c4f0


	//   ....[24]....
        /*0248*/ 	.word	0x0000ece0


	//   ....[25]....
        /*024c*/ 	.word	0x0000fde0


	//   ....[26]....
        /*0250*/ 	.word	0x000108e0


	//   ....[27]....
        /*0254*/ 	.word	0x00010980


	//   ....[28]....
        /*0258*/ 	.word	0x00011260


	//   ....[29]....
        /*025c*/ 	.word	0x000112e0


	//   ....[30]....
        /*0260*/ 	.word	0x000127c0


	//   ....[31]....
        /*0264*/ 	.word	0x000127d0


	//   ....[32]....
        /*0268*/ 	.word	0x00012850


	//   ....[33]....
        /*026c*/ 	.word	0x00012860


	//   ....[34]....
        /*0270*/ 	.word	0x00013600


	//   ....[35]....
        /*0274*/ 	.word	0x00013610


	//   ....[36]....
        /*0278*/ 	.word	0x00013620


	//   ....[37]....
        /*027c*/ 	.word	0x00013630


	//   ....[38]....
        /*0280*/ 	.word	0x00013640


	//   ....[39]....
        /*0284*/ 	.word	0x00013650


	//   ....[40]....
        /*0288*/ 	.word	0x00013660


	//   ....[41]....
        /*028c*/ 	.word	0x00013670


	//   ....[42]....
        /*0290*/ 	.word	0x00013680


	//   ....[43]....
        /*0294*/ 	.word	0x00013690


	//   ....[44]....
        /*0298*/ 	.word	0x000136c0


	//   ....[45]....
        /*029c*/ 	.word	0x000136d0


	//   ....[46]....
        /*02a0*/ 	.word	0x000136f0


	//   ....[47]....
        /*02a4*/ 	.word	0x00013720


	//   ....[48]....
        /*02a8*/ 	.word	0x00013750


	//   ....[49]....
        /*02ac*/ 	.word	0x00013770


	//   ....[50]....
        /*02b0*/ 	.word	0x00013780


	//   ....[51]....
        /*02b4*/ 	.word	0x00013790


	//   ....[52]....
        /*02b8*/ 	.word	0x000137d0


	//   ....[53]....
        /*02bc*/ 	.word	0x00013840


	//   ....[54]....
        /*02c0*/ 	.word	0x00013c80


	//   ....[55]....
        /*02c4*/ 	.word	0x00013ca0


	//   ....[56]....
        /*02c8*/ 	.word	0x00013ce0


	//   ....[57]....
        /*02cc*/ 	.word	0x00013d10


	//   ....[58]....
        /*02d0*/ 	.word	0x00013d20


	//   ....[59]....
        /*02d4*/ 	.word	0x00013d30


	//   ....[60]....
        /*02d8*/ 	.word	0x00013d50


	//   ....[61]....
        /*02dc*/ 	.word	0x00013d70


	//   ....[62]....
        /*02e0*/ 	.word	0x000143c0


	//   ....[63]....
        /*02e4*/ 	.word	0x00014400


	//   ....[64]....
        /*02e8*/ 	.word	0x00014430


	//   ....[65]....
        /*02ec*/ 	.word	0x00014460


	//   ....[66]....
        /*02f0*/ 	.word	0x00014480


	//   ....[67]....
        /*02f4*/ 	.word	0x00014490


	//   ....[68]....
        /*02f8*/ 	.word	0x000144a0


	//   ....[69]....
        /*02fc*/ 	.word	0x000144c0


	//   ....[70]....
        /*0300*/ 	.word	0x00014640


	//   ....[71]....
        /*0304*/ 	.word	0x00015930


	//   ....[72]....
        /*0308*/ 	.word	0x000164e0


	//   ....[73]....
        /*030c*/ 	.word	0x00016510


	//   ....[74]....
        /*0310*/ 	.word	0x00016540


	//   ....[75]....
        /*0314*/ 	.word	0x00016590


	//   ....[76]....
        /*0318*/ 	.word	0x000165d0


	//   ....[77]....
        /*031c*/ 	.word	0x00016610


	//   ....[78]....
        /*0320*/ 	.word	0x00016650


	//   ....[79]....
        /*0324*/ 	.word	0x00016660


	//   ....[80]....
        /*0328*/ 	.word	0x00016670


	//   ....[81]....
        /*032c*/ 	.word	0x000166b0


	//   ....[82]....
        /*0330*/ 	.word	0x00016740


	//   ....[83]....
        /*0334*/ 	.word	0x00016760


	//   ....[84]....
        /*0338*/ 	.word	0x00017b80


	//   ....[85]....
        /*033c*/ 	.word	0x00017d00


	//   ....[86]....
        /*0340*/ 	.word	0x00018390


	//   ....[87]....
        /*0344*/ 	.word	0x00018540


	//   ....[88]....
        /*0348*/ 	.word	0x000185a0


	//   ....[89]....
        /*034c*/ 	.word	0x00018650


	//   ....[90]....
        /*0350*/ 	.word	0x00018700


	//   ....[91]....
        /*0354*/ 	.word	0x00018780


	//   ....[92]....
        /*0358*/ 	.word	0x00018820


	//   ....[93]....
        /*035c*/ 	.word	0x000188a0


	//   ....[94]....
        /*0360*/ 	.word	0x00018950


	//   ....[95]....
        /*0364*/ 	.word	0x000189b0


	//   ....[96]....
        /*0368*/ 	.word	0x00018a60


	//   ....[97]....
        /*036c*/ 	.word	0x00018ae0


	//   ....[98]....
        /*0370*/ 	.word	0x00018b80


	//   ....[99]....
        /*0374*/ 	.word	0x00018ec0


	//----- nvinfo : EIATTR_REG_RECONFIG
	.align		4
.L_171:
        /*0378*/ 	.byte	0x01, 0x54
	.zero		2


	//----- nvinfo : EIATTR_SYSCALL_OFFSETS
	.align		4
        /*037c*/ 	.byte	0x04, 0x46
        /*037e*/ 	.short	(.L_173 - .L_172)


	//   ....[0]....
.L_172:
        /*0380*/ 	.word	0x00001820


	//   ....[1]....
        /*0384*/ 	.word	0x000153b0


	//   ....[2]....
        /*0388*/ 	.word	0x00015520


	//   ....[3]....
        /*038c*/ 	.word	0x00015670


	//   ....[4]....
        /*0390*/ 	.word	0x000157b0


	//   ....[5]....
        /*0394*/ 	.word	0x00016070


	//----- nvinfo : EIATTR_MBARRIER_INSTR_OFFSETS
	.align		4
.L_173:
        /*0398*/ 	.byte	0x04, 0x39
        /*039a*/ 	.short	(.L_175 - .L_174)


	//   ....[0]....
.L_174:
        /*039c*/ 	.word	0x00000260
        /*03a0*/ 	.word	0x000000ff
        /*03a4*/ 	.word	0x00013200
        /*03a8*/ 	.short	0x0100
        /*03aa*/ 	.byte	0x08
	.zero		1


	//   ....[1]....
        /*03ac*/ 	.word	0x00000270
        /*03b0*/ 	.word	0x000000ff
        /*03b4*/ 	.word	0x00013220
        /*03b8*/ 	.short	0x0100
        /*03ba*/ 	.byte	0x08
	.zero		1


	//   ....[2]....
        /*03bc*/ 	.word	0x00000360
        /*03c0*/ 	.word	0x000000ff
        /*03c4*/ 	.word	0x00013230
        /*03c8*/ 	.short	0x0100
        /*03ca*/ 	.byte	0x08
	.zero		1


	//   ....[3]....
        /*03cc*/ 	.word	0x00000370
        /*03d0*/ 	.word	0x000000ff
        /*03d4*/ 	.word	0x00013240
        /*03d8*/ 	.short	0x0100
        /*03da*/ 	.byte	0x08
	.zero		1


	//   ....[4]....
        /*03dc*/ 	.word	0x00000380
        /*03e0*/ 	.word	0x000000ff
        /*03e4*/ 	.word	0x00013238
        /*03e8*/ 	.short	0x0100
        /*03ea*/ 	.byte	0x08
	.zero		1


	//   ....[5]....
        /*03ec*/ 	.word	0x00000390
        /*03f0*/ 	.word	0x000000ff
        /*03f4*/ 	.word	0x00013248
        /*03f8*/ 	.short	0x0100
        /*03fa*/ 	.byte	0x08
	.zero		1


	//   ....[6]....
        /*03fc*/ 	.word	0x000004c0
        /*0400*/ 	.word	0x000000ff
        /*0404*/ 	.word	0x00013250
        /*0408*/ 	.short	0x0100
        /*040a*/ 	.byte	0x08
	.zero		1


	//   ....[7]....
        /*040c*/ 	.word	0x000004d0
        /*0410*/ 	.word	0x000000ff
        /*0414*/ 	.word	0x00013260
        /*0418*/ 	.short	0x0100
        /*041a*/ 	.byte	0x08
	.zero		1


	//   ....[8]....
        /*041c*/ 	.word	0x000004e0
        /*0420*/ 	.word	0x000000ff
        /*0424*/ 	.word	0x00013258
        /*0428*/ 	.short	0x0100
        /*042a*/ 	.byte	0x08
	.zero		1


	//   ....[9]....
        /*042c*/ 	.word	0x000004f0
        /*0430*/ 	.word	0x000000ff
        /*0434*/ 	.word	0x00013268
        /*0438*/ 	.short	0x0100
        /*043a*/ 	.byte	0x08
	.zero		1


	//   ....[10]....
        /*043c*/ 	.word	0x000005e0
        /*0440*/ 	.word	0x000000ff
        /*0444*/ 	.word	0x00013270
        /*0448*/ 	.short	0x0100
        /*044a*/ 	.byte	0x06
	.zero		1


	//   ....[11]....
        /*044c*/ 	.word	0x000005f0
        /*0450*/ 	.word	0x000000ff
        /*0454*/ 	.word	0x00013280
        /*0458*/ 	.short	0x0100
        /*045a*/ 	.byte	0x06
	.zero		1


	//   ....[12]....
        /*045c*/ 	.word	0x00000600
        /*0460*/ 	.word	0x000000ff
        /*0464*/ 	.word	0x00013278
        /*0468*/ 	.short	0x0100
        /*046a*/ 	.byte	0x06
	.zero		1


	//   ....[13]....
        /*046c*/ 	.word	0x00000610
        /*0470*/ 	.word	0x000000ff
        /*0474*/ 	.word	0x00013288
        /*0478*/ 	.short	0x0100
        /*047a*/ 	.byte	0x06
	.zero		1


	//   ....[14]....
        /*047c*/ 	.word	0x00000740
        /*0480*/ 	.word	0x000000ff
        /*0484*/ 	.word	0x00013290
        /*0488*/ 	.short	0x0100
        /*048a*/ 	.byte	0x08
	.zero		1


	//   ....[15]....
        /*048c*/ 	.word	0x00000750
        /*0490*/ 	.word	0x000000ff
        /*0494*/ 	.word	0x000132a0
        /*0498*/ 	.short	0x0100
        /*049a*/ 	.byte	0x08
	.zero		1


	//   ....[16]....
        /*049c*/ 	.word	0x00000760
        /*04a0*/ 	.word	0x000000ff
        /*04a4*/ 	.word	0x00013298
        /*04a8*/ 	.short	0x0100
        /*04aa*/ 	.byte	0x08
	.zero		1


	//   ....[17]....
        /*04ac*/ 	.word	0x00000770
        /*04b0*/ 	.word	0x000000ff
        /*04b4*/ 	.word	0x000132a8
        /*04b8*/ 	.short	0x0100
        /*04ba*/ 	.byte	0x08
	.zero		1


	//   ....[18]....
        /*04bc*/ 	.word	0x000008a0
        /*04c0*/ 	.word	0x000000ff
        /*04c4*/ 	.word	0x000132b0
        /*04c8*/ 	.short	0x0100
        /*04ca*/ 	.byte	0x08
	.zero		1


	//   ....[19]....
        /*04cc*/ 	.word	0x000008b0
        /*04d0*/ 	.word	0x000000ff
        /*04d4*/ 	.word	0x000132c0
        /*04d8*/ 	.short	0x0100
        /*04da*/ 	.byte	0x08
	.zero		1


	//   ....[20]....
        /*04dc*/ 	.word	0x000008c0
        /*04e0*/ 	.word	0x000000ff
        /*04e4*/ 	.word	0x000132b8
        /*04e8*/ 	.short	0x0100
        /*04ea*/ 	.byte	0x08
	.zero		1


	//   ....[21]....
        /*04ec*/ 	.word	0x000008d0
        /*04f0*/ 	.word	0x000000ff
        /*04f4*/ 	.word	0x000132c8
        /*04f8*/ 	.short	0x0100
        /*04fa*/ 	.byte	0x08
	.zero		1


	//   ....[22]....
        /*04fc*/ 	.word	0x00001b70
        /*0500*/ 	.word	0x000000ff
        /*0504*/ 	.word	0x00013200
        /*0508*/ 	.short	0x010a
        /*050a*/ 	.byte	0x2d
	.zero		1


	//   ....[23]....
        /*050c*/ 	.word	0x00001c10
        /*0510*/ 	.word	0x0000006a
        /*0514*/ 	.word	0x00013230
        /*0518*/ 	.short	0x010a
        /*051a*/ 	.byte	0x3f
	.zero		1


	//   ....[24]....
        /*051c*/ 	.word	0x00001c50
        /*0520*/ 	.word	0x0000006a
        /*0524*/ 	.word	0x00013230
        /*0528*/ 	.short	0x010a
        /*052a*/ 	.byte	0x3f
	.zero		1


	//   ....[25]....
        /*052c*/ 	.word	0x000028d0
        /*0530*/ 	.word	0x0000006a
        /*0534*/ 	.word	0x00000000
        /*0538*/ 	.short	0x0101
        /*053a*/ 	.byte	0x3f
	.zero		1


	//   ....[26]....
        /*053c*/ 	.word	0x00006360
        /*0540*/ 	.word	0x000000ff
        /*0544*/ 	.word	0x00013230
        /*0548*/ 	.short	0x010a
        /*054a*/ 	.byte	0x06
	.zero		1


	//   ....[27]....
        /*054c*/ 	.word	0x000063a0
        /*0550*/ 	.word	0x000000ff
        /*0554*/ 	.word	0x00013230
        /*0558*/ 	.short	0x010a
        /*055a*/ 	.byte	0x06
	.zero		1


	//   ....[28]....
        /*055c*/ 	.word	0x000067f0
        /*0560*/ 	.word	0x000000ff
        /*0564*/ 	.word	0x00013250
        /*0568*/ 	.short	0x010a
        /*056a*/ 	.byte	0x0b
	.zero		1


	//   ....[29]....
        /*056c*/ 	.word	0x00006aa0
        /*0570*/ 	.word	0x000000ff
        /*0574*/ 	.word	0x00013250
        /*0578*/ 	.short	0x010a
        /*057a*/ 	.byte	0x0b
	.zero		1


	//   ....[30]....
        /*057c*/ 	.word	0x000074a0
        /*0580*/ 	.word	0x00000038
        /*0584*/ 	.word	0x00000000
        /*0588*/ 	.short	0x0101
        /*058a*/ 	.byte	0x3f
	.zero		1


	//   ....[31]....
        /*058c*/ 	.word	0x0000a750
        /*0590*/ 	.word	0x000000ff
        /*0594*/ 	.word	0x00000000
        /*0598*/ 	.short	0x0101
        /*059a*/ 	.byte	0x06
	.zero		1


	//   ....[32]....
        /*059c*/ 	.word	0x0000af50
        /*05a0*/ 	.word	0x000000ff
        /*05a4*/ 	.word	0x00013230
        /*05a8*/ 	.short	0x010a
        /*05aa*/ 	.byte	0x16
	.zero		1


	//   ....[33]....
        /*05ac*/ 	.word	0x0000af90
        /*05b0*/ 	.word	0x000000ff
        /*05b4*/ 	.word	0x00013230
        /*05b8*/ 	.short	0x010a
        /*05ba*/ 	.byte	0x16
	.zero		1


	//   ....[34]....
        /*05bc*/ 	.word	0x0000b3e0
        /*05c0*/ 	.word	0x000000ff
        /*05c4*/ 	.word	0x00013250
        /*05c8*/ 	.short	0x010a
        /*05ca*/ 	.byte	0x0b
	.zero		1


	//   ....[35]....
        /*05cc*/ 	.word	0x0000bbd0
        /*05d0*/ 	.word	0x000000ff
        /*05d4*/ 	.word	0x00013250
        /*05d8*/ 	.short	0x010a
        /*05da*/ 	.byte	0x0b
	.zero		1


	//   ....[36]....
        /*05dc*/ 	.word	0x0000d3a0
        /*05e0*/ 	.word	0x00000004
        /*05e4*/ 	.word	0x00000000
        /*05e8*/ 	.short	0x0101
        /*05ea*/ 	.byte	0x3f
	.zero		1


	//   ....[37]....
        /*05ec*/ 	.word	0x0000d690
        /*05f0*/ 	.word	0x000000ff
        /*05f4*/ 	.word	0x00000000
        /*05f8*/ 	.short	0x0101
        /*05fa*/ 	.byte	0x06
	.zero		1


	//   ....[38]....
        /*05fc*/ 	.word	0x0000dc10
        /*0600*/ 	.word	0x000000ff
        /*0604*/ 	.word	0x00013230
        /*0608*/ 	.short	0x010a
        /*060a*/ 	.byte	0x06
	.zero		1


	//   ....[39]....
        /*060c*/ 	.word	0x0000dc50
        /*0610*/ 	.word	0x000000ff
        /*0614*/ 	.word	0x00013230
        /*0618*/ 	.short	0x010a
        /*061a*/ 	.byte	0x06
	.zero		1


	//   ....[40]....
        /*061c*/ 	.word	0x0000e0a0
        /*0620*/ 	.word	0x000000ff
        /*0624*/ 	.word	0x00013250
        /*0628*/ 	.short	0x010a
        /*062a*/ 	.byte	0x0b
	.zero		1


	//   ....[41]....
        /*062c*/ 	.word	0x0000e350
        /*0630*/ 	.word	0x000000ff
        /*0634*/ 	.word	0x00013250
        /*0638*/ 	.short	0x010a
        /*063a*/ 	.byte	0x0b
	.zero		1


	//   ....[42]....
        /*063c*/ 	.word	0x0000ecf0
        /*0640*/ 	.word	0x00000038
        /*0644*/ 	.word	0x00000000
        /*0648*/ 	.short	0x0101
        /*064a*/ 	.byte	0x3f
	.zero		1


	//   ....[43]....
        /*064c*/ 	.word	0x00011ff0
        /*0650*/ 	.word	0x000000ff
        /*0654*/ 	.word	0x00000000
        /*0658*/ 	.short	0x0101
        /*065a*/ 	.byte	0x06
	.zero		1


	//   ....[44]....
        /*065c*/ 	.word	0x00012490
        /*0660*/ 	.word	0x000000ff
        /*0664*/ 	.word	0x00013250
        /*0668*/ 	.short	0x010a
        /*066a*/ 	.byte	0x0e
	.zero		1


	//   ....[45]....
        /*066c*/ 	.word	0x000124d0
        /*0670*/ 	.word	0x000000ff
        /*0674*/ 	.word	0x00013250
        /*0678*/ 	.short	0x010a
        /*067a*/ 	.byte	0x0e
	.zero		1


	//   ....[46]....
        /*067c*/ 	.word	0x00012b40
        /*0680*/ 	.word	0x000000ff
        /*0684*/ 	.word	0x00000000
        /*0688*/ 	.short	0x0101
        /*068a*/ 	.byte	0x04
	.zero		1


	//   ....[47]....
        /*068c*/ 	.word	0x00013bc0
        /*0690*/ 	.word	0x00000007
        /*0694*/ 	.word	0x00000000
        /*0698*/ 	.short	0x0101
        /*069a*/ 	.byte	0x3f
	.zero		1


	//   ....[48]....
        /*069c*/ 	.word	0x00015b60
        /*06a0*/ 	.word	0x00000005
        /*06a4*/ 	.word	0x00013280
        /*06a8*/ 	.short	0x010a
        /*06aa*/ 	.byte	0x3f
	.zero		1


	//   ....[49]....
        /*06ac*/ 	.word	0x00015d00
        /*06b0*/ 	.word	0x00000005
        /*06b4*/ 	.word	0x00013240
        /*06b8*/ 	.short	0x010a
        /*06ba*/ 	.byte	0x3f
	.zero		1


	//   ....[50]....
        /*06bc*/ 	.word	0x00016810
        /*06c0*/ 	.word	0x00000012
        /*06c4*/ 	.word	0x00013200
        /*06c8*/ 	.short	0x0107
        /*06ca*/ 	.byte	0x3f
	.zero		1


	//   ....[51]....
        /*06cc*/ 	.word	0x000168e0
        /*06d0*/ 	.word	0x00000012
        /*06d4*/ 	.word	0x00013200
        /*06d8*/ 	.short	0x0101
        /*06da*/ 	.byte	0x3f
	.zero		1


	//   ....[52]....
        /*06dc*/ 	.word	0x00016900
        /*06e0*/ 	.word	0x00000012
        /*06e4*/ 	.word	0x00013220
        /*06e8*/ 	.short	0x010a
        /*06ea*/ 	.byte	0x3f
	.zero		1


	//   ....[53]....
        /*06ec*/ 	.word	0x00016bd0
        /*06f0*/ 	.word	0x00000004
        /*06f4*/ 	.word	0x00013280
        /*06f8*/ 	.short	0x010a
        /*06fa*/ 	.byte	0x3f
	.zero		1


	//   ....[54]....
        /*06fc*/ 	.word	0x00016e10
        /*0700*/ 	.word	0x00000004
        /*0704*/ 	.word	0x00013240
        /*0708*/ 	.short	0x010a
        /*070a*/ 	.byte	0x3f
	.zero		1


	//   ....[55]....
        /*070c*/ 	.word	0x000170d0
        /*0710*/ 	.word	0x00000003
        /*0714*/ 	.word	0x00013270
        /*0718*/ 	.short	0x010a
        /*071a*/ 	.byte	0x3f
	.zero		1


	//   ....[56]....
        /*071c*/ 	.word	0x00017150
        /*0720*/ 	.word	0x00000003
        /*0724*/ 	.word	0x00013260
        /*0728*/ 	.short	0x010a
        /*072a*/ 	.byte	0x3f
	.zero		1


	//   ....[57]....
        /*072c*/ 	.word	0x00017430
        /*0730*/ 	.word	0x00000003
        /*0734*/ 	.word	0x00013250
        /*0738*/ 	.short	0x0101
        /*073a*/ 	.byte	0x3f
	.zero		1


	//   ....[58]....
        /*073c*/ 	.word	0x000174b0
        /*0740*/ 	.word	0x00000002
        /*0744*/ 	.word	0x00000000
        /*0748*/ 	.short	0x0101
        /*074a*/ 	.byte	0x3f
	.zero		1


	//   ....[59]....
        /*074c*/ 	.word	0x000176a0
        /*0750*/ 	.word	0x00000002
        /*0754*/ 	.word	0x00013270
        /*0758*/ 	.short	0x010a
        /*075a*/ 	.byte	0x3f
	.zero		1


	//   ....[60]....
        /*075c*/ 	.word	0x00017720
        /*0760*/ 	.word	0x00000002
        /*0764*/ 	.word	0x00013260
        /*0768*/ 	.short	0x010a
        /*076a*/ 	.byte	0x3f
	.zero		1


	//   ....[61]....
        /*076c*/ 	.word	0x000179f0
        /*0770*/ 	.word	0x00000002
        /*0774*/ 	.word	0x00013250
        /*0778*/ 	.short	0x0101
        /*077a*/ 	.byte	0x3f
	.zero		1


	//   ....[62]....
        /*077c*/ 	.word	0x00017a80
        /*0780*/ 	.word	0x00000000
        /*0784*/ 	.word	0x00000000
        /*0788*/ 	.short	0x0101
        /*078a*/ 	.byte	0x3f
	.zero		1


	//   ....[63]....
        /*078c*/ 	.word	0x00017c80
        /*0790*/ 	.word	0x00000006
        /*0794*/ 	.word	0x00013220
        /*0798*/ 	.short	0x010a
        /*079a*/ 	.byte	0x3f
	.zero		1


	//   ....[64]....
        /*079c*/ 	.word	0x00017e20
        /*07a0*/ 	.word	0x00000005
        /*07a4*/ 	.word	0x00000000
        /*07a8*/ 	.short	0x010a
        /*07aa*/ 	.byte	0x3f
	.zero		1


	//   ....[65]....
        /*07ac*/ 	.word	0x00017e90
        /*07b0*/ 	.word	0x00000009
        /*07b4*/ 	.word	0x00000000
        /*07b8*/ 	.short	0x010a
        /*07ba*/ 	.byte	0x3f
	.zero		1


	//   ....[66]....
        /*07bc*/ 	.word	0x00017ee0
        /*07c0*/ 	.word	0x00000013
        /*07c4*/ 	.word	0x00013260
        /*07c8*/ 	.short	0x010a
        /*07ca*/ 	.byte	0x3f
	.zero		1


	//   ....[67]....
        /*07cc*/ 	.word	0x00017f30
        /*07d0*/ 	.word	0x00000007
        /*07d4*/ 	.word	0x00013260
        /*07d8*/ 	.short	0x010a
        /*07da*/ 	.byte	0x3f
	.zero		1


	//   ....[68]....
        /*07dc*/ 	.word	0x00017f70
        /*07e0*/ 	.word	0x00000013
        /*07e4*/ 	.word	0x00013280
        /*07e8*/ 	.short	0x010a
        /*07ea*/ 	.byte	0x3f
	.zero		1


	//   ....[69]....
        /*07ec*/ 	.word	0x00017f90
        /*07f0*/ 	.word	0x00000007
        /*07f4*/ 	.word	0x00013280
        /*07f8*/ 	.short	0x010a
        /*07fa*/ 	.byte	0x3f
	.zero		1


	//   ....[70]....
        /*07fc*/ 	.word	0x00018000
        /*0800*/ 	.word	0x00000003
        /*0804*/ 	.word	0x00013200
        /*0808*/ 	.short	0x010a
        /*080a*/ 	.byte	0x3f
	.zero		1


	//   ....[71]....
        /*080c*/ 	.word	0x00018050
        /*0810*/ 	.word	0x0000006a
        /*0814*/ 	.word	0x00013230
        /*0818*/ 	.short	0x010a
        /*081a*/ 	.byte	0x3f
	.zero		1


	//   ....[72]....
        /*081c*/ 	.word	0x000180b0
        /*0820*/ 	.word	0x00000008
        /*0824*/ 	.word	0x00013230
        /*0828*/ 	.short	0x010a
        /*082a*/ 	.byte	0x3f
	.zero		1


	//   ....[73]....
        /*082c*/ 	.word	0x00018110
        /*0830*/ 	.word	0x00000082
        /*0834*/ 	.word	0x00013250
        /*0838*/ 	.short	0x010a
        /*083a*/ 	.byte	0x3f
	.zero		1


	//   ....[74]....
        /*083c*/ 	.word	0x00018170
        /*0840*/ 	.word	0x0000000a
        /*0844*/ 	.word	0x00013230
        /*0848*/ 	.short	0x010a
        /*084a*/ 	.byte	0x3f
	.zero		1


	//   ....[75]....
        /*084c*/ 	.word	0x000181d0
        /*0850*/ 	.word	0x0000000a
        /*0854*/ 	.word	0x00013250
        /*0858*/ 	.short	0x010a
        /*085a*/ 	.byte	0x3f
	.zero		1


	//   ....[76]....
        /*085c*/ 	.word	0x00018230
        /*0860*/ 	.word	0x0000000a
        /*0864*/ 	.word	0x00013230
        /*0868*/ 	.short	0x010a
        /*086a*/ 	.byte	0x3f
	.zero		1


	//   ....[77]....
        /*086c*/ 	.word	0x00018290
        /*0870*/ 	.word	0x00000082
        /*0874*/ 	.word	0x00013250
        /*0878*/ 	.short	0x010a
        /*087a*/ 	.byte	0x3f
	.zero		1


	//   ....[78]....
        /*087c*/ 	.word	0x000182f0
        /*0880*/ 	.word	0x00000003
        /*0884*/ 	.word	0x00013250
        /*0888*/ 	.short	0x010a
        /*088a*/ 	.byte	0x3f
	.zero		1


	//   ....[79]....
        /*088c*/ 	.word	0x00018440
        /*0890*/ 	.word	0x00000005
        /*0894*/ 	.word	0x00013280
        /*0898*/ 	.short	0x010a
        /*089a*/ 	.byte	0x3f
	.zero		1


	//   ....[80]....
        /*089c*/ 	.word	0x00018490
        /*08a0*/ 	.word	0x00000005
        /*08a4*/ 	.word	0x00013240
        /*08a8*/ 	.short	0x010a
        /*08aa*/ 	.byte	0x3f
	.zero		1


	//   ....[81]....
        /*08ac*/ 	.word	0x00018bb0
        /*08b0*/ 	.word	0x00000012
        /*08b4*/ 	.word	0x00013220
        /*08b8*/ 	.short	0x010a
        /*08ba*/ 	.byte	0x3f
	.zero		1


	//   ....[82]....
        /*08bc*/ 	.word	0x00018c00
        /*08c0*/ 	.word	0x00000004
        /*08c4*/ 	.word	0x00013280
        /*08c8*/ 	.short	0x010a
        /*08ca*/ 	.byte	0x3f
	.zero		1


	//   ....[83]....
        /*08cc*/ 	.word	0x00018c50
        /*08d0*/ 	.word	0x00000004
        /*08d4*/ 	.word	0x00013240
        /*08d8*/ 	.short	0x010a
        /*08da*/ 	.byte	0x3f
	.zero		1


	//   ....[84]....
        /*08dc*/ 	.word	0x00018ca0
        /*08e0*/ 	.word	0x00000003
        /*08e4*/ 	.word	0x00013270
        /*08e8*/ 	.short	0x010a
        /*08ea*/ 	.byte	0x3f
	.zero		1


	//   ....[85]....
        /*08ec*/ 	.word	0x00018cf0
        /*08f0*/ 	.word	0x00000003
        /*08f4*/ 	.word	0x00013260
        /*08f8*/ 	.short	0x010a
        /*08fa*/ 	.byte	0x3f
	.zero		1


	//   ....[86]....
        /*08fc*/ 	.word	0x00018d40
        /*0900*/ 	.word	0x00000002
        /*0904*/ 	.word	0x00013270
        /*0908*/ 	.short	0x010a
        /*090a*/ 	.byte	0x3f
	.zero		1


	//   ....[87]....
        /*090c*/ 	.word	0x00018d90
        /*0910*/ 	.word	0x00000002
        /*0914*/ 	.word	0x00013260
        /*0918*/ 	.short	0x010a
        /*091a*/ 	.byte	0x3f
	.zero		1


	//   ....[88]....
        /*091c*/ 	.word	0x00018de0
        /*0920*/ 	.word	0x00000006
        /*0924*/ 	.word	0x00013220
        /*0928*/ 	.short	0x010a
        /*092a*/ 	.byte	0x3f
	.zero		1


	//   ....[89]....
        /*092c*/ 	.word	0x00018f80
        /*0930*/ 	.word	0x00000005
        /*0934*/ 	.word	0x00000000
        /*0938*/ 	.short	0x010a
        /*093a*/ 	.byte	0x3f
	.zero		1


	//   ....[90]....
        /*093c*/ 	.word	0x00018fd0
        /*0940*/ 	.word	0x00000009
        /*0944*/ 	.word	0x00000000
        /*0948*/ 	.short	0x010a
        /*094a*/ 	.byte	0x3f
	.zero		1


	//   ....[91]....
        /*094c*/ 	.word	0x00019020
        /*0950*/ 	.word	0x00000013
        /*0954*/ 	.word	0x00013260
        /*0958*/ 	.short	0x010a
        /*095a*/ 	.byte	0x3f
	.zero		1


	//   ....[92]....
        /*095c*/ 	.word	0x00019070
        /*0960*/ 	.word	0x00000007
        /*0964*/ 	.word	0x00013260
        /*0968*/ 	.short	0x010a
        /*096a*/ 	.byte	0x3f
	.zero		1


	//   ....[93]....
        /*096c*/ 	.word	0x000190c0
        /*0970*/ 	.word	0x00000013
        /*0974*/ 	.word	0x00013280
        /*0978*/ 	.short	0x010a
        /*097a*/ 	.byte	0x3f
	.zero		1


	//----- nvinfo : EIATTR_NUM_MBARRIERS
	.align		4
.L_175:
        /*097c*/ 	.byte	0x03, 0x38
        /*097e*/ 	.short	0x0016


	//----- nvinfo : EIATTR_EXIT_INSTR_OFFSETS
	.align		4
        /*0980*/ 	.byte	0x04, 0x1c
        /*0982*/ 	.short	(.L_177 - .L_176)


	//   ....[0]....
.L_176:
        /*0984*/ 	.word	0x000009f0


	//   ....[1]....
        /*0988*/ 	.word	0x000145d0


	//   ....[2]....
        /*098c*/ 	.word	0x00017fe0


	//----- nvinfo : EIATTR_MAX_THREADS
	.align		4
.L_177:
        /*0990*/ 	.byte	0x04, 0x05
        /*0992*/ 	.short	(.L_179 - .L_178)
.L_178:
        /*0994*/ 	.word	0x00000200
        /*0998*/ 	.word	0x00000001
        /*099c*/ 	.word	0x00000001


	//----- nvinfo : EIATTR_CRS_STACK_SIZE
	.align		4
.L_179:
        /*09a0*/ 	.byte	0x04, 0x1e
        /*09a2*/ 	.short	(.L_181 - .L_180)
.L_180:
        /*09a4*/ 	.word	0x00000000


	//----- nvinfo : EIATTR_CBANK_PARAM_SIZE
	.align		4
.L_181:
        /*09a8*/ 	.byte	0x03, 0x19
        /*09aa*/ 	.short	0x0af0


	//----- nvinfo : EIATTR_PARAM_CBANK
	.align		4
        /*09ac*/ 	.byte	0x04, 0x0a
        /*09ae*/ 	.short	(.L_183 - .L_182)
	.align		4
.L_182:
        /*09b0*/ 	.word	index@(.nv.constant0._ZN7cutlass13device_kernelIN5flash11enable_sm90INS1_16FlashAttnFwdSm90INS1_25CollectiveMainloopFwdSm90ILi2EN4cute5tupleIJNS5_1CILi1EEES8_S8_EEENS6_IJNS7_ILi192EEENS7_ILi160EEENS7_ILi64EEEEEELi64ENS_12float_e4m3_tEfNS_4arch4Sm90ELb0ELb1ELb1ELb0ELb0ELb0ELb0ELb1ELb1ELb1ELb0ELb0EEENS1_21CollectiveEpilogueFwdINS6_IJSA_SC_SB_EEES9_NS_10bfloat16_tESG_Li384ELb0ELb1ELb0ELb1EEENS1_30DynamicPersistentTileSchedulerILi384ELi128ELb0ELb1ELb1EEEEEEEEEvNT_6ParamsE)
        /*09b4*/ 	.short	0x0210
        /*09b6*/ 	.short	0x0af0


	//----- nvinfo : EIATTR_SW_WAR
	.align		4
.L_183:
        /*09b8*/ 	.byte	0x04, 0x36
        /*09ba*/ 	.short	(.L_185 - .L_184)
.L_184:
        /*09bc*/ 	.word	0x00000008
.L_185:


//--------------------- .nv.info._ZN7cutlass13device_kernelIN5flash11enable_sm90INS1_16FlashAttnFwdSm90INS1_25CollectiveMainloopFwdSm90ILi2EN4cute5tupleIJNS5_1CILi1EEES8_S8_EEENS6_IJNS7_ILi192EEENS7_ILi160EEENS7_ILi64EEEEEELi64ENS_12float_e4m3_tEfNS_4arch4Sm90ELb0ELb1ELb1ELb1ELb0ELb0ELb0ELb1ELb1ELb1ELb0ELb0EEENS1_21CollectiveEpilogueFwdINS6_IJSA_SC_SB_EEES9_NS_10bfloat16_tESG_Li384ELb1ELb1ELb0ELb1EEENS1_36VarlenDynamicPersistentTileSchedulerILi192ELi160ELi384ELi128ELb0ELb1ELb1ELb1ELb0ELb1EEEEEEEEEvNT_6ParamsE --------------------------
	.section	.nv.info._ZN7cutlass13device_kernelIN5flash11enable_sm90INS1_16FlashAttnFwdSm90INS1_25CollectiveMainloopFwdSm90ILi2EN4cute5tupleIJNS5_1CILi1EEES8_S8_EEENS6_IJNS7_ILi192EEENS7_ILi160EEENS7_ILi64EEEEEELi64ENS_12float_e4m3_tEfNS_4arch4Sm90ELb0ELb1ELb1ELb1ELb0ELb0ELb0ELb1ELb1ELb1ELb0ELb0EEENS1_21CollectiveEpilogueFwdINS6_IJSA_SC_SB_EEES9_NS_10bfloat16_tESG_Li384ELb1ELb1ELb0ELb1EEENS1_36VarlenDynamicPersistentTileSchedulerILi192ELi160ELi384ELi128ELb0ELb1ELb1ELb1ELb0ELb1EEEEEEEEEvNT_6ParamsE,"",@"SHT_CUDA_INFO"
	.sectionflags	@""
	.align	4


	//----- nvinfo : EIATTR_CUDA_API_VERSION
	.align		4
        /*0000*/ 	.byte	0x04, 0x37
        /*0002*/ 	.short	(.L_187 - .L_186)
.L_186:
        /*0004*/ 	.word	0x00000082


	//----- nvinfo : EIATTR_KPARAM_INFO
	.align		4
.L_187:
        /*0008*/ 	.byte	0x04, 0x17
        /*000a*/ 	.short	(.L_189 - .L_188)
.L_188:
        /*000c*/ 	.word	0x00000000
        /*0010*/ 	.short	0x0000
        /*0012*/ 	.short	0x0070
        /*0014*/ 	.byte	0x00, 0xf0, 0x01, 0x2a


	//----- nvinfo : EIATTR_SPARSE_MMA_MASK
	.align		4
.L_189:
        /*0018*/ 	.byte	0x03, 0x50
        /*001a*/ 	.short	0x0000


	//----- nvinfo : EIATTR_MAXREG_COUNT
	.align		4
        /*001c*/ 	.byte	0x03, 0x1b
        /*001e*/ 	.short	0x0080


	//----- nvinfo : EIATTR_NUM_BARRIERS
	.align		4
        /*0020*/ 	.byte	0x02, 0x4c
        /*0022*/ 	.byte	0x09
	.zero		1


	//----- nvinfo : EIATTR_EXTERNS
	.align		4
        /*0024*/ 	.byte	0x04, 0x0f
        /*0026*/ 	.short	(.L_191 - .L_190)


	//   ....[0]....
	.align		4
.L_190:
        /*0028*/ 	.word	index@(__assertfail)


	//----- nvinfo : EIATTR_ANNOTATIONS
	.align		4
.L_191:
        /*002c*/ 	.byte	0x04, 0x55
        /*002e*/ 	.short	(.L_193 - .L_192)


	//   ....[0]....
.L_192:
        /*0030*/ 	.word	0x00000001
        /*0034*/ 	.byte	0x70, 0x57, 0x01, 0x00, 0x01, 0x00, 0x00, 0x00, 0x90, 0x58, 0x01, 0x00, 0x01, 0x00, 0x00, 0x00
        /*0044*/ 	.byte	0x20, 0x5a, 0x01, 0x00, 0x01, 0x00, 0x00, 0x00, 0x50, 0x5f, 0x01, 0x00, 0x01, 0x00, 0x00, 0x00
        /*0054*/ 	.byte	0x90, 0x73, 0x01, 0x00, 0x01, 0x00, 0x00, 0x00, 0x40, 0x75, 0x01, 0x00, 0x01, 0x00, 0x00, 0x00
        /*0064*/ 	.byte	0x30, 0x78, 0x01, 0x00, 0x01, 0x00, 0x00, 0x00, 0x00, 0x7c, 0x01, 0x00, 0x01, 0x00, 0x00, 0x00
        /*0074*/ 	.byte	0x20, 0x7c, 0x01, 0x00, 0x01, 0x00, 0x00, 0x00, 0x20, 0x9a, 0x01, 0x00


	//----- nvinfo : EIATTR_MERCURY_ISA_VERSION
	.align		4
.L_193:
        /*0080*/ 	.byte	0x03, 0x5f
        /*0082*/ 	.short	0x0101


	//----- nvinfo : EIATTR_UNUSED_LOAD_BYTE_OFFSET
	.align		4
        /*0084*/ 	.byte	0x04, 0x44
        /*0086*/ 	.short	(.L_195 - .L_194)


	//   ....[0]....
.L_194:
        /*0088*/ 	.word	0x00000a00
        /*008c*/ 	.word	0x0000fff0


	//   ....[1]....
        /*0090*/ 	.word	0x00012ec0
        /*0094*/ 	.word	0x0000fff0


	//----- nvinfo : EIATTR_INT_WARP_WIDE_INSTR_OFFSETS
	.align		4
.L_195:
        /*0098*/ 	.byte	0x04, 0x31
        /*009a*/ 	.short	(.L_197 - .L_196)


	//   ....[0]....
.L_196:
        /*009c*/ 	.word	0x00000130


	//   ....[1]....
        /*00a0*/ 	.word	0x00000170


	//   ....[2]....
        /*00a4*/ 	.word	0x000001e0


	//   ....[3]....
        /*00a8*/ 	.word	0x00016470


	//   ....[4]....
        /*00ac*/ 	.word	0x00016500


	//   ....[5]....
        /*00b0*/ 	.word	0x000188e0


	//   ....[6]....
        /*00b4*/ 	.word	0x00018970


	//----- nvinfo : EIATTR_COOP_GROUP_MASK_REGIDS
	.align		4
.L_197:
        /*00b8*/ 	.byte	0x04, 0x29
        /*00ba*/ 	.short	(.L_199 - .L_198)


	//   ....[0]....
.L_198:
        /*00bc*/ 	.word	0xffffffff


	//   ....[1]....
        /*00c0*/ 	.word	0xffffffff


	//   ....[2]....
        /*00c4*/ 	.word	0xffffffff


	//   ....[3]....
        /*00c8*/ 	.word	0xffffffff


	//   ....[4]....
        /*00cc*/ 	.word	0xffffffff


	//   ....[5]....
        /*00d0*/ 	.word	0xffffffff


	//   ....[6]....
        /*00d4*/ 	.word	0xffffffff


	//   ....[7]....
        /*00d8*/ 	.word	0xffffffff


	//   ....[8]....
        /*00dc*/ 	.word	0xffffffff


	//   ....[9]....
        /*00e0*/ 	.word	0xffffffff


	//   ....[10]....
        /*00e4*/ 	.word	0xffffffff


	//   ....[11]....
        /*00e8*/ 	.word	0xffffffff


	//   ....[12]....
        /*00ec*/ 	.word	0xffffffff


	//   ....[13]....
        /*00f0*/ 	.word	0xffffffff


	//   ....[14]....
        /*00f4*/ 	.word	0xffffffff


	//   ....[15]....
        /*00f8*/ 	.word	0xffffffff


	//   ....[16]....
        /*00fc*/ 	.word	0xffffffff


	//   ....[17]....
        /*0100*/ 	.word	0xffffffff


	//   ....[18]....
        /*0104*/ 	.word	0xffffffff


	//   ....[19]....
        /*0108*/ 	.word	0xffffffff


	//   ....[20]....
        /*010c*/ 	.word	0xffffffff


	//   ....[21]....
        /*0110*/ 	.word	0xffffffff


	//   ....[22]....
        /*0114*/ 	.word	0xffffffff


	//   ....[23]....
        /*0118*/ 	.word	0xffffffff


	//   ....[24]....
        /*011c*/ 	.word	0xffffffff


	//   ....[25]....
        /*0120*/ 	.word	0xffffffff


	//   ....[26]....
        /*0124*/ 	.word	0xffffffff


	//   ....[27]....
        /*0128*/ 	.word	0xffffffff


	//   ....[28]....
        /*012c*/ 	.word	0xffffffff


	//   ....[29]....
        /*0130*/ 	.word	0xffffffff


	//   ....[30]....
        /*0134*/ 	.word	0xffffffff


	//   ....[31]....
        /*0138*/ 	.word	0xffffffff


	//   ....[32]....
        /*013c*/ 	.word	0xffffffff


	//   ....[33]....
        /*0140*/ 	.word	0xffffffff


	//   ....[34]....
        /*0144*/ 	.word	0xffffffff


	//   ....[35]....
        /*0148*/ 	.word	0xffffffff


	//   ....[36]....
        /*014c*/ 	.word	0xffffffff


	//   ....[37]....
        /*0150*/ 	.word	0xffffffff


	//   ....[38]....
        /*0154*/ 	.word	0xffffffff


	//   ....[39]....
        /*0158*/ 	.word	0xffffffff


	//   ....[40]....
        /*015c*/ 	.word	0xffffffff


	//   ....[41]....
        /*0160*/ 	.word	0xffffffff


	//   ....[42]....
        /*0164*/ 	.word	0xffffffff


	//   ....[43]....
        /*0168*/ 	.word	0xffffffff


	//   ....[44]....
        /*016c*/ 	.word	0xffffffff


	//   ....[45]....
        /*0170*/ 	.word	0xffffffff


	//   ....[46]....
        /*0174*/ 	.word	0xffffffff


	//   ....[47]....
        /*0178*/ 	.word	0xffffffff


	//   ....[48]....
        /*017c*/ 	.word	0xffffffff


	//   ....[49]....
        /*0180*/ 	.word	0xffffffff


	//   ....[50]....
        /*0184*/ 	.word	0xffffffff


	//   ....[51]....
        /*0188*/ 	.word	0xffffffff


	//   ....[52]....
        /*018c*/ 	.word	0xffffffff


	//   ....[53]....
        /*0190*/ 	.word	0xffffffff


	//   ....[54]....
        /*0194*/ 	.word	0xffffffff


	//   ....[55]....
        /*0198*/ 	.word	0xffffffff


	//   ....[56]....
        /*019c*/ 	.word	0xffffffff


	//   ....[57]....
        /*01a0*/ 	.word	0xffffffff


	//   ....[58]....
        /*01a4*/ 	.word	0xffffffff


	//   ....[59]....
        /*01a8*/ 	.word	0xffffffff


	//   ....[60]....
        /*01ac*/ 	.word	0xffffffff


	//   ....[61]....
        /*01b0*/ 	.word	0xffffffff


	//   ....[62]....
        /*01b4*/ 	.word	0xffffffff


	//   ....[63]....
        /*01b8*/ 	.word	0xffffffff


	//   ....[64]....
        /*01bc*/ 	.word	0xffffffff


	//   ....[65]....
        /*01c0*/ 	.word	0xffffffff


	//   ....[66]....
        /*01c4*/ 	.word	0xffffffff


	//   ....[67]....
        /*01c8*/ 	.word	0xffffffff


	//   ....[68]....
        /*01cc*/ 	.word	0xffffffff


	//   ....[69]....
        /*01d0*/ 	.word	0xffffffff


	//   ....[70]....
        /*01d4*/ 	.word	0xffffffff


	//   ....[71]....
        /*01d8*/ 	.word	0xffffffff


	//   ....[72]....
        /*01dc*/ 	.word	0xffffffff


	//   ....[73]....
        /*01e0*/ 	.word	0xffffffff


	//   ....[74]....
        /*01e4*/ 	.word	0xffffffff


	//   ....[75]....
        /*01e8*/ 	.word	0xffffffff


	//   ....[76]....
        /*01ec*/ 	.word	0xffffffff


	//   ....[77]....
        /*01f0*/ 	.word	0xffffffff


	//   ....[78]....
        /*01f4*/ 	.word	0xffffffff


	//   ....[79]....
        /*01f8*/ 	.word	0xffffffff


	//   ....[80]....
        /*01fc*/ 	.word	0xffffffff


	//   ....[81]....
        /*0200*/ 	.word	0xffffffff


	//   ....[82]....
        /*0204*/ 	.word	0xffffffff


	//   ....[83]....
        /*0208*/ 	.word	0xffffffff


	//   ....[84]....
        /*020c*/ 	.word	0xffffffff


	//   ....[85]....
        /*0210*/ 	.word	0xffffffff


	//   ....[86]....
        /*0214*/ 	.word	0xffffffff


	//   ....[87]....
        /*0218*/ 	.word	0xffffffff


	//   ....[88]....
        /*021c*/ 	.word	0xffffffff


	//   ....[89]....
        /*0220*/ 	.word	0xffffffff


	//   ....[90]....
        /*0224*/ 	.word	0xffffffff


	//   ....[91]....
        /*0228*/ 	.word	0xffffffff


	//   ....[92]....
        /*022c*/ 	.word	0xffffffff


	//   ....[93]....
        /*0230*/ 	.word	0xffffffff


	//   ....[94]....
        /*0234*/ 	.word	0xffffffff


	//   ....[95]....
        /*0238*/ 	.word	0xffffffff


	//   ....[96]....
        /*023c*/ 	.word	0xffffffff


	//   ....[97]....
        /*0240*/ 	.word	0xffffffff


	//   ....[98]....
        /*0244*/ 	.word	0xffffffff


	//   ....[99]....
        /*0248*/ 	.word	0xffffffff


	//   ....[100]....
        /*024c*/ 	.word	0xffffffff


	//   ....[101]....
        /*0250*/ 	.word	0xffffffff


	//   ....[102]....
        /*0254*/ 	.word	0xffffffff


	//   ....[103]....
        /*0258*/ 	.word	0xffffffff


	//   ....[104]....
        /*025c*/ 	.word	0xffffffff


	//   ....[105]....
        /*0260*/ 	.word	0xffffffff


	//   ....[106]....
        /*0264*/ 	.word	0xffffffff


	//   ....[107]....
        /*0268*/ 	.word	0xffffffff


	//   ....[108]....
        /*026c*/ 	.word	0xffffffff


	//   ....[109]....
        /*0270*/ 	.word	0xffffffff


	//   ....[110]....
        /*0274*/ 	.word	0xffffffff


	//   ....[111]....
        /*0278*/ 	.word	0xffffffff


	//   ....[112]....
        /*027c*/ 	.word	0xffffffff


	//   ....[113]....
        /*0280*/ 	.word	0xffffffff


	//   ....[114]....
        /*0284*/ 	.word	0xffffffff


	//   ....[115]....
        /*0288*/ 	.word	0xffffffff


	//   ....[116]....
        /*028c*/ 	.word	0xffffffff


	//   ....[117]....
        /*0290*/ 	.word	0x0500000f


	//   ....[118]....
        /*0294*/ 	.word	0x0500000f


	//   ....[119]....
        /*0298*/ 	.word	0x0500000f


	//   ....[120]....
        /*029c*/ 	.word	0x0500000f


	//   ....[121]....
        /*02a0*/ 	.word	0x0500000f


	//   ....[122]....
        /*02a4*/ 	.word	0x0500000f


	//   ....[123]....
        /*02a8*/ 	.word	0x0500000f


	//   ....[124]....
        /*02ac*/ 	.word	0x0500000f


	//   ....[125]....
        /*02b0*/ 	.word	0x0500000f


	//   ....[126]....
        /*02b4*/ 	.word	0x0500000f


	//   ....[127]....
        /*02b8*/ 	.word	0x0500000f


	//   ....[128]....
        /*02bc*/ 	.word	0x0500000f


	//   ....[129]....
        /*02c0*/ 	.word	0x0500000f


	//   ....[130]....
        /*02c4*/ 	.word	0x0500000f


	//----- nvinfo : EIATTR_COOP_GROUP_INSTR_OFFSETS
	.align		4
.L_199:
        /*02c8*/ 	.byte	0x04, 0x28
        /*02ca*/ 	.short	(.L_201 - .L_200)


	//   ....[0]....
.L_200:
        /*02cc*/ 	.word	0x00000060


	//   ....[1]....
        /*02d0*/ 	.word	0x00000140


	//   ....[2]....
        /*02d4*/ 	.word	0x00000190


	//   ....[3]....
        /*02d8*/ 	.word	0x000003c0


	//   ....[4]....
        /*02dc*/ 	.word	0x00000520


	//   ....[5]....
        /*02e0*/ 	.word	0x00000640


	//   ....[6]....
        /*02e4*/ 	.word	0x000007a0


	//   ....[7]....
        /*02e8*/ 	.word	0x000017a0


	//   ....[8]....
        /*02ec*/ 	.word	0x000028e0


	//   ....[9]....
        /*02f0*/ 	.word	0x00003a40


	//   ....[10]....
        /*02f4*/ 	.word	0x00004780


	//   ....[11]....
        /*02f8*/ 	.word	0x00004870


	//   ....[12]....
        /*02fc*/ 	.word	0x00005320


	//   ....[13]....
        /*0300*/ 	.word	0x000053b0


	//   ....[14]....
        /*0304*/ 	.word	0x00007440


	//   ....[15]....
        /*0308*/ 	.word	0x00008650


	//   ....[16]....
        /*030c*/ 	.word	0x00008e80


	//   ....[17]....
        /*0310*/ 	.word	0x00008f90


	//   ....[18]....
        /*0314*/ 	.word	0x00009ae0


	//   ....[19]....
        /*0318*/ 	.word	0x00009b80


	//   ....[20]....
        /*031c*/ 	.word	0x0000c540


	//   ....[21]....
        /*0320*/ 	.word	0x0000c570


	//   ....[22]....
        /*0324*/ 	.word	0x0000c5d0


	//   ....[23]....
        /*0328*/ 	.word	0x0000c600


	//   ....[24]....
        /*032c*/ 	.word	0x0000ec10


	//   ....[25]....
        /*0330*/ 	.word	0x0000fef0


	//   ....[26]....
        /*0334*/ 	.word	0x00010710


	//   ....[27]....
        /*0338*/ 	.word	0x00010820


	//   ....[28]....
        /*033c*/ 	.word	0x00011370


	//   ....[29]....
        /*0340*/ 	.word	0x000113f0


	//   ....[30]....
        /*0344*/ 	.word	0x000128e0


	//   ....[31]....
        /*0348*/ 	.word	0x000128f0


	//   ....[32]....
        /*034c*/ 	.word	0x00012970


	//   ....[33]....
        /*0350*/ 	.word	0x00012980


	//   ....[34]....
        /*0354*/ 	.word	0x00013480


	//   ....[35]....
        /*0358*/ 	.word	0x00013490


	//   ....[36]....
        /*035c*/ 	.word	0x000134a0


	//   ....[37]....
        /*0360*/ 	.word	0x000134b0


	//   ....[38]....
        /*0364*/ 	.word	0x000134c0


	//   ....[39]....
        /*0368*/ 	.word	0x000134d0


	//   ....[40]....
        /*036c*/ 	.word	0x000134e0


	//   ....[41]....
        /*0370*/ 	.word	0x000134f0


	//   ....[42]....
        /*0374*/ 	.word	0x00013520


	//   ....[43]....
        /*0378*/ 	.word	0x00013530


	//   ....[44]....
        /*037c*/ 	.word	0x00013550


	//   ....[45]....
        /*0380*/ 	.word	0x00013560


	//   ....[46]....
        /*0384*/ 	.word	0x00013590


	//   ....[47]....
        /*0388*/ 	.word	0x000135b0


	//   ....[48]....
        /*038c*/ 	.word	0x000135e0


	//   ....[49]....
        /*0390*/ 	.word	0x000135f0


	//   ....[50]....
        /*0394*/ 	.word	0x00013a30


	//   ....[51]....
        /*0398*/ 	.word	0x00013a70


	//   ....[52]....
        /*039c*/ 	.word	0x00013aa0


	//   ....[53]....
        /*03a0*/ 	.word	0x00013ae0


	//   ....[54]....
        /*03a4*/ 	.word	0x00013ff0


	//   ....[55]....
        /*03a8*/ 	.word	0x00014010


	//   ....[56]....
        /*03ac*/ 	.word	0x00014050


	//   ....[57]....
        /*03b0*/ 	.word	0x00014080


	//   ....[58]....
        /*03b4*/ 	.word	0x00014090


	//   ....[59]....
        /*03b8*/ 	.word	0x000140a0


	//   ....[60]....
        /*03bc*/ 	.word	0x000140c0


	//   ....[61]....
        /*03c0*/ 	.word	0x000140e0


	//   ....[62]....
        /*03c4*/ 	.word	0x00014970


	//   ....[63]....
        /*03c8*/ 	.word	0x000149a0


	//   ....[64]....
        /*03cc*/ 	.word	0x000149e0


	//   ....[65]....
        /*03d0*/ 	.word	0x00014a10


	//   ....[66]....
        /*03d4*/ 	.word	0x00014a20


	//   ....[67]....
        /*03d8*/ 	.word	0x00014a30


	//   ....[68]....
        /*03dc*/ 	.word	0x00014a40


	//   ....[69]....
        /*03e0*/ 	.word	0x00014a60


	//   ....[70]....
        /*03e4*/ 	.word	0x00014bc0


	//   ....[71]....
        /*03e8*/ 	.word	0x00014d90


	//   ....[72]....
        /*03ec*/ 	.word	0x00014dc0


	//   ....[73]....
        /*03f0*/ 	.word	0x00014df0


	//   ....[74]....
        /*03f4*/ 	.word	0x00014e20


	//   ....[75]....
        /*03f8*/ 	.word	0x00014e50


	//   ....[76]....
        /*03fc*/ 	.word	0x00014e90


	//   ....[77]....
        /*0400*/ 	.word	0x00015010


	//   ....[78]....
        /*0404*/ 	.word	0x00015040


	//   ....[79]....
        /*0408*/ 	.word	0x00015070


	//   ....[80]....
        /*040c*/ 	.word	0x000150a0


	//   ....[81]....
        /*0410*/ 	.word	0x000150d0


	//   ....[82]....
        /*0414*/ 	.word	0x00015110


	//   ....[83]....
        /*0418*/ 	.word	0x000151a0


	//   ....[84]....
        /*041c*/ 	.word	0x00015230


	//   ....[85]....
        /*0420*/ 	.word	0x000152e0


	//   ....[86]....
        /*0424*/ 	.word	0x00016bd0


	//   ....[87]....
        /*0428*/ 	.word	0x00017850


	//   ....[88]....
        /*042c*/ 	.word	0x00017890


	//   ....[89]....
        /*0430*/ 	.word	0x000178a0


	//   ....[90]....
        /*0434*/ 	.word	0x00017930


	//   ....[91]....
        /*0438*/ 	.word	0x00017980


	//   ....[92]....
        /*043c*/ 	.word	0x000179b0


	//   ....[93]....
        /*0440*/ 	.word	0x000179d0


	//   ....[94]....
        /*0444*/ 	.word	0x000179f0


	//   ....[95]....
        /*0448*/ 	.word	0x00017a40


	//   ....[96]....
        /*044c*/ 	.word	0x00017a70


	//   ....[97]....
        /*0450*/ 	.word	0x00017ad0


	//   ....[98]....
        /*0454*/ 	.word	0x00017af0


	//   ....[99]....
        /*0458*/ 	.word	0x00018ff0


	//   ....[100]....
        /*045c*/ 	.word	0x00019020


	//   ....[101]....
        /*0460*/ 	.word	0x00019050


	//   ....[102]....
        /*0464*/ 	.word	0x00019080


	//   ....[103]....
        /*0468*/ 	.word	0x00019090


	//   ....[104]....
        /*046c*/ 	.word	0x000190b0


	//   ....[105]....
        /*0470*/ 	.word	0x000190d0


	//   ....[106]....
        /*0474*/ 	.word	0x00019110


	//   ....[107]....
        /*0478*/ 	.word	0x00019250


	//   ....[108]....
        /*047c*/ 	.word	0x00019280


	//   ....[109]....
        /*0480*/ 	.word	0x000192c0


	//   ....[110]....
        /*0484*/ 	.word	0x000192f0


	//   ....[111]....
        /*0488*/ 	.word	0x00019320


	//   ....[112]....
        /*048c*/ 	.word	0x00019350


	//   ....[113]....
        /*0490*/ 	.word	0x000193f0


	//   ....[114]....
        /*0494*/ 	.word	0x00019490


	//   ....[115]....
        /*0498*/ 	.word	0x00019540


	//   ....[116]....
        /*049c*/ 	.word	0x00019b40


	//   ....[117]....
        /*04a0*/ 	.word	0x0001a1d0


	//   ....[118]....
        /*04a4*/ 	.word	0x0001a3a0


	//   ....[119]....
        /*04a8*/ 	.word	0x0001a3f0


	//   ....[120]....
        /*04ac*/ 	.word	0x0001a4a0


	//   ....[121]....
        /*04b0*/ 	.word	0x0001a580


	//   ....[122]....
        /*04b4*/ 	.word	0x0001a600


	//   ....[123]....
        /*04b8*/ 	.word	0x0001a6a0


	//   ....[124]....
        /*04bc*/ 	.word	0x0001a720


	//   ....[125]....
        /*04c0*/ 	.word	0x0001a7d0


	//   ....[126]....
        /*04c4*/ 	.word	0x0001a830


	//   ....[127]....
        /*04c8*/ 	.word	0x0001a8e0


	//   ....[128]....
        /*04cc*/ 	.word	0x0001a960


	//   ....[129]....
        /*04d0*/ 	.word	0x0001aa00


	//   ....[130]....
        /*04d4*/ 	.word	0x0001ad40


	//----- nvinfo : EIATTR_REG_RECONFIG
	.align		4
.L_201:
        /*04d8*/ 	.byte	0x01, 0x54
	.zero		2


	//----- nvinfo : EIATTR_SYSCALL_OFFSETS
	.align		4
        /*04dc*/ 	.byte	0x04, 0x46
        /*04de*/ 	.short	(.L_203 - .L_202)


	//   ....[0]....
.L_202:
        /*04e0*/ 	.word	0x00001960


	//   ....[1]....
        /*04e4*/ 	.word	0x00016660


	//   ....[2]....
        /*04e8*/ 	.word	0x000167d0


	//   ....[3]....
        /*04ec*/ 	.word	0x00016920


	//   ....[4]....
        /*04f0*/ 	.word	0x00016a60


	//   ....[5]....
        /*04f4*/ 	.word	0x00017370


	//----- nvinfo : EIATTR_MBARRIER_INSTR_OFFSETS
	.align		4
.L_203:
        /*04f8*/ 	.byte	0x04, 0x39
        /*04fa*/ 	.short	(.L_205 - .L_204)


	//   ....[0]....
.L_204:
        /*04fc*/ 	.word	0x00000270
        /*0500*/ 	.word	0x000000ff
        /*0504*/ 	.word	0x00013200
        /*0508*/ 	.short	0x0100
        /*050a*/ 	.byte	0x08
	.zero		1


	//   ....[1]....
        /*050c*/ 	.word	0x00000280
        /*0510*/ 	.word	0x000000ff
        /*0514*/ 	.word	0x00013220
        /*0518*/ 	.short	0x0100
        /*051a*/ 	.byte	0x08
	.zero		1


	//   ....[2]....
        /*051c*/ 	.word	0x00000370
        /*0520*/ 	.word	0x000000ff
        /*0524*/ 	.word	0x00013230
        /*0528*/ 	.short	0x0100
        /*052a*/ 	.byte	0x08
	.zero		1


	//   ....[3]....
        /*052c*/ 	.word	0x00000380
        /*0530*/ 	.word	0x000000ff
        /*0534*/ 	.word	0x00013240
        /*0538*/ 	.short	0x0100
        /*053a*/ 	.byte	0x08
	.zero		1


	//   ....[4]....
        /*053c*/ 	.word	0x00000390
        /*0540*/ 	.word	0x000000ff
        /*0544*/ 	.word	0x00013238
        /*0548*/ 	.short	0x0100
        /*054a*/ 	.byte	0x08
	.zero		1


	//   ....[5]....
        /*054c*/ 	.word	0x000003a0
        /*0550*/ 	.word	0x000000ff
        /*0554*/ 	.word	0x00013248
        /*0558*/ 	.short	0x0100
        /*055a*/ 	.byte	0x08
	.zero		1


	//   ....[6]....
        /*055c*/ 	.word	0x000004d0
        /*0560*/ 	.word	0x000000ff
        /*0564*/ 	.word	0x00013250
        /*0568*/ 	.short	0x0100
        /*056a*/ 	.byte	0x08
	.zero		1


	//   ....[7]....
        /*056c*/ 	.word	0x000004e0
        /*0570*/ 	.word	0x000000ff
        /*0574*/ 	.word	0x00013260
        /*0578*/ 	.short	0x0100
        /*057a*/ 	.byte	0x08
	.zero		1


	//   ....[8]....
        /*057c*/ 	.word	0x000004f0
        /*0580*/ 	.word	0x000000ff
        /*0584*/ 	.word	0x00013258
        /*0588*/ 	.short	0x0100
        /*058a*/ 	.byte	0x08
	.zero		1


	//   ....[9]....
        /*058c*/ 	.word	0x00000500
        /*0590*/ 	.word	0x000000ff
        /*0594*/ 	.word	0x00013268
        /*0598*/ 	.short	0x0100
        /*059a*/ 	.byte	0x08
	.zero		1


	//   ....[10]....
        /*059c*/ 	.word	0x000005f0
        /*05a0*/ 	.word	0x000000ff
        /*05a4*/ 	.word	0x00013270
        /*05a8*/ 	.short	0x0100
        /*05aa*/ 	.byte	0x06
	.zero		1


	//   ....[11]....
        /*05ac*/ 	.word	0x00000600
        /*05b0*/ 	.word	0x000000ff
        /*05b4*/ 	.word	0x00013280
        /*05b8*/ 	.short	0x0100
        /*05ba*/ 	.byte	0x06
	.zero		1


	//   ....[12]....
        /*05bc*/ 	.word	0x00000610
        /*05c0*/ 	.word	0x000000ff
        /*05c4*/ 	.word	0x00013278
        /*05c8*/ 	.short	0x0100
        /*05ca*/ 	.byte	0x06
	.zero		1


	//   ....[13]....
        /*05cc*/ 	.word	0x00000620
        /*05d0*/ 	.word	0x000000ff
        /*05d4*/ 	.word	0x00013288
        /*05d8*/ 	.short	0x0100
        /*05da*/ 	.byte	0x06
	.zero		1


	//   ....[14]....
        /*05dc*/ 	.word	0x00000750
        /*05e0*/ 	.word	0x000000ff
        /*05e4*/ 	.word	0x00013290
        /*05e8*/ 	.short	0x0100
        /*05ea*/ 	.byte	0x08
	.zero		1


	//   ....[15]....
        /*05ec*/ 	.word	0x00000760
        /*05f0*/ 	.word	0x000000ff
        /*05f4*/ 	.word	0x000132a0
        /*05f8*/ 	.short	0x0100
        /*05fa*/ 	.byte	0x08
	.zero		1


	//   ....[16]....
        /*05fc*/ 	.word	0x00000770
        /*0600*/ 	.word	0x000000ff
        /*0604*/ 	.word	0x00013298
        /*0608*/ 	.short	0x0100
        /*060a*/ 	.byte	0x08
	.zero		1


	//   ....[17]....
        /*060c*/ 	.word	0x00000780
        /*0610*/ 	.word	0x000000ff
        /*0614*/ 	.word	0x000132a8
        /*0618*/ 	.short	0x0100
        /*061a*/ 	.byte	0x08
	.zero		1


	//   ....[18]....
        /*061c*/ 	.word	0x000008b0
        /*0620*/ 	.word	0x000000ff
        /*0624*/ 	.word	0x000132b0
        /*0628*/ 	.short	0x0100
        /*062a*/ 	.byte	0x08
	.zero		1


	//   ....[19]....
        /*062c*/ 	.word	0x000008c0
        /*0630*/ 	.word	0x000000ff
        /*0634*/ 	.word	0x000132c0
        /*0638*/ 	.short	0x0100
        /*063a*/ 	.byte	0x08
	.zero		1


	//   ....[20]....
        /*063c*/ 	.word	0x000008d0
        /*0640*/ 	.word	0x000000ff
        /*0644*/ 	.word	0x000132b8
        /*0648*/ 	.short	0x0100
        /*064a*/ 	.byte	0x08
	.zero		1


	//   ....[21]....
        /*064c*/ 	.word	0x000008e0
        /*0650*/ 	.word	0x000000ff
        /*0654*/ 	.word	0x000132c8
        /*0658*/ 	.short	0x0100
        /*065a*/ 	.byte	0x08
	.zero		1


	//   ....[22]....
        /*065c*/ 	.word	0x00001cb0
        /*0660*/ 	.word	0x000000ff
        /*0664*/ 	.word	0x00013200
        /*0668*/ 	.short	0x010a
        /*066a*/ 	.byte	0x2d
	.zero		1


	//   ....[23]....
        /*066c*/ 	.word	0x00001d50
        /*0670*/ 	.word	0x0000006a
        /*0674*/ 	.word	0x00013230
        /*0678*/ 	.short	0x010a
        /*067a*/ 	.byte	0x3f
	.zero		1


	//   ....[24]....
        /*067c*/ 	.word	0x00001d90
        /*0680*/ 	.word	0x0000006a
        /*0684*/ 	.word	0x00013230
        /*0688*/ 	.short	0x010a
        /*068a*/ 	.byte	0x3f
	.zero		1


	//   ....[25]....
        /*068c*/ 	.word	0x000029f0
        /*0690*/ 	.word	0x0000006a
        /*0694*/ 	.word	0x00000000
        /*0698*/ 	.short	0x0101
        /*069a*/ 	.byte	0x3f
	.zero		1


	//   ....[26]....
        /*069c*/ 	.word	0x00006490
        /*06a0*/ 	.word	0x000000ff
        /*06a4*/ 	.word	0x00013230
        /*06a8*/ 	.short	0x010a
        /*06aa*/ 	.byte	0x18
	.zero		1


	//   ....[27]....
        /*06ac*/ 	.word	0x000064d0
        /*06b0*/ 	.word	0x000000ff
        /*06b4*/ 	.word	0x00013230
        /*06b8*/ 	.short	0x010a
        /*06ba*/ 	.byte	0x18
	.zero		1


	//   ....[28]....
        /*06bc*/ 	.word	0x00006920
        /*06c0*/ 	.word	0x000000ff
        /*06c4*/ 	.word	0x00013250
        /*06c8*/ 	.short	0x010a
        /*06ca*/ 	.byte	0x0b
	.zero		1


	//   ....[29]....
        /*06cc*/ 	.word	0x00006960
        /*06d0*/ 	.word	0x000000ff
        /*06d4*/ 	.word	0x00013250
        /*06d8*/ 	.short	0x010a
        /*06da*/ 	.byte	0x0b
	.zero		1


	//   ....[30]....
        /*06dc*/ 	.word	0x00007460
        /*06e0*/ 	.word	0x00000038
        /*06e4*/ 	.word	0x00000000
        /*06e8*/ 	.short	0x0101
        /*06ea*/ 	.byte	0x3f
	.zero		1


	//   ....[31]....
        /*06ec*/ 	.word	0x0000a860
        /*06f0*/ 	.word	0x000000ff
        /*06f4*/ 	.word	0x00000000
        /*06f8*/ 	.short	0x0101
        /*06fa*/ 	.byte	0x06
	.zero		1


	//   ....[32]....
        /*06fc*/ 	.word	0x0000b060
        /*0700*/ 	.word	0x000000ff
        /*0704*/ 	.word	0x00013230
        /*0708*/ 	.short	0x010a
        /*070a*/ 	.byte	0x06
	.zero		1


	//   ....[33]....
        /*070c*/ 	.word	0x0000b0a0
        /*0710*/ 	.word	0x000000ff
        /*0714*/ 	.word	0x00013230
        /*0718*/ 	.short	0x010a
        /*071a*/ 	.byte	0x06
	.zero		1


	//   ....[34]....
        /*071c*/ 	.word	0x0000b4f0
        /*0720*/ 	.word	0x000000ff
        /*0724*/ 	.word	0x00013250
        /*0728*/ 	.short	0x010a
        /*072a*/ 	.byte	0x0b
	.zero		1


	//   ....[35]....
        /*072c*/ 	.word	0x0000bce0
        /*0730*/ 	.word	0x000000ff
        /*0734*/ 	.word	0x00013250
        /*0738*/ 	.short	0x010a
        /*073a*/ 	.byte	0x0b
	.zero		1


	//   ....[36]....
        /*073c*/ 	.word	0x0000d4e0
        /*0740*/ 	.word	0x00000004
        /*0744*/ 	.word	0x00000000
        /*0748*/ 	.short	0x0101
        /*074a*/ 	.byte	0x3f
	.zero		1


	//   ....[37]....
        /*074c*/ 	.word	0x0000d7b0
        /*0750*/ 	.word	0x000000ff
        /*0754*/ 	.word	0x00000000
        /*0758*/ 	.short	0x0101
        /*075a*/ 	.byte	0x06
	.zero		1


	//   ....[38]....
        /*075c*/ 	.word	0x0000dd20
        /*0760*/ 	.word	0x000000ff
        /*0764*/ 	.word	0x00013230
        /*0768*/ 	.short	0x010a
        /*076a*/ 	.byte	0x06
	.zero		1


	//   ....[39]....
        /*076c*/ 	.word	0x0000dd60
        /*0770*/ 	.word	0x000000ff
        /*0774*/ 	.word	0x00013230
        /*0778*/ 	.short	0x010a
        /*077a*/ 	.byte	0x06
	.zero		1


	//   ....[40]....
        /*077c*/ 	.word	0x0000e1b0
        /*0780*/ 	.word	0x000000ff
        /*0784*/ 	.word	0x00013250
        /*0788*/ 	.short	0x010a
        /*078a*/ 	.byte	0x0b
	.zero		1


	//   ....[41]....
        /*078c*/ 	.word	0x0000e1f0
        /*0790*/ 	.word	0x000000ff
        /*0794*/ 	.word	0x00013250
        /*0798*/ 	.short	0x010a
        /*079a*/ 	.byte	0x0b
	.zero		1


	//   ....[42]....
        /*079c*/ 	.word	0x0000ecf0
        /*07a0*/ 	.word	0x00000038
        /*07a4*/ 	.word	0x00000000
        /*07a8*/ 	.short	0x0101
        /*07aa*/ 	.byte	0x3f
	.zero		1


	//   ....[43]....
        /*07ac*/ 	.word	0x00012100
        /*07b0*/ 	.word	0x000000ff
        /*07b4*/ 	.word	0x00000000
        /*07b8*/ 	.short	0x0101
        /*07ba*/ 	.byte	0x06
	.zero		1


	//   ....[44]....
        /*07bc*/ 	.word	0x000125a0
        /*07c0*/ 	.word	0x000000ff
        /*07c4*/ 	.word	0x00013250
        /*07c8*/ 	.short	0x010a
        /*07ca*/ 	.byte	0x0e
	.zero		1


	//   ....[45]....
        /*07cc*/ 	.word	0x000125e0
        /*07d0*/ 	.word	0x000000ff
        /*07d4*/ 	.word	0x00013250
        /*07d8*/ 	.short	0x010a
        /*07da*/ 	.byte	0x0e
	.zero		1


	//   ....[46]....
        /*07dc*/ 	.word	0x00012c60
        /*07e0*/ 	.word	0x000000ff
        /*07e4*/ 	.word	0x00000000
        /*07e8*/ 	.short	0x0101
        /*07ea*/ 	.byte	0x04
	.zero		1


	//   ....[47]....
        /*07ec*/ 	.word	0x00013ec0
        /*07f0*/ 	.word	0x00000009
        /*07f4*/ 	.word	0x00000000
        /*07f8*/ 	.short	0x0101
        /*07fa*/ 	.byte	0x3f
	.zero		1


	//   ....[48]....
        /*07fc*/ 	.word	0x00016e00
        /*0800*/ 	.word	0x00000005
        /*0804*/ 	.word	0x00013280
        /*0808*/ 	.short	0x010a
        /*080a*/ 	.byte	0x3f
	.zero		1


	//   ....[49]....
        /*080c*/ 	.word	0x00016fa0
        /*0810*/ 	.word	0x00000005
        /*0814*/ 	.word	0x00013240
        /*0818*/ 	.short	0x010a
        /*081a*/ 	.byte	0x3f
	.zero		1


	//   ....[50]....
        /*081c*/ 	.word	0x00017b90
        /*0820*/ 	.word	0x00000012
        /*0824*/ 	.word	0x00013200
        /*0828*/ 	.short	0x0107
        /*082a*/ 	.byte	0x3f
	.zero		1


	//   ....[51]....
        /*082c*/ 	.word	0x00017c80
        /*0830*/ 	.word	0x00000012
        /*0834*/ 	.word	0x00013200
        /*0838*/ 	.short	0x0101
        /*083a*/ 	.byte	0x3f
	.zero		1


	//   ....[52]....
        /*083c*/ 	.word	0x00017ca0
        /*0840*/ 	.word	0x00000012
        /*0844*/ 	.word	0x00013220
        /*0848*/ 	.short	0x010a
        /*084a*/ 	.byte	0x3f
	.zero		1


	//   ....[53]....
        /*084c*/ 	.word	0x00017f60
        /*0850*/ 	.word	0x00000004
        /*0854*/ 	.word	0x00013280
        /*0858*/ 	.short	0x010a
        /*085a*/ 	.byte	0x3f
	.zero		1


	//   ....[54]....
        /*085c*/ 	.word	0x000181a0
        /*0860*/ 	.word	0x00000004
        /*0864*/ 	.word	0x00013240
        /*0868*/ 	.short	0x010a
        /*086a*/ 	.byte	0x3f
	.zero		1


	//   ....[55]....
        /*086c*/ 	.word	0x00018460
        /*0870*/ 	.word	0x00000003
        /*0874*/ 	.word	0x00013270
        /*0878*/ 	.short	0x010a
        /*087a*/ 	.byte	0x3f
	.zero		1


	//   ....[56]....
        /*087c*/ 	.word	0x000184e0
        /*0880*/ 	.word	0x00000003
        /*0884*/ 	.word	0x00013260
        /*0888*/ 	.short	0x010a
        /*088a*/ 	.byte	0x3f
	.zero		1


	//   ....[57]....
        /*088c*/ 	.word	0x000187c0
        /*0890*/ 	.word	0x00000003
        /*0894*/ 	.word	0x00013250
        /*0898*/ 	.short	0x0101
        /*089a*/ 	.byte	0x3f
	.zero		1


	//   ....[58]....
        /*089c*/ 	.word	0x00018840
        /*08a0*/ 	.word	0x00000002
        /*08a4*/ 	.word	0x00000000
        /*08a8*/ 	.short	0x0101
        /*08aa*/ 	.byte	0x3f
	.zero		1


	//   ....[59]....
        /*08ac*/ 	.word	0x00018a30
        /*08b0*/ 	.word	0x00000002
        /*08b4*/ 	.word	0x00013270
        /*08b8*/ 	.short	0x010a
        /*08ba*/ 	.byte	0x3f
	.zero		1


	//   ....[60]....
        /*08bc*/ 	.word	0x00018ab0
        /*08c0*/ 	.word	0x00000002
        /*08c4*/ 	.word	0x00013260
        /*08c8*/ 	.short	0x010a
        /*08ca*/ 	.byte	0x3f
	.zero		1


	//   ....[61]....
        /*08cc*/ 	.word	0x00018d80
        /*08d0*/ 	.word	0x00000002
        /*08d4*/ 	.word	0x00013250
        /*08d8*/ 	.short	0x0101
        /*08da*/ 	.byte	0x3f
	.zero		1


	//   ....[62]....
        /*08dc*/ 	.word	0x00018dd0
        /*08e0*/ 	.word	0x00000000
        /*08e4*/ 	.word	0x00000000
        /*08e8*/ 	.short	0x0101
        /*08ea*/ 	.byte	0x3f
	.zero		1


	//   ....[63]....
        /*08ec*/ 	.word	0x00019ac0
        /*08f0*/ 	.word	0x00000006
        /*08f4*/ 	.word	0x00013220
        /*08f8*/ 	.short	0x010a
        /*08fa*/ 	.byte	0x3f
	.zero		1


	//   ....[64]....
        /*08fc*/ 	.word	0x00019c60
        /*0900*/ 	.word	0x00000005
        /*0904*/ 	.word	0x00000000
        /*0908*/ 	.short	0x010a
        /*090a*/ 	.byte	0x3f
	.zero		1


	//   ....[65]....
        /*090c*/ 	.word	0x00019cd0
        /*0910*/ 	.word	0x00000009
        /*0914*/ 	.word	0x00000000
        /*0918*/ 	.short	0x010a
        /*091a*/ 	.byte	0x3f
	.zero		1


	//   ....[66]....
        /*091c*/ 	.word	0x00019d20
        /*0920*/ 	.word	0x00000013
        /*0924*/ 	.word	0x00013260
        /*0928*/ 	.short	0x010a
        /*092a*/ 	.byte	0x3f
	.zero		1


	//   ....[67]....
        /*092c*/ 	.word	0x00019d70
        /*0930*/ 	.word	0x00000007
        /*0934*/ 	.word	0x00013260
        /*0938*/ 	.short	0x010a
        /*093a*/ 	.byte	0x3f
	.zero		1


	//   ....[68]....
        /*093c*/ 	.word	0x00019db0
        /*0940*/ 	.word	0x00000013
        /*0944*/ 	.word	0x00013280
        /*0948*/ 	.short	0x010a
        /*094a*/ 	.byte	0x3f
	.zero		1


	//   ....[69]....
        /*094c*/ 	.word	0x00019dd0
        /*0950*/ 	.word	0x00000007
        /*0954*/ 	.word	0x00013280
        /*0958*/ 	.short	0x010a
        /*095a*/ 	.byte	0x3f
	.zero		1


	//   ....[70]....
        /*095c*/ 	.word	0x00019e40
        /*0960*/ 	.word	0x00000003
        /*0964*/ 	.word	0x00013200
        /*0968*/ 	.short	0x010a
        /*096a*/ 	.byte	0x3f
	.zero		1


	//   ....[71]....
        /*096c*/ 	.word	0x00019e90
        /*0970*/ 	.word	0x0000006a
        /*0974*/ 	.word	0x00013230
        /*0978*/ 	.short	0x010a
        /*097a*/ 	.byte	0x3f
	.zero		1


	//   ....[72]....
        /*097c*/ 	.word	0x00019ef0
        /*0980*/ 	.word	0x00000008
        /*0984*/ 	.word	0x00013230
        /*0988*/ 	.short	0x010a
        /*098a*/ 	.byte	0x3f
	.zero		1


	//   ....[73]....
        /*098c*/ 	.word	0x00019f50
        /*0990*/ 	.word	0x00000008
        /*0994*/ 	.word	0x00013250
        /*0998*/ 	.short	0x010a
        /*099a*/ 	.byte	0x3f
	.zero		1


	//   ....[74]....
        /*099c*/ 	.word	0x00019fb0
        /*09a0*/ 	.word	0x0000000a
        /*09a4*/ 	.word	0x00013230
        /*09a8*/ 	.short	0x010a
        /*09aa*/ 	.byte	0x3f
	.zero		1


	//   ....[75]....
        /*09ac*/ 	.word	0x0001a010
        /*09b0*/ 	.word	0x0000000a
        /*09b4*/ 	.word	0x00013250
        /*09b8*/ 	.short	0x010a
        /*09ba*/ 	.byte	0x3f
	.zero		1


	//   ....[76]....
        /*09bc*/ 	.word	0x0001a070
        /*09c0*/ 	.word	0x0000000a
        /*09c4*/ 	.word	0x00013230
        /*09c8*/ 	.short	0x010a
        /*09ca*/ 	.byte	0x3f
	.zero		1


	//   ....[77]....
        /*09cc*/ 	.word	0x0001a0d0
        /*09d0*/ 	.word	0x0000000a
        /*09d4*/ 	.word	0x00013250
        /*09d8*/ 	.short	0x010a
        /*09da*/ 	.byte	0x3f
	.zero		1


	//   ....[78]....
        /*09dc*/ 	.word	0x0001a130
        /*09e0*/ 	.word	0x00000003
        /*09e4*/ 	.word	0x00013250
        /*09e8*/ 	.short	0x010a
        /*09ea*/ 	.byte	0x3f
	.zero		1


	//   ....[79]....
        /*09ec*/ 	.word	0x0001a280
        /*09f0*/ 	.word	0x00000005
        /*09f4*/ 	.word	0x00013280
        /*09f8*/ 	.short	0x010a
        /*09fa*/ 	.byte	0x3f
	.zero		1


	//   ....[80]....
        /*09fc*/ 	.word	0x0001a2d0
        /*0a00*/ 	.word	0x00000005
        /*0a04*/ 	.word	0x00013240
        /*0a08*/ 	.short	0x010a
        /*0a0a*/ 	.byte	0x3f
	.zero		1


	//   ....[81]....
        /*0a0c*/ 	.word	0x0001aa30
        /*0a10*/ 	.word	0x00000012
        /*0a14*/ 	.word	0x00013220
        /*0a18*/ 	.short	0x010a
        /*0a1a*/ 	.byte	0x3f
	.zero		1


	//   ....[82]....
        /*0a1c*/ 	.word	0x0001aa80
        /*0a20*/ 	.word	0x00000004
        /*0a24*/ 	.word	0x00013280
        /*0a28*/ 	.short	0x010a
        /*0a2a*/ 	.byte	0x3f
	.zero		1


	//   ....[83]....
        /*0a2c*/ 	.word	0x0001aad0
        /*0a30*/ 	.word	0x00000004
        /*0a34*/ 	.word	0x00013240
        /*0a38*/ 	.short	0x010a
        /*0a3a*/ 	.byte	0x3f
	.zero		1


	//   ....[84]....
        /*0a3c*/ 	.word	0x0001ab20
        /*0a40*/ 	.word	0x00000003
        /*0a44*/ 	.word	0x00013270
        /*0a48*/ 	.short	0x010a
        /*0a4a*/ 	.byte	0x3f
	.zero		1


	//   ....[85]....
        /*0a4c*/ 	.word	0x0001ab70
        /*0a50*/ 	.word	0x00000003
        /*0a54*/ 	.word	0x00013260
        /*0a58*/ 	.short	0x010a
        /*0a5a*/ 	.byte	0x3f
	.zero		1


	//   ....[86]....
        /*0a5c*/ 	.word	0x0001abc0
        /*0a60*/ 	.word	0x00000002
        /*0a64*/ 	.word	0x00013270
        /*0a68*/ 	.short	0x010a
        /*0a6a*/ 	.byte	0x3f
	.zero		1


	//   ....[87]....
        /*0a6c*/ 	.word	0x0001ac10
        /*0a70*/ 	.word	0x00000002
        /*0a74*/ 	.word	0x00013260
        /*0a78*/ 	.short	0x010a
        /*0a7a*/ 	.byte	0x3f
	.zero		1


	//   ....[88]....
        /*0a7c*/ 	.word	0x0001ac60
        /*0a80*/ 	.word	0x00000006
        /*0a84*/ 	.word	0x00013220
        /*0a88*/ 	.short	0x010a
        /*0a8a*/ 	.byte	0x3f
	.zero		1


	//   ....[89]....
        /*0a8c*/ 	.word	0x0001ae00
        /*0a90*/ 	.word	0x00000005
        /*0a94*/ 	.word	0x00000000
        /*0a98*/ 	.short	0x010a
        /*0a9a*/ 	.byte	0x3f
	.zero		1


	//   ....[90]....
        /*0a9c*/ 	.word	0x0001ae50
        /*0aa0*/ 	.word	0x00000009
        /*0aa4*/ 	.word	0x00000000
        /*0aa8*/ 	.short	0x010a
        /*0aaa*/ 	.byte	0x3f
	.zero		1


	//   ....[91]....
        /*0aac*/ 	.word	0x0001aea0
        /*0ab0*/ 	.word	0x00000013
        /*0ab4*/ 	.word	0x00013260
        /*0ab8*/ 	.short	0x010a
        /*0aba*/ 	.byte	0x3f
	.zero		1


	//   ....[92]....
        /*0abc*/ 	.word	0x0001aef0
        /*0ac0*/ 	.word	0x00000007
        /*0ac4*/ 	.word	0x00013260
        /*0ac8*/ 	.short	0x010a
        /*0aca*/ 	.byte	0x3f
	.zero		1


	//   ....[93]....
        /*0acc*/ 	.word	0x0001af40
        /*0ad0*/ 	.word	0x00000013
        /*0ad4*/ 	.word	0x00013280
        /*0ad8*/ 	.short	0x010a
        /*0ada*/ 	.byte	0x3f
	.zero		1


	//----- nvinfo : EIATTR_NUM_MBARRIERS
	.align		4
.L_205:
        /*0adc*/ 	.byte	0x03, 0x38
        /*0ade*/ 	.short	0x0016


	//----- nvinfo : EIATTR_EXIT_INSTR_OFFSETS
	.align		4
        /*0ae0*/ 	.byte	0x04, 0x1c
        /*0ae2*/ 	.short	(.L_207 - .L_206)


	//   ....[0]....
.L_206:
        /*0ae4*/ 	.word	0x00000a40


	//   ....[1]....
        /*0ae8*/ 	.word	0x00014b70


	//   ....[2]....
        /*0aec*/ 	.word	0x00019e20


	//----- nvinfo : EIATTR_MAX_THREADS
	.align		4
.L_207:
        /*0af0*/ 	.byte	0x04, 0x05
        /*0af2*/ 	.short	(.L_209 - .L_208)
.L_208:
        /*0af4*/ 	.word	0x00000200
        /*0af8*/ 	.word	0x00000001
        /*0afc*/ 	.word	0x00000001


	//----- nvinfo : EIATTR_CRS_STACK_SIZE
	.align		4
.L_209:
        /*0b00*/ 	.byte	0x04, 0x1e
        /*0b02*/ 	.short	(.L_211 - .L_210)
.L_210:
        /*0b04*/ 	.word	0x00000000


	//----- nvinfo : EIATTR_CBANK_PARAM_SIZE
	.align		4
.L_211:
        /*0b08*/ 	.byte	0x03, 0x19
        /*0b0a*/ 	.short	0x0af0


	//----- nvinfo : EIATTR_PARAM_CBANK
	.align		4
        /*0b0c*/ 	.byte	0x04, 0x0a
        /*0b0e*/ 	.short	(.L_213 - .L_212)
	.align		4
.L_212:
        /*0b10*/ 	.word	index@(.nv.constant0._ZN7cutlass13device_kernelIN5flash11enable_sm90INS1_16FlashAttnFwdSm90INS1_25CollectiveMainloopFwdSm90ILi2EN4cute5tupleIJNS5_1CILi1EEES8_S8_EEENS6_IJNS7_ILi192EEENS7_ILi160EEENS7_ILi64EEEEEELi64ENS_12float_e4m3_tEfNS_4arch4Sm90ELb0ELb1ELb1ELb1ELb0ELb0ELb0ELb1ELb1ELb1ELb0ELb0EEENS1_21CollectiveEpilogueFwdINS6_IJSA_SC_SB_EEES9_NS_10bfloat16_tESG_Li384ELb1ELb1ELb0ELb1EEENS1_36VarlenDynamicPersistentTileSchedulerILi192ELi160ELi384ELi128ELb0ELb1ELb1ELb1ELb0ELb1EEEEEEEEEvNT_6ParamsE)
        /*0b14*/ 	.short	0x0210
        /*0b16*/ 	.short	0x0af0


	//----- nvinfo : EIATTR_SW_WAR
	.align		4
.L_213:
        /*0b18*/ 	.byte	0x04, 0x36
        /*0b1a*/ 	.short	(.L_215 - .L_214)
.L_214:
        /*0b1c*/ 	.word	0x00000008
.L_215:


//--------------------- .nv.info._ZN7cutlass13device_kernelIN5flash11enable_sm90INS1_16FlashAttnFwdSm90INS1_25CollectiveMainloopFwdSm90ILi2EN4cute5tupleIJNS5_1CILi1EEES8_S8_EEENS6_IJNS7_ILi192EEENS7_ILi160EEENS7_ILi64EEEEEELi64ENS_12float_e4m3_tEfNS_4arch4Sm90ELb0ELb1ELb1ELb1ELb0ELb1ELb0ELb1ELb1ELb1ELb0ELb0EEENS1_21CollectiveEpilogueFwdINS6_IJSA_SC_SB_EEES9_NS_10bfloat16_tESG_Li384ELb1ELb1ELb0ELb1EEENS1_36VarlenDynamicPersistentTileSchedulerILi192ELi160ELi384ELi128ELb0ELb1ELb1ELb1ELb0ELb1EEEEEEEEEvNT_6ParamsE --------------------------
	.section	.nv.info._ZN7cutlass13device_kernelIN5flash11enable_sm90INS1_16FlashAttnFwdSm90INS1_25CollectiveMainloopFwdSm90ILi2EN4cute5tupleIJNS5_1CILi1EEES8_S8_EEENS6_IJNS7_ILi192EEENS7_ILi160EEENS7_ILi64EEEEEELi64ENS_12float_e4m3_tEfNS_4arch4Sm90ELb0ELb1ELb1ELb1ELb0ELb1ELb0ELb1ELb1ELb1ELb0ELb0EEENS1_21CollectiveEpilogueFwdINS6_IJSA_SC_SB_EEES9_NS_10bfloat16_tESG_Li384ELb1ELb1ELb0ELb1EEENS1_36VarlenDynamicPersistentTileSchedulerILi192ELi160ELi384ELi128ELb0ELb1ELb1ELb1ELb0ELb1EEEEEEEEEvNT_6ParamsE,"",@"SHT_CUDA_INFO"
	.sectionflags	@""
	.align	4


	//----- nvinfo : EIATTR_CUDA_API_VERSION
	.align		4
        /*0000*/ 	.byte	0x04, 0x37
        /*0002*/ 	.short	(.L_217 - .L_216)
.L_216:
        /*0004*/ 	.word	0x00000082


	//----- nvinfo : EIATTR_KPARAM_INFO
	.align		4
.L_217:
        /*0008*/ 	.byte	0x04, 0x17
        /*000a*/ 	.short	(.L_219 - .L_218)
.L_218:
        /*000c*/ 	.word	0x00000000
        /*0010*/ 	.short	0x0000
        /*0012*/ 	.short	0x0070
        /*0014*/ 	.byte	0x00, 0xf0, 0x01, 0x2a


	//----- nvinfo : EIATTR_SPARSE_MMA_MASK
	.align		4
.L_219:
        /*0018*/ 	.byte	0x03, 0x50
        /*001a*/ 	.short	0x0000


	//----- nvinfo : EIATTR_MAXREG_COUNT
	.align		4
        /*001c*/ 	.byte	0x03, 0x1b
        /*001e*/ 	.short	0x0080


	//----- nvinfo : EIATTR_NUM_BARRIERS
	.align		4
        /*0020*/ 	.byte	0x02, 0x4c
        /*0022*/ 	.byte	0x10
	.zero		1


	//----- nvinfo : EIATTR_EXTERNS
	.align		4
        /*0024*/ 	.byte	0x04, 0x0f
        /*0026*/ 	.short	(.L_221 - .L_220)


	//   ....[0]....
	.align		4
.L_220:
        /*0028*/ 	.word	index@(__assertfail)


	//----- nvinfo : EIATTR_ANNOTATIONS
	.align		4
.L_221:
        /*002c*/ 	.byte	0x04, 0x55
        /*002e*/ 	.short	(.L_223 - .L_222)


	//   ....[0]....
.L_222:
        /* <DEDUP_REMOVED lines=83> */


	//----- nvinfo : EIATTR_MERCURY_ISA_VERSION
	.align		4
.L_223:
        /*0548*/ 	.byte	0x03, 0x5f
        /*054a*/ 	.short	0x0101


	//----- nvinfo : EIATTR_UNUSED_LOAD_BYTE_OFFSET
	.align		4
        /*054c*/ 	.byte	0x04, 0x44
        /*054e*/ 	.short	(.L_225 - .L_224)


	//   ....[0]....
.L_224:
        /*0550*/ 	.word	0x00000a90
        /*0554*/ 	.word	0x0000fff0


	//   ....[1]....
        /*0558*/ 	.word	0x0001a7a0
        /*055c*/ 	.word	0x0000fff0


	//----- nvinfo : EIATTR_INT_WARP_WIDE_INSTR_OFFSETS
	.align		4
.L_225:
        /*0560*/ 	.byte	0x04, 0x31
        /*0562*/ 	.short	(.L_227 - .L_226)


	//   ....[0]....
.L_226:
        /*0564*/ 	.word	0x00000180


	//   ....[1]....
        /*0568*/ 	.word	0x000001c0


	//   ....[2]....
        /*056c*/ 	.word	0x00000280


	//   ....[3]....
        /*0570*/ 	.word	0x0001eef0


	//   ....[4]....
        /*0574*/ 	.word	0x0001ef80


	//   ....[5]....
        /*0578*/ 	.word	0x00021480


	//   ....[6]....
        /*057c*/ 	.word	0x00021510


	//----- nvinfo : EIATTR_COOP_GROUP_MASK_REGIDS
	.align		4
.L_227:
        /*0580*/ 	.byte	0x04, 0x29
        /*0582*/ 	.short	(.L_229 - .L_228)


	//   ....[0]....
.L_228:
        /*0584*/ 	.word	0xffffffff


	//   ....[1]....
        /*0588*/ 	.word	0xffffffff


	//   ....[2]....
        /*058c*/ 	.word	0xffffffff


	//   ....[3]....
        /*0590*/ 	.word	0xffffffff


	//   ....[4]....
        /*0594*/ 	.word	0xffffffff


	//   ....[5]....
        /*0598*/ 	.word	0xffffffff


	//   ....[6]....
        /*059c*/ 	.word	0xffffffff


	//   ....[7]....
        /*05a0*/ 	.word	0xffffffff


	//   ....[8]....
        /*05a4*/ 	.word	0xffffffff


	//   ....[9]....
        /*05a8*/ 	.word	0xffffffff


	//   ....[10]....
        /*05ac*/ 	.word	0xffffffff


	//   ....[11]....
        /*05b0*/ 	.word	0xffffffff


	//   ....[12]....
        /*05b4*/ 	.word	0xffffffff


	//   ....[13]....
        /*05b8*/ 	.word	0xffffffff


	//   ....[14]....
        /*05bc*/ 	.word	0xffffffff


	//   ....[15]....
        /*05c0*/ 	.word	0xffffffff


	//   ....[16]....
        /*05c4*/ 	.word	0xffffffff


	//   ....[17]....
        /*05c8*/ 	.word	0xffffffff


	//   ....[18]....
        /*05cc*/ 	.word	0xffffffff


	//   ....[19]....
        /*05d0*/ 	.word	0xffffffff


	//   ....[20]....
        /*05d4*/ 	.word	0xffffffff


	//   ....[21]....
        /*05d8*/ 	.word	0xffffffff


	//   ....[22]....
        /*05dc*/ 	.word	0xffffffff


	//   ....[23]....
        /*05e0*/ 	.word	0xffffffff


	//   ....[24]....
        /*05e4*/ 	.word	0xffffffff


	//   ....[25]....
        /*05e8*/ 	.word	0xffffffff


	//   ....[26]....
        /*05ec*/ 	.word	0xffffffff


	//   ....[27]....
        /*05f0*/ 	.word	0xffffffff


	//   ....[28]....
        /*05f4*/ 	.word	0xffffffff


	//   ....[29]....
        /*05f8*/ 	.word	0xffffffff


	//   ....[30]....
        /*05fc*/ 	.word	0xffffffff


	//   ....[31]....
        /*0600*/ 	.word	0xffffffff


	//   ....[32]....
        /*0604*/ 	.word	0xffffffff


	//   ....[33]....
        /*0608*/ 	.word	0xffffffff


	//   ....[34]....
        /*060c*/ 	.word	0xffffffff


	//   ....[35]....
        /*0610*/ 	.word	0xffffffff


	//   ....[36]....
        /*0614*/ 	.word	0xffffffff


	//   ....[37]....
        /*0618*/ 	.word	0xffffffff


	//   ....[38]....
        /*061c*/ 	.word	0xffffffff


	//   ....[39]....
        /*0620*/ 	.word	0xffffffff


	//   ....[40]....
        /*0624*/ 	.word	0xffffffff


	//   ....[41]....
        /*0628*/ 	.word	0xffffffff


	//   ....[42]....
        /*062c*/ 	.word	0xffffffff


	//   ....[43]....
        /*0630*/ 	.word	0xffffffff


	//   ....[44]....
        /*0634*/ 	.word	0xffffffff


	//   ....[45]....
        /*0638*/ 	.word	0xffffffff


	//   ....[46]....
        /*063c*/ 	.word	0xffffffff


	//   ....[47]....
        /*0640*/ 	.word	0xffffffff


	//   ....[48]....
        /*0644*/ 	.word	0xffffffff


	//   ....[49]....
        /*0648*/ 	.word	0xffffffff


	//   ....[50]....
        /*064c*/ 	.word	0xffffffff


	//   ....[51]....
        /*0650*/ 	.word	0xffffffff


	//   ....[52]....
        /*0654*/ 	.word	0xffffffff


	//   ....[53]....
        /*0658*/ 	.word	0xffffffff


	//   ....[54]....
        /*065c*/ 	.word	0xffffffff


	//   ....[55]....
        /*0660*/ 	.word	0xffffffff


	//   ....[56]....
        /*0664*/ 	.word	0xffffffff


	//   ....[57]....
        /*0668*/ 	.word	0xffffffff


	//   ....[58]....
        /*066c*/ 	.word	0xffffffff


	//   ....[59]....
        /*0670*/ 	.word	0xffffffff


	//   ....[60]....
        /*0674*/ 	.word	0xffffffff


	//   ....[61]....
        /*0678*/ 	.word	0xffffffff


	//   ....[62]....
        /*067c*/ 	.word	0xffffffff


	//   ....[63]....
        /*0680*/ 	.word	0xffffffff


	//   ....[64]....
        /*0684*/ 	.word	0xffffffff


	//   ....[65]....
        /*0688*/ 	.word	0xffffffff


	//   ....[66]....
        /*068c*/ 	.word	0xffffffff


	//   ....[67]....
        /*0690*/ 	.word	0xffffffff


	//   ....[68]....
        /*0694*/ 	.word	0xffffffff


	//   ....[69]....
        /*0698*/ 	.word	0xffffffff


	//   ....[70]....
        /*069c*/ 	.word	0xffffffff


	//   ....[71]....
        /*06a0*/ 	.word	0xffffffff


	//   ....[72]....
        /*06a4*/ 	.word	0xffffffff


	//   ....[73]....
        /*06a8*/ 	.word	0xffffffff


	//   ....[74]....
        /*06ac*/ 	.word	0xffffffff


	//   ....[75]....
        /*06b0*/ 	.word	0xffffffff


	//   ....[76]....
        /*06b4*/ 	.word	0xffffffff


	//   ....[77]....
        /*06b8*/ 	.word	0xffffffff


	//   ....[78]....
        /*06bc*/ 	.word	0xffffffff


	//   ....[79]....
        /*06c0*/ 	.word	0xffffffff


	//   ....[80]....
        /*06c4*/ 	.word	0xffffffff


	//   ....[81]....
        /*06c8*/ 	.word	0xffffffff


	//   ....[82]....
        /*06cc*/ 	.word	0xffffffff


	//   ....[83]....
        /*06d0*/ 	.word	0xffffffff


	//   ....[84]....
        /*06d4*/ 	.word	0xffffffff


	//   ....[85]....
        /*06d8*/ 	.word	0xffffffff


	//   ....[86]....
        /*06dc*/ 	.word	0xffffffff


	//   ....[87]....
        /*06e0*/ 	.word	0xffffffff


	//   ....[88]....
        /*06e4*/ 	.word	0xffffffff


	//   ....[89]....
        /*06e8*/ 	.word	0xffffffff


	//   ....[90]....
        /*06ec*/ 	.word	0xffffffff


	//   ....[91]....
        /*06f0*/ 	.word	0xffffffff


	//   ....[92]....
        /*06f4*/ 	.word	0xffffffff


	//   ....[93]....
        /*06f8*/ 	.word	0xffffffff


	//   ....[94]....
        /*06fc*/ 	.word	0xffffffff


	//   ....[95]....
        /*0700*/ 	.word	0xffffffff


	//   ....[96]....
        /*0704*/ 	.word	0xffffffff


	//   ....[97]....
        /*0708*/ 	.word	0xffffffff


	//   ....[98]....
        /*070c*/ 	.word	0xffffffff


	//   ....[99]....
        /*0710*/ 	.word	0xffffffff


	//   ....[100]....
        /*0714*/ 	.word	0xffffffff


	//   ....[101]....
        /*0718*/ 	.word	0xffffffff


	//   ....[102]....
        /*071c*/ 	.word	0xffffffff


	//   ....[103]....
        /*0720*/ 	.word	0xffffffff


	//   ....[104]....
        /*0724*/ 	.word	0xffffffff


	//   ....[105]....
        /*0728*/ 	.word	0xffffffff


	//   ....[106]....
        /*072c*/ 	.word	0xffffffff


	//   ....[107]....
        /*0730*/ 	.word	0xffffffff


	//   ....[108]....
        /*0734*/ 	.word	0xffffffff


	//   ....[109]....
        /*0738*/ 	.word	0xffffffff


	//   ....[110]....
        /*073c*/ 	.word	0xffffffff


	//   ....[111]....
        /*0740*/ 	.word	0xffffffff


	//   ....[112]....
        /*0744*/ 	.word	0xffffffff


	//   ....[113]....
        /*0748*/ 	.word	0xffffffff


	//   ....[114]....
        /*074c*/ 	.word	0xffffffff


	//   ....[115]....
        /*0750*/ 	.word	0xffffffff


	//   ....[116]....
        /*0754*/ 	.word	0xffffffff


	//   ....[117]....
        /*0758*/ 	.word	0xffffffff


	//   ....[118]....
        /*075c*/ 	.word	0xffffffff


	//   ....[119]....
        /*0760*/ 	.word	0xffffffff


	//   ....[120]....
        /*0764*/ 	.word	0xffffffff


	//   ....[121]....
        /*0768*/ 	.word	0xffffffff


	//   ....[122]....
        /*076c*/ 	.word	0xffffffff


	//   ....[123]....
        /*0770*/ 	.word	0xffffffff


	//   ....[124]....
        /*0774*/ 	.word	0xffffffff


	//   ....[125]....
        /*0778*/ 	.word	0xffffffff


	//   ....[126]....
        /*077c*/ 	.word	0x0500000f


	//   ....[127]....
        /*0780*/ 	.word	0x0500000f


	//   ....[128]....
        /*0784*/ 	.word	0x0500000f


	//   ....[129]....
        /*0788*/ 	.word	0x0500000f


	//   ....[130]....
        /*078c*/ 	.word	0x0500000f


	//   ....[131]....
        /*0790*/ 	.word	0x0500000f


	//   ....[132]....
        /*0794*/ 	.word	0x0500000f


	//   ....[133]....
        /*0798*/ 	.word	0x0500000f


	//   ....[134]....
        /*079c*/ 	.word	0x0500000f


	//   ....[135]....
        /*07a0*/ 	.word	0x0500000f


	//   ....[136]....
        /*07a4*/ 	.word	0x0500000f


	//   ....[137]....
        /*07a8*/ 	.word	0x0500000f


	//   ....[138]....
        /*07ac*/ 	.word	0x0500000f


	//   ....[139]....
        /*07b0*/ 	.word	0x0500000f


	//   ....[140]....
        /*07b4*/ 	.word	0x0500000f


	//   ....[141]....
        /*07b8*/ 	.word	0x0500000f


	//   ....[142]....
        /*07bc*/ 	.word	0x0500000f


	//   ....[143]....
        /*07c0*/ 	.word	0x0500000f


	//   ....[144]....
        /*07c4*/ 	.word	0x0500000f


	//   ....[145]....
        /*07c8*/ 	.word	0x0500000f


	//   ....[146]....
        /*07cc*/ 	.word	0x0500000f


	//   ....[147]....
        /*07d0*/ 	.word	0x0500000f


	//   ....[148]....
        /*07d4*/ 	.word	0x0500000f


	//   ....[149]....
        /*07d8*/ 	.word	0x0500000f


	//   ....[150]....
        /*07dc*/ 	.word	0x0500000f


	//   ....[151]....
        /*07e0*/ 	.word	0x0500000f


	//   ....[152]....
        /*07e4*/ 	.word	0x0500000f


	//   ....[153]....
        /*07e8*/ 	.word	0x0500000f


	//   ....[154]....
        /*07ec*/ 	.word	0x0500000f


	//   ....[155]....
        /*07f0*/ 	.word	0x0500000f


	//   ....[156]....
        /*07f4*/ 	.word	0x0500000f


	//   ....[157]....
        /*07f8*/ 	.word	0x0500000f


	//   ....[158]....
        /*07fc*/ 	.word	0x0500000f


	//   ....[159]....
        /*0800*/ 	.word	0x0500000f


	//   ....[160]....
        /*0804*/ 	.word	0x0500000f


	//   ....[161]....
        /*0808*/ 	.word	0x0500000f


	//   ....[162]....
        /*080c*/ 	.word	0x0500000f


	//   ....[163]....
        /*0810*/ 	.word	0x0500000f


	//   ....[164]....
        /*0814*/ 	.word	0x0500000f


	//   ....[165]....
        /*0818*/ 	.word	0x0500000f


	//----- nvinfo : EIATTR_COOP_GROUP_INSTR_OFFSETS
	.align		4
.L_229:
        /*081c*/ 	.byte	0x04, 0x28
        /*081e*/ 	.short	(.L_231 - .L_230)


	//   ....[0]....
.L_230:
        /*0820*/ 	.word	0x00000060


	//   ....[1]....
        /*0824*/ 	.word	0x00000190


	//   ....[2]....
        /*0828*/ 	.word	0x00000290


	//   ....[3]....
        /*082c*/ 	.word	0x00000400


	//   ....[4]....
        /*0830*/ 	.word	0x00000560


	//   ....[5]....
        /*0834*/ 	.word	0x00000680


	//   ....[6]....
        /*0838*/ 	.word	0x000007e0


	//   ....[7]....
        /*083c*/ 	.word	0x00005630


	//   ....[8]....
        /*0840*/ 	.word	0x00006020


	//   ....[9]....
        /*0844*/ 	.word	0x00006030


	//   ....[10]....
        /*0848*/ 	.word	0x00006040


	//   ....[11]....
        /*084c*/ 	.word	0x00006050


	//   ....[12]....
        /*0850*/ 	.word	0x00007540


	//   ....[13]....
        /*0854*/ 	.word	0x00007550


	//   ....[14]....
        /*0858*/ 	.word	0x00007560


	//   ....[15]....
        /*085c*/ 	.word	0x00007570


	//   ....[16]....
        /*0860*/ 	.word	0x000091e0


	//   ....[17]....
        /*0864*/ 	.word	0x00009e00


	//   ....[18]....
        /*0868*/ 	.word	0x0000b450


	//   ....[19]....
        /*086c*/ 	.word	0x0000b530


	//   ....[20]....
        /*0870*/ 	.word	0x0000bf40


	//   ....[21]....
        /*0874*/ 	.word	0x0000bfb0


	//   ....[22]....
        /*0878*/ 	.word	0x0000e400


	//   ....[23]....
        /*087c*/ 	.word	0x0000e900


	//   ....[24]....
        /*0880*/ 	.word	0x00010450


	//   ....[25]....
        /*0884*/ 	.word	0x00010580


	//   ....[26]....
        /*0888*/ 	.word	0x00010a90


	//   ....[27]....
        /*088c*/ 	.word	0x00010c60


	//   ....[28]....
        /*0890*/ 	.word	0x00013a60


	//   ....[29]....
        /*0894*/ 	.word	0x00013a80


	//   ....[30]....
        /*0898*/ 	.word	0x00013ac0


	//   ....[31]....
        /*089c*/ 	.word	0x00013ae0


	//   ....[32]....
        /*08a0*/ 	.word	0x00016310


	//   ....[33]....
        /*08a4*/ 	.word	0x00016850


	//   ....[34]....
        /*08a8*/ 	.word	0x00018250


	//   ....[35]....
        /*08ac*/ 	.word	0x00018350


	//   ....[36]....
        /*08b0*/ 	.word	0x00018c70


	//   ....[37]....
        /*08b4*/ 	.word	0x00018cd0


	//   ....[38]....
        /*08b8*/ 	.word	0x0001a100


	//   ....[39]....
        /*08bc*/ 	.word	0x0001a120


	//   ....[40]....
        /*08c0*/ 	.word	0x0001a220


	//   ....[41]....
        /*08c4*/ 	.word	0x0001a2c0


	//   ....[42]....
        /*08c8*/ 	.word	0x0001ade0


	//   ....[43]....
        /*08cc*/ 	.word	0x0001adf0


	//   ....[44]....
        /*08d0*/ 	.word	0x0001ae00


	//   ....[45]....
        /*08d4*/ 	.word	0x0001ae10


	//   ....[46]....
        /*08d8*/ 	.word	0x0001ae20


	//   ....[47]....
        /*08dc*/ 	.word	0x0001ae30


	//   ....[48]....
        /*08e0*/ 	.word	0x0001ae40


	//   ....[49]....
        /*08e4*/ 	.word	0x0001ae60


	//   ....[50]....
        /*08e8*/ 	.word	0x0001ae70


	//   ....[51]....
        /*08ec*/ 	.word	0x0001ae80


	//   ....[52]....
        /*08f0*/ 	.word	0x0001ae90


	//   ....[53]....
        /*08f4*/ 	.word	0x0001aea0


	//   ....[54]....
        /*08f8*/ 	.word	0x0001aeb0


	//   ....[55]....
        /*08fc*/ 	.word	0x0001aec0


	//   ....[56]....
        /*0900*/ 	.word	0x0001aed0


	//   ....[57]....
        /*0904*/ 	.word	0x0001aee0


	//   ....[58]....
        /*0908*/ 	.word	0x0001b4a0


	//   ....[59]....
        /*090c*/ 	.word	0x0001b4e0


	//   ....[60]....
        /*0910*/ 	.word	0x0001b520


	//   ....[61]....
        /*0914*/ 	.word	0x0001b560


	//   ....[62]....
        /*0918*/ 	.word	0x0001b9e0


	//   ....[63]....
        /*091c*/ 	.word	0x0001ba20


	//   ....[64]....
        /*0920*/ 	.word	0x0001ba40


	//   ....[65]....
        /*0924*/ 	.word	0x0001ba80


	//   ....[66]....
        /*0928*/ 	.word	0x0001baa0


	//   ....[67]....
        /*092c*/ 	.word	0x0001bac0


	//   ....[68]....
        /*0930*/ 	.word	0x0001bae0


	//   ....[69]....
        /*0934*/ 	.word	0x0001bb10


	//   ....[70]....
        /*0938*/ 	.word	0x0001c310


	//   ....[71]....
        /*093c*/ 	.word	0x0001c340


	//   ....[72]....
        /*0940*/ 	.word	0x0001c380


	//   ....[73]....
        /*0944*/ 	.word	0x0001c3b0


	//   ....[74]....
        /*0948*/ 	.word	0x0001c3d0


	//   ....[75]....
        /*094c*/ 	.word	0x0001c3e0


	//   ....[76]....
        /*0950*/ 	.word	0x0001c3f0


	//   ....[77]....
        /*0954*/ 	.word	0x0001c410


	//   ....[78]....
        /*0958*/ 	.word	0x0001c570


	//   ....[79]....
        /*095c*/ 	.word	0x0001c740


	//   ....[80]....
        /*0960*/ 	.word	0x0001c770


	//   ....[81]....
        /*0964*/ 	.word	0x0001c7a0


	//   ....[82]....
        /*0968*/ 	.word	0x0001c7d0


	//   ....[83]....
        /*096c*/ 	.word	0x0001c800


	//   ....[84]....
        /*0970*/ 	.word	0x0001c830


	//   ....[85]....
        /*0974*/ 	.word	0x0001c9a0


	//   ....[86]....
        /*0978*/ 	.word	0x0001c9d0


	//   ....[87]....
        /*097c*/ 	.word	0x0001ca00


	//   ....[88]....
        /*0980*/ 	.word	0x0001ca30


	//   ....[89]....
        /*0984*/ 	.word	0x0001ca60


	//   ....[90]....
        /*0988*/ 	.word	0x0001ca90


	//   ....[91]....
        /*098c*/ 	.word	0x0001cb40


	//   ....[92]....
        /*0990*/ 	.word	0x0001cba0


	//   ....[93]....
        /*0994*/ 	.word	0x0001cc40


	//   ....[94]....
        /*0998*/ 	.word	0x0001de30


	//   ....[95]....
        /*099c*/ 	.word	0x0001f620


	//   ....[96]....
        /*09a0*/ 	.word	0x00020350


	//   ....[97]....
        /*09a4*/ 	.word	0x00020370


	//   ....[98]....
        /*09a8*/ 	.word	0x00020390


	//   ....[99]....
        /*09ac*/ 	.word	0x000203b0


	//   ....[100]....
        /*09b0*/ 	.word	0x00020430


	//   ....[101]....
        /*09b4*/ 	.word	0x00020440


	//   ....[102]....
        /*09b8*/ 	.word	0x000204b0


	//   ....[103]....
        /*09bc*/ 	.word	0x000204c0


	//   ....[104]....
        /*09c0*/ 	.word	0x000204d0


	//   ....[105]....
        /*09c4*/ 	.word	0x00020510


	//   ....[106]....
        /*09c8*/ 	.word	0x00020570


	//   ....[107]....
        /*09cc*/ 	.word	0x00020580


	//   ....[108]....
        /*09d0*/ 	.word	0x00021b40


	//   ....[109]....
        /*09d4*/ 	.word	0x00021b70


	//   ....[110]....
        /*09d8*/ 	.word	0x00021bb0


	//   ....[111]....
        /*09dc*/ 	.word	0x00021be0


	//   ....[112]....
        /*09e0*/ 	.word	0x00021c10


	//   ....[113]....
        /*09e4*/ 	.word	0x00021c40


	//   ....[114]....
        /*09e8*/ 	.word	0x00021c70


	//   ....[115]....
        /*09ec*/ 	.word	0x00021ca0


	//   ....[116]....
        /*09f0*/ 	.word	0x00021e20


	//   ....[117]....
        /*09f4*/ 	.word	0x00021e50


	//   ....[118]....
        /*09f8*/ 	.word	0x00021e80


	//   ....[119]....
        /*09fc*/ 	.word	0x00021eb0


	//   ....[120]....
        /*0a00*/ 	.word	0x00021ee0


	//   ....[121]....
        /*0a04*/ 	.word	0x00021f10


	//   ....[122]....
        /*0a08*/ 	.word	0x00021fd0


	//   ....[123]....
        /*0a0c*/ 	.word	0x00021ff0


	//   ....[124]....
        /*0a10*/ 	.word	0x00022060


	//   ....[125]....
        /*0a14*/ 	.word	0x00022700


	//   ....[126]....
        /*0a18*/ 	.word	0x00022b70


	//   ....[127]....
        /*0a1c*/ 	.word	0x00022c00


	//   ....[128]....
        /*0a20*/ 	.word	0x00022c50


	//   ....[129]....
        /*0a24*/ 	.word	0x00022ca0


	//   ....[130]....
        /*0a28*/ 	.word	0x00022d70


	//   ....[131]....
        /*0a2c*/ 	.word	0x00022e00


	//   ....[132]....
        /*0a30*/ 	.word	0x00022e50


	//   ....[133]....
        /*0a34*/ 	.word	0x00022ea0


	//   ....[134]....
        /*0a38*/ 	.word	0x00023230


	//   ....[135]....
        /*0a3c*/ 	.word	0x00023510


	//   ....[136]....
        /*0a40*/ 	.word	0x00023740


	//   ....[137]....
        /*0a44*/ 	.word	0x00023790


	//   ....[138]....
        /*0a48*/ 	.word	0x000237f0


	//   ....[139]....
        /*0a4c*/ 	.word	0x000238d0


	//   ....[140]....
        /*0a50*/ 	.word	0x00023930


	//   ....[141]....
        /*0a54*/ 	.word	0x00023a10


	//   ....[142]....
        /*0a58*/ 	.word	0x00023a70


	//   ....[143]....
        /*0a5c*/ 	.word	0x00023b50


	//   ....[144]....
        /*0a60*/ 	.word	0x00023bb0


	//   ....[145]....
        /*0a64*/ 	.word	0x00023ca0


	//   ....[146]....
        /*0a68*/ 	.word	0x00023d00


	//   ....[147]....
        /*0a6c*/ 	.word	0x00023dd0


	//   ....[148]....
        /*0a70*/ 	.word	0x000240a0


	//   ....[149]....
        /*0a74*/ 	.word	0x00024140


	//   ....[150]....
        /*0a78*/ 	.word	0x00024260


	//   ....[151]....
        /*0a7c*/ 	.word	0x000242d0


	//   ....[152]....
        /*0a80*/ 	.word	0x00024340


	//   ....[153]....
        /*0a84*/ 	.word	0x000243b0


	//   ....[154]....
        /*0a88*/ 	.word	0x00024420


	//   ....[155]....
        /*0a8c*/ 	.word	0x000244a0


	//   ....[156]....
        /*0a90*/ 	.word	0x00024530


	//   ....[157]....
        /*0a94*/ 	.word	0x000245c0


	//   ....[158]....
        /*0a98*/ 	.word	0x00024630


	//   ....[159]....
        /*0a9c*/ 	.word	0x000246a0


	//   ....[160]....
        /*0aa0*/ 	.word	0x00024710


	//   ....[161]....
        /*0aa4*/ 	.word	0x00024790


	//   ....[162]....
        /*0aa8*/ 	.word	0x00024800


	//   ....[163]....
        /*0aac*/ 	.word	0x000248a0


	//   ....[164]....
        /*0ab0*/ 	.word	0x00024930


	//   ....[165]....
        /*0ab4*/ 	.word	0x00024a60


	//----- nvinfo : EIATTR_REG_RECONFIG
	.align		4
.L_231:
        /*0ab8*/ 	.byte	0x01, 0x54
	.zero		2


	//----- nvinfo : EIATTR_SYSCALL_OFFSETS
	.align		4
        /*0abc*/ 	.byte	0x04, 0x46
        /*0abe*/ 	.short	(.L_233 - .L_232)


	//   ....[0]....
.L_232:
        /*0ac0*/ 	.word	0x00001b20


	//   ....[1]....
        /*0ac4*/ 	.word	0x00001c70


	//   ....[2]....
        /*0ac8*/ 	.word	0x000057a0


	//   ....[3]....
        /*0acc*/ 	.word	0x00005d70


	//   ....[4]....
        /*0ad0*/ 	.word	0x0001f0e0


	//   ....[5]....
        /*0ad4*/ 	.word	0x0001f250


	//   ....[6]....
        /*0ad8*/ 	.word	0x0001f3a0


	//   ....[7]....
        /*0adc*/ 	.word	0x0001f4e0


	//   ....[8]....
        /*0ae0*/ 	.word	0x0001fe40


	//----- nvinfo : EIATTR_MBARRIER_INSTR_OFFSETS
	.align		4
.L_233:
        /*0ae4*/ 	.byte	0x04, 0x39
        /*0ae6*/ 	.short	(.L_235 - .L_234)


	//   ....[0]....
.L_234:
        /*0ae8*/ 	.word	0x000002b0
        /*0aec*/ 	.word	0x000000ff
        /*0af0*/ 	.word	0x00013200
        /*0af4*/ 	.short	0x0100
        /*0af6*/ 	.byte	0x08
	.zero		1


	//   ....[1]....
        /*0af8*/ 	.word	0x000002c0
        /*0afc*/ 	.word	0x000000ff
        /*0b00*/ 	.word	0x00013220
        /*0b04*/ 	.short	0x0100
        /*0b06*/ 	.byte	0x08
	.zero		1


	//   ....[2]....
        /*0b08*/ 	.word	0x000003b0
        /*0b0c*/ 	.word	0x000000ff
        /*0b10*/ 	.word	0x00013230
        /*0b14*/ 	.short	0x0100
        /*0b16*/ 	.byte	0x08
	.zero		1


	//   ....[3]....
        /*0b18*/ 	.word	0x000003c0
        /*0b1c*/ 	.word	0x000000ff
        /*0b20*/ 	.word	0x00013240
        /*0b24*/ 	.short	0x0100
        /*0b26*/ 	.byte	0x08
	.zero		1


	//   ....[4]....
        /*0b28*/ 	.word	0x000003d0
        /*0b2c*/ 	.word	0x000000ff
        /*0b30*/ 	.word	0x00013238
        /*0b34*/ 	.short	0x0100
        /*0b36*/ 	.byte	0x08
	.zero		1


	//   ....[5]....
        /*0b38*/ 	.word	0x000003e0
        /*0b3c*/ 	.word	0x000000ff
        /*0b40*/ 	.word	0x00013248
        /*0b44*/ 	.short	0x0100
        /*0b46*/ 	.byte	0x08
	.zero		1


	//   ....[6]....
        /*0b48*/ 	.word	0x00000510
        /*0b4c*/ 	.word	0x000000ff
        /*0b50*/ 	.word	0x00013250
        /*0b54*/ 	.short	0x0100
        /*0b56*/ 	.byte	0x08
	.zero		1


	//   ....[7]....
        /*0b58*/ 	.word	0x00000520
        /*0b5c*/ 	.word	0x000000ff
        /*0b60*/ 	.word	0x00013260
        /*0b64*/ 	.short	0x0100
        /*0b66*/ 	.byte	0x08
	.zero		1


	//   ....[8]....
        /*0b68*/ 	.word	0x00000530
        /*0b6c*/ 	.word	0x000000ff
        /*0b70*/ 	.word	0x00013258
        /*0b74*/ 	.short	0x0100
        /*0b76*/ 	.byte	0x08
	.zero		1


	//   ....[9]....
        /*0b78*/ 	.word	0x00000540
        /*0b7c*/ 	.word	0x000000ff
        /*0b80*/ 	.word	0x00013268
        /*0b84*/ 	.short	0x0100
        /*0b86*/ 	.byte	0x08
	.zero		1


	//   ....[10]....
        /*0b88*/ 	.word	0x00000630
        /*0b8c*/ 	.word	0x000000ff
        /*0b90*/ 	.word	0x00013270
        /*0b94*/ 	.short	0x0100
        /*0b96*/ 	.byte	0x06
	.zero		1


	//   ....[11]....
        /*0b98*/ 	.word	0x00000640
        /*0b9c*/ 	.word	0x000000ff
        /*0ba0*/ 	.word	0x00013280
        /*0ba4*/ 	.short	0x0100
        /*0ba6*/ 	.byte	0x06
	.zero		1


	//   ....[12]....
        /*0ba8*/ 	.word	0x00000650
        /*0bac*/ 	.word	0x000000ff
        /*0bb0*/ 	.word	0x00013278
        /*0bb4*/ 	.short	0x0100
        /*0bb6*/ 	.byte	0x06
	.zero		1


	//   ....[13]....
        /*0bb8*/ 	.word	0x00000660
        /*0bbc*/ 	.word	0x000000ff
        /*0bc0*/ 	.word	0x00013288
        /*0bc4*/ 	.short	0x0100
        /*0bc6*/ 	.byte	0x06
	.zero		1


	//   ....[14]....
        /*0bc8*/ 	.word	0x00000790
        /*0bcc*/ 	.word	0x000000ff
        /*0bd0*/ 	.word	0x00013290
        /*0bd4*/ 	.short	0x0100
        /*0bd6*/ 	.byte	0x08
	.zero		1


	//   ....[15]....
        /*0bd8*/ 	.word	0x000007a0
        /*0bdc*/ 	.word	0x000000ff
        /*0be0*/ 	.word	0x000132a0
        /*0be4*/ 	.short	0x0100
        /*0be6*/ 	.byte	0x08
	.zero		1


	//   ....[16]....
        /*0be8*/ 	.word	0x000007b0
        /*0bec*/ 	.word	0x000000ff
        /*0bf0*/ 	.word	0x00013298
        /*0bf4*/ 	.short	0x0100
        /*0bf6*/ 	.byte	0x08
	.zero		1


	//   ....[17]....
        /*0bf8*/ 	.word	0x000007c0
        /*0bfc*/ 	.word	0x000000ff
        /*0c00*/ 	.word	0x000132a8
        /*0c04*/ 	.short	0x0100
        /*0c06*/ 	.byte	0x08
	.zero		1


	//   ....[18]....
        /*0c08*/ 	.word	0x000008f0
        /*0c0c*/ 	.word	0x000000ff
        /*0c10*/ 	.word	0x000132b0
        /*0c14*/ 	.short	0x0100
        /*0c16*/ 	.byte	0x08
	.zero		1


	//   ....[19]....
        /*0c18*/ 	.word	0x00000900
        /*0c1c*/ 	.word	0x000000ff
        /*0c20*/ 	.word	0x000132c0
        /*0c24*/ 	.short	0x0100
        /*0c26*/ 	.byte	0x08
	.zero		1


	//   ....[20]....
        /*0c28*/ 	.word	0x00000910
        /*0c2c*/ 	.word	0x000000ff
        /*0c30*/ 	.word	0x000132b8
        /*0c34*/ 	.short	0x0100
        /*0c36*/ 	.byte	0x08
	.zero		1


	//   ....[21]....
        /*0c38*/ 	.word	0x00000920
        /*0c3c*/ 	.word	0x000000ff
        /*0c40*/ 	.word	0x000132c8
        /*0c44*/ 	.short	0x0100
        /*0c46*/ 	.byte	0x08
	.zero		1


	//   ....[22]....
        /*0c48*/ 	.word	0x00002960
        /*0c4c*/ 	.word	0x00000049
        /*0c50*/ 	.word	0x00013290
        /*0c54*/ 	.short	0x010a
        /*0c56*/ 	.byte	0x3f
	.zero		1


	//   ....[23]....
        /*0c58*/ 	.word	0x00003a50
        /*0c5c*/ 	.word	0x00000049
        /*0c60*/ 	.word	0x00013290
        /*0c64*/ 	.short	0x010a
        /*0c66*/ 	.byte	0x3f
	.zero		1


	//   ....[24]....
        /*0c68*/ 	.word	0x00004af0
        /*0c6c*/ 	.word	0x00000049
        /*0c70*/ 	.word	0x00013290
        /*0c74*/ 	.short	0x010a
        /*0c76*/ 	.byte	0x3f
	.zero		1


	//   ....[25]....
        /*0c78*/ 	.word	0x00004cd0
        /*0c7c*/ 	.word	0x00000004
        /*0c80*/ 	.word	0x00000000
        /*0c84*/ 	.short	0x0101
        /*0c86*/ 	.byte	0x3f
	.zero		1


	//   ....[26]....
        /*0c88*/ 	.word	0x00004d10
        /*0c8c*/ 	.word	0x00000049
        /*0c90*/ 	.word	0x000132b0
        /*0c94*/ 	.short	0x010a
        /*0c96*/ 	.byte	0x3f
	.zero		1


	//   ....[27]....
        /*0c98*/ 	.word	0x00004f90
        /*0c9c*/ 	.word	0x00000049
        /*0ca0*/ 	.word	0x00000000
        /*0ca4*/ 	.short	0x0101
        /*0ca6*/ 	.byte	0x3f
	.zero		1


	//   ....[28]....
        /*0ca8*/ 	.word	0x00005af0
        /*0cac*/ 	.word	0x00000011
        /*0cb0*/ 	.word	0x00013200
        /*0cb4*/ 	.short	0x010a
        /*0cb6*/ 	.byte	0x3f
	.zero		1


	//   ....[29]....
        /*0cb8*/ 	.word	0x00005b40
        /*0cbc*/ 	.word	0x00000011
        /*0cc0*/ 	.word	0x00013200
        /*0cc4*/ 	.short	0x010a
        /*0cc6*/ 	.byte	0x3f
	.zero		1


	//   ....[30]....
        /*0cc8*/ 	.word	0x000062b0
        /*0ccc*/ 	.word	0x00000011
        /*0cd0*/ 	.word	0x00013200
        /*0cd4*/ 	.short	0x010a
        /*0cd6*/ 	.byte	0x3f
	.zero		1


	//   ....[31]....
        /*0cd8*/ 	.word	0x00007740
        /*0cdc*/ 	.word	0x00000011
        /*0ce0*/ 	.word	0x00013200
        /*0ce4*/ 	.short	0x010a
        /*0ce6*/ 	.byte	0x3f
	.zero		1


	//   ....[32]....
        /*0ce8*/ 	.word	0x000088d0
        /*0cec*/ 	.word	0x0000000c
        /*0cf0*/ 	.word	0x00013230
        /*0cf4*/ 	.short	0x010a
        /*0cf6*/ 	.byte	0x3f
	.zero		1


	//   ....[33]....
        /*0cf8*/ 	.word	0x00008960
        /*0cfc*/ 	.word	0x0000000c
        /*0d00*/ 	.word	0x00013230
        /*0d04*/ 	.short	0x010a
        /*0d06*/ 	.byte	0x3f
	.zero		1


	//   ....[34]....
        /*0d08*/ 	.word	0x00009b80
        /*0d0c*/ 	.word	0x0000000c
        /*0d10*/ 	.word	0x00000000
        /*0d14*/ 	.short	0x0101
        /*0d16*/ 	.byte	0x3f
	.zero		1


	//   ....[35]....
        /*0d18*/ 	.word	0x0000d2b0
        /*0d1c*/ 	.word	0x00000008
        /*0d20*/ 	.word	0x00013230
        /*0d24*/ 	.short	0x010a
        /*0d26*/ 	.byte	0x3f
	.zero		1


	//   ....[36]....
        /*0d28*/ 	.word	0x0000d340
        /*0d2c*/ 	.word	0x00000008
        /*0d30*/ 	.word	0x00013230
        /*0d34*/ 	.short	0x010a
        /*0d36*/ 	.byte	0x3f
	.zero		1


	//   ....[37]....
        /*0d38*/ 	.word	0x0000d900
        /*0d3c*/ 	.word	0x00000013
        /*0d40*/ 	.word	0x00013250
        /*0d44*/ 	.short	0x010a
        /*0d46*/ 	.byte	0x3f
	.zero		1


	//   ....[38]....
        /*0d48*/ 	.word	0x0000d950
        /*0d4c*/ 	.word	0x00000013
        /*0d50*/ 	.word	0x00013250
        /*0d54*/ 	.short	0x010a
        /*0d56*/ 	.byte	0x3f
	.zero		1


	//   ....[39]....
        /*0d58*/ 	.word	0x0000e420
        /*0d5c*/ 	.word	0x00000038
        /*0d60*/ 	.word	0x00000000
        /*0d64*/ 	.short	0x0101
        /*0d66*/ 	.byte	0x3f
	.zero		1


	//   ....[40]....
        /*0d68*/ 	.word	0x00011e10
        /*0d6c*/ 	.word	0x00000013
        /*0d70*/ 	.word	0x00000000
        /*0d74*/ 	.short	0x0101
        /*0d76*/ 	.byte	0x3f
	.zero		1


	//   ....[41]....
        /*0d78*/ 	.word	0x000122b0
        /*0d7c*/ 	.word	0x00000003
        /*0d80*/ 	.word	0x00013230
        /*0d84*/ 	.short	0x010a
        /*0d86*/ 	.byte	0x3f
	.zero		1


	//   ....[42]....
        /*0d88*/ 	.word	0x00012340
        /*0d8c*/ 	.word	0x00000003
        /*0d90*/ 	.word	0x00013230
        /*0d94*/ 	.short	0x010a
        /*0d96*/ 	.byte	0x3f
	.zero		1


	//   ....[43]....
        /*0d98*/ 	.word	0x00012900
        /*0d9c*/ 	.word	0x0000000e
        /*0da0*/ 	.word	0x00013250
        /*0da4*/ 	.short	0x010a
        /*0da6*/ 	.byte	0x3f
	.zero		1


	//   ....[44]....
        /*0da8*/ 	.word	0x00012950
        /*0dac*/ 	.word	0x0000000e
        /*0db0*/ 	.word	0x00013250
        /*0db4*/ 	.short	0x010a
        /*0db6*/ 	.byte	0x3f
	.zero		1


	//   ....[45]....
        /*0db8*/ 	.word	0x00014310
        /*0dbc*/ 	.word	0x0000000f
        /*0dc0*/ 	.word	0x00000000
        /*0dc4*/ 	.short	0x0101
        /*0dc6*/ 	.byte	0x3f
	.zero		1


	//   ....[46]....
        /*0dc8*/ 	.word	0x00015050
        /*0dcc*/ 	.word	0x0000000e
        /*0dd0*/ 	.word	0x00000000
        /*0dd4*/ 	.short	0x0101
        /*0dd6*/ 	.byte	0x3f
	.zero		1


	//   ....[47]....
        /*0dd8*/ 	.word	0x000151e0
        /*0ddc*/ 	.word	0x00000009
        /*0de0*/ 	.word	0x00013230
        /*0de4*/ 	.short	0x010a
        /*0de6*/ 	.byte	0x3f
	.zero		1


	//   ....[48]....
        /*0de8*/ 	.word	0x00015270
        /*0dec*/ 	.word	0x00000009
        /*0df0*/ 	.word	0x00013230
        /*0df4*/ 	.short	0x010a
        /*0df6*/ 	.byte	0x3f
	.zero		1


	//   ....[49]....
        /*0df8*/ 	.word	0x00015830
        /*0dfc*/ 	.word	0x0000000e
        /*0e00*/ 	.word	0x00013250
        /*0e04*/ 	.short	0x010a
        /*0e06*/ 	.byte	0x3f
	.zero		1


	//   ....[50]....
        /*0e08*/ 	.word	0x00015880
        /*0e0c*/ 	.word	0x0000000e
        /*0e10*/ 	.word	0x00013250
        /*0e14*/ 	.short	0x010a
        /*0e16*/ 	.byte	0x3f
	.zero		1


	//   ....[51]....
        /*0e18*/ 	.word	0x00016330
        /*0e1c*/ 	.word	0x00000003
        /*0e20*/ 	.word	0x00000000
        /*0e24*/ 	.short	0x0101
        /*0e26*/ 	.byte	0x3f
	.zero		1


	//   ....[52]....
        /*0e28*/ 	.word	0x00019d60
        /*0e2c*/ 	.word	0x0000000e
        /*0e30*/ 	.word	0x00000000
        /*0e34*/ 	.short	0x0101
        /*0e36*/ 	.byte	0x3f
	.zero		1


	//   ....[53]....
        /*0e38*/ 	.word	0x00019e10
        /*0e3c*/ 	.word	0x0000000d
        /*0e40*/ 	.word	0x00013250
        /*0e44*/ 	.short	0x010a
        /*0e46*/ 	.byte	0x3f
	.zero		1


	//   ....[54]....
        /*0e48*/ 	.word	0x00019e60
        /*0e4c*/ 	.word	0x0000000d
        /*0e50*/ 	.word	0x00013250
        /*0e54*/ 	.short	0x010a
        /*0e56*/ 	.byte	0x3f
	.zero		1


	//   ....[55]....
        /*0e58*/ 	.word	0x0001a4c0
        /*0e5c*/ 	.word	0x00000000
        /*0e60*/ 	.word	0x00000000
        /*0e64*/ 	.short	0x0101
        /*0e66*/ 	.byte	0x3f
	.zero		1


	//   ....[56]....
        /*0e68*/ 	.word	0x0001bab0
        /*0e6c*/ 	.word	0x00000002
        /*0e70*/ 	.word	0x00000000
        /*0e74*/ 	.short	0x0101
        /*0e76*/ 	.byte	0x3f
	.zero		1


	//   ....[57]....
        /*0e78*/ 	.word	0x0001df10
        /*0e7c*/ 	.word	0x00000017
        /*0e80*/ 	.word	0x00013220
        /*0e84*/ 	.short	0x010a
        /*0e86*/ 	.byte	0x3f
	.zero		1


	//   ....[58]....
        /*0e88*/ 	.word	0x0001dfc0
        /*0e8c*/ 	.word	0x00000005
        /*0e90*/ 	.word	0x000132a0
        /*0e94*/ 	.short	0x010a
        /*0e96*/ 	.byte	0x3f
	.zero		1


	//   ....[59]....
        /*0e98*/ 	.word	0x0001e1f0
        /*0e9c*/ 	.word	0x00000005
        /*0ea0*/ 	.word	0x000132c0
        /*0ea4*/ 	.short	0x010a
        /*0ea6*/ 	.byte	0x3f
	.zero		1


	//   ....[60]....
        /*0ea8*/ 	.word	0x0001e540
        /*0eac*/ 	.word	0x00000005
        /*0eb0*/ 	.word	0x000132a0
        /*0eb4*/ 	.short	0x010a
        /*0eb6*/ 	.byte	0x3f
	.zero		1


	//   ....[61]....
        /*0eb8*/ 	.word	0x0001e760
        /*0ebc*/ 	.word	0x00000005
        /*0ec0*/ 	.word	0x000132c0
        /*0ec4*/ 	.short	0x010a
        /*0ec6*/ 	.byte	0x3f
	.zero		1


	//   ....[62]....
        /*0ec8*/ 	.word	0x0001f850
        /*0ecc*/ 	.word	0x00000004
        /*0ed0*/ 	.word	0x00013280
        /*0ed4*/ 	.short	0x010a
        /*0ed6*/ 	.byte	0x3f
	.zero		1


	//   ....[63]....
        /*0ed8*/ 	.word	0x0001fa10
        /*0edc*/ 	.word	0x00000004
        /*0ee0*/ 	.word	0x00013240
        /*0ee4*/ 	.short	0x010a
        /*0ee6*/ 	.byte	0x3f
	.zero		1


	//   ....[64]....
        /*0ee8*/ 	.word	0x000206c0
        /*0eec*/ 	.word	0x00000017
        /*0ef0*/ 	.word	0x00013200
        /*0ef4*/ 	.short	0x0107
        /*0ef6*/ 	.byte	0x3f
	.zero		1


	//   ....[65]....
        /*0ef8*/ 	.word	0x000207b0
        /*0efc*/ 	.word	0x00000017
        /*0f00*/ 	.word	0x00013200
        /*0f04*/ 	.short	0x0101
        /*0f06*/ 	.byte	0x3f
	.zero		1


	//   ....[66]....
        /*0f08*/ 	.word	0x000207d0
        /*0f0c*/ 	.word	0x00000017
        /*0f10*/ 	.word	0x00013220
        /*0f14*/ 	.short	0x010a
        /*0f16*/ 	.byte	0x3f
	.zero		1


	//   ....[67]....
        /*0f18*/ 	.word	0x00020aa0
        /*0f1c*/ 	.word	0x00000004
        /*0f20*/ 	.word	0x00013280
        /*0f24*/ 	.short	0x010a
        /*0f26*/ 	.byte	0x3f
	.zero		1


	//   ....[68]....
        /*0f28*/ 	.word	0x00020cf0
        /*0f2c*/ 	.word	0x00000004
        /*0f30*/ 	.word	0x00013240
        /*0f34*/ 	.short	0x010a
        /*0f36*/ 	.byte	0x3f
	.zero		1


	//   ....[69]....
        /*0f38*/ 	.word	0x00020fb0
        /*0f3c*/ 	.word	0x00000003
        /*0f40*/ 	.word	0x00013270
        /*0f44*/ 	.short	0x010a
        /*0f46*/ 	.byte	0x3f
	.zero		1


	//   ....[70]....
        /*0f48*/ 	.word	0x00021030
        /*0f4c*/ 	.word	0x00000003
        /*0f50*/ 	.word	0x00013260
        /*0f54*/ 	.short	0x010a
        /*0f56*/ 	.byte	0x3f
	.zero		1


	//   ....[71]....
        /*0f58*/ 	.word	0x00021330
        /*0f5c*/ 	.word	0x00000003
        /*0f60*/ 	.word	0x00013250
        /*0f64*/ 	.short	0x0101
        /*0f66*/ 	.byte	0x3f
	.zero		1


	//   ....[72]....
        /*0f68*/ 	.word	0x000213c0
        /*0f6c*/ 	.word	0x00000003
        /*0f70*/ 	.word	0x00000000
        /*0f74*/ 	.short	0x0101
        /*0f76*/ 	.byte	0x3f
	.zero		1


	//   ....[73]....
        /*0f78*/ 	.word	0x000215b0
        /*0f7c*/ 	.word	0x00000003
        /*0f80*/ 	.word	0x00013270
        /*0f84*/ 	.short	0x010a
        /*0f86*/ 	.byte	0x3f
	.zero		1


	//   ....[74]....
        /*0f88*/ 	.word	0x00021620
        /*0f8c*/ 	.word	0x00000003
        /*0f90*/ 	.word	0x00013260
        /*0f94*/ 	.short	0x010a
        /*0f96*/ 	.byte	0x3f
	.zero		1


	//   ....[75]....
        /*0f98*/ 	.word	0x00021920
        /*0f9c*/ 	.word	0x00000003
        /*0fa0*/ 	.word	0x00013250
        /*0fa4*/ 	.short	0x0101
        /*0fa6*/ 	.byte	0x3f
	.zero		1


	//   ....[76]....
        /*0fa8*/ 	.word	0x00021970
        /*0fac*/ 	.word	0x00000000
        /*0fb0*/ 	.word	0x00000000
        /*0fb4*/ 	.short	0x0101
        /*0fb6*/ 	.byte	0x3f
	.zero		1


	//   ....[77]....
        /*0fb8*/ 	.word	0x00022680
        /*0fbc*/ 	.word	0x00000009
        /*0fc0*/ 	.word	0x00013220
        /*0fc4*/ 	.short	0x010a
        /*0fc6*/ 	.byte	0x3f
	.zero		1


	//   ....[78]....
        /*0fc8*/ 	.word	0x00022810
        /*0fcc*/ 	.word	0x00000007
        /*0fd0*/ 	.word	0x00000000
        /*0fd4*/ 	.short	0x010a
        /*0fd6*/ 	.byte	0x3f
	.zero		1


	//   ....[79]....
        /*0fd8*/ 	.word	0x00022880
        /*0fdc*/ 	.word	0x00000003
        /*0fe0*/ 	.word	0x00000000
        /*0fe4*/ 	.short	0x010a
        /*0fe6*/ 	.byte	0x3f
	.zero		1


	//   ....[80]....
        /*0fe8*/ 	.word	0x000228d0
        /*0fec*/ 	.word	0x00000003
        /*0ff0*/ 	.word	0x00013260
        /*0ff4*/ 	.short	0x010a
        /*0ff6*/ 	.byte	0x3f
	.zero		1


	//   ....[81]....
        /*0ff8*/ 	.word	0x00022920
        /*0ffc*/ 	.word	0x00000005
        /*1000*/ 	.word	0x00013260
        /*1004*/ 	.short	0x010a
        /*1006*/ 	.byte	0x3f
	.zero		1


	//   ....[82]....
        /*1008*/ 	.word	0x00022960
        /*100c*/ 	.word	0x00000003
        /*1010*/ 	.word	0x00013280
        /*1014*/ 	.short	0x010a
        /*1016*/ 	.byte	0x3f
	.zero		1


	//   ....[83]....
        /*1018*/ 	.word	0x00022980
        /*101c*/ 	.word	0x00000005
        /*1020*/ 	.word	0x00013280
        /*1024*/ 	.short	0x010a
        /*1026*/ 	.byte	0x3f
	.zero		1


	//   ....[84]....
        /*1028*/ 	.word	0x000229e0
        /*102c*/ 	.word	0x00000049
        /*1030*/ 	.word	0x00013290
        /*1034*/ 	.short	0x010a
        /*1036*/ 	.byte	0x3f
	.zero		1


	//   ....[85]....
        /*1038*/ 	.word	0x00022a30
        /*103c*/ 	.word	0x00000049
        /*1040*/ 	.word	0x00013290
        /*1044*/ 	.short	0x010a
        /*1046*/ 	.byte	0x3f
	.zero		1


	//   ....[86]....
        /*1048*/ 	.word	0x00022a80
        /*104c*/ 	.word	0x00000049
        /*1050*/ 	.word	0x00013290
        /*1054*/ 	.short	0x010a
        /*1056*/ 	.byte	0x3f
	.zero		1


	//   ....[87]....
        /*1058*/ 	.word	0x00022ad0
        /*105c*/ 	.word	0x00000049
        /*1060*/ 	.word	0x000132b0
        /*1064*/ 	.short	0x010a
        /*1066*/ 	.byte	0x3f
	.zero		1


	//   ....[88]....
        /*1068*/ 	.word	0x00022cd0
        /*106c*/ 	.word	0x00000011
        /*1070*/ 	.word	0x00013200
        /*1074*/ 	.short	0x010a
        /*1076*/ 	.byte	0x3f
	.zero		1


	//   ....[89]....
        /*1078*/ 	.word	0x00022ed0
        /*107c*/ 	.word	0x00000011
        /*1080*/ 	.word	0x00013200
        /*1084*/ 	.short	0x010a
        /*1086*/ 	.byte	0x3f
	.zero		1


	//   ....[90]....
        /*1088*/ 	.word	0x00022f20
        /*108c*/ 	.word	0x0000000c
        /*1090*/ 	.word	0x00013230
        /*1094*/ 	.short	0x010a
        /*1096*/ 	.byte	0x3f
	.zero		1


	//   ....[91]....
        /*1098*/ 	.word	0x00022f70
        /*109c*/ 	.word	0x00000008
        /*10a0*/ 	.word	0x00013230
        /*10a4*/ 	.short	0x010a
        /*10a6*/ 	.byte	0x3f
	.zero		1


	//   ....[92]....
        /*10a8*/ 	.word	0x00022fc0
        /*10ac*/ 	.word	0x00000013
        /*10b0*/ 	.word	0x00013250
        /*10b4*/ 	.short	0x010a
        /*10b6*/ 	.byte	0x3f
	.zero		1


	//   ....[93]....
        /*10b8*/ 	.word	0x00023010
        /*10bc*/ 	.word	0x00000003
        /*10c0*/ 	.word	0x00013230
        /*10c4*/ 	.short	0x010a
        /*10c6*/ 	.byte	0x3f
	.zero		1


	//   ....[94]....
        /*10c8*/ 	.word	0x00023060
        /*10cc*/ 	.word	0x0000000e
        /*10d0*/ 	.word	0x00013250
        /*10d4*/ 	.short	0x010a
        /*10d6*/ 	.byte	0x3f
	.zero		1


	//   ....[95]....
        /*10d8*/ 	.word	0x000230b0
        /*10dc*/ 	.word	0x00000009
        /*10e0*/ 	.word	0x00013230
        /*10e4*/ 	.short	0x010a
        /*10e6*/ 	.byte	0x3f
	.zero		1


	//   ....[96]....
        /*10e8*/ 	.word	0x00023100
        /*10ec*/ 	.word	0x0000000e
        /*10f0*/ 	.word	0x00013250
        /*10f4*/ 	.short	0x010a
        /*10f6*/ 	.byte	0x3f
	.zero		1


	//   ....[97]....
        /*10f8*/ 	.word	0x00023150
        /*10fc*/ 	.word	0x0000000d
        /*1100*/ 	.word	0x00013250
        /*1104*/ 	.short	0x010a
        /*1106*/ 	.byte	0x3f
	.zero		1


	//   ....[98]....
        /*1108*/ 	.word	0x000232f0
        /*110c*/ 	.word	0x00000017
        /*1110*/ 	.word	0x00013220
        /*1114*/ 	.short	0x010a
        /*1116*/ 	.byte	0x3f
	.zero		1


	//   ....[99]....
        /*1118*/ 	.word	0x00023340
        /*111c*/ 	.word	0x00000005
        /*1120*/ 	.word	0x000132a0
        /*1124*/ 	.short	0x010a
        /*1126*/ 	.byte	0x3f
	.zero		1


	//   ....[100]....
        /*1128*/ 	.word	0x00023390
        /*112c*/ 	.word	0x00000005
        /*1130*/ 	.word	0x000132c0
        /*1134*/ 	.short	0x010a
        /*1136*/ 	.byte	0x3f
	.zero		1


	//   ....[101]....
        /*1138*/ 	.word	0x000233e0
        /*113c*/ 	.word	0x00000005
        /*1140*/ 	.word	0x000132a0
        /*1144*/ 	.short	0x010a
        /*1146*/ 	.byte	0x3f
	.zero		1


	//   ....[102]....
        /*1148*/ 	.word	0x00023430
        /*114c*/ 	.word	0x00000005
        /*1150*/ 	.word	0x000132c0
        /*1154*/ 	.short	0x010a
        /*1156*/ 	.byte	0x3f
	.zero		1


	//   ....[103]....
        /*1158*/ 	.word	0x000235d0
        /*115c*/ 	.word	0x00000004
        /*1160*/ 	.word	0x00013280
        /*1164*/ 	.short	0x010a
        /*1166*/ 	.byte	0x3f
	.zero		1


	//   ....[104]....
        /*1168*/ 	.word	0x00023620
        /*116c*/ 	.word	0x00000004
        /*1170*/ 	.word	0x00013240
        /*1174*/ 	.short	0x010a
        /*1176*/ 	.byte	0x3f
	.zero		1


	//   ....[105]....
        /*1178*/ 	.word	0x00023e10
        /*117c*/ 	.word	0x00000017
        /*1180*/ 	.word	0x00013220
        /*1184*/ 	.short	0x010a
        /*1186*/ 	.byte	0x3f
	.zero		1


	//   ....[106]....
        /*1188*/ 	.word	0x00023e60
        /*118c*/ 	.word	0x00000004
        /*1190*/ 	.word	0x00013280
        /*1194*/ 	.short	0x010a
        /*1196*/ 	.byte	0x3f
	.zero		1


	//   ....[107]....
        /*1198*/ 	.word	0x00023eb0
        /*119c*/ 	.word	0x00000004
        /*11a0*/ 	.word	0x00013240
        /*11a4*/ 	.short	0x010a
        /*11a6*/ 	.byte	0x3f
	.zero		1


	//   ....[108]....
        /*11a8*/ 	.word	0x00023f00
        /*11ac*/ 	.word	0x00000003
        /*11b0*/ 	.word	0x00013270
        /*11b4*/ 	.short	0x010a
        /*11b6*/ 	.byte	0x3f
	.zero		1


	//   ....[109]....
        /*11b8*/ 	.word	0x00023f50
        /*11bc*/ 	.word	0x00000003
        /*11c0*/ 	.word	0x00013260
        /*11c4*/ 	.short	0x010a
        /*11c6*/ 	.byte	0x3f
	.zero		1


	//   ....[110]....
        /*11c8*/ 	.word	0x00023fa0
        /*11cc*/ 	.word	0x00000003
        /*11d0*/ 	.word	0x00013270
        /*11d4*/ 	.short	0x010a
        /*11d6*/ 	.byte	0x3f
	.zero		1


	//   ....[111]....
        /*11d8*/ 	.word	0x00023ff0
        /*11dc*/ 	.word	0x00000003
        /*11e0*/ 	.word	0x00013260
        /*11e4*/ 	.short	0x010a
        /*11e6*/ 	.byte	0x3f
	.zero		1


	//   ....[112]....
        /*11e8*/ 	.word	0x00024980
        /*11ec*/ 	.word	0x00000009
        /*11f0*/ 	.word	0x00013220
        /*11f4*/ 	.short	0x010a
        /*11f6*/ 	.byte	0x3f
	.zero		1


	//   ....[113]....
        /*11f8*/ 	.word	0x00024b20
        /*11fc*/ 	.word	0x00000007
        /*1200*/ 	.word	0x00000000
        /*1204*/ 	.short	0x010a
        /*1206*/ 	.byte	0x3f
	.zero		1


	//   ....[114]....
        /*1208*/ 	.word	0x00024b70
        /*120c*/ 	.word	0x00000003
        /*1210*/ 	.word	0x00000000
        /*1214*/ 	.short	0x010a
        /*1216*/ 	.byte	0x3f
	.zero		1


	//   ....[115]....
        /*1218*/ 	.word	0x00024bc0
        /*121c*/ 	.word	0x00000003
        /*1220*/ 	.word	0x00013260
        /*1224*/ 	.short	0x010a
        /*1226*/ 	.byte	0x3f
	.zero		1


	//   ....[116]....
        /*1228*/ 	.word	0x00024c10
        /*122c*/ 	.word	0x00000005
        /*1230*/ 	.word	0x00013260
        /*1234*/ 	.short	0x010a
        /*1236*/ 	.byte	0x3f
	.zero		1


	//   ....[117]....
        /*1238*/ 	.word	0x00024c60
        /*123c*/ 	.word	0x00000003
        /*1240*/ 	.word	0x00013280
        /*1244*/ 	.short	0x010a
        /*1246*/ 	.byte	0x3f
	.zero		1


	//----- nvinfo : EIATTR_NUM_MBARRIERS
	.align		4
.L_235:
        /*1248*/ 	.byte	0x03, 0x38
        /*124a*/ 	.short	0x0016


	//----- nvinfo : EIATTR_EXIT_INSTR_OFFSETS
	.align		4
        /*124c*/ 	.byte	0x04, 0x1c
        /*124e*/ 	.short	(.L_237 - .L_236)


	//   ....[0]....
.L_236:
        /*1250*/ 	.word	0x000229d0


	//----- nvinfo : EIATTR_MAX_THREADS
	.align		4
.L_237:
        /*1254*/ 	.byte	0x04, 0x05
        /*1256*/ 	.short	(.L_239 - .L_238)
.L_238:
        /*1258*/ 	.word	0x00000200
        /*125c*/ 	.word	0x00000001
        /*1260*/ 	.word	0x00000001


	//----- nvinfo : EIATTR_CRS_STACK_SIZE
	.align		4
.L_239:
        /*1264*/ 	.byte	0x04, 0x1e
        /*1266*/ 	.short	(.L_241 - .L_240)
.L_240:
        /*1268*/ 	.word	0x00000000


	//----- nvinfo : EIATTR_CBANK_PARAM_SIZE
	.align		4
.L_241:
        /*126c*/ 	.byte	0x03, 0x19
        /*126e*/ 	.short	0x0af0


	//----- nvinfo : EIATTR_PARAM_CBANK
	.align		4
        /*1270*/ 	.byte	0x04, 0x0a
        /*1272*/ 	.short	(.L_243 - .L_242)
	.align		4
.L_242:
        /*1274*/ 	.word	index@(.nv.constant0._ZN7cutlass13device_kernelIN5flash11enable_sm90INS1_16FlashAttnFwdSm90INS1_25CollectiveMainloopFwdSm90ILi2EN4cute5tupleIJNS5_1CILi1EEES8_S8_EEENS6_IJNS7_ILi192EEENS7_ILi160EEENS7_ILi64EEEEEELi64ENS_12float_e4m3_tEfNS_4arch4Sm90ELb0ELb1ELb1ELb1ELb0ELb1ELb0ELb1ELb1ELb1ELb0ELb0EEENS1_21CollectiveEpilogueFwdINS6_IJSA_SC_SB_EEES9_NS_10bfloat16_tESG_Li384ELb1ELb1ELb0ELb1EEENS1_36VarlenDynamicPersistentTileSchedulerILi192ELi160ELi384ELi128ELb0ELb1ELb1ELb1ELb0ELb1EEEEEEEEEvNT_6ParamsE)
        /*1278*/ 	.short	0x0210
        /*127a*/ 	.short	0x0af0


	//----- nvinfo : EIATTR_SW_WAR
	.align		4
.L_243:
        /*127c*/ 	.byte	0x04, 0x36
        /*127e*/ 	.short	(.L_245 - .L_244)
.L_244:
        /*1280*/ 	.word	0x00000008
.L_245:


//--------------------- .nv.info._ZN7cutlass13device_kernelIN5flash11enable_sm90INS1_16FlashAttnFwdSm90INS1_25CollectiveMainloopFwdSm90ILi2EN4cute5tupleIJNS5_1CILi1EEES8_S8_EEENS6_IJNS7_ILi192EEENS7_ILi160EEENS7_ILi64EEEEEELi64ENS_12float_e4m3_tEfNS_4arch4Sm90ELb1ELb0ELb1ELb0ELb0ELb0ELb0ELb1ELb1ELb1ELb0ELb0EEENS1_21CollectiveEpilogueFwdINS6_IJSA_SC_SB_EEES9_NS_10bfloat16_tESG_Li384ELb0ELb1ELb0ELb1EEENS1_30DynamicPersistentTileSchedulerILi384ELi128ELb0ELb1ELb1EEEEEEEEEvNT_6ParamsE --------------------------
	.section	.nv.info._ZN7cutlass13device_kernelIN5flash11enable_sm90INS1_16FlashAttnFwdSm90INS1_25CollectiveMainloopFwdSm90ILi2EN4cute5tupleIJNS5_1CILi1EEES8_S8_EEENS6_IJNS7_ILi192EEENS7_ILi160EEENS7_ILi64EEEEEELi64ENS_12float_e4m3_tEfNS_4arch4Sm90ELb1ELb0ELb1ELb0ELb0ELb0ELb0ELb1ELb1ELb1ELb0ELb0EEENS1_21CollectiveEpilogueFwdINS6_IJSA_SC_SB_EEES9_NS_10bfloat16_tESG_Li384ELb0ELb1ELb0ELb1EEENS1_30DynamicPersistentTileSchedulerILi384ELi128ELb0ELb1ELb1EEEEEEEEEvNT_6ParamsE,"",@"SHT_CUDA_INFO"
	.sectionflags	@""
	.align	4


	//----- nvinfo : EIATTR_CUDA_API_VERSION
	.align		4
        /*0000*/ 	.byte	0x04, 0x37
        /*0002*/ 	.short	(.L_247 - .L_246)
.L_246:
        /*0004*/ 	.word	0x00000082


	//----- nvinfo : EIATTR_KPARAM_INFO
	.align		4
.L_247:
        /*0008*/ 	.byte	0x04, 0x17
        /*000a*/ 	.short	(.L_249 - .L_248)
.L_248:
        /*000c*/ 	.word	0x00000000
        /*0010*/ 	.short	0x0000
        /*0012*/ 	.short	0x0070
        /*0014*/ 	.byte	0x00, 0xf0, 0x01, 0x2a


	//----- nvinfo : EIATTR_SPARSE_MMA_MASK
	.align		4
.L_249:
        /*0018*/ 	.byte	0x03, 0x50
        /*001a*/ 	.short	0x0000


	//----- nvinfo : EIATTR_MAXREG_COUNT
	.align		4
        /*001c*/ 	.byte	0x03, 0x1b
        /*001e*/ 	.short	0x0080


	//----- nvinfo : EIATTR_NUM_BARRIERS
	.align		4
        /*0020*/ 	.byte	0x02, 0x4c
        /*0022*/ 	.byte	0x09
	.zero		1


	//----- nvinfo : EIATTR_EXTERNS
	.align		4
        /*0024*/ 	.byte	0x04, 0x0f
        /*0026*/ 	.short	(.L_251 - .L_250)


	//   ....[0]....
	.align		4
.L_250:
        /*0028*/ 	.word	index@(__assertfail)


	//----- nvinfo : EIATTR_ANNOTATIONS
	.align		4
.L_251:
        /*002c*/ 	.byte	0x04, 0x55
        /*002e*/ 	.short	(.L_253 - .L_252)


	//   ....[0]....
.L_252:
        /*0030*/ 	.word	0x00000001
        /*0034*/ 	.byte	0xf0, 0x0b, 0x00, 0x00, 0x01, 0x00, 0x00, 0x00, 0x00, 0xbb, 0x00, 0x00


	//----- nvinfo : EIATTR_MERCURY_ISA_VERSION
	.align		4
.L_253:
        /*0040*/ 	.byte	0x03, 0x5f
        /*0042*/ 	.short	0x0101


	//----- nvinfo : EIATTR_INT_WARP_WIDE_INSTR_OFFSETS
	.align		4
        /*0044*/ 	.byte	0x04, 0x31
        /*0046*/ 	.short	(.L_255 - .L_254)


	//   ....[0]....
.L_254:
        /*0048*/ 	.word	0x00000130


	//   ....[1]....
        /*004c*/ 	.word	0x00000170


	//   ....[2]....
        /*0050*/ 	.word	0x000001e0


	//   ....[3]....
        /*0054*/ 	.word	0x0000db30


	//   ....[4]....
        /*0058*/ 	.word	0x0000dbc0


	//   ....[5]....
        /*005c*/ 	.word	0x0000fed0


	//   ....[6]....
        /*0060*/ 	.word	0x0000ff60


	//----- nvinfo : EIATTR_COOP_GROUP_MASK_REGIDS
	.align		4
.L_255:
        /*0064*/ 	.byte	0x04, 0x29
        /*0066*/ 	.short	(.L_257 - .L_256)


	//   ....[0]....
.L_256:
        /*0068*/ 	.word	0xffffffff


	//   ....[1]....
        /*006c*/ 	.word	0xffffffff


	//   ....[2]....
        /*0070*/ 	.word	0xffffffff


	//   ....[3]....
        /*0074*/ 	.word	0xffffffff


	//   ....[4]....
        /*0078*/ 	.word	0xffffffff


	//   ....[5]....
        /*007c*/ 	.word	0xffffffff


	//   ....[6]....
        /*0080*/ 	.word	0xffffffff


	//   ....[7]....
        /*0084*/ 	.word	0xffffffff


	//   ....[8]....
        /*0088*/ 	.word	0xffffffff


	//   ....[9]....
        /*008c*/ 	.word	0xffffffff


	//   ....[10]....
        /*0090*/ 	.word	0xffffffff


	//   ....[11]....
        /*0094*/ 	.word	0xffffffff


	//   ....[12]....
        /*0098*/ 	.word	0xffffffff


	//   ....[13]....
        /*009c*/ 	.word	0xffffffff


	//   ....[14]....
        /*00a0*/ 	.word	0xffffffff


	//   ....[15]....
        /*00a4*/ 	.word	0xffffffff


	//   ....[16]....
        /*00a8*/ 	.word	0xffffffff


	//   ....[17]....
        /*00ac*/ 	.word	0xffffffff


	//   ....[18]....
        /*00b0*/ 	.word	0xffffffff


	//   ....[19]....
        /*00b4*/ 	.word	0xffffffff


	//   ....[20]....
        /*00b8*/ 	.word	0xffffffff


	//   ....[21]....
        /*00bc*/ 	.word	0xffffffff


	//   ....[22]....
        /*00c0*/ 	.word	0xffffffff


	//   ....[23]....
        /*00c4*/ 	.word	0xffffffff


	//   ....[24]....
        /*00c8*/ 	.word	0xffffffff


	//   ....[25]....
        /*00cc*/ 	.word	0xffffffff


	//   ....[26]....
        /*00d0*/ 	.word	0xffffffff


	//   ....[27]....
        /*00d4*/ 	.word	0xffffffff


	//   ....[28]....
        /*00d8*/ 	.word	0xffffffff


	//   ....[29]....
        /*00dc*/ 	.word	0xffffffff


	//   ....[30]....
        /*00e0*/ 	.word	0xffffffff


	//   ....[31]....
        /*00e4*/ 	.word	0xffffffff


	//   ....[32]....
        /*00e8*/ 	.word	0xffffffff


	//   ....[33]....
        /*00ec*/ 	.word	0xffffffff


	//   ....[34]....
        /*00f0*/ 	.word	0xffffffff


	//   ....[35]....
        /*00f4*/ 	.word	0xffffffff


	//   ....[36]....
        /*00f8*/ 	.word	0xffffffff


	//   ....[37]....
        /*00fc*/ 	.word	0xffffffff


	//   ....[38]....
        /*0100*/ 	.word	0xffffffff


	//   ....[39]....
        /*0104*/ 	.word	0xffffffff


	//   ....[40]....
        /*0108*/ 	.word	0xffffffff


	//   ....[41]....
        /*010c*/ 	.word	0xffffffff


	//   ....[42]....
        /*0110*/ 	.word	0xffffffff


	//   ....[43]....
        /*0114*/ 	.word	0xffffffff


	//   ....[44]....
        /*0118*/ 	.word	0xffffffff


	//   ....[45]....
        /*011c*/ 	.word	0xffffffff


	//   ....[46]....
        /*0120*/ 	.word	0xffffffff


	//   ....[47]....
        /*0124*/ 	.word	0xffffffff


	//   ....[48]....
        /*0128*/ 	.word	0xffffffff


	//   ....[49]....
        /*012c*/ 	.word	0xffffffff


	//   ....[50]....
        /*0130*/ 	.word	0xffffffff


	//   ....[51]....
        /*0134*/ 	.word	0xffffffff


	//   ....[52]....
        /*0138*/ 	.word	0xffffffff


	//   ....[53]....
        /*013c*/ 	.word	0xffffffff


	//   ....[54]....
        /*0140*/ 	.word	0xffffffff


	//   ....[55]....
        /*0144*/ 	.word	0xffffffff


	//   ....[56]....
        /*0148*/ 	.word	0xffffffff


	//   ....[57]....
        /*014c*/ 	.word	0xffffffff


	//   ....[58]....
        /*0150*/ 	.word	0xffffffff


	//   ....[59]....
        /*0154*/ 	.word	0xffffffff


	//   ....[60]....
        /*0158*/ 	.word	0xffffffff


	//   ....[61]....
        /*015c*/ 	.word	0xffffffff


	//   ....[62]....
        /*0160*/ 	.word	0xffffffff


	//   ....[63]....
        /*0164*/ 	.word	0xffffffff


	//   ....[64]....
        /*0168*/ 	.word	0xffffffff


	//   ....[65]....
        /*016c*/ 	.word	0xffffffff


	//   ....[66]....
        /*0170*/ 	.word	0xffffffff


	//   ....[67]....
        /*0174*/ 	.word	0xffffffff


	//   ....[68]....
        /*0178*/ 	.word	0xffffffff


	//   ....[69]....
        /*017c*/ 	.word	0xffffffff


	//   ....[70]....
        /*0180*/ 	.word	0xffffffff


	//   ....[71]....
        /*0184*/ 	.word	0xffffffff


	//   ....[72]....
        /*0188*/ 	.word	0xffffffff


	//   ....[73]....
        /*018c*/ 	.word	0xffffffff


	//   ....[74]....
        /*0190*/ 	.word	0xffffffff


	//   ....[75]....
        /*0194*/ 	.word	0xffffffff


	//   ....[76]....
        /*0198*/ 	.word	0xffffffff


	//   ....[77]....
        /*019c*/ 	.word	0xffffffff


	//   ....[78]....
        /*01a0*/ 	.word	0xffffffff


	//   ....[79]....
        /*01a4*/ 	.word	0xffffffff


	//   ....[80]....
        /*01a8*/ 	.word	0x0500000f


	//   ....[81]....
        /*01ac*/ 	.word	0x0500000f


	//   ....[82]....
        /*01b0*/ 	.word	0x0500000f


	//   ....[83]....
        /*01b4*/ 	.word	0x0500000f


	//   ....[84]....
        /*01b8*/ 	.word	0x0500000f


	//   ....[85]....
        /*01bc*/ 	.word	0x0500000f


	//   ....[86]....
        /*01c0*/ 	.word	0x0500000f


	//   ....[87]....
        /*01c4*/ 	.word	0x0500000f


	//   ....[88]....
        /*01c8*/ 	.word	0x0500000f


	//   ....[89]....
        /*01cc*/ 	.word	0x0500000f


	//   ....[90]....
        /*01d0*/ 	.word	0x0500000f


	//   ....[91]....
        /*01d4*/ 	.word	0x0500000f


	//   ....[92]....
        /*01d8*/ 	.word	0x0500000f


	//   ....[93]....
        /*01dc*/ 	.word	0x0500000f


	//----- nvinfo : EIATTR_COOP_GROUP_INSTR_OFFSETS
	.align		4
.L_257:
        /*01e0*/ 	.byte	0x04, 0x28
        /*01e2*/ 	.short	(.L_259 - .L_258)


	//   ....[0]....
.L_258:
        /*01e4*/ 	.word	0x00000060


	//   ....[1]....
        /*01e8*/ 	.word	0x00000140


	//   ....[2]....
        /*01ec*/ 	.word	0x00000190


	//   ....[3]....
        /*01f0*/ 	.word	0x000003c0


	//   ....[4]....
        /*01f4*/ 	.word	0x00000520


	//   ....[5]....
        /*01f8*/ 	.word	0x00000640


	//   ....[6]....
        /*01fc*/ 	.word	0x000007a0


	//   ....[7]....
        /*0200*/ 	.word	0x00001320


	//   ....[8]....
        /*0204*/ 	.word	0x000021d0


	//   ....[9]....
        /*0208*/ 	.word	0x00002e40


	//   ....[10]....
        /*020c*/ 	.word	0x00002f40


	//   ....[11]....
        /*0210*/ 	.word	0x00002fa0


	//   ....[12]....
        /*0214*/ 	.word	0x00003c90


	//   ....[13]....
        /*0218*/ 	.word	0x00003ce0


	//   ....[14]....
        /*021c*/ 	.word	0x00005980


	//   ....[15]....
        /*0220*/ 	.word	0x000065b0


	//   ....[16]....
        /*0224*/ 	.word	0x00006600


	//   ....[17]....
        /*0228*/ 	.word	0x00006620


	//   ....[18]....
        /*022c*/ 	.word	0x000072d0


	//   ....[19]....
        /*0230*/ 	.word	0x00007320


	//   ....[20]....
        /*0234*/ 	.word	0x00009b80


	//   ....[21]....
        /*0238*/ 	.word	0x00009bb0


	//   ....[22]....
        /*023c*/ 	.word	0x00009bd0


	//   ....[23]....
        /*0240*/ 	.word	0x00009bf0


	//   ....[24]....
        /*0244*/ 	.word	0x0000b4f0


	//   ....[25]....
        /*0248*/ 	.word	0x0000b500


	//   ....[26]....
        /*024c*/ 	.word	0x0000b580


	//   ....[27]....
        /*0250*/ 	.word	0x0000b590


	//   ....[28]....
        /*0254*/ 	.word	0x0000c100


	//   ....[29]....
        /*0258*/ 	.word	0x0000c140


	//   ....[30]....
        /*025c*/ 	.word	0x0000c180


	//   ....[31]....
        /*0260*/ 	.word	0x0000c1c0


	//   ....[32]....
        /*0264*/ 	.word	0x0000c200


	//   ....[33]....
        /*0268*/ 	.word	0x0000c230


	//   ....[34]....
        /*026c*/ 	.word	0x0000c260


	//   ....[35]....
        /*0270*/ 	.word	0x0000c2a0


	//   ....[36]....
        /*0274*/ 	.word	0x0000c2d0


	//   ....[37]....
        /*0278*/ 	.word	0x0000c300


	//   ....[38]....
        /*027c*/ 	.word	0x0000c310


	//   ....[39]....
        /*0280*/ 	.word	0x0000c320


	//   ....[40]....
        /*0284*/ 	.word	0x0000c330


	//   ....[41]....
        /*0288*/ 	.word	0x0000c340


	//   ....[42]....
        /*028c*/ 	.word	0x0000c360


	//   ....[43]....
        /*0290*/ 	.word	0x0000c380


	//   ....[44]....
        /*0294*/ 	.word	0x0000c3b0


	//   ....[45]....
        /*0298*/ 	.word	0x0000c3e0


	//   ....[46]....
        /*029c*/ 	.word	0x0000c410


	//   ....[47]....
        /*02a0*/ 	.word	0x0000c440


	//   ....[48]....
        /*02a4*/ 	.word	0x0000c900


	//   ....[49]....
        /*02a8*/ 	.word	0x0000c940


	//   ....[50]....
        /*02ac*/ 	.word	0x0000c970


	//   ....[51]....
        /*02b0*/ 	.word	0x0000c9b0


	//   ....[52]....
        /*02b4*/ 	.word	0x0000c9d0


	//   ....[53]....
        /*02b8*/ 	.word	0x0000c9e0


	//   ....[54]....
        /*02bc*/ 	.word	0x0000ca00


	//   ....[55]....
        /*02c0*/ 	.word	0x0000ca20


	//   ....[56]....
        /*02c4*/ 	.word	0x0000d0b0


	//   ....[57]....
        /*02c8*/ 	.word	0x0000d0f0


	//   ....[58]....
        /*02cc*/ 	.word	0x0000d120


	//   ....[59]....
        /*02d0*/ 	.word	0x0000d150


	//   ....[60]....
        /*02d4*/ 	.word	0x0000d170


	//   ....[61]....
        /*02d8*/ 	.word	0x0000d180


	//   ....[62]....
        /*02dc*/ 	.word	0x0000d190


	//   ....[63]....
        /*02e0*/ 	.word	0x0000d1b0


	//   ....[64]....
        /*02e4*/ 	.word	0x0000d330


	//   ....[65]....
        /*02e8*/ 	.word	0x0000e2a0


	//   ....[66]....
        /*02ec*/ 	.word	0x0000ee50


	//   ....[67]....
        /*02f0*/ 	.word	0x0000ee80


	//   ....[68]....
        /*02f4*/ 	.word	0x0000ef10


	//   ....[69]....
        /*02f8*/ 	.word	0x0000ef50


	//   ....[70]....
        /*02fc*/ 	.word	0x0000ef90


	//   ....[71]....
        /*0300*/ 	.word	0x0000efc0


	//   ....[72]....
        /*0304*/ 	.word	0x0000efd0


	//   ....[73]....
        /*0308*/ 	.word	0x0000efe0


	//   ....[74]....
        /*030c*/ 	.word	0x0000eff0


	//   ....[75]....
        /*0310*/ 	.word	0x0000f030


	//   ....[76]....
        /*0314*/ 	.word	0x0000f0c0


	//   ....[77]....
        /*0318*/ 	.word	0x0000f0e0


	//   ....[78]....
        /*031c*/ 	.word	0x00010500


	//   ....[79]....
        /*0320*/ 	.word	0x00010680


	//   ....[80]....
        /*0324*/ 	.word	0x00010c50


	//   ....[81]....
        /*0328*/ 	.word	0x00010e00


	//   ....[82]....
        /*032c*/ 	.word	0x00010e60


	//   ....[83]....
        /*0330*/ 	.word	0x00010f20


	//   ....[84]....
        /*0334*/ 	.word	0x00010fd0


	//   ....[85]....
        /*0338*/ 	.word	0x00011050


	//   ....[86]....
        /*033c*/ 	.word	0x000110f0


	//   ....[87]....
        /*0340*/ 	.word	0x00011170


	//   ....[88]....
        /*0344*/ 	.word	0x00011220


	//   ....[89]....
        /*0348*/ 	.word	0x00011280


	//   ....[90]....
        /*034c*/ 	.word	0x00011330


	//   ....[91]....
        /*0350*/ 	.word	0x000113b0


	//   ....[92]....
        /*0354*/ 	.word	0x00011450


	//   ....[93]....
        /*0358*/ 	.word	0x00011790


	//----- nvinfo : EIATTR_REG_RECONFIG
	.align		4
.L_259:
        /*035c*/ 	.byte	0x01, 0x54
	.zero		2


	//----- nvinfo : EIATTR_SYSCALL_OFFSETS
	.align		4
        /*0360*/ 	.byte	0x04, 0x46
        /*0362*/ 	.short	(.L_261 - .L_260)


	//   ....[0]....
.L_260:
        /*0364*/ 	.word	0x00001500


	//   ....[1]....
        /*0368*/ 	.word	0x0000dd20


	//   ....[2]....
        /*036c*/ 	.word	0x0000de90


	//   ....[3]....
        /*0370*/ 	.word	0x0000dfe0


	//   ....[4]....
        /*0374*/ 	.word	0x0000e120


	//   ....[5]....
        /*0378*/ 	.word	0x0000e9e0


	//----- nvinfo : EIATTR_MBARRIER_INSTR_OFFSETS
	.align		4
.L_261:
        /*037c*/ 	.byte	0x04, 0x39
        /*037e*/ 	.short	(.L_263 - .L_262)


	//   ....[0]....
.L_262:
        /*0380*/ 	.word	0x00000270
        /*0384*/ 	.word	0x000000ff
        /*0388*/ 	.word	0x00013200
        /*038c*/ 	.short	0x0100
        /*038e*/ 	.byte	0x08
	.zero		1


	//   ....[1]....
        /*0390*/ 	.word	0x00000280
        /*0394*/ 	.word	0x000000ff
        /*0398*/ 	.word	0x00013220
        /*039c*/ 	.short	0x0100
        /*039e*/ 	.byte	0x08
	.zero		1


	//   ....[2]....
        /*03a0*/ 	.word	0x00000370
        /*03a4*/ 	.word	0x000000ff
        /*03a8*/ 	.word	0x00013230
        /*03ac*/ 	.short	0x0100
        /*03ae*/ 	.byte	0x08
	.zero		1


	//   ....[3]....
        /*03b0*/ 	.word	0x00000380
        /*03b4*/ 	.word	0x000000ff
        /*03b8*/ 	.word	0x00013240
        /*03bc*/ 	.short	0x0100
        /*03be*/ 	.byte	0x08
	.zero		1


	//   ....[4]....
        /*03c0*/ 	.word	0x00000390
        /*03c4*/ 	.word	0x000000ff
        /*03c8*/ 	.word	0x00013238
        /*03cc*/ 	.short	0x0100
        /*03ce*/ 	.byte	0x08
	.zero		1


	//   ....[5]....
        /*03d0*/ 	.word	0x000003a0
        /*03d4*/ 	.word	0x000000ff
        /*03d8*/ 	.word	0x00013248
        /*03dc*/ 	.short	0x0100
        /*03de*/ 	.byte	0x08
	.zero		1


	//   ....[6]....
        /*03e0*/ 	.word	0x000004d0
        /*03e4*/ 	.word	0x000000ff
        /*03e8*/ 	.word	0x00013250
        /*03ec*/ 	.short	0x0100
        /*03ee*/ 	.byte	0x08
	.zero		1


	//   ....[7]....
        /*03f0*/ 	.word	0x000004e0
        /*03f4*/ 	.word	0x000000ff
        /*03f8*/ 	.word	0x00013260
        /*03fc*/ 	.short	0x0100
        /*03fe*/ 	.byte	0x08
	.zero		1


	//   ....[8]....
        /*0400*/ 	.word	0x000004f0
        /*0404*/ 	.word	0x000000ff
        /*0408*/ 	.word	0x00013258
        /*040c*/ 	.short	0x0100
        /*040e*/ 	.byte	0x08
	.zero		1


	//   ....[9]....
        /*0410*/ 	.word	0x00000500
        /*0414*/ 	.word	0x000000ff
        /*0418*/ 	.word	0x00013268
        /*041c*/ 	.short	0x0100
        /*041e*/ 	.byte	0x08
	.zero		1


	//   ....[10]....
        /*0420*/ 	.word	0x000005f0
        /*0424*/ 	.word	0x000000ff
        /*0428*/ 	.word	0x00013270
        /*042c*/ 	.short	0x0100
        /*042e*/ 	.byte	0x06
	.zero		1


	//   ....[11]....
        /*0430*/ 	.word	0x00000600
        /*0434*/ 	.word	0x000000ff
        /*0438*/ 	.word	0x00013280
        /*043c*/ 	.short	0x0100
        /*043e*/ 	.byte	0x06
	.zero		1


	//   ....[12]....
        /*0440*/ 	.word	0x00000610
        /*0444*/ 	.word	0x000000ff
        /*0448*/ 	.word	0x00013278
        /*044c*/ 	.short	0x0100
        /*044e*/ 	.byte	0x06
	.zero		1


	//   ....[13]....
        /*0450*/ 	.word	0x00000620
        /*0454*/ 	.word	0x000000ff
        /*0458*/ 	.word	0x00013288
        /*045c*/ 	.short	0x0100
        /*045e*/ 	.byte	0x06
	.zero		1


	//   ....[14]....
        /*0460*/ 	.word	0x00000750
        /*0464*/ 	.word	0x000000ff
        /*0468*/ 	.word	0x00013290
        /*046c*/ 	.short	0x0100
        /*046e*/ 	.byte	0x08
	.zero		1


	//   ....[15]....
        /*0470*/ 	.word	0x00000760
        /*0474*/ 	.word	0x000000ff
        /*0478*/ 	.word	0x000132a0
        /*047c*/ 	.short	0x0100
        /*047e*/ 	.byte	0x08
	.zero		1


	//   ....[16]....
        /*0480*/ 	.word	0x00000770
        /*0484*/ 	.word	0x000000ff
        /*0488*/ 	.word	0x00013298
        /*048c*/ 	.short	0x0100
        /*048e*/ 	.byte	0x08
	.zero		1


	//   ....[17]....
        /*0490*/ 	.word	0x00000780
        /*0494*/ 	.word	0x000000ff
        /*0498*/ 	.word	0x000132a8
        /*049c*/ 	.short	0x0100
        /*049e*/ 	.byte	0x08
	.zero		1


	//   ....[18]....
        /*04a0*/ 	.word	0x000008b0
        /*04a4*/ 	.word	0x000000ff
        /*04a8*/ 	.word	0x000132b0
        /*04ac*/ 	.short	0x0100
        /*04ae*/ 	.byte	0x08
	.zero		1


	//   ....[19]....
        /*04b0*/ 	.word	0x000008c0
        /*04b4*/ 	.word	0x000000ff
        /*04b8*/ 	.word	0x000132c0
        /*04bc*/ 	.short	0x0100
        /*04be*/ 	.byte	0x08
	.zero		1


	//   ....[20]....
        /*04c0*/ 	.word	0x000008d0
        /*04c4*/ 	.word	0x000000ff
        /*04c8*/ 	.word	0x000132b8
        /*04cc*/ 	.short	0x0100
        /*04ce*/ 	.byte	0x08
	.zero		1


	//   ....[21]....
        /*04d0*/ 	.word	0x000008e0
        /*04d4*/ 	.word	0x000000ff
        /*04d8*/ 	.word	0x000132c8
        /*04dc*/ 	.short	0x0100
        /*04de*/ 	.byte	0x08
	.zero		1


	//   ....[22]....
        /*04e0*/ 	.word	0x00001850
        /*04e4*/ 	.word	0x000000ff
        /*04e8*/ 	.word	0x00013200
        /*04ec*/ 	.short	0x010a
        /*04ee*/ 	.byte	0x2d
	.zero		1


	//   ....[23]....
        /*04f0*/ 	.word	0x000018f0
        /*04f4*/ 	.word	0x00000002
        /*04f8*/ 	.word	0x00013230
        /*04fc*/ 	.short	0x010a
        /*04fe*/ 	.byte	0x3f
	.zero		1


	//   ....[24]....
        /*0500*/ 	.word	0x00001930
        /*0504*/ 	.word	0x00000002
        /*0508*/ 	.word	0x00013230
        /*050c*/ 	.short	0x010a
        /*050e*/ 	.byte	0x3f
	.zero		1


	//   ....[25]....
        /*0510*/ 	.word	0x00004120
        /*0514*/ 	.word	0x00000028
        /*0518*/ 	.word	0x00000000
        /*051c*/ 	.short	0x0101
        /*051e*/ 	.byte	0x3f
	.zero		1


	//   ....[26]....
        /*0520*/ 	.word	0x00004de0
        /*0524*/ 	.word	0x000000ff
        /*0528*/ 	.word	0x00013230
        /*052c*/ 	.short	0x010a
        /*052e*/ 	.byte	0x16
	.zero		1


	//   ....[27]....
        /*0530*/ 	.word	0x00004e20
        /*0534*/ 	.word	0x000000ff
        /*0538*/ 	.word	0x00013230
        /*053c*/ 	.short	0x010a
        /*053e*/ 	.byte	0x16
	.zero		1


	//   ....[28]....
        /*0540*/ 	.word	0x00005270
        /*0544*/ 	.word	0x000000ff
        /*0548*/ 	.word	0x00013250
        /*054c*/ 	.short	0x010a
        /*054e*/ 	.byte	0x0b
	.zero		1


	//   ....[29]....
        /*0550*/ 	.word	0x000052b0
        /*0554*/ 	.word	0x000000ff
        /*0558*/ 	.word	0x00013250
        /*055c*/ 	.short	0x010a
        /*055e*/ 	.byte	0x0b
	.zero		1


	//   ....[30]....
        /*0560*/ 	.word	0x00007de0
        /*0564*/ 	.word	0x00000002
        /*0568*/ 	.word	0x00000000
        /*056c*/ 	.short	0x0101
        /*056e*/ 	.byte	0x3f
	.zero		1


	//   ....[31]....
        /*0570*/ 	.word	0x00008090
        /*0574*/ 	.word	0x000000ff
        /*0578*/ 	.word	0x00000000
        /*057c*/ 	.short	0x0101
        /*057e*/ 	.byte	0x06
	.zero		1


	//   ....[32]....
        /*0580*/ 	.word	0x000085d0
        /*0584*/ 	.word	0x000000ff
        /*0588*/ 	.word	0x00013230
        /*058c*/ 	.short	0x010a
        /*058e*/ 	.byte	0x06
	.zero		1


	//   ....[33]....
        /*0590*/ 	.word	0x00008610
        /*0594*/ 	.word	0x000000ff
        /*0598*/ 	.word	0x00013230
        /*059c*/ 	.short	0x010a
        /*059e*/ 	.byte	0x06
	.zero		1


	//   ....[34]....
        /*05a0*/ 	.word	0x00008a60
        /*05a4*/ 	.word	0x000000ff
        /*05a8*/ 	.word	0x00013250
        /*05ac*/ 	.short	0x010a
        /*05ae*/ 	.byte	0x0b
	.zero		1


	//   ....[35]....
        /*05b0*/ 	.word	0x00008aa0
        /*05b4*/ 	.word	0x000000ff
        /*05b8*/ 	.word	0x00013250
        /*05bc*/ 	.short	0x010a
        /*05be*/ 	.byte	0x0b
	.zero		1


	//   ....[36]....
        /*05c0*/ 	.word	0x0000aa40
        /*05c4*/ 	.word	0x00000002
        /*05c8*/ 	.word	0x00000000
        /*05cc*/ 	.short	0x0101
        /*05ce*/ 	.byte	0x3f
	.zero		1


	//   ....[37]....
        /*05d0*/ 	.word	0x0000ad10
        /*05d4*/ 	.word	0x000000ff
        /*05d8*/ 	.word	0x00000000
        /*05dc*/ 	.short	0x0101
        /*05de*/ 	.byte	0x06
	.zero		1


	//   ....[38]....
        /*05e0*/ 	.word	0x0000b1c0
        /*05e4*/ 	.word	0x000000ff
        /*05e8*/ 	.word	0x00013250
        /*05ec*/ 	.short	0x010a
        /*05ee*/ 	.byte	0x0e
	.zero		1


	//   ....[39]....
        /*05f0*/ 	.word	0x0000b200
        /*05f4*/ 	.word	0x000000ff
        /*05f8*/ 	.word	0x00013250
        /*05fc*/ 	.short	0x010a
        /*05fe*/ 	.byte	0x0e
	.zero		1


	//   ....[40]....
        /*0600*/ 	.word	0x0000b870
        /*0604*/ 	.word	0x000000ff
        /*0608*/ 	.word	0x00000000
        /*060c*/ 	.short	0x0101
        /*060e*/ 	.byte	0x04
	.zero		1


	//   ....[41]....
        /*0610*/ 	.word	0x0000c950
        /*0614*/ 	.word	0x00000000
        /*0618*/ 	.word	0x00000000
        /*061c*/ 	.short	0x0101
        /*061e*/ 	.byte	0x3f
	.zero		1


	//   ....[42]....
        /*0620*/ 	.word	0x0000e4f0
        /*0624*/ 	.word	0x00000005
        /*0628*/ 	.word	0x00013280
        /*062c*/ 	.short	0x010a
        /*062e*/ 	.byte	0x3f
	.zero		1


	//   ....[43]....
        /*0630*/ 	.word	0x0000e670
        /*0634*/ 	.word	0x00000005
        /*0638*/ 	.word	0x00013240
        /*063c*/ 	.short	0x010a
        /*063e*/ 	.byte	0x3f
	.zero		1


	//   ....[44]....
        /*0640*/ 	.word	0x0000f190
        /*0644*/ 	.word	0x00000010
        /*0648*/ 	.word	0x00013200
        /*064c*/ 	.short	0x0107
        /*064e*/ 	.byte	0x3f
	.zero		1


	//   ....[45]....
        /*0650*/ 	.word	0x0000f260
        /*0654*/ 	.word	0x00000010
        /*0658*/ 	.word	0x00013200
        /*065c*/ 	.short	0x0101
        /*065e*/ 	.byte	0x3f
	.zero		1


	//   ....[46]....
        /*0660*/ 	.word	0x0000f280
        /*0664*/ 	.word	0x00000010
        /*0668*/ 	.word	0x00013220
        /*066c*/ 	.short	0x010a
        /*066e*/ 	.byte	0x3f
	.zero		1


	//   ....[47]....
        /*0670*/ 	.word	0x0000f550
        /*0674*/ 	.word	0x00000004
        /*0678*/ 	.word	0x00013280
        /*067c*/ 	.short	0x010a
        /*067e*/ 	.byte	0x3f
	.zero		1


	//   ....[48]....
        /*0680*/ 	.word	0x0000f790
        /*0684*/ 	.word	0x00000004
        /*0688*/ 	.word	0x00013240
        /*068c*/ 	.short	0x010a
        /*068e*/ 	.byte	0x3f
	.zero		1


	//   ....[49]....
        /*0690*/ 	.word	0x0000fa50
        /*0694*/ 	.word	0x00000003
        /*0698*/ 	.word	0x00013270
        /*069c*/ 	.short	0x010a
        /*069e*/ 	.byte	0x3f
	.zero		1


	//   ....[50]....
        /*06a0*/ 	.word	0x0000fad0
        /*06a4*/ 	.word	0x00000003
        /*06a8*/ 	.word	0x00013260
        /*06ac*/ 	.short	0x010a
        /*06ae*/ 	.byte	0x3f
	.zero		1


	//   ....[51]....
        /*06b0*/ 	.word	0x0000fdb0
        /*06b4*/ 	.word	0x00000003
        /*06b8*/ 	.word	0x00013250
        /*06bc*/ 	.short	0x0101
        /*06be*/ 	.byte	0x3f
	.zero		1


	//   ....[52]....
        /*06c0*/ 	.word	0x0000fe30
        /*06c4*/ 	.word	0x00000002
        /*06c8*/ 	.word	0x00000000
        /*06cc*/ 	.short	0x0101
        /*06ce*/ 	.byte	0x3f
	.zero		1


	//   ....[53]....
        /*06d0*/ 	.word	0x00010020
        /*06d4*/ 	.word	0x00000002
        /*06d8*/ 	.word	0x00013270
        /*06dc*/ 	.short	0x010a
        /*06de*/ 	.byte	0x3f
	.zero		1


	//   ....[54]....
        /*06e0*/ 	.word	0x000100a0
        /*06e4*/ 	.word	0x00000002
        /*06e8*/ 	.word	0x00013260
        /*06ec*/ 	.short	0x010a
        /*06ee*/ 	.byte	0x3f
	.zero		1


	//   ....[55]....
        /*06f0*/ 	.word	0x00010370
        /*06f4*/ 	.word	0x00000002
        /*06f8*/ 	.word	0x00013250
        /*06fc*/ 	.short	0x0101
        /*06fe*/ 	.byte	0x3f
	.zero		1


	//   ....[56]....
        /*0700*/ 	.word	0x000103e0
        /*0704*/ 	.word	0x00000000
        /*0708*/ 	.word	0x00000000
        /*070c*/ 	.short	0x0101
        /*070e*/ 	.byte	0x3f
	.zero		1


	//   ....[57]....
        /*0710*/ 	.word	0x00010600
        /*0714*/ 	.word	0x00000007
        /*0718*/ 	.word	0x00013220
        /*071c*/ 	.short	0x010a
        /*071e*/ 	.byte	0x3f
	.zero		1


	//   ....[58]....
        /*0720*/ 	.word	0x000107a0
        /*0724*/ 	.word	0x00000005
        /*0728*/ 	.word	0x00000000
        /*072c*/ 	.short	0x010a
        /*072e*/ 	.byte	0x3f
	.zero		1


	//   ....[59]....
        /*0730*/ 	.word	0x00010810
        /*0734*/ 	.word	0x00000003
        /*0738*/ 	.word	0x00000000
        /*073c*/ 	.short	0x010a
        /*073e*/ 	.byte	0x3f
	.zero		1


	//   ....[60]....
        /*0740*/ 	.word	0x00010860
        /*0744*/ 	.word	0x00000003
        /*0748*/ 	.word	0x00013260
        /*074c*/ 	.short	0x010a
        /*074e*/ 	.byte	0x3f
	.zero		1


	//   ....[61]....
        /*0750*/ 	.word	0x000108b0
        /*0754*/ 	.word	0x00000005
        /*0758*/ 	.word	0x00013260
        /*075c*/ 	.short	0x010a
        /*075e*/ 	.byte	0x3f
	.zero		1


	//   ....[62]....
        /*0760*/ 	.word	0x000108f0
        /*0764*/ 	.word	0x00000003
        /*0768*/ 	.word	0x00013280
        /*076c*/ 	.short	0x010a
        /*076e*/ 	.byte	0x3f
	.zero		1


	//   ....[63]....
        /*0770*/ 	.word	0x00010910
        /*0774*/ 	.word	0x00000005
        /*0778*/ 	.word	0x00013280
        /*077c*/ 	.short	0x010a
        /*077e*/ 	.byte	0x3f
	.zero		1


	//   ....[64]....
        /*0780*/ 	.word	0x00010980
        /*0784*/ 	.word	0x00000003
        /*0788*/ 	.word	0x00013200
        /*078c*/ 	.short	0x010a
        /*078e*/ 	.byte	0x3f
	.zero		1


	//   ....[65]....
        /*0790*/ 	.word	0x000109d0
        /*0794*/ 	.word	0x00000002
        /*0798*/ 	.word	0x00013230
        /*079c*/ 	.short	0x010a
        /*079e*/ 	.byte	0x3f
	.zero		1


	//   ....[66]....
        /*07a0*/ 	.word	0x00010a30
        /*07a4*/ 	.word	0x00000008
        /*07a8*/ 	.word	0x00013230
        /*07ac*/ 	.short	0x010a
        /*07ae*/ 	.byte	0x3f
	.zero		1


	//   ....[67]....
        /*07b0*/ 	.word	0x00010a90
        /*07b4*/ 	.word	0x00000008
        /*07b8*/ 	.word	0x00013250
        /*07bc*/ 	.short	0x010a
        /*07be*/ 	.byte	0x3f
	.zero		1


	//   ....[68]....
        /*07c0*/ 	.word	0x00010af0
        /*07c4*/ 	.word	0x00000008
        /*07c8*/ 	.word	0x00013230
        /*07cc*/ 	.short	0x010a
        /*07ce*/ 	.byte	0x3f
	.zero		1


	//   ....[69]....
        /*07d0*/ 	.word	0x00010b50
        /*07d4*/ 	.word	0x00000008
        /*07d8*/ 	.word	0x00013250
        /*07dc*/ 	.short	0x010a
        /*07de*/ 	.byte	0x3f
	.zero		1


	//   ....[70]....
        /*07e0*/ 	.word	0x00010bb0
        /*07e4*/ 	.word	0x00000005
        /*07e8*/ 	.word	0x00013250
        /*07ec*/ 	.short	0x010a
        /*07ee*/ 	.byte	0x3f
	.zero		1


	//   ....[71]....
        /*07f0*/ 	.word	0x00010d00
        /*07f4*/ 	.word	0x00000005
        /*07f8*/ 	.word	0x00013280
        /*07fc*/ 	.short	0x010a
        /*07fe*/ 	.byte	0x3f
	.zero		1


	//   ....[72]....
        /*0800*/ 	.word	0x00010d50
        /*0804*/ 	.word	0x00000005
        /*0808*/ 	.word	0x00013240
        /*080c*/ 	.short	0x010a
        /*080e*/ 	.byte	0x3f
	.zero		1


	//   ....[73]....
        /*0810*/ 	.word	0x00011480
        /*0814*/ 	.word	0x00000010
        /*0818*/ 	.word	0x00013220
        /*081c*/ 	.short	0x010a
        /*081e*/ 	.byte	0x3f
	.zero		1


	//   ....[74]....
        /*0820*/ 	.word	0x000114d0
        /*0824*/ 	.word	0x00000004
        /*0828*/ 	.word	0x00013280
        /*082c*/ 	.short	0x010a
        /*082e*/ 	.byte	0x3f
	.zero		1


	//   ....[75]....
        /*0830*/ 	.word	0x00011520
        /*0834*/ 	.word	0x00000004
        /*0838*/ 	.word	0x00013240
        /*083c*/ 	.short	0x010a
        /*083e*/ 	.byte	0x3f
	.zero		1


	//   ....[76]....
        /*0840*/ 	.word	0x00011570
        /*0844*/ 	.word	0x00000003
        /*0848*/ 	.word	0x00013270
        /*084c*/ 	.short	0x010a
        /*084e*/ 	.byte	0x3f
	.zero		1


	//   ....[77]....
        /*0850*/ 	.word	0x000115c0
        /*0854*/ 	.word	0x00000003
        /*0858*/ 	.word	0x00013260
        /*085c*/ 	.short	0x010a
        /*085e*/ 	.byte	0x3f
	.zero		1


	//   ....[78]....
        /*0860*/ 	.word	0x00011610
        /*0864*/ 	.word	0x00000002
        /*0868*/ 	.word	0x00013270
        /*086c*/ 	.short	0x010a
        /*086e*/ 	.byte	0x3f
	.zero		1


	//   ....[79]....
        /*0870*/ 	.word	0x00011660
        /*0874*/ 	.word	0x00000002
        /*0878*/ 	.word	0x00013260
        /*087c*/ 	.short	0x010a
        /*087e*/ 	.byte	0x3f
	.zero		1


	//   ....[80]....
        /*0880*/ 	.word	0x000116b0
        /*0884*/ 	.word	0x00000007
        /*0888*/ 	.word	0x00013220
        /*088c*/ 	.short	0x010a
        /*088e*/ 	.byte	0x3f
	.zero		1


	//   ....[81]....
        /*0890*/ 	.word	0x00011850
        /*0894*/ 	.word	0x00000005
        /*0898*/ 	.word	0x00000000
        /*089c*/ 	.short	0x010a
        /*089e*/ 	.byte	0x3f
	.zero		1


	//   ....[82]....
        /*08a0*/ 	.word	0x000118a0
        /*08a4*/ 	.word	0x00000003
        /*08a8*/ 	.word	0x00000000
        /*08ac*/ 	.short	0x010a
        /*08ae*/ 	.byte	0x3f
	.zero		1


	//   ....[83]....
        /*08b0*/ 	.word	0x000118f0
        /*08b4*/ 	.word	0x00000003
        /*08b8*/ 	.word	0x00013260
        /*08bc*/ 	.short	0x010a
        /*08be*/ 	.byte	0x3f
	.zero		1


	//   ....[84]....
        /*08c0*/ 	.word	0x00011940
        /*08c4*/ 	.word	0x00000005
        /*08c8*/ 	.word	0x00013260
        /*08cc*/ 	.short	0x010a
        /*08ce*/ 	.byte	0x3f
	.zero		1


	//   ....[85]....
        /*08d0*/ 	.word	0x00011990
        /*08d4*/ 	.word	0x00000003
        /*08d8*/ 	.word	0x00013280
        /*08dc*/ 	.short	0x010a
        /*08de*/ 	.byte	0x3f
	.zero		1


	//----- nvinfo : EIATTR_NUM_MBARRIERS
	.align		4
.L_263:
        /*08e0*/ 	.byte	0x03, 0x38
        /*08e2*/ 	.short	0x0016


	//----- nvinfo : EIATTR_EXIT_INSTR_OFFSETS
	.align		4
        /*08e4*/ 	.byte	0x04, 0x1c
        /*08e6*/ 	.short	(.L_265 - .L_264)


	//   ....[0]....
.L_264:
        /*08e8*/ 	.word	0x00000a00


	//   ....[1]....
        /*08ec*/ 	.word	0x0000d2c0


	//   ....[2]....
        /*08f0*/ 	.word	0x00010960


	//----- nvinfo : EIATTR_MAX_THREADS
	.align		4
.L_265:
        /*08f4*/ 	.byte	0x04, 0x05
        /*08f6*/ 	.short	(.L_267 - .L_266)
.L_266:
        /*08f8*/ 	.word	0x00000200
        /*08fc*/ 	.word	0x00000001
        /*0900*/ 	.word	0x00000001


	//----- nvinfo : EIATTR_CRS_STACK_SIZE
	.align		4
.L_267:
        /*0904*/ 	.byte	0x04, 0x1e
        /*0906*/ 	.short	(.L_269 - .L_268)
.L_268:
        /*0908*/ 	.word	0x00000000


	//----- nvinfo : EIATTR_CBANK_PARAM_SIZE
	.align		4
.L_269:
        /*090c*/ 	.byte	0x03, 0x19
        /*090e*/ 	.short	0x0af0


	//----- nvinfo : EIATTR_PARAM_CBANK
	.align		4
        /*0910*/ 	.byte	0x04, 0x0a
        /*0912*/ 	.short	(.L_271 - .L_270)
	.align		4
.L_270:
        /*0914*/ 	.word	index@(.nv.constant0._ZN7cutlass13device_kernelIN5flash11enable_sm90INS1_16FlashAttnFwdSm90INS1_25CollectiveMainloopFwdSm90ILi2EN4cute5tupleIJNS5_1CILi1EEES8_S8_EEENS6_IJNS7_ILi192EEENS7_ILi160EEENS7_ILi64EEEEEELi64ENS_12float_e4m3_tEfNS_4arch4Sm90ELb1ELb0ELb1ELb0ELb0ELb0ELb0ELb1ELb1ELb1ELb0ELb0EEENS1_21CollectiveEpilogueFwdINS6_IJSA_SC_SB_EEES9_NS_10bfloat16_tESG_Li384ELb0ELb1ELb0ELb1EEENS1_30DynamicPersistentTileSchedulerILi384ELi128ELb0ELb1ELb1EEEEEEEEEvNT_6ParamsE)
        /*0918*/ 	.short	0x0210
        /*091a*/ 	.short	0x0af0


	//----- nvinfo : EIATTR_SW_WAR
	.align		4
.L_271:
        /*091c*/ 	.byte	0x04, 0x36
        /*091e*/ 	.short	(.L_273 - .L_272)
.L_272:
        /*0920*/ 	.word	0x00000008
.L_273:


//--------------------- .nv.info._ZN7cutlass13device_kernelIN5flash11enable_sm90INS1_16FlashAttnFwdSm90INS1_25CollectiveMainloopFwdSm90ILi2EN4cute5tupleIJNS5_1CILi1EEES8_S8_EEENS6_IJNS7_ILi192EEENS7_ILi160EEENS7_ILi64EEEEEELi64ENS_12float_e4m3_tEfNS_4arch4Sm90ELb1ELb0ELb1ELb1ELb0ELb0ELb0ELb1ELb1ELb1ELb0ELb0EEENS1_21CollectiveEpilogueFwdINS6_IJSA_SC_SB_EEES9_NS_10bfloat16_tESG_Li384ELb1ELb1ELb0ELb1EEENS1_36VarlenDynamicPersistentTileSchedulerILi192ELi160ELi384ELi128ELb0ELb1ELb1ELb1ELb1ELb1EEEEEEEEEvNT_6ParamsE --------------------------
	.section	.nv.info._ZN7cutlass13device_kernelIN5flash11enable_sm90INS1_16FlashAttnFwdSm90INS1_25CollectiveMainloopFwdSm90ILi2EN4cute5tupleIJNS5_1CILi1EEES8_S8_EEENS6_IJNS7_ILi192EEENS7_ILi160EEENS7_ILi64EEEEEELi64ENS_12float_e4m3_tEfNS_4arch4Sm90ELb1ELb0ELb1ELb1ELb0ELb0ELb0ELb1ELb1ELb1ELb0ELb0EEENS1_21CollectiveEpilogueFwdINS6_IJSA_SC_SB_EEES9_NS_10bfloat16_tESG_Li384ELb1ELb1ELb0ELb1EEENS1_36VarlenDynamicPersistentTileSchedulerILi192ELi160ELi384ELi128ELb0ELb1ELb1ELb1ELb1ELb1EEEEEEEEEvNT_6ParamsE,"",@"SHT_CUDA_INFO"
	.sectionflags	@""
	.align	4


	//----- nvinfo : EIATTR_CUDA_API_VERSION
	.align		4
        /*0000*/ 	.byte	0x04, 0x37
        /*0002*/ 	.short	(.L_275 - .L_274)
.L_274:
        /*0004*/ 	.word	0x00000082


	//----- nvinfo : EIATTR_KPARAM_INFO
	.align		4
.L_275:
        /*0008*/ 	.byte	0x04, 0x17
        /*000a*/ 	.short	(.L_277 - .L_276)
.L_276:
        /*000c*/ 	.word	0x00000000
        /*0010*/ 	.short	0x0000
        /*0012*/ 	.short	0x0070
        /*0014*/ 	.byte	0x00, 0xf0, 0x01, 0x2a


	//----- nvinfo : EIATTR_SPARSE_MMA_MASK
	.align		4
.L_277:
        /*0018*/ 	.byte	0x03, 0x50
        /*001a*/ 	.short	0x0000


	//----- nvinfo : EIATTR_MAXREG_COUNT
	.align		4
        /*001c*/ 	.byte	0x03, 0x1b
        /*001e*/ 	.short	0x0080


	//----- nvinfo : EIATTR_NUM_BARRIERS
	.align		4
        /*0020*/ 	.byte	0x02, 0x4c
        /*0022*/ 	.byte	0x09
	.zero		1


	//----- nvinfo : EIATTR_EXTERNS
	.align		4
        /*0024*/ 	.byte	0x04, 0x0f
        /*0026*/ 	.short	(.L_279 - .L_278)


	//   ....[0]....
	.align		4
.L_278:
        /*0028*/ 	.word	index@(__assertfail)


	//----- nvinfo : EIATTR_ANNOTATIONS
	.align		4
.L_279:
        /*002c*/ 	.byte	0x04, 0x55
        /*002e*/ 	.short	(.L_281 - .L_280)


	//   ....[0]....
.L_280:
        /* <DEDUP_REMOVED lines=9> */


	//----- nvinfo : EIATTR_MERCURY_ISA_VERSION
	.align		4
.L_281:
        /*00a8*/ 	.byte	0x03, 0x5f
        /*00aa*/ 	.short	0x0101


	//----- nvinfo : EIATTR_UNUSED_LOAD_BYTE_OFFSET
	.align		4
        /*00ac*/ 	.byte	0x04, 0x44
        /*00ae*/ 	.short	(.L_283 - .L_282)


	//   ....[0]....
.L_282:
        /*00b0*/ 	.word	0x00000a00
        /*00b4*/ 	.word	0x0000fff0


	//   ....[1]....
        /*00b8*/ 	.word	0x0000bbf0
        /*00bc*/ 	.word	0x0000fff0


	//----- nvinfo : EIATTR_INT_WARP_WIDE_INSTR_OFFSETS
	.align		4
.L_283:
        /*00c0*/ 	.byte	0x04, 0x31
        /*00c2*/ 	.short	(.L_285 - .L_284)


	//   ....[0]....
.L_284:
        /*00c4*/ 	.word	0x00000130


	//   ....[1]....
        /*00c8*/ 	.word	0x00000170


	//   ....[2]....
        /*00cc*/ 	.word	0x000001e0


	//   ....[3]....
        /*00d0*/ 	.word	0x0000ee30


	//   ....[4]....
        /*00d4*/ 	.word	0x0000eec0


	//   ....[5]....
        /*00d8*/ 	.word	0x00011200


	//   ....[6]....
        /*00dc*/ 	.word	0x00011290


	//----- nvinfo : EIATTR_COOP_GROUP_MASK_REGIDS
	.align		4
.L_285:
        /*00e0*/ 	.byte	0x04, 0x29
        /*00e2*/ 	.short	(.L_287 - .L_286)


	//   ....[0]....
.L_286:
        /*00e4*/ 	.word	0xffffffff


	//   ....[1]....
        /*00e8*/ 	.word	0xffffffff


	//   ....[2]....
        /*00ec*/ 	.word	0xffffffff


	//   ....[3]....
        /*00f0*/ 	.word	0xffffffff


	//   ....[4]....
        /*00f4*/ 	.word	0xffffffff


	//   ....[5]....
        /*00f8*/ 	.word	0xffffffff


	//   ....[6]....
        /*00fc*/ 	.word	0xffffffff


	//   ....[7]....
        /*0100*/ 	.word	0xffffffff


	//   ....[8]....
        /*0104*/ 	.word	0xffffffff


	//   ....[9]....
        /*0108*/ 	.word	0xffffffff


	//   ....[10]....
        /*010c*/ 	.word	0xffffffff


	//   ....[11]....
        /*0110*/ 	.word	0xffffffff


	//   ....[12]....
        /*0114*/ 	.word	0xffffffff


	//   ....[13]....
        /*0118*/ 	.word	0xffffffff


	//   ....[14]....
        /*011c*/ 	.word	0xffffffff


	//   ....[15]....
        /*0120*/ 	.word	0xffffffff


	//   ....[16]....
        /*0124*/ 	.word	0xffffffff


	//   ....[17]....
        /*0128*/ 	.word	0xffffffff


	//   ....[18]....
        /*012c*/ 	.word	0xffffffff


	//   ....[19]....
        /*0130*/ 	.word	0xffffffff


	//   ....[20]....
        /*0134*/ 	.word	0xffffffff


	//   ....[21]....
        /*0138*/ 	.word	0xffffffff


	//   ....[22]....
        /*013c*/ 	.word	0xffffffff


	//   ....[23]....
        /*0140*/ 	.word	0xffffffff


	//   ....[24]....
        /*0144*/ 	.word	0xffffffff


	//   ....[25]....
        /*0148*/ 	.word	0xffffffff


	//   ....[26]....
        /*014c*/ 	.word	0xffffffff


	//   ....[27]....
        /*0150*/ 	.word	0xffffffff


	//   ....[28]....
        /*0154*/ 	.word	0xffffffff


	//   ....[29]....
        /*0158*/ 	.word	0xffffffff


	//   ....[30]....
        /*015c*/ 	.word	0xffffffff


	//   ....[31]....
        /*0160*/ 	.word	0xffffffff


	//   ....[32]....
        /*0164*/ 	.word	0xffffffff


	//   ....[33]....
        /*0168*/ 	.word	0xffffffff


	//   ....[34]....
        /*016c*/ 	.word	0xffffffff


	//   ....[35]....
        /*0170*/ 	.word	0xffffffff


	//   ....[36]....
        /*0174*/ 	.word	0xffffffff


	//   ....[37]....
        /*0178*/ 	.word	0xffffffff


	//   ....[38]....
        /*017c*/ 	.word	0xffffffff


	//   ....[39]....
        /*0180*/ 	.word	0xffffffff


	//   ....[40]....
        /*0184*/ 	.word	0xffffffff


	//   ....[41]....
        /*0188*/ 	.word	0xffffffff


	//   ....[42]....
        /*018c*/ 	.word	0xffffffff


	//   ....[43]....
        /*0190*/ 	.word	0xffffffff


	//   ....[44]....
        /*0194*/ 	.word	0xffffffff


	//   ....[45]....
        /*0198*/ 	.word	0xffffffff


	//   ....[46]....
        /*019c*/ 	.word	0xffffffff


	//   ....[47]....
        /*01a0*/ 	.word	0xffffffff


	//   ....[48]....
        /*01a4*/ 	.word	0xffffffff


	//   ....[49]....
        /*01a8*/ 	.word	0xffffffff


	//   ....[50]....
        /*01ac*/ 	.word	0xffffffff


	//   ....[51]....
        /*01b0*/ 	.word	0xffffffff


	//   ....[52]....
        /*01b4*/ 	.word	0xffffffff


	//   ....[53]....
        /*01b8*/ 	.word	0xffffffff


	//   ....[54]....
        /*01bc*/ 	.word	0xffffffff


	//   ....[55]....
        /*01c0*/ 	.word	0xffffffff


	//   ....[56]....
        /*01c4*/ 	.word	0xffffffff


	//   ....[57]....
        /*01c8*/ 	.word	0xffffffff


	//   ....[58]....
        /*01cc*/ 	.word	0xffffffff


	//   ....[59]....
        /*01d0*/ 	.word	0xffffffff


	//   ....[60]....
        /*01d4*/ 	.word	0xffffffff


	//   ....[61]....
        /*01d8*/ 	.word	0xffffffff


	//   ....[62]....
        /*01dc*/ 	.word	0xffffffff


	//   ....[63]....
        /*01e0*/ 	.word	0xffffffff


	//   ....[64]....
        /*01e4*/ 	.word	0xffffffff


	//   ....[65]....
        /*01e8*/ 	.word	0xffffffff


	//   ....[66]....
        /*01ec*/ 	.word	0xffffffff


	//   ....[67]....
        /*01f0*/ 	.word	0xffffffff


	//   ....[68]....
        /*01f4*/ 	.word	0xffffffff


	//   ....[69]....
        /*01f8*/ 	.word	0xffffffff


	//   ....[70]....
        /*01fc*/ 	.word	0xffffffff


	//   ....[71]....
        /*0200*/ 	.word	0xffffffff


	//   ....[72]....
        /*0204*/ 	.word	0xffffffff


	//   ....[73]....
        /*0208*/ 	.word	0xffffffff


	//   ....[74]....
        /*020c*/ 	.word	0xffffffff


	//   ....[75]....
        /*0210*/ 	.word	0xffffffff


	//   ....[76]....
        /*0214*/ 	.word	0xffffffff


	//   ....[77]....
        /*0218*/ 	.word	0xffffffff


	//   ....[78]....
        /*021c*/ 	.word	0xffffffff


	//   ....[79]....
        /*0220*/ 	.word	0xffffffff


	//   ....[80]....
        /*0224*/ 	.word	0xffffffff


	//   ....[81]....
        /*0228*/ 	.word	0xffffffff


	//   ....[82]....
        /*022c*/ 	.word	0xffffffff


	//   ....[83]....
        /*0230*/ 	.word	0xffffffff


	//   ....[84]....
        /*0234*/ 	.word	0xffffffff


	//   ....[85]....
        /*0238*/ 	.word	0xffffffff


	//   ....[86]....
        /*023c*/ 	.word	0xffffffff


	//   ....[87]....
        /*0240*/ 	.word	0xffffffff


	//   ....[88]....
        /*0244*/ 	.word	0xffffffff


	//   ....[89]....
        /*0248*/ 	.word	0xffffffff


	//   ....[90]....
        /*024c*/ 	.word	0xffffffff


	//   ....[91]....
        /*0250*/ 	.word	0xffffffff


	//   ....[92]....
        /*0254*/ 	.word	0xffffffff


	//   ....[93]....
        /*0258*/ 	.word	0xffffffff


	//   ....[94]....
        /*025c*/ 	.word	0xffffffff


	//   ....[95]....
        /*0260*/ 	.word	0xffffffff


	//   ....[96]....
        /*0264*/ 	.word	0xffffffff


	//   ....[97]....
        /*0268*/ 	.word	0xffffffff


	//   ....[98]....
        /*026c*/ 	.word	0xffffffff


	//   ....[99]....
        /*0270*/ 	.word	0xffffffff


	//   ....[100]....
        /*0274*/ 	.word	0xffffffff


	//   ....[101]....
        /*0278*/ 	.word	0xffffffff


	//   ....[102]....
        /*027c*/ 	.word	0xffffffff


	//   ....[103]....
        /*0280*/ 	.word	0xffffffff


	//   ....[104]....
        /*0284*/ 	.word	0xffffffff


	//   ....[105]....
        /*0288*/ 	.word	0xffffffff


	//   ....[106]....
        /*028c*/ 	.word	0xffffffff


	//   ....[107]....
        /*0290*/ 	.word	0xffffffff


	//   ....[108]....
        /*0294*/ 	.word	0xffffffff


	//   ....[109]....
        /*0298*/ 	.word	0xffffffff


	//   ....[110]....
        /*029c*/ 	.word	0xffffffff


	//   ....[111]....
        /*02a0*/ 	.word	0x0500000f


	//   ....[112]....
        /*02a4*/ 	.word	0x0500000f


	//   ....[113]....
        /*02a8*/ 	.word	0x0500000f


	//   ....[114]....
        /*02ac*/ 	.word	0x0500000f


	//   ....[115]....
        /*02b0*/ 	.word	0x0500000f


	//   ....[116]....
        /*02b4*/ 	.word	0x0500000f


	//   ....[117]....
        /*02b8*/ 	.word	0x0500000f


	//   ....[118]....
        /*02bc*/ 	.word	0x0500000f


	//   ....[119]....
        /*02c0*/ 	.word	0x0500000f


	//   ....[120]....
        /*02c4*/ 	.word	0x0500000f


	//   ....[121]....
        /*02c8*/ 	.word	0x0500000f


	//   ....[122]....
        /*02cc*/ 	.word	0x0500000f


	//   ....[123]....
        /*02d0*/ 	.word	0x0500000f


	//   ....[124]....
        /*02d4*/ 	.word	0x0500000f


	//----- nvinfo : EIATTR_COOP_GROUP_INSTR_OFFSETS
	.align		4
.L_287:
        /*02d8*/ 	.byte	0x04, 0x28
        /*02da*/ 	.short	(.L_289 - .L_288)


	//   ....[0]....
.L_288:
        /*02dc*/ 	.word	0x00000060


	//   ....[1]....
        /*02e0*/ 	.word	0x00000140


	//   ....[2]....
        /*02e4*/ 	.word	0x00000190


	//   ....[3]....
        /*02e8*/ 	.word	0x000003c0


	//   ....[4]....
        /*02ec*/ 	.word	0x00000520


	//   ....[5]....
        /*02f0*/ 	.word	0x00000640


	//   ....[6]....
        /*02f4*/ 	.word	0x000007a0


	//   ....[7]....
        /*02f8*/ 	.word	0x00001500


	//   ....[8]....
        /*02fc*/ 	.word	0x00002370


	//   ....[9]....
        /*0300*/ 	.word	0x00002fc0


	//   ....[10]....
        /*0304*/ 	.word	0x000030c0


	//   ....[11]....
        /*0308*/ 	.word	0x00003190


	//   ....[12]....
        /*030c*/ 	.word	0x00003e00


	//   ....[13]....
        /*0310*/ 	.word	0x00003e70


	//   ....[14]....
        /*0314*/ 	.word	0x00005af0


	//   ....[15]....
        /*0318*/ 	.word	0x00006710


	//   ....[16]....
        /*031c*/ 	.word	0x00006760


	//   ....[17]....
        /*0320*/ 	.word	0x00006780


	//   ....[18]....
        /*0324*/ 	.word	0x00007400


	//   ....[19]....
        /*0328*/ 	.word	0x00007480


	//   ....[20]....
        /*032c*/ 	.word	0x00009ce0


	//   ....[21]....
        /*0330*/ 	.word	0x00009d10


	//   ....[22]....
        /*0334*/ 	.word	0x00009d30


	//   ....[23]....
        /*0338*/ 	.word	0x00009d50


	//   ....[24]....
        /*033c*/ 	.word	0x0000b650


	//   ....[25]....
        /*0340*/ 	.word	0x0000b660


	//   ....[26]....
        /*0344*/ 	.word	0x0000b6e0


	//   ....[27]....
        /*0348*/ 	.word	0x0000b6f0


	//   ....[28]....
        /*034c*/ 	.word	0x0000c150


	//   ....[29]....
        /*0350*/ 	.word	0x0000c160


	//   ....[30]....
        /*0354*/ 	.word	0x0000c170


	//   ....[31]....
        /*0358*/ 	.word	0x0000c180


	//   ....[32]....
        /*035c*/ 	.word	0x0000c190


	//   ....[33]....
        /*0360*/ 	.word	0x0000c1a0


	//   ....[34]....
        /*0364*/ 	.word	0x0000c1b0


	//   ....[35]....
        /*0368*/ 	.word	0x0000c1c0


	//   ....[36]....
        /*036c*/ 	.word	0x0000c1f0


	//   ....[37]....
        /*0370*/ 	.word	0x0000c200


	//   ....[38]....
        /*0374*/ 	.word	0x0000c220


	//   ....[39]....
        /*0378*/ 	.word	0x0000c230


	//   ....[40]....
        /*037c*/ 	.word	0x0000c260


	//   ....[41]....
        /*0380*/ 	.word	0x0000c270


	//   ....[42]....
        /*0384*/ 	.word	0x0000c2a0


	//   ....[43]....
        /*0388*/ 	.word	0x0000c2c0


	//   ....[44]....
        /*038c*/ 	.word	0x0000c700


	//   ....[45]....
        /*0390*/ 	.word	0x0000c740


	//   ....[46]....
        /*0394*/ 	.word	0x0000c780


	//   ....[47]....
        /*0398*/ 	.word	0x0000c7c0


	//   ....[48]....
        /*039c*/ 	.word	0x0000cc80


	//   ....[49]....
        /*03a0*/ 	.word	0x0000ccc0


	//   ....[50]....
        /*03a4*/ 	.word	0x0000cce0


	//   ....[51]....
        /*03a8*/ 	.word	0x0000cd10


	//   ....[52]....
        /*03ac*/ 	.word	0x0000cd30


	//   ....[53]....
        /*03b0*/ 	.word	0x0000cd50


	//   ....[54]....
        /*03b4*/ 	.word	0x0000cd60


	//   ....[55]....
        /*03b8*/ 	.word	0x0000cd90


	//   ....[56]....
        /*03bc*/ 	.word	0x0000d670


	//   ....[57]....
        /*03c0*/ 	.word	0x0000d6a0


	//   ....[58]....
        /*03c4*/ 	.word	0x0000d6e0


	//   ....[59]....
        /*03c8*/ 	.word	0x0000d710


	//   ....[60]....
        /*03cc*/ 	.word	0x0000d720


	//   ....[61]....
        /*03d0*/ 	.word	0x0000d730


	//   ....[62]....
        /*03d4*/ 	.word	0x0000d740


	//   ....[63]....
        /*03d8*/ 	.word	0x0000d760


	//   ....[64]....
        /*03dc*/ 	.word	0x0000d8a0


	//   ....[65]....
        /*03e0*/ 	.word	0x0000da90


	//   ....[66]....
        /*03e4*/ 	.word	0x0000dac0


	//   ....[67]....
        /*03e8*/ 	.word	0x0000daf0


	//   ....[68]....
        /*03ec*/ 	.word	0x0000db20


	//   ....[69]....
        /*03f0*/ 	.word	0x0000db50


	//   ....[70]....
        /*03f4*/ 	.word	0x0000db90


	//   ....[71]....
        /*03f8*/ 	.word	0x0000dd10


	//   ....[72]....
        /*03fc*/ 	.word	0x0000dd40


	//   ....[73]....
        /*0400*/ 	.word	0x0000dd70


	//   ....[74]....
        /*0404*/ 	.word	0x0000dda0


	//   ....[75]....
        /*0408*/ 	.word	0x0000ddd0


	//   ....[76]....
        /*040c*/ 	.word	0x0000de10


	//   ....[77]....
        /*0410*/ 	.word	0x0000dea0


	//   ....[78]....
        /*0414*/ 	.word	0x0000df30


	//   ....[79]....
        /*0418*/ 	.word	0x0000dfe0


	//   ....[80]....
        /*041c*/ 	.word	0x0000f570


	//   ....[81]....
        /*0420*/ 	.word	0x00010180


	//   ....[82]....
        /*0424*/ 	.word	0x000101b0


	//   ....[83]....
        /*0428*/ 	.word	0x00010220


	//   ....[84]....
        /*042c*/ 	.word	0x00010260


	//   ....[85]....
        /*0430*/ 	.word	0x000102a0


	//   ....[86]....
        /*0434*/ 	.word	0x000102d0


	//   ....[87]....
        /*0438*/ 	.word	0x000102e0


	//   ....[88]....
        /*043c*/ 	.word	0x000102f0


	//   ....[89]....
        /*0440*/ 	.word	0x00010300


	//   ....[90]....
        /*0444*/ 	.word	0x00010320


	//   ....[91]....
        /*0448*/ 	.word	0x00010370


	//   ....[92]....
        /*044c*/ 	.word	0x000103e0


	//   ....[93]....
        /*0450*/ 	.word	0x00011920


	//   ....[94]....
        /*0454*/ 	.word	0x00011950


	//   ....[95]....
        /*0458*/ 	.word	0x00011980


	//   ....[96]....
        /*045c*/ 	.word	0x000119b0


	//   ....[97]....
        /*0460*/ 	.word	0x000119c0


	//   ....[98]....
        /*0464*/ 	.word	0x000119e0


	//   ....[99]....
        /*0468*/ 	.word	0x00011a00


	//   ....[100]....
        /*046c*/ 	.word	0x00011a40


	//   ....[101]....
        /*0470*/ 	.word	0x00011b80


	//   ....[102]....
        /*0474*/ 	.word	0x00011bb0


	//   ....[103]....
        /*0478*/ 	.word	0x00011bf0


	//   ....[104]....
        /*047c*/ 	.word	0x00011c20


	//   ....[105]....
        /*0480*/ 	.word	0x00011c50


	//   ....[106]....
        /*0484*/ 	.word	0x00011c80


	//   ....[107]....
        /*0488*/ 	.word	0x00011d20


	//   ....[108]....
        /*048c*/ 	.word	0x00011dc0


	//   ....[109]....
        /*0490*/ 	.word	0x00011e70


	//   ....[110]....
        /*0494*/ 	.word	0x00012470


	//   ....[111]....
        /*0498*/ 	.word	0x00012a40


	//   ....[112]....
        /*049c*/ 	.word	0x00012c00


	//   ....[113]....
        /*04a0*/ 	.word	0x00012c70


	//   ....[114]....
        /*04a4*/ 	.word	0x00012cf0


	//   ....[115]....
        /*04a8*/ 	.word	0x00012da0


	//   ....[116]....
        /*04ac*/ 	.word	0x00012e20


	//   ....[117]....
        /*04b0*/ 	.word	0x00012ec0


	//   ....[118]....
        /*04b4*/ 	.word	0x00012f40


	//   ....[119]....
        /*04b8*/ 	.word	0x00012ff0


	//   ....[120]....
        /*04bc*/ 	.word	0x00013050


	//   ....[121]....
        /*04c0*/ 	.word	0x00013110


	//   ....[122]....
        /*04c4*/ 	.word	0x00013180


	//   ....[123]....
        /*04c8*/ 	.word	0x00013220


	//   ....[124]....
        /*04cc*/ 	.word	0x00013560


	//----- nvinfo : EIATTR_REG_RECONFIG
	.align		4
.L_289:
        /*04d0*/ 	.byte	0x01, 0x54
	.zero		2


	//----- nvinfo : EIATTR_SYSCALL_OFFSETS
	.align		4
        /*04d4*/ 	.byte	0x04, 0x46
        /*04d6*/ 	.short	(.L_291 - .L_290)


	//   ....[0]....
.L_290:
        /*04d8*/ 	.word	0x000016e0


	//   ....[1]....
        /*04dc*/ 	.word	0x0000f020


	//   ....[2]....
        /*04e0*/ 	.word	0x0000f180


	//   ....[3]....
        /*04e4*/ 	.word	0x0000f2d0


	//   ....[4]....
        /*04e8*/ 	.word	0x0000f410


	//   ....[5]....
        /*04ec*/ 	.word	0x0000fce0


	//----- nvinfo : EIATTR_MBARRIER_INSTR_OFFSETS
	.align		4
.L_291:
        /*04f0*/ 	.byte	0x04, 0x39
        /*04f2*/ 	.short	(.L_293 - .L_292)


	//   ....[0]....
.L_292:
        /*04f4*/ 	.word	0x00000270
        /*04f8*/ 	.word	0x000000ff
        /*04fc*/ 	.word	0x00013200
        /*0500*/ 	.short	0x0100
        /*0502*/ 	.byte	0x08
	.zero		1


	//   ....[1]....
        /*0504*/ 	.word	0x00000280
        /*0508*/ 	.word	0x000000ff
        /*050c*/ 	.word	0x00013220
        /*0510*/ 	.short	0x0100
        /*0512*/ 	.byte	0x08
	.zero		1


	//   ....[2]....
        /*0514*/ 	.word	0x00000370
        /*0518*/ 	.word	0x000000ff
        /*051c*/ 	.word	0x00013230
        /*0520*/ 	.short	0x0100
        /*0522*/ 	.byte	0x08
	.zero		1


	//   ....[3]....
        /*0524*/ 	.word	0x00000380
        /*0528*/ 	.word	0x000000ff
        /*052c*/ 	.word	0x00013240
        /*0530*/ 	.short	0x0100
        /*0532*/ 	.byte	0x08
	.zero		1


	//   ....[4]....
        /*0534*/ 	.word	0x00000390
        /*0538*/ 	.word	0x000000ff
        /*053c*/ 	.word	0x00013238
        /*0540*/ 	.short	0x0100
        /*0542*/ 	.byte	0x08
	.zero		1


	//   ....[5]....
        /*0544*/ 	.word	0x000003a0
        /*0548*/ 	.word	0x000000ff
        /*054c*/ 	.word	0x00013248
        /*0550*/ 	.short	0x0100
        /*0552*/ 	.byte	0x08
	.zero		1


	//   ....[6]....
        /*0554*/ 	.word	0x000004d0
        /*0558*/ 	.word	0x000000ff
        /*055c*/ 	.word	0x00013250
        /*0560*/ 	.short	0x0100
        /*0562*/ 	.byte	0x08
	.zero		1


	//   ....[7]....
        /*0564*/ 	.word	0x000004e0
        /*0568*/ 	.word	0x000000ff
        /*056c*/ 	.word	0x00013260
        /*0570*/ 	.short	0x0100
        /*0572*/ 	.byte	0x08
	.zero		1


	//   ....[8]....
        /*0574*/ 	.word	0x000004f0
        /*0578*/ 	.word	0x000000ff
        /*057c*/ 	.word	0x00013258
        /*0580*/ 	.short	0x0100
        /*0582*/ 	.byte	0x08
	.zero		1


	//   ....[9]....
        /*0584*/ 	.word	0x00000500
        /*0588*/ 	.word	0x000000ff
        /*058c*/ 	.word	0x00013268
        /*0590*/ 	.short	0x0100
        /*0592*/ 	.byte	0x08
	.zero		1


	//   ....[10]....
        /*0594*/ 	.word	0x000005f0
        /*0598*/ 	.word	0x000000ff
        /*059c*/ 	.word	0x00013270
        /*05a0*/ 	.short	0x0100
        /*05a2*/ 	.byte	0x06
	.zero		1


	//   ....[11]....
        /*05a4*/ 	.word	0x00000600
        /*05a8*/ 	.word	0x000000ff
        /*05ac*/ 	.word	0x00013280
        /*05b0*/ 	.short	0x0100
        /*05b2*/ 	.byte	0x06
	.zero		1


	//   ....[12]....
        /*05b4*/ 	.word	0x00000610
        /*05b8*/ 	.word	0x000000ff
        /*05bc*/ 	.word	0x00013278
        /*05c0*/ 	.short	0x0100
        /*05c2*/ 	.byte	0x06
	.zero		1


	//   ....[13]....
        /*05c4*/ 	.word	0x00000620
        /*05c8*/ 	.word	0x000000ff
        /*05cc*/ 	.word	0x00013288
        /*05d0*/ 	.short	0x0100
        /*05d2*/ 	.byte	0x06
	.zero		1


	//   ....[14]....
        /*05d4*/ 	.word	0x00000750
        /*05d8*/ 	.word	0x000000ff
        /*05dc*/ 	.word	0x00013290
        /*05e0*/ 	.short	0x0100
        /*05e2*/ 	.byte	0x08
	.zero		1


	//   ....[15]....
        /*05e4*/ 	.word	0x00000760
        /*05e8*/ 	.word	0x000000ff
        /*05ec*/ 	.word	0x000132a0
        /*05f0*/ 	.short	0x0100
        /*05f2*/ 	.byte	0x08
	.zero		1


	//   ....[16]....
        /*05f4*/ 	.word	0x00000770
        /*05f8*/ 	.word	0x000000ff
        /*05fc*/ 	.word	0x00013298
        /*0600*/ 	.short	0x0100
        /*0602*/ 	.byte	0x08
	.zero		1


	//   ....[17]....
        /*0604*/ 	.word	0x00000780
        /*0608*/ 	.word	0x000000ff
        /*060c*/ 	.word	0x000132a8
        /*0610*/ 	.short	0x0100
        /*0612*/ 	.byte	0x08
	.zero		1


	//   ....[18]....
        /*0614*/ 	.word	0x000008b0
        /*0618*/ 	.word	0x000000ff
        /*061c*/ 	.word	0x000132b0
        /*0620*/ 	.short	0x0100
        /*0622*/ 	.byte	0x08
	.zero		1


	//   ....[19]....
        /*0624*/ 	.word	0x000008c0
        /*0628*/ 	.word	0x000000ff
        /*062c*/ 	.word	0x000132c0
        /*0630*/ 	.short	0x0100
        /*0632*/ 	.byte	0x08
	.zero		1


	//   ....[20]....
        /*0634*/ 	.word	0x000008d0
        /*0638*/ 	.word	0x000000ff
        /*063c*/ 	.word	0x000132b8
        /*0640*/ 	.short	0x0100
        /*0642*/ 	.byte	0x08
	.zero		1


	//   ....[21]....
        /*0644*/ 	.word	0x000008e0
        /*0648*/ 	.word	0x000000ff
        /*064c*/ 	.word	0x000132c8
        /*0650*/ 	.short	0x0100
        /*0652*/ 	.byte	0x08
	.zero		1


	//   ....[22]....
        /*0654*/ 	.word	0x00001a10
        /*0658*/ 	.word	0x000000ff
        /*065c*/ 	.word	0x00013200
        /*0660*/ 	.short	0x010a
        /*0662*/ 	.byte	0x2d
	.zero		1


	//   ....[23]....
        /*0664*/ 	.word	0x00001ab0
        /*0668*/ 	.word	0x00000002
        /*066c*/ 	.word	0x00013230
        /*0670*/ 	.short	0x010a
        /*0672*/ 	.byte	0x3f
	.zero		1


	//   ....[24]....
        /*0674*/ 	.word	0x00001af0
        /*0678*/ 	.word	0x00000002
        /*067c*/ 	.word	0x00013230
        /*0680*/ 	.short	0x010a
        /*0682*/ 	.byte	0x3f
	.zero		1


	//   ....[25]....
        /*0684*/ 	.word	0x00004220
        /*0688*/ 	.word	0x00000028
        /*068c*/ 	.word	0x00000000
        /*0690*/ 	.short	0x0101
        /*0692*/ 	.byte	0x3f
	.zero		1


	//   ....[26]....
        /*0694*/ 	.word	0x00004f40
        /*0698*/ 	.word	0x000000ff
        /*069c*/ 	.word	0x00013230
        /*06a0*/ 	.short	0x010a
        /*06a2*/ 	.byte	0x15
	.zero		1


	//   ....[27]....
        /*06a4*/ 	.word	0x00004f80
        /*06a8*/ 	.word	0x000000ff
        /*06ac*/ 	.word	0x00013230
        /*06b0*/ 	.short	0x010a
        /*06b2*/ 	.byte	0x15
	.zero		1


	//   ....[28]....
        /*06b4*/ 	.word	0x000053d0
        /*06b8*/ 	.word	0x000000ff
        /*06bc*/ 	.word	0x00013250
        /*06c0*/ 	.short	0x010a
        /*06c2*/ 	.byte	0x0b
	.zero		1


	//   ....[29]....
        /*06c4*/ 	.word	0x00005410
        /*06c8*/ 	.word	0x000000ff
        /*06cc*/ 	.word	0x00013250
        /*06d0*/ 	.short	0x010a
        /*06d2*/ 	.byte	0x0b
	.zero		1


	//   ....[30]....
        /*06d4*/ 	.word	0x00007f40
        /*06d8*/ 	.word	0x00000002
        /*06dc*/ 	.word	0x00000000
        /*06e0*/ 	.short	0x0101
        /*06e2*/ 	.byte	0x3f
	.zero		1


	//   ....[31]....
        /*06e4*/ 	.word	0x000081f0
        /*06e8*/ 	.word	0x000000ff
        /*06ec*/ 	.word	0x00000000
        /*06f0*/ 	.short	0x0101
        /*06f2*/ 	.byte	0x06
	.zero		1


	//   ....[32]....
        /*06f4*/ 	.word	0x00008730
        /*06f8*/ 	.word	0x000000ff
        /*06fc*/ 	.word	0x00013230
        /*0700*/ 	.short	0x010a
        /*0702*/ 	.byte	0x06
	.zero		1


	//   ....[33]....
        /*0704*/ 	.word	0x00008770
        /*0708*/ 	.word	0x000000ff
        /*070c*/ 	.word	0x00013230
        /*0710*/ 	.short	0x010a
        /*0712*/ 	.byte	0x06
	.zero		1


	//   ....[34]....
        /*0714*/ 	.word	0x00008bc0
        /*0718*/ 	.word	0x000000ff
        /*071c*/ 	.word	0x00013250
        /*0720*/ 	.short	0x010a
        /*0722*/ 	.byte	0x0b
	.zero		1


	//   ....[35]....
        /*0724*/ 	.word	0x00008c00
        /*0728*/ 	.word	0x000000ff
        /*072c*/ 	.word	0x00013250
        /*0730*/ 	.short	0x010a
        /*0732*/ 	.byte	0x0b
	.zero		1


	//   ....[36]....
        /*0734*/ 	.word	0x0000aba0
        /*0738*/ 	.word	0x00000002
        /*073c*/ 	.word	0x00000000
        /*0740*/ 	.short	0x0101
        /*0742*/ 	.byte	0x3f
	.zero		1


	//   ....[37]....
        /*0744*/ 	.word	0x0000ae70
        /*0748*/ 	.word	0x000000ff
        /*074c*/ 	.word	0x00000000
        /*0750*/ 	.short	0x0101
        /*0752*/ 	.byte	0x06
	.zero		1


	//   ....[38]....
        /*0754*/ 	.word	0x0000b320
        /*0758*/ 	.word	0x000000ff
        /*075c*/ 	.word	0x00013250
        /*0760*/ 	.short	0x010a
        /*0762*/ 	.byte	0x0e
	.zero		1


	//   ....[39]....
        /*0764*/ 	.word	0x0000b360
        /*0768*/ 	.word	0x000000ff
        /*076c*/ 	.word	0x00013250
        /*0770*/ 	.short	0x010a
        /*0772*/ 	.byte	0x0e
	.zero		1


	//   ....[40]....
        /*0774*/ 	.word	0x0000b9d0
        /*0778*/ 	.word	0x000000ff
        /*077c*/ 	.word	0x00000000
        /*0780*/ 	.short	0x0101
        /*0782*/ 	.byte	0x04
	.zero		1


	//   ....[41]....
        /*0784*/ 	.word	0x0000cd40
        /*0788*/ 	.word	0x00000000
        /*078c*/ 	.word	0x00000000
        /*0790*/ 	.short	0x0101
        /*0792*/ 	.byte	0x3f
	.zero		1


	//   ....[42]....
        /*0794*/ 	.word	0x0000f7a0
        /*0798*/ 	.word	0x00000005
        /*079c*/ 	.word	0x00013280
        /*07a0*/ 	.short	0x010a
        /*07a2*/ 	.byte	0x3f
	.zero		1


	//   ....[43]....
        /*07a4*/ 	.word	0x0000f930
        /*07a8*/ 	.word	0x00000005
        /*07ac*/ 	.word	0x00013240
        /*07b0*/ 	.short	0x010a
        /*07b2*/ 	.byte	0x3f
	.zero		1


	//   ....[44]....
        /*07b4*/ 	.word	0x000104a0
        /*07b8*/ 	.word	0x00000010
        /*07bc*/ 	.word	0x00013200
        /*07c0*/ 	.short	0x0107
        /*07c2*/ 	.byte	0x3f
	.zero		1


	//   ....[45]....
        /*07c4*/ 	.word	0x00010590
        /*07c8*/ 	.word	0x00000010
        /*07cc*/ 	.word	0x00013200
        /*07d0*/ 	.short	0x0101
        /*07d2*/ 	.byte	0x3f
	.zero		1


	//   ....[46]....
        /*07d4*/ 	.word	0x000105c0
        /*07d8*/ 	.word	0x00000010
        /*07dc*/ 	.word	0x00013220
        /*07e0*/ 	.short	0x010a
        /*07e2*/ 	.byte	0x3f
	.zero		1


	//   ....[47]....
        /*07e4*/ 	.word	0x00010870
        /*07e8*/ 	.word	0x00000004
        /*07ec*/ 	.word	0x00013280
        /*07f0*/ 	.short	0x010a
        /*07f2*/ 	.byte	0x3f
	.zero		1


	//   ....[48]....
        /*07f4*/ 	.word	0x00010ac0
        /*07f8*/ 	.word	0x00000004
        /*07fc*/ 	.word	0x00013240
        /*0800*/ 	.short	0x010a
        /*0802*/ 	.byte	0x3f
	.zero		1


	//   ....[49]....
        /*0804*/ 	.word	0x00010d80
        /*0808*/ 	.word	0x00000003
        /*080c*/ 	.word	0x00013270
        /*0810*/ 	.short	0x010a
        /*0812*/ 	.byte	0x3f
	.zero		1


	//   ....[50]....
        /*0814*/ 	.word	0x00010e00
        /*0818*/ 	.word	0x00000003
        /*081c*/ 	.word	0x00013260
        /*0820*/ 	.short	0x010a
        /*0822*/ 	.byte	0x3f
	.zero		1


	//   ....[51]....
        /*0824*/ 	.word	0x000110e0
        /*0828*/ 	.word	0x00000003
        /*082c*/ 	.word	0x00013250
        /*0830*/ 	.short	0x0101
        /*0832*/ 	.byte	0x3f
	.zero		1


	//   ....[52]....
        /*0834*/ 	.word	0x00011160
        /*0838*/ 	.word	0x00000002
        /*083c*/ 	.word	0x00000000
        /*0840*/ 	.short	0x0101
        /*0842*/ 	.byte	0x3f
	.zero		1


	//   ....[53]....
        /*0844*/ 	.word	0x00011350
        /*0848*/ 	.word	0x00000002
        /*084c*/ 	.word	0x00013270
        /*0850*/ 	.short	0x010a
        /*0852*/ 	.byte	0x3f
	.zero		1


	//   ....[54]....
        /*0854*/ 	.word	0x000113d0
        /*0858*/ 	.word	0x00000002
        /*085c*/ 	.word	0x00013260
        /*0860*/ 	.short	0x010a
        /*0862*/ 	.byte	0x3f
	.zero		1


	//   ....[55]....
        /*0864*/ 	.word	0x000116a0
        /*0868*/ 	.word	0x00000002
        /*086c*/ 	.word	0x00013250
        /*0870*/ 	.short	0x0101
        /*0872*/ 	.byte	0x3f
	.zero		1


	//   ....[56]....
        /*0874*/ 	.word	0x000116f0
        /*0878*/ 	.word	0x00000000
        /*087c*/ 	.word	0x00000000
        /*0880*/ 	.short	0x0101
        /*0882*/ 	.byte	0x3f
	.zero		1


	//   ....[57]....
        /*0884*/ 	.word	0x000123f0
        /*0888*/ 	.word	0x00000007
        /*088c*/ 	.word	0x00013220
        /*0890*/ 	.short	0x010a
        /*0892*/ 	.byte	0x3f
	.zero		1


	//   ....[58]....
        /*0894*/ 	.word	0x00012590
        /*0898*/ 	.word	0x00000005
        /*089c*/ 	.word	0x00000000
        /*08a0*/ 	.short	0x010a
        /*08a2*/ 	.byte	0x3f
	.zero		1


	//   ....[59]....
        /*08a4*/ 	.word	0x00012600
        /*08a8*/ 	.word	0x00000003
        /*08ac*/ 	.word	0x00000000
        /*08b0*/ 	.short	0x010a
        /*08b2*/ 	.byte	0x3f
	.zero		1


	//   ....[60]....
        /*08b4*/ 	.word	0x00012650
        /*08b8*/ 	.word	0x00000003
        /*08bc*/ 	.word	0x00013260
        /*08c0*/ 	.short	0x010a
        /*08c2*/ 	.byte	0x3f
	.zero		1


	//   ....[61]....
        /*08c4*/ 	.word	0x000126a0
        /*08c8*/ 	.word	0x00000005
        /*08cc*/ 	.word	0x00013260
        /*08d0*/ 	.short	0x010a
        /*08d2*/ 	.byte	0x3f
	.zero		1


	//   ....[62]....
        /*08d4*/ 	.word	0x000126e0
        /*08d8*/ 	.word	0x00000003
        /*08dc*/ 	.word	0x00013280
        /*08e0*/ 	.short	0x010a
        /*08e2*/ 	.byte	0x3f
	.zero		1


	//   ....[63]....
        /*08e4*/ 	.word	0x00012700
        /*08e8*/ 	.word	0x00000005
        /*08ec*/ 	.word	0x00013280
        /*08f0*/ 	.short	0x010a
        /*08f2*/ 	.byte	0x3f
	.zero		1


	//   ....[64]....
        /*08f4*/ 	.word	0x00012770
        /*08f8*/ 	.word	0x00000003
        /*08fc*/ 	.word	0x00013200
        /*0900*/ 	.short	0x010a
        /*0902*/ 	.byte	0x3f
	.zero		1


	//   ....[65]....
        /*0904*/ 	.word	0x000127c0
        /*0908*/ 	.word	0x00000002
        /*090c*/ 	.word	0x00013230
        /*0910*/ 	.short	0x010a
        /*0912*/ 	.byte	0x3f
	.zero		1


	//   ....[66]....
        /*0914*/ 	.word	0x00012820
        /*0918*/ 	.word	0x00000008
        /*091c*/ 	.word	0x00013230
        /*0920*/ 	.short	0x010a
        /*0922*/ 	.byte	0x3f
	.zero		1


	//   ....[67]....
        /*0924*/ 	.word	0x00012880
        /*0928*/ 	.word	0x00000008
        /*092c*/ 	.word	0x00013250
        /*0930*/ 	.short	0x010a
        /*0932*/ 	.byte	0x3f
	.zero		1


	//   ....[68]....
        /*0934*/ 	.word	0x000128e0
        /*0938*/ 	.word	0x00000008
        /*093c*/ 	.word	0x00013230
        /*0940*/ 	.short	0x010a
        /*0942*/ 	.byte	0x3f
	.zero		1


	//   ....[69]....
        /*0944*/ 	.word	0x00012940
        /*0948*/ 	.word	0x00000008
        /*094c*/ 	.word	0x00013250
        /*0950*/ 	.short	0x010a
        /*0952*/ 	.byte	0x3f
	.zero		1


	//   ....[70]....
        /*0954*/ 	.word	0x000129a0
        /*0958*/ 	.word	0x00000005
        /*095c*/ 	.word	0x00013250
        /*0960*/ 	.short	0x010a
        /*0962*/ 	.byte	0x3f
	.zero		1


	//   ....[71]....
        /*0964*/ 	.word	0x00012af0
        /*0968*/ 	.word	0x00000005
        /*096c*/ 	.word	0x00013280
        /*0970*/ 	.short	0x010a
        /*0972*/ 	.byte	0x3f
	.zero		1


	//   ....[72]....
        /*0974*/ 	.word	0x00012b40
        /*0978*/ 	.word	0x00000005
        /*097c*/ 	.word	0x00013240
        /*0980*/ 	.short	0x010a
        /*0982*/ 	.byte	0x3f
	.zero		1


	//   ....[73]....
        /*0984*/ 	.word	0x00013250
        /*0988*/ 	.word	0x00000010
        /*098c*/ 	.word	0x00013220
        /*0990*/ 	.short	0x010a
        /*0992*/ 	.byte	0x3f
	.zero		1


	//   ....[74]....
        /*0994*/ 	.word	0x000132a0
        /*0998*/ 	.word	0x00000004
        /*099c*/ 	.word	0x00013280
        /*09a0*/ 	.short	0x010a
        /*09a2*/ 	.byte	0x3f
	.zero		1


	//   ....[75]....
        /*09a4*/ 	.word	0x000132f0
        /*09a8*/ 	.word	0x00000004
        /*09ac*/ 	.word	0x00013240
        /*09b0*/ 	.short	0x010a
        /*09b2*/ 	.byte	0x3f
	.zero		1


	//   ....[76]....
        /*09b4*/ 	.word	0x00013340
        /*09b8*/ 	.word	0x00000003
        /*09bc*/ 	.word	0x00013270
        /*09c0*/ 	.short	0x010a
        /*09c2*/ 	.byte	0x3f
	.zero		1


	//   ....[77]....
        /*09c4*/ 	.word	0x00013390
        /*09c8*/ 	.word	0x00000003
        /*09cc*/ 	.word	0x00013260
        /*09d0*/ 	.short	0x010a
        /*09d2*/ 	.byte	0x3f
	.zero		1


	//   ....[78]....
        /*09d4*/ 	.word	0x000133e0
        /*09d8*/ 	.word	0x00000002
        /*09dc*/ 	.word	0x00013270
        /*09e0*/ 	.short	0x010a
        /*09e2*/ 	.byte	0x3f
	.zero		1


	//   ....[79]....
        /*09e4*/ 	.word	0x00013430
        /*09e8*/ 	.word	0x00000002
        /*09ec*/ 	.word	0x00013260
        /*09f0*/ 	.short	0x010a
        /*09f2*/ 	.byte	0x3f
	.zero		1


	//   ....[80]....
        /*09f4*/ 	.word	0x00013480
        /*09f8*/ 	.word	0x00000007
        /*09fc*/ 	.word	0x00013220
        /*0a00*/ 	.short	0x010a
        /*0a02*/ 	.byte	0x3f
	.zero		1


	//   ....[81]....
        /*0a04*/ 	.word	0x00013620
        /*0a08*/ 	.word	0x00000005
        /*0a0c*/ 	.word	0x00000000
        /*0a10*/ 	.short	0x010a
        /*0a12*/ 	.byte	0x3f
	.zero		1


	//   ....[82]....
        /*0a14*/ 	.word	0x00013670
        /*0a18*/ 	.word	0x00000003
        /*0a1c*/ 	.word	0x00000000
        /*0a20*/ 	.short	0x010a
        /*0a22*/ 	.byte	0x3f
	.zero		1


	//   ....[83]....
        /*0a24*/ 	.word	0x000136c0
        /*0a28*/ 	.word	0x00000003
        /*0a2c*/ 	.word	0x00013260
        /*0a30*/ 	.short	0x010a
        /*0a32*/ 	.byte	0x3f
	.zero		1


	//   ....[84]....
        /*0a34*/ 	.word	0x00013710
        /*0a38*/ 	.word	0x00000005
        /*0a3c*/ 	.word	0x00013260
        /*0a40*/ 	.short	0x010a
        /*0a42*/ 	.byte	0x3f
	.zero		1


	//   ....[85]....
        /*0a44*/ 	.word	0x00013760
        /*0a48*/ 	.word	0x00000003
        /*0a4c*/ 	.word	0x00013280
        /*0a50*/ 	.short	0x010a
        /*0a52*/ 	.byte	0x3f
	.zero		1


	//----- nvinfo : EIATTR_NUM_MBARRIERS
	.align		4
.L_293:
        /*0a54*/ 	.byte	0x03, 0x38
        /*0a56*/ 	.short	0x0016


	//----- nvinfo : EIATTR_EXIT_INSTR_OFFSETS
	.align		4
        /*0a58*/ 	.byte	0x04, 0x1c
        /*0a5a*/ 	.short	(.L_295 - .L_294)


	//   ....[0]....
.L_294:
        /*0a5c*/ 	.word	0x00000a40


	//   ....[1]....
        /*0a60*/ 	.word	0x0000d860


	//   ....[2]....
        /*0a64*/ 	.word	0x00012750


	//----- nvinfo : EIATTR_MAX_THREADS
	.align		4
.L_295:
        /*0a68*/ 	.byte	0x04, 0x05
        /*0a6a*/ 	.short	(.L_297 - .L_296)
.L_296:
        /*0a6c*/ 	.word	0x00000200
        /*0a70*/ 	.word	0x00000001
        /*0a74*/ 	.word	0x00000001


	//----- nvinfo : EIATTR_CRS_STACK_SIZE
	.align		4
.L_297:
        /*0a78*/ 	.byte	0x04, 0x1e
        /*0a7a*/ 	.short	(.L_299 - .L_298)
.L_298:
        /*0a7c*/ 	.word	0x00000000


	//----- nvinfo : EIATTR_CBANK_PARAM_SIZE
	.align		4
.L_299:
        /*0a80*/ 	.byte	0x03, 0x19
        /*0a82*/ 	.short	0x0af0


	//----- nvinfo : EIATTR_PARAM_CBANK
	.align		4
        /*0a84*/ 	.byte	0x04, 0x0a
        /*0a86*/ 	.short	(.L_301 - .L_300)
	.align		4
.L_300:
        /*0a88*/ 	.word	index@(.nv.constant0._ZN7cutlass13device_kernelIN5flash11enable_sm90INS1_16FlashAttnFwdSm90INS1_25CollectiveMainloopFwdSm90ILi2EN4cute5tupleIJNS5_1CILi1EEES8_S8_EEENS6_IJNS7_ILi192EEENS7_ILi160EEENS7_ILi64EEEEEELi64ENS_12float_e4m3_tEfNS_4arch4Sm90ELb1ELb0ELb1ELb1ELb0ELb0ELb0ELb1ELb1ELb1ELb0ELb0EEENS1_21CollectiveEpilogueFwdINS6_IJSA_SC_SB_EEES9_NS_10bfloat16_tESG_Li384ELb1ELb1ELb0ELb1EEENS1_36VarlenDynamicPersistentTileSchedulerILi192ELi160ELi384ELi128ELb0ELb1ELb1ELb1ELb1ELb1EEEEEEEEEvNT_6ParamsE)
        /*0a8c*/ 	.short	0x0210
        /*0a8e*/ 	.short	0x0af0


	//----- nvinfo : EIATTR_SW_WAR
	.align		4
.L_301:
        /*0a90*/ 	.byte	0x04, 0x36
        /*0a92*/ 	.short	(.L_303 - .L_302)
.L_302:
        /*0a94*/ 	.word	0x00000008
.L_303:


//--------------------- .nv.info._ZN7cutlass13device_kernelIN5flash11enable_sm90INS1_16FlashAttnFwdSm90INS1_25CollectiveMainloopFwdSm90ILi2EN4cute5tupleIJNS5_1CILi1EEES8_S8_EEENS6_IJNS7_ILi192EEENS7_ILi160EEENS7_ILi64EEEEEELi64ENS_12float_e4m3_tEfNS_4arch4Sm90ELb1ELb0ELb1ELb1ELb0ELb1ELb0ELb1ELb1ELb1ELb0ELb0EEENS1_21CollectiveEpilogueFwdINS6_IJSA_SC_SB_EEES9_NS_10bfloat16_tESG_Li384ELb1ELb1ELb0ELb1EEENS1_36VarlenDynamicPersistentTileSchedulerILi192ELi160ELi384ELi128ELb0ELb1ELb1ELb1ELb1ELb1EEEEEEEEEvNT_6ParamsE --------------------------
	.section	.nv.info._ZN7cutlass13device_kernelIN5flash11enable_sm90INS1_16FlashAttnFwdSm90INS1_25CollectiveMainloopFwdSm90ILi2EN4cute5tupleIJNS5_1CILi1EEES8_S8_EEENS6_IJNS7_ILi192EEENS7_ILi160EEENS7_ILi64EEEEEELi64ENS_12float_e4m3_tEfNS_4arch4Sm90ELb1ELb0ELb1ELb1ELb0ELb1ELb0ELb1ELb1ELb1ELb0ELb0EEENS1_21CollectiveEpilogueFwdINS6_IJSA_SC_SB_EEES9_NS_10bfloat16_tESG_Li384ELb1ELb1ELb0ELb1EEENS1_36VarlenDynamicPersistentTileSchedulerILi192ELi160ELi384ELi128ELb0ELb1ELb1ELb1ELb1ELb1EEEEEEEEEvNT_6ParamsE,"",@"SHT_CUDA_INFO"
	.sectionflags	@""
	.align	4


	//----- nvinfo : EIATTR_CUDA_API_VERSION
	.align		4
        /*0000*/ 	.byte	0x04, 0x37
        /*0002*/ 	.short	(.L_305 - .L_304)
.L_304:
        /*0004*/ 	.word	0x00000082


	//----- nvinfo : EIATTR_KPARAM_INFO
	.align		4
.L_305:
        /*0008*/ 	.byte	0x04, 0x17
        /*000a*/ 	.short	(.L_307 - .L_306)
.L_306:
        /*000c*/ 	.word	0x00000000
        /*0010*/ 	.short	0x0000
        /*0012*/ 	.short	0x0070
        /*0014*/ 	.byte	0x00, 0xf0, 0x01, 0x2a


	//----- nvinfo : EIATTR_SPARSE_MMA_MASK
	.align		4
.L_307:
        /*0018*/ 	.byte	0x03, 0x50
        /*001a*/ 	.short	0x0000


	//----- nvinfo : EIATTR_MAXREG_COUNT
	.align		4
        /*001c*/ 	.byte	0x03, 0x1b
        /*001e*/ 	.short	0x0080


	//----- nvinfo : EIATTR_NUM_BARRIERS
	.align		4
        /*0020*/ 	.byte	0x02, 0x4c
        /*0022*/ 	.byte	0x10
	.zero		1


	//----- nvinfo : EIATTR_EXTERNS
	.align		4
        /*0024*/ 	.byte	0x04, 0x0f
        /*0026*/ 	.short	(.L_309 - .L_308)


	//   ....[0]....
	.align		4
.L_308:
        /*0028*/ 	.word	index@(__assertfail)


	//----- nvinfo : EIATTR_ANNOTATIONS
	.align		4
.L_309:
        /*002c*/ 	.byte	0x04, 0x55
        /*002e*/ 	.short	(.L_311 - .L_310)


	//   ....[0]....
.L_310:
        /* <DEDUP_REMOVED lines=95> */
        /*0614*/ 	.byte	0x70, 0xa5, 0x01, 0x00, 0x01, 0x00, 0x00, 0x00, 0xd0, 0xb3, 0x01, 0x00


	//----- nvinfo : EIATTR_MERCURY_ISA_VERSION
	.align		4
.L_311:
        /*0620*/ 	.byte	0x03, 0x5f
        /*0622*/ 	.short	0x0101


	//----- nvinfo : EIATTR_UNUSED_LOAD_BYTE_OFFSET
	.align		4
        /*0624*/ 	.byte	0x04, 0x44
        /*0626*/ 	.short	(.L_313 - .L_312)


	//   ....[0]....
.L_312:
        /*0628*/ 	.word	0x00000a90
        /*062c*/ 	.word	0x0000fff0


	//   ....[1]....
        /*0630*/ 	.word	0x00012b60
        /*0634*/ 	.word	0x0000fff0


	//----- nvinfo : EIATTR_INT_WARP_WIDE_INSTR_OFFSETS
	.align		4
.L_313:
        /*0638*/ 	.byte	0x04, 0x31
        /*063a*/ 	.short	(.L_315 - .L_314)


	//   ....[0]....
.L_314:
        /*063c*/ 	.word	0x00000180


	//   ....[1]....
        /*0640*/ 	.word	0x00000220


	//   ....[2]....
        /*0644*/ 	.word	0x00000290


	//   ....[3]....
        /*0648*/ 	.word	0x00016c90


	//   ....[4]....
        /*064c*/ 	.word	0x00016d20


	//   ....[5]....
        /*0650*/ 	.word	0x00019270


	//   ....[6]....
        /*0654*/ 	.word	0x00019300


	//----- nvinfo : EIATTR_COOP_GROUP_MASK_REGIDS
	.align		4
.L_315:
        /*0658*/ 	.byte	0x04, 0x29
        /*065a*/ 	.short	(.L_317 - .L_316)


	//   ....[0]....
.L_316:
        /*065c*/ 	.word	0xffffffff


	//   ....[1]....
        /*0660*/ 	.word	0xffffffff


	//   ....[2]....
        /*0664*/ 	.word	0xffffffff


	//   ....[3]....
        /*0668*/ 	.word	0xffffffff


	//   ....[4]....
        /*066c*/ 	.word	0xffffffff


	//   ....[5]....
        /*0670*/ 	.word	0xffffffff


	//   ....[6]....
        /*0674*/ 	.word	0xffffffff


	//   ....[7]....
        /*0678*/ 	.word	0xffffffff


	//   ....[8]....
        /*067c*/ 	.word	0xffffffff


	//   ....[9]....
        /*0680*/ 	.word	0xffffffff


	//   ....[10]....
        /*0684*/ 	.word	0xffffffff


	//   ....[11]....
        /*0688*/ 	.word	0xffffffff


	//   ....[12]....
        /*068c*/ 	.word	0xffffffff


	//   ....[13]....
        /*0690*/ 	.word	0xffffffff


	//   ....[14]....
        /*0694*/ 	.word	0xffffffff


	//   ....[15]....
        /*0698*/ 	.word	0xffffffff


	//   ....[16]....
        /*069c*/ 	.word	0xffffffff


	//   ....[17]....
        /*06a0*/ 	.word	0xffffffff


	//   ....[18]....
        /*06a4*/ 	.word	0xffffffff


	//   ....[19]....
        /*06a8*/ 	.word	0xffffffff


	//   ....[20]....
        /*06ac*/ 	.word	0xffffffff


	//   ....[21]....
        /*06b0*/ 	.word	0xffffffff


	//   ....[22]....
        /*06b4*/ 	.word	0xffffffff


	//   ....[23]....
        /*06b8*/ 	.word	0xffffffff


	//   ....[24]....
        /*06bc*/ 	.word	0xffffffff


	//   ....[25]....
        /*06c0*/ 	.word	0xffffffff


	//   ....[26]....
        /*06c4*/ 	.word	0xffffffff


	//   ....[27]....
        /*06c8*/ 	.word	0xffffffff


	//   ....[28]....
        /*06cc*/ 	.word	0xffffffff


	//   ....[29]....
        /*06d0*/ 	.word	0xffffffff


	//   ....[30]....
        /*06d4*/ 	.word	0xffffffff


	//   ....[31]....
        /*06d8*/ 	.word	0xffffffff


	//   ....[32]....
        /*06dc*/ 	.word	0xffffffff


	//   ....[33]....
        /*06e0*/ 	.word	0xffffffff


	//   ....[34]....
        /*06e4*/ 	.word	0xffffffff


	//   ....[35]....
        /*06e8*/ 	.word	0xffffffff


	//   ....[36]....
        /*06ec*/ 	.word	0xffffffff


	//   ....[37]....
        /*06f0*/ 	.word	0xffffffff


	//   ....[38]....
        /*06f4*/ 	.word	0xffffffff


	//   ....[39]....
        /*06f8*/ 	.word	0xffffffff


	//   ....[40]....
        /*06fc*/ 	.word	0xffffffff


	//   ....[41]....
        /*0700*/ 	.word	0xffffffff


	//   ....[42]....
        /*0704*/ 	.word	0xffffffff


	//   ....[43]....
        /*0708*/ 	.word	0xffffffff


	//   ....[44]....
        /*070c*/ 	.word	0xffffffff


	//   ....[45]....
        /*0710*/ 	.word	0xffffffff


	//   ....[46]....
        /*0714*/ 	.word	0xffffffff


	//   ....[47]....
        /*0718*/ 	.word	0xffffffff


	//   ....[48]....
        /*071c*/ 	.word	0xffffffff


	//   ....[49]....
        /*0720*/ 	.word	0xffffffff


	//   ....[50]....
        /*0724*/ 	.word	0xffffffff


	//   ....[51]....
        /*0728*/ 	.word	0xffffffff


	//   ....[52]....
        /*072c*/ 	.word	0xffffffff


	//   ....[53]....
        /*0730*/ 	.word	0xffffffff


	//   ....[54]....
        /*0734*/ 	.word	0xffffffff


	//   ....[55]....
        /*0738*/ 	.word	0xffffffff


	//   ....[56]....
        /*073c*/ 	.word	0xffffffff


	//   ....[57]....
        /*0740*/ 	.word	0xffffffff


	//   ....[58]....
        /*0744*/ 	.word	0xffffffff


	//   ....[59]....
        /*0748*/ 	.word	0xffffffff


	//   ....[60]....
        /*074c*/ 	.word	0xffffffff


	//   ....[61]....
        /*0750*/ 	.word	0xffffffff


	//   ....[62]....
        /*0754*/ 	.word	0xffffffff


	//   ....[63]....
        /*0758*/ 	.word	0xffffffff


	//   ....[64]....
        /*075c*/ 	.word	0xffffffff


	//   ....[65]....
        /*0760*/ 	.word	0xffffffff


	//   ....[66]....
        /*0764*/ 	.word	0xffffffff


	//   ....[67]....
        /*0768*/ 	.word	0xffffffff


	//   ....[68]....
        /*076c*/ 	.word	0xffffffff


	//   ....[69]....
        /*0770*/ 	.word	0xffffffff


	//   ....[70]....
        /*0774*/ 	.word	0xffffffff


	//   ....[71]....
        /*0778*/ 	.word	0xffffffff


	//   ....[72]....
        /*077c*/ 	.word	0xffffffff


	//   ....[73]....
        /*0780*/ 	.word	0xffffffff


	//   ....[74]....
        /*0784*/ 	.word	0xffffffff


	//   ....[75]....
        /*0788*/ 	.word	0xffffffff


	//   ....[76]....
        /*078c*/ 	.word	0xffffffff


	//   ....[77]....
        /*0790*/ 	.word	0xffffffff


	//   ....[78]....
        /*0794*/ 	.word	0xffffffff


	//   ....[79]....
        /*0798*/ 	.word	0xffffffff


	//   ....[80]....
        /*079c*/ 	.word	0xffffffff


	//   ....[81]....
        /*07a0*/ 	.word	0xffffffff


	//   ....[82]....
        /*07a4*/ 	.word	0xffffffff


	//   ....[83]....
        /*07a8*/ 	.word	0xffffffff


	//   ....[84]....
        /*07ac*/ 	.word	0xffffffff


	//   ....[85]....
        /*07b0*/ 	.word	0xffffffff


	//   ....[86]....
        /*07b4*/ 	.word	0xffffffff


	//   ....[87]....
        /*07b8*/ 	.word	0xffffffff


	//   ....[88]....
        /*07bc*/ 	.word	0xffffffff


	//   ....[89]....
        /*07c0*/ 	.word	0xffffffff


	//   ....[90]....
        /*07c4*/ 	.word	0xffffffff


	//   ....[91]....
        /*07c8*/ 	.word	0xffffffff


	//   ....[92]....
        /*07cc*/ 	.word	0xffffffff


	//   ....[93]....
        /*07d0*/ 	.word	0xffffffff


	//   ....[94]....
        /*07d4*/ 	.word	0xffffffff


	//   ....[95]....
        /*07d8*/ 	.word	0xffffffff


	//   ....[96]....
        /*07dc*/ 	.word	0xffffffff


	//   ....[97]....
        /*07e0*/ 	.word	0xffffffff


	//   ....[98]....
        /*07e4*/ 	.word	0xffffffff


	//   ....[99]....
        /*07e8*/ 	.word	0xffffffff


	//   ....[100]....
        /*07ec*/ 	.word	0xffffffff


	//   ....[101]....
        /*07f0*/ 	.word	0xffffffff


	//   ....[102]....
        /*07f4*/ 	.word	0xffffffff


	//   ....[103]....
        /*07f8*/ 	.word	0xffffffff


	//   ....[104]....
        /*07fc*/ 	.word	0xffffffff


	//   ....[105]....
        /*0800*/ 	.word	0xffffffff


	//   ....[106]....
        /*0804*/ 	.word	0xffffffff


	//   ....[107]....
        /*0808*/ 	.word	0xffffffff


	//   ....[108]....
        /*080c*/ 	.word	0xffffffff


	//   ....[109]....
        /*0810*/ 	.word	0xffffffff


	//   ....[110]....
        /*0814*/ 	.word	0xffffffff


	//   ....[111]....
        /*0818*/ 	.word	0xffffffff


	//   ....[112]....
        /*081c*/ 	.word	0xffffffff


	//   ....[113]....
        /*0820*/ 	.word	0xffffffff


	//   ....[114]....
        /*0824*/ 	.word	0xffffffff


	//   ....[115]....
        /*0828*/ 	.word	0xffffffff


	//   ....[116]....
        /*082c*/ 	.word	0xffffffff


	//   ....[117]....
        /*0830*/ 	.word	0xffffffff


	//   ....[118]....
        /*0834*/ 	.word	0xffffffff


	//   ....[119]....
        /*0838*/ 	.word	0xffffffff


	//   ....[120]....
        /*083c*/ 	.word	0x0500000f


	//   ....[121]....
        /*0840*/ 	.word	0x0500000f


	//   ....[122]....
        /*0844*/ 	.word	0x0500000f


	//   ....[123]....
        /*0848*/ 	.word	0x0500000f


	//   ....[124]....
        /*084c*/ 	.word	0x0500000f


	//   ....[125]....
        /*0850*/ 	.word	0x0500000f


	//   ....[126]....
        /*0854*/ 	.word	0x0500000f


	//   ....[127]....
        /*0858*/ 	.word	0x0500000f


	//   ....[128]....
        /*085c*/ 	.word	0x0500000f


	//   ....[129]....
        /*0860*/ 	.word	0x0500000f


	//   ....[130]....
        /*0864*/ 	.word	0x0500000f


	//   ....[131]....
        /*0868*/ 	.word	0x0500000f


	//   ....[132]....
        /*086c*/ 	.word	0x0500000f


	//   ....[133]....
        /*0870*/ 	.word	0x0500000f


	//   ....[134]....
        /*0874*/ 	.word	0x0500000f


	//   ....[135]....
        /*0878*/ 	.word	0x0500000f


	//   ....[136]....
        /*087c*/ 	.word	0x0500000f


	//   ....[137]....
        /*0880*/ 	.word	0x0500000f


	//   ....[138]....
        /*0884*/ 	.word	0x0500000f


	//   ....[139]....
        /*0888*/ 	.word	0x0500000f


	//   ....[140]....
        /*088c*/ 	.word	0x0500000f


	//   ....[141]....
        /*0890*/ 	.word	0x0500000f


	//   ....[142]....
        /*0894*/ 	.word	0x0500000f


	//   ....[143]....
        /*0898*/ 	.word	0x0500000f


	//   ....[144]....
        /*089c*/ 	.word	0x0500000f


	//   ....[145]....
        /*08a0*/ 	.word	0x0500000f


	//   ....[146]....
        /*08a4*/ 	.word	0x0500000f


	//   ....[147]....
        /*08a8*/ 	.word	0x0500000f


	//   ....[148]....
        /*08ac*/ 	.word	0x0500000f


	//   ....[149]....
        /*08b0*/ 	.word	0x0500000f


	//   ....[150]....
        /*08b4*/ 	.word	0x0500000f


	//   ....[151]....
        /*08b8*/ 	.word	0x0500000f


	//   ....[152]....
        /*08bc*/ 	.word	0x0500000f


	//   ....[153]....
        /*08c0*/ 	.word	0x0500000f


	//   ....[154]....
        /*08c4*/ 	.word	0x0500000f


	//   ....[155]....
        /*08c8*/ 	.word	0x0500000f


	//   ....[156]....
        /*08cc*/ 	.word	0x0500000f


	//   ....[157]....
        /*08d0*/ 	.word	0x0500000f


	//   ....[158]....
        /*08d4*/ 	.word	0x0500000f


	//   ....[159]....
        /*08d8*/ 	.word	0x0500000f


	//----- nvinfo : EIATTR_COOP_GROUP_INSTR_OFFSETS
	.align		4
.L_317:
        /*08dc*/ 	.byte	0x04, 0x28
        /*08de*/ 	.short	(.L_319 - .L_318)


	//   ....[0]....
.L_318:
        /*08e0*/ 	.word	0x00000060


	//   ....[1]....
        /*08e4*/ 	.word	0x00000190


	//   ....[2]....
        /*08e8*/ 	.word	0x00000240


	//   ....[3]....
        /*08ec*/ 	.word	0x00000400


	//   ....[4]....
        /*08f0*/ 	.word	0x00000560


	//   ....[5]....
        /*08f4*/ 	.word	0x00000680


	//   ....[6]....
        /*08f8*/ 	.word	0x000007e0


	//   ....[7]....
        /*08fc*/ 	.word	0x00005040


	//   ....[8]....
        /*0900*/ 	.word	0x000059b0


	//   ....[9]....
        /*0904*/ 	.word	0x000059c0


	//   ....[10]....
        /*0908*/ 	.word	0x000059d0


	//   ....[11]....
        /*090c*/ 	.word	0x000059e0


	//   ....[12]....
        /*0910*/ 	.word	0x00006eb0


	//   ....[13]....
        /*0914*/ 	.word	0x00006ec0


	//   ....[14]....
        /*0918*/ 	.word	0x00006ed0


	//   ....[15]....
        /*091c*/ 	.word	0x00006ee0


	//   ....[16]....
        /*0920*/ 	.word	0x00008930


	//   ....[17]....
        /*0924*/ 	.word	0x00009040


	//   ....[18]....
        /*0928*/ 	.word	0x00009790


	//   ....[19]....
        /*092c*/ 	.word	0x000097c0


	//   ....[20]....
        /*0930*/ 	.word	0x0000a530


	//   ....[21]....
        /*0934*/ 	.word	0x0000a570


	//   ....[22]....
        /*0938*/ 	.word	0x0000c910


	//   ....[23]....
        /*093c*/ 	.word	0x0000c9c0


	//   ....[24]....
        /*0940*/ 	.word	0x0000d440


	//   ....[25]....
        /*0944*/ 	.word	0x0000d580


	//   ....[26]....
        /*0948*/ 	.word	0x0000e020


	//   ....[27]....
        /*094c*/ 	.word	0x0000e070


	//   ....[28]....
        /*0950*/ 	.word	0x00010b50


	//   ....[29]....
        /*0954*/ 	.word	0x00010b70


	//   ....[30]....
        /*0958*/ 	.word	0x00010ba0


	//   ....[31]....
        /*095c*/ 	.word	0x00010be0


	//   ....[32]....
        /*0960*/ 	.word	0x000124d0


	//   ....[33]....
        /*0964*/ 	.word	0x000124f0


	//   ....[34]....
        /*0968*/ 	.word	0x000125f0


	//   ....[35]....
        /*096c*/ 	.word	0x000126d0


	//   ....[36]....
        /*0970*/ 	.word	0x000130e0


	//   ....[37]....
        /*0974*/ 	.word	0x000130f0


	//   ....[38]....
        /*0978*/ 	.word	0x00013100


	//   ....[39]....
        /*097c*/ 	.word	0x00013110


	//   ....[40]....
        /*0980*/ 	.word	0x00013120


	//   ....[41]....
        /*0984*/ 	.word	0x00013130


	//   ....[42]....
        /*0988*/ 	.word	0x00013140


	//   ....[43]....
        /*098c*/ 	.word	0x00013150


	//   ....[44]....
        /*0990*/ 	.word	0x00013160


	//   ....[45]....
        /*0994*/ 	.word	0x00013170


	//   ....[46]....
        /*0998*/ 	.word	0x00013180


	//   ....[47]....
        /*099c*/ 	.word	0x00013190


	//   ....[48]....
        /*09a0*/ 	.word	0x000131a0


	//   ....[49]....
        /*09a4*/ 	.word	0x000131b0


	//   ....[50]....
        /*09a8*/ 	.word	0x000131c0


	//   ....[51]....
        /*09ac*/ 	.word	0x000131d0


	//   ....[52]....
        /*09b0*/ 	.word	0x00013730


	//   ....[53]....
        /*09b4*/ 	.word	0x00013770


	//   ....[54]....
        /*09b8*/ 	.word	0x00013790


	//   ....[55]....
        /*09bc*/ 	.word	0x000137a0


	//   ....[56]....
        /*09c0*/ 	.word	0x00013cb0


	//   ....[57]....
        /*09c4*/ 	.word	0x00013ce0


	//   ....[58]....
        /*09c8*/ 	.word	0x00013cf0


	//   ....[59]....
        /*09cc*/ 	.word	0x00013d10


	//   ....[60]....
        /*09d0*/ 	.word	0x00013d30


	//   ....[61]....
        /*09d4*/ 	.word	0x00013d50


	//   ....[62]....
        /*09d8*/ 	.word	0x00013e10


	//   ....[63]....
        /*09dc*/ 	.word	0x00013e20


	//   ....[64]....
        /*09e0*/ 	.word	0x000146d0


	//   ....[65]....
        /*09e4*/ 	.word	0x00014710


	//   ....[66]....
        /*09e8*/ 	.word	0x00014720


	//   ....[67]....
        /*09ec*/ 	.word	0x00014730


	//   ....[68]....
        /*09f0*/ 	.word	0x00014740


	//   ....[69]....
        /*09f4*/ 	.word	0x00014750


	//   ....[70]....
        /*09f8*/ 	.word	0x00014760


	//   ....[71]....
        /*09fc*/ 	.word	0x00014770


	//   ....[72]....
        /*0a00*/ 	.word	0x00014930


	//   ....[73]....
        /*0a04*/ 	.word	0x00014b20


	//   ....[74]....
        /*0a08*/ 	.word	0x00014b50


	//   ....[75]....
        /*0a0c*/ 	.word	0x00014b80


	//   ....[76]....
        /*0a10*/ 	.word	0x00014bb0


	//   ....[77]....
        /*0a14*/ 	.word	0x00014be0


	//   ....[78]....
        /*0a18*/ 	.word	0x00014c10


	//   ....[79]....
        /*0a1c*/ 	.word	0x00014d80


	//   ....[80]....
        /*0a20*/ 	.word	0x00014db0


	//   ....[81]....
        /*0a24*/ 	.word	0x00014de0


	//   ....[82]....
        /*0a28*/ 	.word	0x00014e10


	//   ....[83]....
        /*0a2c*/ 	.word	0x00014e40


	//   ....[84]....
        /*0a30*/ 	.word	0x00014e70


	//   ....[85]....
        /*0a34*/ 	.word	0x00014f20


	//   ....[86]....
        /*0a38*/ 	.word	0x00014f80


	//   ....[87]....
        /*0a3c*/ 	.word	0x00015020


	//   ....[88]....
        /*0a40*/ 	.word	0x00015f30


	//   ....[89]....
        /*0a44*/ 	.word	0x000173e0


	//   ....[90]....
        /*0a48*/ 	.word	0x00018130


	//   ....[91]....
        /*0a4c*/ 	.word	0x00018140


	//   ....[92]....
        /*0a50*/ 	.word	0x00018150


	//   ....[93]....
        /*0a54*/ 	.word	0x00018170


	//   ....[94]....
        /*0a58*/ 	.word	0x00018200


	//   ....[95]....
        /*0a5c*/ 	.word	0x00018220


	//   ....[96]....
        /*0a60*/ 	.word	0x000182a0


	//   ....[97]....
        /*0a64*/ 	.word	0x000182c0


	//   ....[98]....
        /*0a68*/ 	.word	0x000182d0


	//   ....[99]....
        /*0a6c*/ 	.word	0x00018340


	//   ....[100]....
        /*0a70*/ 	.word	0x00018390


	//   ....[101]....
        /*0a74*/ 	.word	0x000183a0


	//   ....[102]....
        /*0a78*/ 	.word	0x00019940


	//   ....[103]....
        /*0a7c*/ 	.word	0x00019970


	//   ....[104]....
        /*0a80*/ 	.word	0x000199b0


	//   ....[105]....
        /*0a84*/ 	.word	0x000199e0


	//   ....[106]....
        /*0a88*/ 	.word	0x00019a10


	//   ....[107]....
        /*0a8c*/ 	.word	0x00019a40


	//   ....[108]....
        /*0a90*/ 	.word	0x00019a70


	//   ....[109]....
        /*0a94*/ 	.word	0x00019aa0


	//   ....[110]....
        /*0a98*/ 	.word	0x00019c20


	//   ....[111]....
        /*0a9c*/ 	.word	0x00019c50


	//   ....[112]....
        /*0aa0*/ 	.word	0x00019c80


	//   ....[113]....
        /*0aa4*/ 	.word	0x00019cb0


	//   ....[114]....
        /*0aa8*/ 	.word	0x00019ce0


	//   ....[115]....
        /*0aac*/ 	.word	0x00019d10


	//   ....[116]....
        /*0ab0*/ 	.word	0x00019dd0


	//   ....[117]....
        /*0ab4*/ 	.word	0x00019df0


	//   ....[118]....
        /*0ab8*/ 	.word	0x00019e60


	//   ....[119]....
        /*0abc*/ 	.word	0x0001a500


	//   ....[120]....
        /*0ac0*/ 	.word	0x0001a970


	//   ....[121]....
        /*0ac4*/ 	.word	0x0001aa00


	//   ....[122]....
        /*0ac8*/ 	.word	0x0001aa50


	//   ....[123]....
        /*0acc*/ 	.word	0x0001aaa0


	//   ....[124]....
        /*0ad0*/ 	.word	0x0001ab70


	//   ....[125]....
        /*0ad4*/ 	.word	0x0001ac00


	//   ....[126]....
        /*0ad8*/ 	.word	0x0001ac50


	//   ....[127]....
        /*0adc*/ 	.word	0x0001aca0


	//   ....[128]....
        /*0ae0*/ 	.word	0x0001af90


	//   ....[129]....
        /*0ae4*/ 	.word	0x0001b270


	//   ....[130]....
        /*0ae8*/ 	.word	0x0001b470


	//   ....[131]....
        /*0aec*/ 	.word	0x0001b4c0


	//   ....[132]....
        /*0af0*/ 	.word	0x0001b520


	//   ....[133]....
        /*0af4*/ 	.word	0x0001b610


	//   ....[134]....
        /*0af8*/ 	.word	0x0001b670


	//   ....[135]....
        /*0afc*/ 	.word	0x0001b770


	//   ....[136]....
        /*0b00*/ 	.word	0x0001b7d0


	//   ....[137]....
        /*0b04*/ 	.word	0x0001b880


	//   ....[138]....
        /*0b08*/ 	.word	0x0001b930


	//   ....[139]....
        /*0b0c*/ 	.word	0x0001ba10


	//   ....[140]....
        /*0b10*/ 	.word	0x0001ba70


	//   ....[141]....
        /*0b14*/ 	.word	0x0001bb30


	//   ....[142]....
        /*0b18*/ 	.word	0x0001be00


	//   ....[143]....
        /*0b1c*/ 	.word	0x0001bea0


	//   ....[144]....
        /*0b20*/ 	.word	0x0001bfc0


	//   ....[145]....
        /*0b24*/ 	.word	0x0001c030


	//   ....[146]....
        /*0b28*/ 	.word	0x0001c0a0


	//   ....[147]....
        /*0b2c*/ 	.word	0x0001c110


	//   ....[148]....
        /*0b30*/ 	.word	0x0001c180


	//   ....[149]....
        /*0b34*/ 	.word	0x0001c200


	//   ....[150]....
        /*0b38*/ 	.word	0x0001c290


	//   ....[151]....
        /*0b3c*/ 	.word	0x0001c320


	//   ....[152]....
        /*0b40*/ 	.word	0x0001c390


	//   ....[153]....
        /*0b44*/ 	.word	0x0001c400


	//   ....[154]....
        /*0b48*/ 	.word	0x0001c470


	//   ....[155]....
        /*0b4c*/ 	.word	0x0001c4f0


	//   ....[156]....
        /*0b50*/ 	.word	0x0001c560


	//   ....[157]....
        /*0b54*/ 	.word	0x0001c600


	//   ....[158]....
        /*0b58*/ 	.word	0x0001c690


	//   ....[159]....
        /*0b5c*/ 	.word	0x0001c7c0


	//----- nvinfo : EIATTR_REG_RECONFIG
	.align		4
.L_319:
        /*0b60*/ 	.byte	0x01, 0x54
	.zero		2


	//----- nvinfo : EIATTR_SYSCALL_OFFSETS
	.align		4
        /*0b64*/ 	.byte	0x04, 0x46
        /*0b66*/ 	.short	(.L_321 - .L_320)


	//   ....[0]....
.L_320:
        /*0b68*/ 	.word	0x00001a00


	//   ....[1]....
        /*0b6c*/ 	.word	0x00001b50


	//   ....[2]....
        /*0b70*/ 	.word	0x000051b0


	//   ....[3]....
        /*0b74*/ 	.word	0x00005770


	//   ....[4]....
        /*0b78*/ 	.word	0x00016e80


	//   ....[5]....
        /*0b7c*/ 	.word	0x00017010


	//   ....[6]....
        /*0b80*/ 	.word	0x00017160


	//   ....[7]....
        /*0b84*/ 	.word	0x000172b0


	//   ....[8]....
        /*0b88*/ 	.word	0x00017c50


	//----- nvinfo : EIATTR_MBARRIER_INSTR_OFFSETS
	.align		4
.L_321:
        /*0b8c*/ 	.byte	0x04, 0x39
        /*0b8e*/ 	.short	(.L_323 - .L_322)


	//   ....[0]....
.L_322:
        /*0b90*/ 	.word	0x000002b0
        /*0b94*/ 	.word	0x000000ff
        /*0b98*/ 	.word	0x00013200
        /*0b9c*/ 	.short	0x0100
        /*0b9e*/ 	.byte	0x08
	.zero		1


	//   ....[1]....
        /*0ba0*/ 	.word	0x000002c0
        /*0ba4*/ 	.word	0x000000ff
        /*0ba8*/ 	.word	0x00013220
        /*0bac*/ 	.short	0x0100
        /*0bae*/ 	.byte	0x08
	.zero		1


	//   ....[2]....
        /*0bb0*/ 	.word	0x000003b0
        /*0bb4*/ 	.word	0x000000ff
        /*0bb8*/ 	.word	0x00013230
        /*0bbc*/ 	.short	0x0100
        /*0bbe*/ 	.byte	0x08
	.zero		1


	//   ....[3]....
        /*0bc0*/ 	.word	0x000003c0
        /*0bc4*/ 	.word	0x000000ff
        /*0bc8*/ 	.word	0x00013240
        /*0bcc*/ 	.short	0x0100
        /*0bce*/ 	.byte	0x08
	.zero		1


	//   ....[4]....
        /*0bd0*/ 	.word	0x000003d0
        /*0bd4*/ 	.word	0x000000ff
        /*0bd8*/ 	.word	0x00013238
        /*0bdc*/ 	.short	0x0100
        /*0bde*/ 	.byte	0x08
	.zero		1


	//   ....[5]....
        /*0be0*/ 	.word	0x000003e0
        /*0be4*/ 	.word	0x000000ff
        /*0be8*/ 	.word	0x00013248
        /*0bec*/ 	.short	0x0100
        /*0bee*/ 	.byte	0x08
	.zero		1


	//   ....[6]....
        /*0bf0*/ 	.word	0x00000510
        /*0bf4*/ 	.word	0x000000ff
        /*0bf8*/ 	.word	0x00013250
        /*0bfc*/ 	.short	0x0100
        /*0bfe*/ 	.byte	0x08
	.zero		1


	//   ....[7]....
        /*0c00*/ 	.word	0x00000520
        /*0c04*/ 	.word	0x000000ff
        /*0c08*/ 	.word	0x00013260
        /*0c0c*/ 	.short	0x0100
        /*0c0e*/ 	.byte	0x08
	.zero		1


	//   ....[8]....
        /*0c10*/ 	.word	0x00000530
        /*0c14*/ 	.word	0x000000ff
        /*0c18*/ 	.word	0x00013258
        /*0c1c*/ 	.short	0x0100
        /*0c1e*/ 	.byte	0x08
	.zero		1


	//   ....[9]....
        /*0c20*/ 	.word	0x00000540
        /*0c24*/ 	.word	0x000000ff
        /*0c28*/ 	.word	0x00013268
        /*0c2c*/ 	.short	0x0100
        /*0c2e*/ 	.byte	0x08
	.zero		1


	//   ....[10]....
        /*0c30*/ 	.word	0x00000630
        /*0c34*/ 	.word	0x000000ff
        /*0c38*/ 	.word	0x00013270
        /*0c3c*/ 	.short	0x0100
        /*0c3e*/ 	.byte	0x06
	.zero		1


	//   ....[11]....
        /*0c40*/ 	.word	0x00000640
        /*0c44*/ 	.word	0x000000ff
        /*0c48*/ 	.word	0x00013280
        /*0c4c*/ 	.short	0x0100
        /*0c4e*/ 	.byte	0x06
	.zero		1


	//   ....[12]....
        /*0c50*/ 	.word	0x00000650
        /*0c54*/ 	.word	0x000000ff
        /*0c58*/ 	.word	0x00013278
        /*0c5c*/ 	.short	0x0100
        /*0c5e*/ 	.byte	0x06
	.zero		1


	//   ....[13]....
        /*0c60*/ 	.word	0x00000660
        /*0c64*/ 	.word	0x000000ff
        /*0c68*/ 	.word	0x00013288
        /*0c6c*/ 	.short	0x0100
        /*0c6e*/ 	.byte	0x06
	.zero		1


	//   ....[14]....
        /*0c70*/ 	.word	0x00000790
        /*0c74*/ 	.word	0x000000ff
        /*0c78*/ 	.word	0x00013290
        /*0c7c*/ 	.short	0x0100
        /*0c7e*/ 	.byte	0x08
	.zero		1


	//   ....[15]....
        /*0c80*/ 	.word	0x000007a0
        /*0c84*/ 	.word	0x000000ff
        /*0c88*/ 	.word	0x000132a0
        /*0c8c*/ 	.short	0x0100
        /*0c8e*/ 	.byte	0x08
	.zero		1


	//   ....[16]....
        /*0c90*/ 	.word	0x000007b0
        /*0c94*/ 	.word	0x000000ff
        /*0c98*/ 	.word	0x00013298
        /*0c9c*/ 	.short	0x0100
        /*0c9e*/ 	.byte	0x08
	.zero		1


	//   ....[17]....
        /*0ca0*/ 	.word	0x000007c0
        /*0ca4*/ 	.word	0x000000ff
        /*0ca8*/ 	.word	0x000132a8
        /*0cac*/ 	.short	0x0100
        /*0cae*/ 	.byte	0x08
	.zero		1


	//   ....[18]....
        /*0cb0*/ 	.word	0x000008f0
        /*0cb4*/ 	.word	0x000000ff
        /*0cb8*/ 	.word	0x000132b0
        /*0cbc*/ 	.short	0x0100
        /*0cbe*/ 	.byte	0x08
	.zero		1


	//   ....[19]....
        /*0cc0*/ 	.word	0x00000900
        /*0cc4*/ 	.word	0x000000ff
        /*0cc8*/ 	.word	0x000132c0
        /*0ccc*/ 	.short	0x0100
        /*0cce*/ 	.byte	0x08
	.zero		1


	//   ....[20]....
        /*0cd0*/ 	.word	0x00000910
        /*0cd4*/ 	.word	0x000000ff
        /*0cd8*/ 	.word	0x000132b8
        /*0cdc*/ 	.short	0x0100
        /*0cde*/ 	.byte	0x08
	.zero		1


	//   ....[21]....
        /*0ce0*/ 	.word	0x00000920
        /*0ce4*/ 	.word	0x000000ff
        /*0ce8*/ 	.word	0x000132c8
        /*0cec*/ 	.short	0x0100
        /*0cee*/ 	.byte	0x08
	.zero		1


	//   ....[22]....
        /*0cf0*/ 	.word	0x00002760
        /*0cf4*/ 	.word	0x0000004a
        /*0cf8*/ 	.word	0x00013290
        /*0cfc*/ 	.short	0x010a
        /*0cfe*/ 	.byte	0x3f
	.zero		1


	//   ....[23]....
        /*0d00*/ 	.word	0x00003820
        /*0d04*/ 	.word	0x0000004a
        /*0d08*/ 	.word	0x00013290
        /*0d0c*/ 	.short	0x010a
        /*0d0e*/ 	.byte	0x3f
	.zero		1


	//   ....[24]....
        /*0d10*/ 	.word	0x00004890
        /*0d14*/ 	.word	0x0000004a
        /*0d18*/ 	.word	0x00013290
        /*0d1c*/ 	.short	0x010a
        /*0d1e*/ 	.byte	0x3f
	.zero		1


	//   ....[25]....
        /*0d20*/ 	.word	0x00004a20
        /*0d24*/ 	.word	0x00000004
        /*0d28*/ 	.word	0x00000000
        /*0d2c*/ 	.short	0x0101
        /*0d2e*/ 	.byte	0x3f
	.zero		1


	//   ....[26]....
        /*0d30*/ 	.word	0x00004a60
        /*0d34*/ 	.word	0x0000004a
        /*0d38*/ 	.word	0x000132b0
        /*0d3c*/ 	.short	0x010a
        /*0d3e*/ 	.byte	0x3f
	.zero		1


	//   ....[27]....
        /*0d40*/ 	.word	0x00004cd0
        /*0d44*/ 	.word	0x0000004a
        /*0d48*/ 	.word	0x00000000
        /*0d4c*/ 	.short	0x0101
        /*0d4e*/ 	.byte	0x3f
	.zero		1


	//   ....[28]....
        /*0d50*/ 	.word	0x000054f0
        /*0d54*/ 	.word	0x00000010
        /*0d58*/ 	.word	0x00013200
        /*0d5c*/ 	.short	0x010a
        /*0d5e*/ 	.byte	0x3f
	.zero		1


	//   ....[29]....
        /*0d60*/ 	.word	0x00005540
        /*0d64*/ 	.word	0x00000010
        /*0d68*/ 	.word	0x00013200
        /*0d6c*/ 	.short	0x010a
        /*0d6e*/ 	.byte	0x3f
	.zero		1


	//   ....[30]....
        /*0d70*/ 	.word	0x00005c60
        /*0d74*/ 	.word	0x00000010
        /*0d78*/ 	.word	0x00013200
        /*0d7c*/ 	.short	0x010a
        /*0d7e*/ 	.byte	0x3f
	.zero		1


	//   ....[31]....
        /*0d80*/ 	.word	0x000070b0
        /*0d84*/ 	.word	0x00000010
        /*0d88*/ 	.word	0x00013200
        /*0d8c*/ 	.short	0x010a
        /*0d8e*/ 	.byte	0x3f
	.zero		1


	//   ....[32]....
        /*0d90*/ 	.word	0x000081e0
        /*0d94*/ 	.word	0x00000000
        /*0d98*/ 	.word	0x00013230
        /*0d9c*/ 	.short	0x010a
        /*0d9e*/ 	.byte	0x3f
	.zero		1


	//   ....[33]....
        /*0da0*/ 	.word	0x00008280
        /*0da4*/ 	.word	0x00000000
        /*0da8*/ 	.word	0x00013230
        /*0dac*/ 	.short	0x010a
        /*0dae*/ 	.byte	0x3f
	.zero		1


	//   ....[34]....
        /*0db0*/ 	.word	0x0000aef0
        /*0db4*/ 	.word	0x00000000
        /*0db8*/ 	.word	0x00000000
        /*0dbc*/ 	.short	0x0101
        /*0dbe*/ 	.byte	0x3f
	.zero		1


	//   ....[35]....
        /*0dc0*/ 	.word	0x0000b8c0
        /*0dc4*/ 	.word	0x0000000d
        /*0dc8*/ 	.word	0x00013230
        /*0dcc*/ 	.short	0x010a
        /*0dce*/ 	.byte	0x3f
	.zero		1


	//   ....[36]....
        /*0dd0*/ 	.word	0x0000b950
        /*0dd4*/ 	.word	0x0000000d
        /*0dd8*/ 	.word	0x00013230
        /*0ddc*/ 	.short	0x010a
        /*0dde*/ 	.byte	0x3f
	.zero		1


	//   ....[37]....
        /*0de0*/ 	.word	0x0000bf10
        /*0de4*/ 	.word	0x0000000f
        /*0de8*/ 	.word	0x00013250
        /*0dec*/ 	.short	0x010a
        /*0dee*/ 	.byte	0x3f
	.zero		1


	//   ....[38]....
        /*0df0*/ 	.word	0x0000bf60
        /*0df4*/ 	.word	0x0000000f
        /*0df8*/ 	.word	0x00013250
        /*0dfc*/ 	.short	0x010a
        /*0dfe*/ 	.byte	0x3f
	.zero		1


	//   ....[39]....
        /*0e00*/ 	.word	0x0000e590
        /*0e04*/ 	.word	0x0000000d
        /*0e08*/ 	.word	0x00000000
        /*0e0c*/ 	.short	0x0101
        /*0e0e*/ 	.byte	0x3f
	.zero		1


	//   ....[40]....
        /*0e10*/ 	.word	0x0000f220
        /*0e14*/ 	.word	0x0000000f
        /*0e18*/ 	.word	0x00000000
        /*0e1c*/ 	.short	0x0101
        /*0e1e*/ 	.byte	0x3f
	.zero		1


	//   ....[41]....
        /*0e20*/ 	.word	0x0000f370
        /*0e24*/ 	.word	0x0000000a
        /*0e28*/ 	.word	0x00013230
        /*0e2c*/ 	.short	0x010a
        /*0e2e*/ 	.byte	0x3f
	.zero		1


	//   ....[42]....
        /*0e30*/ 	.word	0x0000f400
        /*0e34*/ 	.word	0x0000000a
        /*0e38*/ 	.word	0x00013230
        /*0e3c*/ 	.short	0x010a
        /*0e3e*/ 	.byte	0x3f
	.zero		1


	//   ....[43]....
        /*0e40*/ 	.word	0x0000f9c0
        /*0e44*/ 	.word	0x0000000d
        /*0e48*/ 	.word	0x00013250
        /*0e4c*/ 	.short	0x010a
        /*0e4e*/ 	.byte	0x3f
	.zero		1


	//   ....[44]....
        /*0e50*/ 	.word	0x0000fa10
        /*0e54*/ 	.word	0x0000000d
        /*0e58*/ 	.word	0x00013250
        /*0e5c*/ 	.short	0x010a
        /*0e5e*/ 	.byte	0x3f
	.zero		1


	//   ....[45]....
        /*0e60*/ 	.word	0x000113c0
        /*0e64*/ 	.word	0x0000000f
        /*0e68*/ 	.word	0x00000000
        /*0e6c*/ 	.short	0x0101
        /*0e6e*/ 	.byte	0x3f
	.zero		1


	//   ....[46]....
        /*0e70*/ 	.word	0x00012160
        /*0e74*/ 	.word	0x0000000d
        /*0e78*/ 	.word	0x00000000
        /*0e7c*/ 	.short	0x0101
        /*0e7e*/ 	.byte	0x3f
	.zero		1


	//   ....[47]....
        /*0e80*/ 	.word	0x000121e0
        /*0e84*/ 	.word	0x00000008
        /*0e88*/ 	.word	0x00013250
        /*0e8c*/ 	.short	0x010a
        /*0e8e*/ 	.byte	0x3f
	.zero		1


	//   ....[48]....
        /*0e90*/ 	.word	0x00012230
        /*0e94*/ 	.word	0x00000008
        /*0e98*/ 	.word	0x00013250
        /*0e9c*/ 	.short	0x010a
        /*0e9e*/ 	.byte	0x3f
	.zero		1


	//   ....[49]....
        /*0ea0*/ 	.word	0x00012aa0
        /*0ea4*/ 	.word	0x00000003
        /*0ea8*/ 	.word	0x00000000
        /*0eac*/ 	.short	0x0101
        /*0eae*/ 	.byte	0x3f
	.zero		1


	//   ....[50]....
        /*0eb0*/ 	.word	0x00013de0
        /*0eb4*/ 	.word	0x00000000
        /*0eb8*/ 	.word	0x00000000
        /*0ebc*/ 	.short	0x0101
        /*0ebe*/ 	.byte	0x3f
	.zero		1


	//   ....[51]....
        /*0ec0*/ 	.word	0x00016010
        /*0ec4*/ 	.word	0x00000016
        /*0ec8*/ 	.word	0x00013220
        /*0ecc*/ 	.short	0x010a
        /*0ece*/ 	.byte	0x3f
	.zero		1


	//   ....[52]....
        /*0ed0*/ 	.word	0x000160c0
        /*0ed4*/ 	.word	0x00000006
        /*0ed8*/ 	.word	0x000132a0
        /*0edc*/ 	.short	0x010a
        /*0ede*/ 	.byte	0x3f
	.zero		1


	//   ....[53]....
        /*0ee0*/ 	.word	0x000162f0
        /*0ee4*/ 	.word	0x00000006
        /*0ee8*/ 	.word	0x000132c0
        /*0eec*/ 	.short	0x010a
        /*0eee*/ 	.byte	0x3f
	.zero		1


	//   ....[54]....
        /*0ef0*/ 	.word	0x00016640
        /*0ef4*/ 	.word	0x00000005
        /*0ef8*/ 	.word	0x000132a0
        /*0efc*/ 	.short	0x010a
        /*0efe*/ 	.byte	0x3f
	.zero		1


	//   ....[55]....
        /*0f00*/ 	.word	0x00016860
        /*0f04*/ 	.word	0x00000005
        /*0f08*/ 	.word	0x000132c0
        /*0f0c*/ 	.short	0x010a
        /*0f0e*/ 	.byte	0x3f
	.zero		1


	//   ....[56]....
        /*0f10*/ 	.word	0x00017630
        /*0f14*/ 	.word	0x00000004
        /*0f18*/ 	.word	0x00013280
        /*0f1c*/ 	.short	0x010a
        /*0f1e*/ 	.byte	0x3f
	.zero		1


	//   ....[57]....
        /*0f20*/ 	.word	0x000177f0
        /*0f24*/ 	.word	0x00000004
        /*0f28*/ 	.word	0x00013240
        /*0f2c*/ 	.short	0x010a
        /*0f2e*/ 	.byte	0x3f
	.zero		1


	//   ....[58]....
        /*0f30*/ 	.word	0x000184c0
        /*0f34*/ 	.word	0x00000016
        /*0f38*/ 	.word	0x00013200
        /*0f3c*/ 	.short	0x0107
        /*0f3e*/ 	.byte	0x3f
	.zero		1


	//   ....[59]....
        /*0f40*/ 	.word	0x000185b0
        /*0f44*/ 	.word	0x00000016
        /*0f48*/ 	.word	0x00013200
        /*0f4c*/ 	.short	0x0101
        /*0f4e*/ 	.byte	0x3f
	.zero		1


	//   ....[60]....
        /*0f50*/ 	.word	0x000185d0
        /*0f54*/ 	.word	0x00000016
        /*0f58*/ 	.word	0x00013220
        /*0f5c*/ 	.short	0x010a
        /*0f5e*/ 	.byte	0x3f
	.zero		1


	//   ....[61]....
        /*0f60*/ 	.word	0x000188a0
        /*0f64*/ 	.word	0x00000004
        /*0f68*/ 	.word	0x00013280
        /*0f6c*/ 	.short	0x010a
        /*0f6e*/ 	.byte	0x3f
	.zero		1


	//   ....[62]....
        /*0f70*/ 	.word	0x00018af0
        /*0f74*/ 	.word	0x00000004
        /*0f78*/ 	.word	0x00013240
        /*0f7c*/ 	.short	0x010a
        /*0f7e*/ 	.byte	0x3f
	.zero		1


	//   ....[63]....
        /*0f80*/ 	.word	0x00018db0
        /*0f84*/ 	.word	0x00000003
        /*0f88*/ 	.word	0x00013270
        /*0f8c*/ 	.short	0x010a
        /*0f8e*/ 	.byte	0x3f
	.zero		1


	//   ....[64]....
        /*0f90*/ 	.word	0x00018e30
        /*0f94*/ 	.word	0x00000003
        /*0f98*/ 	.word	0x00013260
        /*0f9c*/ 	.short	0x010a
        /*0f9e*/ 	.byte	0x3f
	.zero		1


	//   ....[65]....
        /*0fa0*/ 	.word	0x00019130
        /*0fa4*/ 	.word	0x00000003
        /*0fa8*/ 	.word	0x00013250
        /*0fac*/ 	.short	0x0101
        /*0fae*/ 	.byte	0x3f
	.zero		1


	//   ....[66]....
        /*0fb0*/ 	.word	0x000191b0
        /*0fb4*/ 	.word	0x00000003
        /*0fb8*/ 	.word	0x00000000
        /*0fbc*/ 	.short	0x0101
        /*0fbe*/ 	.byte	0x3f
	.zero		1


	//   ....[67]....
        /*0fc0*/ 	.word	0x000193a0
        /*0fc4*/ 	.word	0x00000003
        /*0fc8*/ 	.word	0x00013270
        /*0fcc*/ 	.short	0x010a
        /*0fce*/ 	.byte	0x3f
	.zero		1


	//   ....[68]....
        /*0fd0*/ 	.word	0x00019410
        /*0fd4*/ 	.word	0x00000003
        /*0fd8*/ 	.word	0x00013260
        /*0fdc*/ 	.short	0x010a
        /*0fde*/ 	.byte	0x3f
	.zero		1


	//   ....[69]....
        /*0fe0*/ 	.word	0x00019710
        /*0fe4*/ 	.word	0x00000003
        /*0fe8*/ 	.word	0x00013250
        /*0fec*/ 	.short	0x0101
        /*0fee*/ 	.byte	0x3f
	.zero		1


	//   ....[70]....
        /*0ff0*/ 	.word	0x00019760
        /*0ff4*/ 	.word	0x00000000
        /*0ff8*/ 	.word	0x00000000
        /*0ffc*/ 	.short	0x0101
        /*0ffe*/ 	.byte	0x3f
	.zero		1


	//   ....[71]....
        /*1000*/ 	.word	0x0001a480
        /*1004*/ 	.word	0x00000009
        /*1008*/ 	.word	0x00013220
        /*100c*/ 	.short	0x010a
        /*100e*/ 	.byte	0x3f
	.zero		1


	//   ....[72]....
        /*1010*/ 	.word	0x0001a610
        /*1014*/ 	.word	0x00000007
        /*1018*/ 	.word	0x00000000
        /*101c*/ 	.short	0x010a
        /*101e*/ 	.byte	0x3f
	.zero		1


	//   ....[73]....
        /*1020*/ 	.word	0x0001a680
        /*1024*/ 	.word	0x00000003
        /*1028*/ 	.word	0x00000000
        /*102c*/ 	.short	0x010a
        /*102e*/ 	.byte	0x3f
	.zero		1


	//   ....[74]....
        /*1030*/ 	.word	0x0001a6d0
        /*1034*/ 	.word	0x00000003
        /*1038*/ 	.word	0x00013260
        /*103c*/ 	.short	0x010a
        /*103e*/ 	.byte	0x3f
	.zero		1


	//   ....[75]....
        /*1040*/ 	.word	0x0001a720
        /*1044*/ 	.word	0x00000005
        /*1048*/ 	.word	0x00013260
        /*104c*/ 	.short	0x010a
        /*104e*/ 	.byte	0x3f
	.zero		1


	//   ....[76]....
        /*1050*/ 	.word	0x0001a760
        /*1054*/ 	.word	0x00000003
        /*1058*/ 	.word	0x00013280
        /*105c*/ 	.short	0x010a
        /*105e*/ 	.byte	0x3f
	.zero		1


	//   ....[77]....
        /*1060*/ 	.word	0x0001a780
        /*1064*/ 	.word	0x00000005
        /*1068*/ 	.word	0x00013280
        /*106c*/ 	.short	0x010a
        /*106e*/ 	.byte	0x3f
	.zero		1


	//   ....[78]....
        /*1070*/ 	.word	0x0001a7e0
        /*1074*/ 	.word	0x0000004a
        /*1078*/ 	.word	0x00013290
        /*107c*/ 	.short	0x010a
        /*107e*/ 	.byte	0x3f
	.zero		1


	//   ....[79]....
        /*1080*/ 	.word	0x0001a830
        /*1084*/ 	.word	0x0000004a
        /*1088*/ 	.word	0x00013290
        /*108c*/ 	.short	0x010a
        /*108e*/ 	.byte	0x3f
	.zero		1


	//   ....[80]....
        /*1090*/ 	.word	0x0001a880
        /*1094*/ 	.word	0x0000004a
        /*1098*/ 	.word	0x00013290
        /*109c*/ 	.short	0x010a
        /*109e*/ 	.byte	0x3f
	.zero		1


	//   ....[81]....
        /*10a0*/ 	.word	0x0001a8d0
        /*10a4*/ 	.word	0x0000004a
        /*10a8*/ 	.word	0x000132b0
        /*10ac*/ 	.short	0x010a
        /*10ae*/ 	.byte	0x3f
	.zero		1


	//   ....[82]....
        /*10b0*/ 	.word	0x0001aad0
        /*10b4*/ 	.word	0x00000010
        /*10b8*/ 	.word	0x00013200
        /*10bc*/ 	.short	0x010a
        /*10be*/ 	.byte	0x3f
	.zero		1


	//   ....[83]....
        /*10c0*/ 	.word	0x0001acd0
        /*10c4*/ 	.word	0x00000010
        /*10c8*/ 	.word	0x00013200
        /*10cc*/ 	.short	0x010a
        /*10ce*/ 	.byte	0x3f
	.zero		1


	//   ....[84]....
        /*10d0*/ 	.word	0x0001ad20
        /*10d4*/ 	.word	0x00000000
        /*10d8*/ 	.word	0x00013230
        /*10dc*/ 	.short	0x010a
        /*10de*/ 	.byte	0x3f
	.zero		1


	//   ....[85]....
        /*10e0*/ 	.word	0x0001ad70
        /*10e4*/ 	.word	0x0000000d
        /*10e8*/ 	.word	0x00013230
        /*10ec*/ 	.short	0x010a
        /*10ee*/ 	.byte	0x3f
	.zero		1


	//   ....[86]....
        /*10f0*/ 	.word	0x0001adc0
        /*10f4*/ 	.word	0x0000000f
        /*10f8*/ 	.word	0x00013250
        /*10fc*/ 	.short	0x010a
        /*10fe*/ 	.byte	0x3f
	.zero		1


	//   ....[87]....
        /*1100*/ 	.word	0x0001ae10
        /*1104*/ 	.word	0x0000000a
        /*1108*/ 	.word	0x00013230
        /*110c*/ 	.short	0x010a
        /*110e*/ 	.byte	0x3f
	.zero		1


	//   ....[88]....
        /*1110*/ 	.word	0x0001ae60
        /*1114*/ 	.word	0x0000000d
        /*1118*/ 	.word	0x00013250
        /*111c*/ 	.short	0x010a
        /*111e*/ 	.byte	0x3f
	.zero		1


	//   ....[89]....
        /*1120*/ 	.word	0x0001aeb0
        /*1124*/ 	.word	0x00000008
        /*1128*/ 	.word	0x00013250
        /*112c*/ 	.short	0x010a
        /*112e*/ 	.byte	0x3f
	.zero		1


	//   ....[90]....
        /*1130*/ 	.word	0x0001b050
        /*1134*/ 	.word	0x00000016
        /*1138*/ 	.word	0x00013220
        /*113c*/ 	.short	0x010a
        /*113e*/ 	.byte	0x3f
	.zero		1


	//   ....[91]....
        /*1140*/ 	.word	0x0001b0a0
        /*1144*/ 	.word	0x00000006
        /*1148*/ 	.word	0x000132a0
        /*114c*/ 	.short	0x010a
        /*114e*/ 	.byte	0x3f
	.zero		1


	//   ....[92]....
        /*1150*/ 	.word	0x0001b0f0
        /*1154*/ 	.word	0x00000006
        /*1158*/ 	.word	0x000132c0
        /*115c*/ 	.short	0x010a
        /*115e*/ 	.byte	0x3f
	.zero		1


	//   ....[93]....
        /*1160*/ 	.word	0x0001b140
        /*1164*/ 	.word	0x00000005
        /*1168*/ 	.word	0x000132a0
        /*116c*/ 	.short	0x010a
        /*116e*/ 	.byte	0x3f
	.zero		1


	//   ....[94]....
        /*1170*/ 	.word	0x0001b190
        /*1174*/ 	.word	0x00000005
        /*1178*/ 	.word	0x000132c0
        /*117c*/ 	.short	0x010a
        /*117e*/ 	.byte	0x3f
	.zero		1


	//   ....[95]....
        /*1180*/ 	.word	0x0001b330
        /*1184*/ 	.word	0x00000004
        /*1188*/ 	.word	0x00013280
        /*118c*/ 	.short	0x010a
        /*118e*/ 	.byte	0x3f
	.zero		1


	//   ....[96]....
        /*1190*/ 	.word	0x0001b380
        /*1194*/ 	.word	0x00000004
        /*1198*/ 	.word	0x00013240
        /*119c*/ 	.short	0x010a
        /*119e*/ 	.byte	0x3f
	.zero		1


	//   ....[97]....
        /*11a0*/ 	.word	0x0001bb70
        /*11a4*/ 	.word	0x00000016
        /*11a8*/ 	.word	0x00013220
        /*11ac*/ 	.short	0x010a
        /*11ae*/ 	.byte	0x3f
	.zero		1


	//   ....[98]....
        /*11b0*/ 	.word	0x0001bbc0
        /*11b4*/ 	.word	0x00000004
        /*11b8*/ 	.word	0x00013280
        /*11bc*/ 	.short	0x010a
        /*11be*/ 	.byte	0x3f
	.zero		1


	//   ....[99]....
        /*11c0*/ 	.word	0x0001bc10
        /*11c4*/ 	.word	0x00000004
        /*11c8*/ 	.word	0x00013240
        /*11cc*/ 	.short	0x010a
        /*11ce*/ 	.byte	0x3f
	.zero		1


	//   ....[100]....
        /*11d0*/ 	.word	0x0001bc60
        /*11d4*/ 	.word	0x00000003
        /*11d8*/ 	.word	0x00013270
        /*11dc*/ 	.short	0x010a
        /*11de*/ 	.byte	0x3f
	.zero		1


	//   ....[101]....
        /*11e0*/ 	.word	0x0001bcb0
        /*11e4*/ 	.word	0x00000003
        /*11e8*/ 	.word	0x00013260
        /*11ec*/ 	.short	0x010a
        /*11ee*/ 	.byte	0x3f
	.zero		1


	//   ....[102]....
        /*11f0*/ 	.word	0x0001bd00
        /*11f4*/ 	.word	0x00000003
        /*11f8*/ 	.word	0x00013270
        /*11fc*/ 	.short	0x010a
        /*11fe*/ 	.byte	0x3f
	.zero		1


	//   ....[103]....
        /*1200*/ 	.word	0x0001bd50
        /*1204*/ 	.word	0x00000003
        /*1208*/ 	.word	0x00013260
        /*120c*/ 	.short	0x010a
        /*120e*/ 	.byte	0x3f
	.zero		1


	//   ....[104]....
        /*1210*/ 	.word	0x0001c6e0
        /*1214*/ 	.word	0x00000009
        /*1218*/ 	.word	0x00013220
        /*121c*/ 	.short	0x010a
        /*121e*/ 	.byte	0x3f
	.zero		1


	//   ....[105]....
        /*1220*/ 	.word	0x0001c880
        /*1224*/ 	.word	0x00000007
        /*1228*/ 	.word	0x00000000
        /*122c*/ 	.short	0x010a
        /*122e*/ 	.byte	0x3f
	.zero		1


	//   ....[106]....
        /*1230*/ 	.word	0x0001c8d0
        /*1234*/ 	.word	0x00000003
        /*1238*/ 	.word	0x00000000
        /*123c*/ 	.short	0x010a
        /*123e*/ 	.byte	0x3f
	.zero		1


	//   ....[107]....
        /*1240*/ 	.word	0x0001c920
        /*1244*/ 	.word	0x00000003
        /*1248*/ 	.word	0x00013260
        /*124c*/ 	.short	0x010a
        /*124e*/ 	.byte	0x3f
	.zero		1


	//   ....[108]....
        /*1250*/ 	.word	0x0001c970
        /*1254*/ 	.word	0x00000005
        /*1258*/ 	.word	0x00013260
        /*125c*/ 	.short	0x010a
        /*125e*/ 	.byte	0x3f
	.zero		1


	//   ....[109]....
        /*1260*/ 	.word	0x0001c9c0
        /*1264*/ 	.word	0x00000003
        /*1268*/ 	.word	0x00013280
        /*126c*/ 	.short	0x010a
        /*126e*/ 	.byte	0x3f
	.zero		1


	//----- nvinfo : EIATTR_NUM_MBARRIERS
	.align		4
.L_323:
        /*1270*/ 	.byte	0x03, 0x38
        /*1272*/ 	.short	0x0016


	//----- nvinfo : EIATTR_EXIT_INSTR_OFFSETS
	.align		4
        /*1274*/ 	.byte	0x04, 0x1c
        /*1276*/ 	.short	(.L_325 - .L_324)


	//   ....[0]....
.L_324:
        /*1278*/ 	.word	0x0001a7d0


	//----- nvinfo : EIATTR_MAX_THREADS
	.align		4
.L_325:
        /*127c*/ 	.byte	0x04, 0x05
        /*127e*/ 	.short	(.L_327 - .L_326)
.L_326:
        /*1280*/ 	.word	0x00000200
        /*1284*/ 	.word	0x00000001
        /*1288*/ 	.word	0x00000001


	//----- nvinfo : EIATTR_CRS_STACK_SIZE
	.align		4
.L_327:
        /*128c*/ 	.byte	0x04, 0x1e
        /*128e*/ 	.short	(.L_329 - .L_328)
.L_328:
        /*1290*/ 	.word	0x00000000


	//----- nvinfo : EIATTR_CBANK_PARAM_SIZE
	.align		4
.L_329:
        /*1294*/ 	.byte	0x03, 0x19
        /*1296*/ 	.short	0x0af0


	//----- nvinfo : EIATTR_PARAM_CBANK
	.align		4
        /*1298*/ 	.byte	0x04, 0x0a
        /*129a*/ 	.short	(.L_331 - .L_330)
	.align		4
.L_330:
        /*129c*/ 	.word	index@(.nv.constant0._ZN7cutlass13device_kernelIN5flash11enable_sm90INS1_16FlashAttnFwdSm90INS1_25CollectiveMainloopFwdSm90ILi2EN4cute5tupleIJNS5_1CILi1EEES8_S8_EEENS6_IJNS7_ILi192EEENS7_ILi160EEENS7_ILi64EEEEEELi64ENS_12float_e4m3_tEfNS_4arch4Sm90ELb1ELb0ELb1ELb1ELb0ELb1ELb0ELb1ELb1ELb1ELb0ELb0EEENS1_21CollectiveEpilogueFwdINS6_IJSA_SC_SB_EEES9_NS_10bfloat16_tESG_Li384ELb1ELb1ELb0ELb1EEENS1_36VarlenDynamicPersistentTileSchedulerILi192ELi160ELi384ELi128ELb0ELb1ELb1ELb1ELb1ELb1EEEEEEEEEvNT_6ParamsE)
        /*12a0*/ 	.short	0x0210
        /*12a2*/ 	.short	0x0af0


	//----- nvinfo : EIATTR_SW_WAR
	.align		4
.L_331:
        /*12a4*/ 	.byte	0x04, 0x36
        /*12a6*/ 	.short	(.L_333 - .L_332)
.L_332:
        /*12a8*/ 	.word	0x00000008
.L_333:


//--------------------- .nv.callgraph             --------------------------
	.section	.nv.callgraph,"",@"SHT_CUDA_CALLGRAPH"
	.align	4
	.sectionentsize	8
	.align		4
        /*0000*/ 	.word	0x00000000
	.align		4
        /*0004*/ 	.word	0xffffffff
	.align		4
        /*0008*/ 	.word	index@(_ZN7cutlass13device_kernelIN5flash11enable_sm90INS1_16FlashAttnFwdSm90INS1_25CollectiveMainloopFwdSm90ILi2EN4cute5tupleIJNS5_1CILi1EEES8_S8_EEENS6_IJNS7_ILi192EEENS7_ILi160EEENS7_ILi64EEEEEELi64ENS_12float_e4m3_tEfNS_4arch4Sm90ELb0ELb0ELb1ELb0ELb0ELb0ELb0ELb1ELb1ELb1ELb0ELb0EEENS1_21CollectiveEpilogueFwdINS6_IJSA_SC_SB_EEES9_NS_10bfloat16_tESG_Li384ELb0ELb1ELb0ELb1EEENS1_29StaticPersistentTileSchedulerILb0EEEEEEEEEvNT_6ParamsE)
	.align		4
        /*000c*/ 	.word	index@(__assertfail)
	.align		4
        /*0010*/ 	.word	index@(_ZN7cutlass13device_kernelIN5flash11enable_sm90INS1_16FlashAttnFwdSm90INS1_25CollectiveMainloopFwdSm90ILi2EN4cute5tupleIJNS5_1CILi1EEES8_S8_EEENS6_IJNS7_ILi192EEENS7_ILi160EEENS7_ILi64EEEEEELi64ENS_12float_e4m3_tEfNS_4arch4Sm90ELb0ELb0ELb1ELb1ELb0ELb0ELb0ELb1ELb1ELb1ELb0ELb0EEENS1_21CollectiveEpilogueFwdINS6_IJSA_SC_SB_EEES9_NS_10bfloat16_tESG_Li384ELb1ELb1ELb0ELb1EEENS1_36VarlenDynamicPersistentTileSchedulerILi192ELi160ELi384ELi128ELb0ELb1ELb1ELb0ELb1ELb1EEEEEEEEEvNT_6ParamsE)
	.align		4
        /*0014*/ 	.word	index@(__assertfail)
	.align		4
        /*0018*/ 	.word	index@(_ZN7cutlass13device_kernelIN5flash11enable_sm90INS1_16FlashAttnFwdSm90INS1_25CollectiveMainloopFwdSm90ILi2EN4cute5tupleIJNS5_1CILi1EEES8_S8_EEENS6_IJNS7_ILi192EEENS7_ILi160EEENS7_ILi64EEEEEELi64ENS_12float_e4m3_tEfNS_4arch4Sm90ELb0ELb0ELb1ELb1ELb0ELb1ELb0ELb1ELb1ELb1ELb0ELb0EEENS1_21CollectiveEpilogueFwdINS6_IJSA_SC_SB_EEES9_NS_10bfloat16_tESG_Li384ELb1ELb1ELb0ELb1EEENS1_36VarlenDynamicPersistentTileSchedulerILi192ELi160ELi384ELi128ELb0ELb1ELb1ELb0ELb1ELb1EEEEEEEEEvNT_6ParamsE)
	.align		4
        /*001c*/ 	.word	index@(__assertfail)
	.align		4
        /*0020*/ 	.word	index@(_ZN7cutlass13device_kernelIN5flash11enable_sm90INS1_16FlashAttnFwdSm90INS1_25CollectiveMainloopFwdSm90ILi2EN4cute5tupleIJNS5_1CILi1EEES8_S8_EEENS6_IJNS7_ILi192EEENS7_ILi160EEENS7_ILi64EEEEEELi64ENS_12float_e4m3_tEfNS_4arch4Sm90ELb0ELb1ELb1ELb0ELb0ELb0ELb0ELb1ELb1ELb1ELb0ELb0EEENS1_21CollectiveEpilogueFwdINS6_IJSA_SC_SB_EEES9_NS_10bfloat16_tESG_Li384ELb0ELb1ELb0ELb1EEENS1_30DynamicPersistentTileSchedulerILi384ELi128ELb0ELb1ELb1EEEEEEEEEvNT_6ParamsE)
	.align		4
        /*0024*/ 	.word	index@(__assertfail)
	.align		4
        /*0028*/ 	.word	index@(_ZN7cutlass13device_kernelIN5flash11enable_sm90INS1_16FlashAttnFwdSm90INS1_25CollectiveMainloopFwdSm90ILi2EN4cute5tupleIJNS5_1CILi1EEES8_S8_EEENS6_IJNS7_ILi192EEENS7_ILi160EEENS7_ILi64EEEEEELi64ENS_12float_e4m3_tEfNS_4arch4Sm90ELb0ELb1ELb1ELb1ELb0ELb0ELb0ELb1ELb1ELb1ELb0ELb0EEENS1_21CollectiveEpilogueFwdINS6_IJSA_SC_SB_EEES9_NS_10bfloat16_tESG_Li384ELb1ELb1ELb0ELb1EEENS1_36VarlenDynamicPersistentTileSchedulerILi192ELi160ELi384ELi128ELb0ELb1ELb1ELb1ELb0ELb1EEEEEEEEEvNT_6ParamsE)
	.align		4
        /*002c*/ 	.word	index@(__assertfail)
	.align		4
        /*0030*/ 	.word	index@(_ZN7cutlass13device_kernelIN5flash11enable_sm90INS1_16FlashAttnFwdSm90INS1_25CollectiveMainloopFwdSm90ILi2EN4cute5tupleIJNS5_1CILi1EEES8_S8_EEENS6_IJNS7_ILi192EEENS7_ILi160EEENS7_ILi64EEEEEELi64ENS_12float_e4m3_tEfNS_4arch4Sm90ELb0ELb1ELb1ELb1ELb0ELb1ELb0ELb1ELb1ELb1ELb0ELb0EEENS1_21CollectiveEpilogueFwdINS6_IJSA_SC_SB_EEES9_NS_10bfloat16_tESG_Li384ELb1ELb1ELb0ELb1EEENS1_36VarlenDynamicPersistentTileSchedulerILi192ELi160ELi384ELi128ELb0ELb1ELb1ELb1ELb0ELb1EEEEEEEEEvNT_6ParamsE)
	.align		4
        /*0034*/ 	.word	index@(__assertfail)
	.align		4
        /*0038*/ 	.word	index@(_ZN7cutlass13device_kernelIN5flash11enable_sm90INS1_16FlashAttnFwdSm90INS1_25CollectiveMainloopFwdSm90ILi2EN4cute5tupleIJNS5_1CILi1EEES8_S8_EEENS6_IJNS7_ILi192EEENS7_ILi160EEENS7_ILi64EEEEEELi64ENS_12float_e4m3_tEfNS_4arch4Sm90ELb1ELb0ELb1ELb0ELb0ELb0ELb0ELb1ELb1ELb1ELb0ELb0EEENS1_21CollectiveEpilogueFwdINS6_IJSA_SC_SB_EEES9_NS_10bfloat16_tESG_Li384ELb0ELb1ELb0ELb1EEENS1_30DynamicPersistentTileSchedulerILi384ELi128ELb0ELb1ELb1EEEEEEEEEvNT_6ParamsE)
	.align		4
        /*003c*/ 	.word	index@(__assertfail)
	.align		4
        /*0040*/ 	.word	index@(_ZN7cutlass13device_kernelIN5flash11enable_sm90INS1_16FlashAttnFwdSm90INS1_25CollectiveMainloopFwdSm90ILi2EN4cute5tupleIJNS5_1CILi1EEES8_S8_EEENS6_IJNS7_ILi192EEENS7_ILi160EEENS7_ILi64EEEEEELi64ENS_12float_e4m3_tEfNS_4arch4Sm90ELb1ELb0ELb1ELb1ELb0ELb0ELb0ELb1ELb1ELb1ELb0ELb0EEENS1_21CollectiveEpilogueFwdINS6_IJSA_SC_SB_EEES9_NS_10bfloat16_tESG_Li384ELb1ELb1ELb0ELb1EEENS1_36VarlenDynamicPersistentTileSchedulerILi192ELi160ELi384ELi128ELb0ELb1ELb1ELb1ELb1ELb1EEEEEEEEEvNT_6ParamsE)
	.align		4
        /*0044*/ 	.word	index@(__assertfail)
	.align		4
        /*0048*/ 	.word	index@(_ZN7cutlass13device_kernelIN5flash11enable_sm90INS1_16FlashAttnFwdSm90INS1_25CollectiveMainloopFwdSm90ILi2EN4cute5tupleIJNS5_1CILi1EEES8_S8_EEENS6_IJNS7_ILi192EEENS7_ILi160EEENS7_ILi64EEEEEELi64ENS_12float_e4m3_tEfNS_4arch4Sm90ELb1ELb0ELb1ELb1ELb0ELb1ELb0ELb1ELb1ELb1ELb0ELb0EEENS1_21CollectiveEpilogueFwdINS6_IJSA_SC_SB_EEES9_NS_10bfloat16_tESG_Li384ELb1ELb1ELb0ELb1EEENS1_36VarlenDynamicPersistentTileSchedulerILi192ELi160ELi384ELi128ELb0ELb1ELb1ELb1ELb1ELb1EEEEEEEEEvNT_6ParamsE)
	.align		4
        /*004c*/ 	.word	index@(__assertfail)
	.align		4
        /*0050*/ 	.word	0x00000000
	.align		4
        /*0054*/ 	.word	0xfffffffe
	.align		4
        /*0058*/ 	.word	0x00000000
	.align		4
        /*005c*/ 	.word	0xfffffffd
	.align		4
        /*0060*/ 	.word	0x00000000
	.align		4
        /*0064*/ 	.word	0xfffffffc


//--------------------- .nv.constant4             --------------------------
	.section	.nv.constant4,"a",@progbits
	.align	8
	.align		8
.nv.constant4:
        /*0000*/ 	.dword	__assertfail
	.align		8
        /*0008*/ 	.dword	__unnamed_1
	.align		8
        /*0010*/ 	.dword	__unnamed_2
	.align		8
        /*0018*/ 	.dword	__unnamed_3
	.align		8
        /*0020*/ 	.dword	__unnamed_4
	.align		8
        /*0028*/ 	.dword	__unnamed_5
	.align		8
        /*0030*/ 	.dword	__unnamed_6
	.align		8
        /*0038*/ 	.dword	_ZZN5flash28permute_output_fp8_VcolmajorIN4cute6TensorINS1_11ArrayEngineIN7cutlass10bfloat16_tELm32EEENS1_6LayoutINS1_5tupleIJNS8_IJNS1_1CILi2EEESA_NS9_ILi8EEEEEENS9_ILi1EEESD_EEENS8_IJNS8_IJSD_SA_NS9_ILi4EEEEEENS9_ILi0EEESH_EEEEEEEEEvRT_E9upper_map
	.align		8
        /*0040*/ 	.dword	_ZN81_INTERNAL_acdd9c0f_45_flash_fwd_hdim64_e4m3_softcap_packgqa_sm90_cu_61719c98_44974cuda3std3__45__cpo5beginE
	.align		8
        /*0048*/ 	.dword	_ZN81_INTERNAL_acdd9c0f_45_flash_fwd_hdim64_e4m3_softcap_packgqa_sm90_cu_61719c98_44974cuda3std3__45__cpo3endE
	.align		8
        /*0050*/ 	.dword	_ZN81_INTERNAL_acdd9c0f_45_flash_fwd_hdim64_e4m3_softcap_packgqa_sm90_cu_61719c98_44974cuda3std3__45__cpo6cbeginE
	.align		8
        /*0058*/ 	.dword	_ZN81_INTERNAL_acdd9c0f_45_flash_fwd_hdim64_e4m3_softcap_packgqa_sm90_cu_61719c98_44974cuda3std3__45__cpo4cendE
	.align		8
        /*0060*/ 	.dword	_ZN81_INTERNAL_acdd9c0f_45_flash_fwd_hdim64_e4m3_softcap_packgqa_sm90_cu_61719c98_44974cuda3std3__483_GLOBAL__N__acdd9c0f_45_flash_fwd_hdim64_e4m3_softcap_packgqa_sm90_cu_61719c98_44976ignoreE
	.align		8
        /*0068*/ 	.dword	_ZN81_INTERNAL_acdd9c0f_45_flash_fwd_hdim64_e4m3_softcap_packgqa_sm90_cu_61719c98_44974cuda3std3__419piecewise_constructE
	.align		8
        /*0070*/ 	.dword	_ZN81_INTERNAL_acdd9c0f_45_flash_fwd_hdim64_e4m3_softcap_packgqa_sm90_cu_61719c98_44974cuda3std3__48in_placeE
	.align		8
        /*0078*/ 	.dword	_ZN81_INTERNAL_acdd9c0f_45_flash_fwd_hdim64_e4m3_softcap_packgqa_sm90_cu_61719c98_44974cuda3std6ranges3__45__cpo4swapE
	.align		8
        /*0080*/ 	.dword	_ZN81_INTERNAL_acdd9c0f_45_flash_fwd_hdim64_e4m3_softcap_packgqa_sm90_cu_61719c98_44974cuda3std6ranges3__45__cpo9iter_moveE
	.align		8
        /*0088*/ 	.dword	_ZN81_INTERNAL_acdd9c0f_45_flash_fwd_hdim64_e4m3_softcap_packgqa_sm90_cu_61719c98_44974cute7productE
	.align		8
        /*0090*/ 	.dword	_ZN81_INTERNAL_acdd9c0f_45_flash_fwd_hdim64_e4m3_softcap_packgqa_sm90_cu_61719c98_44974cute1_E
	.align		8
        /*0098*/ 	.dword	$str$23
	.align		8
        /*00a0*/ 	.dword	$str$24


//--------------------- .text._ZN7cutlass13device_kernelIN5flash11enable_sm90INS1_16FlashAttnFwdSm90INS1_25CollectiveMainloopFwdSm90ILi2EN4cute5tupleIJNS5_1CILi1EEES8_S8_EEENS6_IJNS7_ILi192EEENS7_ILi160EEENS7_ILi64EEEEEELi64ENS_12float_e4m3_tEfNS_4arch4Sm90ELb0ELb0ELb1ELb0ELb0ELb0ELb0ELb1ELb1ELb1ELb0ELb0EEENS1_21CollectiveEpilogueFwdINS6_IJSA_SC_SB_EEES9_NS_10bfloat16_tESG_Li384ELb0ELb1ELb0ELb1EEENS1_29StaticPersistentTileSchedulerILb0EEEEEEEEEvNT_6ParamsE --------------------------
	.section	.text._ZN7cutlass13device_kernelIN5flash11enable_sm90INS1_16FlashAttnFwdSm90INS1_25CollectiveMainloopFwdSm90ILi2EN4cute5tupleIJNS5_1CILi1EEES8_S8_EEENS6_IJNS7_ILi192EEENS7_ILi160EEENS7_ILi64EEEEEELi64ENS_12float_e4m3_tEfNS_4arch4Sm90ELb0ELb0ELb1ELb0ELb0ELb0ELb0ELb1ELb1ELb1ELb0ELb0EEENS1_21CollectiveEpilogueFwdINS6_IJSA_SC_SB_EEES9_NS_10bfloat16_tESG_Li384ELb0ELb1ELb0ELb1EEENS1_29StaticPersistentTileSchedulerILb0EEEEEEEEEvNT_6ParamsE,"ax",@progbits
	.align	128
.text._ZN7cutlass13device_kernelIN5flash11enable_sm90INS1_16FlashAttnFwdSm90INS1_25CollectiveMainloopFwdSm90ILi2EN4cute5tupleIJNS5_1CILi1EEES8_S8_EEENS6_IJNS7_ILi192EEENS7_ILi160EEENS7_ILi64EEEEEELi64ENS_12float_e4m3_tEfNS_4arch4Sm90ELb0ELb0ELb1ELb0ELb0ELb0ELb0ELb1ELb1ELb1ELb0ELb0EEENS1_21CollectiveEpilogueFwdINS6_IJSA_SC_SB_EEES9_NS_10bfloat16_tESG_Li384ELb0ELb1ELb0ELb1EEENS1_29StaticPersistentTileSchedulerILb0EEEEEEEEEvNT_6ParamsE:
        .type           _ZN7cutlass13device_kernelIN5flash11enable_sm90INS1_16FlashAttnFwdSm90INS1_25CollectiveMainloopFwdSm90ILi2EN4cute5tupleIJNS5_1CILi1EEES8_S8_EEENS6_IJNS7_ILi192EEENS7_ILi160EEENS7_ILi64EEEEEELi64ENS_12float_e4m3_tEfNS_4arch4Sm90ELb0ELb0ELb1ELb0ELb0ELb0ELb0ELb1ELb1ELb1ELb0ELb0EEENS1_21CollectiveEpilogueFwdINS6_IJSA_SC_SB_EEES9_NS_10bfloat16_tESG_Li384ELb0ELb1ELb0ELb1EEENS1_29StaticPersistentTileSchedulerILb0EEEEEEEEEvNT_6ParamsE,@function
        .size           _ZN7cutlass13device_kernelIN5flash11enable_sm90INS1_16FlashAttnFwdSm90INS1_25CollectiveMainloopFwdSm90ILi2EN4cute5tupleIJNS5_1CILi1EEES8_S8_EEENS6_IJNS7_ILi192EEENS7_ILi160EEENS7_ILi64EEEEEELi64ENS_12float_e4m3_tEfNS_4arch4Sm90ELb0ELb0ELb1ELb0ELb0ELb0ELb0ELb1ELb1ELb1ELb0ELb0EEENS1_21CollectiveEpilogueFwdINS6_IJSA_SC_SB_EEES9_NS_10bfloat16_tESG_Li384ELb0ELb1ELb0ELb1EEENS1_29StaticPersistentTileSchedulerILb0EEEEEEEEEvNT_6ParamsE,(.L_x_2196 - _ZN7cutlass13device_kernelIN5flash11enable_sm90INS1_16FlashAttnFwdSm90INS1_25CollectiveMainloopFwdSm90ILi2EN4cute5tupleIJNS5_1CILi1EEES8_S8_EEENS6_IJNS7_ILi192EEENS7_ILi160EEENS7_ILi64EEEEEELi64ENS_12float_e4m3_tEfNS_4arch4Sm90ELb0ELb0ELb1ELb0ELb0ELb0ELb0ELb1ELb1ELb1ELb0ELb0EEENS1_21CollectiveEpilogueFwdINS6_IJSA_SC_SB_EEES9_NS_10bfloat16_tESG_Li384ELb0ELb1ELb0ELb1EEENS1_29StaticPersistentTileSchedulerILb0EEEEEEEEEvNT_6ParamsE)
        .other          _ZN7cutlass13device_kernelIN5flash11enable_sm90INS1_16FlashAttnFwdSm90INS1_25CollectiveMainloopFwdSm90ILi2EN4cute5tupleIJNS5_1CILi1EEES8_S8_EEENS6_IJNS7_ILi192EEENS7_ILi160EEENS7_ILi64EEEEEELi64ENS_12float_e4m3_tEfNS_4arch4Sm90ELb0ELb0ELb1ELb0ELb0ELb0ELb0ELb1ELb1ELb1ELb0ELb0EEENS1_21CollectiveEpilogueFwdINS6_IJSA_SC_SB_EEES9_NS_10bfloat16_tESG_Li384ELb0ELb1ELb0ELb1EEENS1_29StaticPersistentTileSchedulerILb0EEEEEEEEEvNT_6ParamsE,@"STO_CUDA_ENTRY STV_DEFAULT"
_ZN7cutlass13device_kernelIN5flash11enable_sm90INS1_16FlashAttnFwdSm90INS1_25CollectiveMainloopFwdSm90ILi2EN4cute5tupleIJNS5_1CILi1EEES8_S8_EEENS6_IJNS7_ILi192EEENS7_ILi160EEENS7_ILi64EEEEEELi64ENS_12float_e4m3_tEfNS_4arch4Sm90ELb0ELb0ELb1ELb0ELb0ELb0ELb0ELb1ELb1ELb1ELb0ELb0EEENS1_21CollectiveEpilogueFwdINS6_IJSA_SC_SB_EEES9_NS_10bfloat16_tESG_Li384ELb0ELb1ELb0ELb1EEENS1_29StaticPersistentTileSchedulerILb0EEEEEEEEEvNT_6ParamsE:
[----:B------:R-:W0:Y:S01]  /*0000*/  LDC R1, c[0x0][0x28] ;  /* 0x00000a00ff017b82 */ /* 0x000e220000000800 */
[----:B------:R-:W1:Y:S01]  /*0010*/  S2R R4, SR_TID.X ;  /* 0x0000000000047919 */ /* 0x000e620000002100 */
[----:B------:R-:W-:Y:S01]  /*0020*/  ELECT P0, URZ, PT ;  /* 0x00000000003f782f */ /* 0x000fe20003800000 */
[----:B------:R-:W-:Y:S01]  /*0030*/  BSSY B0, `(.L_x_0) ;  /* 0x000000e000007945 */ /* 0x000fe20003800000 */
[----:B-1----:R-:W-:-:S05]  /*0040*/  SHF.R.U32.HI R0, RZ, 0x5, R4 ;  /* 0x00000005ff007819 */ /* 0x002fca0000011604 */
[----:B------:R-:W1:Y:S02]  /*0050*/  SHFL.IDX PT, R2, R0, RZ, 0x1f ;  /* 0x00001fff00027589 */ /* 0x000e6400000e0000 */
[----:B-1----:R-:W-:Y:S02]  /*0060*/  ISETP.EQ.AND P0, PT, R2, RZ, P0 ;  /* 0x000000ff0200720c */ /* 0x002fe40000702270 */
[----:B------:R-:W-:-:S11]  /*0070*/  SHF.R.U32.HI R2, RZ, 0x7, R4 ;  /* 0x00000007ff027819 */ /* 0x000fd60000011604 */
[----:B0-----:R-:W-:Y:S05]  /*0080*/  @!P0 BRA `(.L_x_1) ;  /* 0x0000000000208947 */ /* 0x001fea0003800000 */
[----:B------:R-:W-:Y:S02]  /*0090*/  ULDC.64 UR4, c[0x0][0x198] ;  /* 0x0000660000047ab9 */ /* 0x000fe40000000a00 */
[----:B------:R-:W-:Y:S02]  /*00a0*/  UIADD3 UR6, UP0, UR4, 0x370, URZ ;  /* 0x0000037004067890 */ /* 0x000fe4000ff1e03f */
[----:B------:R-:W-:Y:S02]  /*00b0*/  UIADD3 UR4, UP1, UR4, 0x470, URZ ;  /* 0x0000047004047890 */ /* 0x000fe4000ff3e03f */
[----:B------:R-:W-:Y:S02]  /*00c0*/  UIADD3.X UR7, URZ, UR5, URZ, UP0, !UPT ;  /* 0x000000053f077290 */ /* 0x000fe400087fe43f */
[----:B------:R-:W-:-:S07]  /*00d0*/  UIADD3.X UR5, URZ, UR5, URZ, UP1, !UPT ;  /* 0x000000053f057290 */ /* 0x000fce0008ffe43f */
[----:B------:R0:W-:Y:S02]  /*00e0*/  UTMACCTL.PF [UR6] ;  /* 0x00000000060079b9 */ /* 0x0001e40008040000 */
[----:B------:R0:W-:Y:S02]  /*00f0*/  UTMACCTL.PF [UR4] ;  /* 0x00000000040079b9 */ /* 0x0001e40008040000 */
[----:B0-----:R-:W-:Y:S01]  /*0100*/  NOP ;  /* 0x0000000000007918 */ /* 0x001fe20000000000 */
.L_x_1:
[----:B------:R-:W-:Y:S05]  /*0110*/  BSYNC B0 ;  /* 0x0000000000007941 */ /* 0x000fea0003800000 */
.L_x_0:
[----:B------:R-:W-:Y:S01]  /*0120*/  VOTEU.ANY UP0, P0 ;  /* 0x00000000003f7886 */ /* 0x000fe20000000100 */
[----:B------:R-:W0:Y:S01]  /*0130*/  SHFL.IDX PT, R2, R2, RZ, 0x1f ;  /* 0x00001fff02027589 */ /* 0x000e2200000e0000 */
[----:B------:R-:W-:Y:S01]  /*0140*/  UMOV UR4, 0x80 ;  /* 0x0000008000047882 */ /* 0x000fe20000000000 */
[----:B------:R-:W-:Y:S01]  /*0150*/  UMOV UR7, 0x180 ;  /* 0x0000018000077882 */ /* 0x000fe20000000000 */
[----:B------:R-:W-:Y:S01]  /*0160*/  VOTEU.ANY UP1, P0 ;  /* 0x00000000003f7886 */ /* 0x000fe20000020100 */
[----:B------:R-:W1:Y:S01]  /*0170*/  @UP0 S2UR UR8, SR_CgaCtaId ;  /* 0x00000000000809c3 */ /* 0x000e620000008800 */
[----:B------:R-:W2:Y:S01]  /*0180*/  SHFL.IDX PT, R3, R0, RZ, 0x1f ;  /* 0x00001fff00037589 */ /* 0x000ea200000e0000 */
[----:B------:R-:W-:Y:S01]  /*0190*/  @UP0 UMOV UR6, 0x400 ;  /* 0x0000040000060882 */ /* 0x000fe20000000000 */
[----:B------:R-:W-:-:S04]  /*01a0*/  @UP0 UIADD3 UR4, -UR4, 0x100000, URZ ;  /* 0x0010000004040890 */ /* 0x000fc8000fffe13f */
[----:B------:R-:W-:Y:S02]  /*01b0*/  @UP0 USHF.L.U32 UR5, UR4, 0xb, URZ ;  /* 0x0000000b04050899 */ /* 0x000fe4000800063f */
[----:B------:R-:W-:Y:S01]  /*01c0*/  @UP0 USHF.L.U32 UR4, UR4, 0x1, URZ ;  /* 0x0000000104040899 */ /* 0x000fe2000800063f */
[----:B------:R-:W-:Y:S01]  /*01d0*/  VOTEU.ANY UP2, P0 ;  /* 0x00000000003f7886 */ /* 0x000fe20000040100 */
[----:B0-----:R-:W-:Y:S01]  /*01e0*/  R2UR UR9, R2 ;  /* 0x00000000020972ca */ /* 0x001fe200000e0000 */
[----:B-1----:R-:W-:Y:S01]  /*01f0*/  @UP0 ULEA UR8, UR8, UR6, 0x18 ;  /* 0x0000000608080291 */ /* 0x002fe2000f8ec03f */
[----:B--2---:R-:W-:Y:S01]  /*0200*/  ISETP.NE.AND P1, PT, R3, RZ, PT ;  /* 0x000000ff0300720c */ /* 0x004fe20003f25270 */
[----:B------:R-:W-:-:S04]  /*0210*/  @UP0 UIADD3 UR6, -UR7, 0x100000, URZ ;  /* 0x0010000007060890 */ /* 0x000fc8000fffe13f */
[----:B------:R-:W-:Y:S02]  /*0220*/  @UP0 USHF.L.U32 UR7, UR6, 0xb, URZ ;  /* 0x0000000b06070899 */ /* 0x000fe4000800063f */
[----:B------:R-:W-:-:S04]  /*0230*/  @UP0 USHF.L.U32 UR6, UR6, 0x1, URZ ;  /* 0x0000000106060899 */ /* 0x000fc8000800063f */
[----:B------:R-:W-:Y:S01]  /*0240*/  UISETP.NE.AND UP0, UPT, UR9, URZ, UPT ;  /* 0x0000003f0900728c */ /* 0x000fe2000bf05270 */
[----:B------:R-:W0:Y:S02]  /*0250*/  FENCE.VIEW.ASYNC.S ;  /* 0x00000000000073c6 */ /* 0x000e240000000000 */
[----:B0-----:R0:W1:Y:S05]  /*0260*/  @UP1 SYNCS.EXCH.64 URZ, [UR8+0x13200], UR4 ;  /* 0x01320004083f15b2 */ /* 0x00106a0008000100 */
[----:B------:R0:W2:Y:S01]  /*0270*/  @UP2 SYNCS.EXCH.64 URZ, [UR8+0x13220], UR6 ;  /* 0x01322006083f25b2 */ /* 0x0000a20008000100 */
[----:B------:R-:W-:Y:S05]  /*0280*/  @P1 BRA `(.L_x_2) ;  /* 0x0000000000481947 */ /* 0x000fea0003800000 */
[----:B0-----:R-:W0:Y:S01]  /*0290*/  S2UR UR5, SR_CgaCtaId ;  /* 0x00000000000579c3 */ /* 0x001e220000008800 */
[----:B------:R-:W-:Y:S01]  /*02a0*/  UMOV UR4, 0x400 ;  /* 0x0000040000047882 */ /* 0x000fe20000000000 */
[----:B------:R-:W-:Y:S01]  /*02b0*/  UMOV UR6, 0x1 ;  /* 0x0000000100067882 */ /* 0x000fe20000000000 */
[----:B------:R-:W-:Y:S01]  /*02c0*/  UMOV UR7, 0x3 ;  /* 0x0000000300077882 */ /* 0x000fe20000000000 */
[----:B------:R-:W-:Y:S01]  /*02d0*/  ELECT P0, URZ, PT ;  /* 0x00000000003f782f */ /* 0x000fe20003800000 */
[----:B0-----:R-:W-:Y:S02]  /*02e0*/  ULEA UR8, UR5, UR4, 0x18 ;  /* 0x0000000405087291 */ /* 0x001fe4000f8ec03f */
[----:B------:R-:W-:-:S04]  /*02f0*/  UIADD3 UR4, -UR6, 0x100000, URZ ;  /* 0x0010000006047890 */ /* 0x000fc8000fffe13f */
[----:B------:R-:W-:Y:S02]  /*0300*/  USHF.L.U32 UR5, UR4, 0xb, URZ ;  /* 0x0000000b04057899 */ /* 0x000fe4000800063f */
[----:B------:R-:W-:Y:S02]  /*0310*/  USHF.L.U32 UR4, UR4, 0x1, URZ ;  /* 0x0000000104047899 */ /* 0x000fe4000800063f */
[----:B------:R-:W-:-:S04]  /*0320*/  UIADD3 UR6, -UR7, 0x100000, URZ ;  /* 0x0010000007067890 */ /* 0x000fc8000fffe13f */
[----:B------:R-:W-:Y:S02]  /*0330*/  USHF.L.U32 UR7, UR6, 0xb, URZ ;  /* 0x0000000b06077899 */ /* 0x000fe4000800063f */
[----:B------:R-:W-:Y:S01]  /*0340*/  USHF.L.U32 UR6, UR6, 0x1, URZ ;  /* 0x0000000106067899 */ /* 0x000fe2000800063f */
[----:B------:R-:W0:Y:S03]  /*0350*/  FENCE.VIEW.ASYNC.S ;  /* 0x00000000000073c6 */ /* 0x000e260000000000 */
[----:B0-----:R3:W4:Y:S08]  /*0360*/  SYNCS.EXCH.64 URZ, [UR8+0x13230], UR4 ;  /* 0x01323004083f75b2 */ /* 0x0017300008000100 */
[----:B------:R3:W0:Y:S01]  /*0370*/  SYNCS.EXCH.64 URZ, [UR8+0x13240], UR6 ;  /* 0x01324006083f75b2 */ /* 0x0006220008000100 */
[----:B------:R3:W0:Y:S01]  /*0380*/  SYNCS.EXCH.64 URZ, [UR8+0x13238], UR4 ;  /* 0x01323804083f75b2 */ /* 0x0006220008000100 */
[----:B------:R3:W0:Y:S02]  /*0390*/  SYNCS.EXCH.64 URZ, [UR8+0x13248], UR6 ;  /* 0x01324806083f75b2 */ /* 0x0006240008000100 */
[----:B---3--:R-:W-:Y:S01]  /*03a0*/  NOP ;  /* 0x0000000000007918 */ /* 0x008fe20000000000 */
.L_x_2:
[----:B------:R-:W3:Y:S01]  /*03b0*/  SHFL.IDX PT, R2, R0, RZ, 0x1f ;  /* 0x00001fff00027589 */ /* 0x000ee200000e0000 */
[----:B------:R-:W-:Y:S01]  /*03c0*/  NOP ;  /* 0x0000000000007918 */ /* 0x000fe20000000000 */
[----:B---3--:R-:W-:-:S13]  /*03d0*/  ISETP.NE.AND P0, PT, R2, RZ, PT ;  /* 0x000000ff0200720c */ /* 0x008fda0003f05270 */
        /* <DEDUP_REMOVED lines=14> */
[----:B0-----:R3:W0:Y:S08]  /*04c0*/  SYNCS.EXCH.64 URZ, [UR8+0x13250], UR4 ;  /* 0x01325004083f75b2 */ /* 0x0016300008000100 */
[----:B------:R3:W0:Y:S01]  /*04d0*/  SYNCS.EXCH.64 URZ, [UR8+0x13260], UR6 ;  /* 0x01326006083f75b2 */ /* 0x0006220008000100 */
[----:B------:R3:W0:Y:S01]  /*04e0*/  SYNCS.EXCH.64 URZ, [UR8+0x13258], UR4 ;  /* 0x01325804083f75b2 */ /* 0x0006220008000100 */
[----:B------:R3:W0:Y:S02]  /*04f0*/  SYNCS.EXCH.64 URZ, [UR8+0x13268], UR6 ;  /* 0x01326806083f75b2 */ /* 0x0006240008000100 */
[----:B---3--:R-:W-:Y:S01]  /*0500*/  NOP ;  /* 0x0000000000007918 */ /* 0x008fe20000000000 */
.L_x_3:
[----:B------:R-:W3:Y:S01]  /*0510*/  SHFL.IDX PT, R2, R0, RZ, 0x1f ;  /* 0x00001fff00027589 */ /* 0x000ee200000e0000 */
[----:B------:R-:W-:Y:S01]  /*0520*/  NOP ;  /* 0x0000000000007918 */ /* 0x000fe20000000000 */
[----:B---3--:R-:W-:-:S13]  /*0530*/  ISETP.NE.AND P0, PT, R2, RZ, PT ;  /* 0x000000ff0200720c */ /* 0x008fda0003f05270 */
[----:B------:R-:W-:Y:S05]  /*0540*/  @P0 BRA `(.L_x_4) ;  /* 0x0000000000380947 */ /* 0x000fea0003800000 */
[----:B0-----:R-:W0:Y:S01]  /*0550*/  S2UR UR5, SR_CgaCtaId ;  /* 0x00000000000579c3 */ /* 0x001e220000008800 */
[----:B------:R-:W-:Y:S01]  /*0560*/  UMOV UR4, 0x400 ;  /* 0x0000040000047882 */ /* 0x000fe20000000000 */
[----:B------:R-:W-:Y:S01]  /*0570*/  UMOV UR7, 0x1 ;  /* 0x0000000100077882 */ /* 0x000fe20000000000 */
[----:B------:R-:W-:Y:S01]  /*0580*/  ELECT P0, URZ, PT ;  /* 0x00000000003f782f */ /* 0x000fe20003800000 */
[----:B0-----:R-:W-:Y:S02]  /*0590*/  ULEA UR6, UR5, UR4, 0x18 ;  /* 0x0000000405067291 */ /* 0x001fe4000f8ec03f */
[----:B------:R-:W-:-:S04]  /*05a0*/  UIADD3 UR4, -UR7, 0x100000, URZ ;  /* 0x0010000007047890 */ /* 0x000fc8000fffe13f */
[----:B------:R-:W-:Y:S02]  /*05b0*/  USHF.L.U32 UR5, UR4, 0xb, URZ ;  /* 0x0000000b04057899 */ /* 0x000fe4000800063f */
[----:B------:R-:W-:Y:S01]  /*05c0*/  USHF.L.U32 UR4, UR4, 0x1, URZ ;  /* 0x0000000104047899 */ /* 0x000fe2000800063f */
[----:B------:R-:W0:Y:S11]  /*05d0*/  FENCE.VIEW.ASYNC.S ;  /* 0x00000000000073c6 */ /* 0x000e360000000000 */
[----:B0-----:R3:W0:Y:S01]  /*05e0*/  SYNCS.EXCH.64 URZ, [UR6+0x13270], UR4 ;  /* 0x01327004063f75b2 */ /* 0x0016220008000100 */
[----:B------:R3:W0:Y:S01]  /*05f0*/  SYNCS.EXCH.64 URZ, [UR6+0x13280], UR4 ;  /* 0x01328004063f75b2 */ /* 0x0006220008000100 */
[----:B------:R3:W0:Y:S01]  /*0600*/  SYNCS.EXCH.64 URZ, [UR6+0x13278], UR4 ;  /* 0x01327804063f75b2 */ /* 0x0006220008000100 */
[----:B------:R3:W0:Y:S02]  /*0610*/  SYNCS.EXCH.64 URZ, [UR6+0x13288], UR4 ;  /* 0x01328804063f75b2 */ /* 0x0006240008000100 */
[----:B---3--:R-:W-:Y:S01]  /*0620*/  NOP ;  /* 0x0000000000007918 */ /* 0x008fe20000000000 */
.L_x_4:
        /* <DEDUP_REMOVED lines=22> */
.L_x_5:
        /* <DEDUP_REMOVED lines=22> */
.L_x_6:
[----:B------:R-:W-:Y:S01]  /*08f0*/  PLOP3.LUT P0, PT, PT, PT, UP0, 0x80, 0x0 ;  /* 0x000000000000781c */ /* 0x000fe20003f0f008 */
[----:B------:R-:W-:Y:S01]  /*0900*/  UMOV UR38, 0x1 ;  /* 0x0000000100267882 */ /* 0x000fe20000000000 */
[----:B------:R-:W-:Y:S01]  /*0910*/  NOP ;  /* 0x0000000000007918 */ /* 0x000fe20000000000 */
[----:B------:R-:W-:Y:S01]  /*0920*/  USEL UR38, UR38, 0x2, !UP0 ;  /* 0x0000000226267887 */ /* 0x000fe2000c000000 */
[----:B------:R-:W-:Y:S01]  /*0930*/  LOP3.LUT R28, R4, 0x7f, RZ, 0xc0, !PT ;  /* 0x0000007f041c7812 */ /* 0x000fe200078ec0ff */
[----:B------:R-:W-:Y:S01]  /*0940*/  ULDC.64 UR46, c[0x0][0x208] ;  /* 0x00008200002e7ab9 */ /* 0x000fe20000000a00 */
[----:B012-4-:R-:W-:Y:S07]  /*0950*/  BAR.SYNC.DEFER_BLOCKING 0x0 ;  /* 0x0000000000007b1d */ /* 0x017fee0000010000 */
[----:B------:R-:W-:Y:S05]  /*0960*/  @!P0 BRA `(.L_x_7) ;  /* 0x0000008000a48947 */ /* 0x000fea0003800000 */
.L_x_8:
[----:B------:R-:W-:-:S08]  /*0970*/  NOP ;  /* 0x0000000000007918 */ /* 0x000fd00000000000 */
[----:B------:R-:W0:Y:S02]  /*0980*/  USETMAXREG.TRY_ALLOC.CTAPOOL UP0, 0xa0 ;  /* 0x000000a0000079c8 */ /* 0x000e240008000600 */
[----:B0-----:R-:W-:-:S13]  /*0990*/  PLOP3.LUT P0, PT, PT, PT, UP0, 0x80, 0x0 ;  /* 0x000000000000781c */ /* 0x001fda0003f0f008 */
[----:B------:R-:W-:Y:S05]  /*09a0*/  @!P0 BRA `(.L_x_8) ;  /* 0xfffffffc00f08947 */ /* 0x000fea000383ffff */
[----:B------:R-:W0:Y:S08]  /*09b0*/  S2UR UR41, SR_CTAID.X ;  /* 0x00000000002979c3 */ /* 0x000e300000002500 */
[----:B------:R-:W-:Y:S08]  /*09c0*/  BAR.ARV 0x8, 0x200 ;  /* 0x0208000000007b1d */ /* 0x000ff00000002000 */
[----:B------:R-:W0:Y:S02]  /*09d0*/  LDC R0, c[0x0][0xc34] ;  /* 0x00030d00ff007b82 */ /* 0x000e240000000800 */
[----:B0-----:R-:W-:-:S13]  /*09e0*/  ISETP.LE.AND P0, PT, R0, UR41, PT ;  /* 0x0000002900007c0c */ /* 0x001fda000bf03270 */
[----:B------:R-:W-:Y:S05]  /*09f0*/  @P0 EXIT ;  /* 0x000000000000094d */ /* 0x000fea0003800000 */
[----:B------:R-:W0:Y:S01]  /*0a00*/  S2R R2, SR_TID.X ;  /* 0x0000000000027919 */ /* 0x000e220000002100 */
[----:B------:R-:W-:Y:S01]  /*0a10*/  MOV R10, 0xfffffffe ;  /* 0xfffffffe000a7802 */ /* 0x000fe20000000f00 */
[----:B------:R-:W-:Y:S01]  /*0a20*/  ULOP3.LUT UR40, UR38, 0x1, URZ, 0xfc, !UPT ;  /* 0x0000000126287892 */ /* 0x000fe2000f8efc3f */
[----:B------:R-:W-:Y:S01]  /*0a30*/  UMOV UR36, URZ ;  /* 0x0000003f00247c82 */ /* 0x000fe20008000000 */
[----:B------:R-:W-:Y:S01]  /*0a40*/  UMOV UR37, URZ ;  /* 0x0000003f00257c82 */ /* 0x000fe20008000000 */
[----:B------:R-:W-:Y:S01]  /*0a50*/  UMOV UR39, URZ ;  /* 0x0000003f00277c82 */ /* 0x000fe20008000000 */
[----:B0-----:R-:W-:-:S05]  /*0a60*/  VIADD R16, R2, 0xffffff80 ;  /* 0xffffff8002107836 */ /* 0x001fca0000000000 */
[----:B------:R-:W-:-:S04]  /*0a70*/  SHF.R.S32.HI R3, RZ, 0x1f, R16 ;  /* 0x0000001fff037819 */ /* 0x000fc80000011410 */
[CC--:B------:R-:W-:Y:S02]  /*0a80*/  LEA.HI R19, R3.reuse, R16.reuse, RZ, 0x7 ;  /* 0x0000001003137211 */ /* 0x0c0fe400078f38ff */
[-C--:B------:R-:W-:Y:S02]  /*0a90*/  LEA.HI R0, R3, R16.reuse, RZ, 0x4 ;  /* 0x0000001003007211 */ /* 0x080fe400078f20ff */
[----:B------:R-:W-:Y:S02]  /*0aa0*/  LOP3.LUT R5, R19, 0xffffff80, RZ, 0xc0, !PT ;  /* 0xffffff8013057812 */ /* 0x000fe400078ec0ff */
[CC--:B------:R-:W-:Y:S02]  /*0ab0*/  LEA.HI R2, R3.reuse, R16.reuse, RZ, 0x5 ;  /* 0x0000001003027211 */ /* 0x0c0fe400078f28ff */
[----:B------:R-:W-:Y:S01]  /*0ac0*/  SHF.R.S32.HI R7, RZ, 0x4, R0 ;  /* 0x00000004ff077819 */ /* 0x000fe20000011400 */
[----:B------:R-:W-:Y:S01]  /*0ad0*/  IMAD.IADD R18, R16, 0x1, -R5 ;  /* 0x0000000110127824 */ /* 0x000fe200078e0a05 */
[CC--:B------:R-:W-:Y:S01]  /*0ae0*/  LEA.HI R6, R3.reuse, R16.reuse, RZ, 0x2 ;  /* 0x0000001003067211 */ /* 0x0c0fe200078f10ff */
[----:B------:R-:W-:Y:S01]  /*0af0*/  IMAD.SHL.U32 R4, R2, 0x20, RZ ;  /* 0x0000002002047824 */ /* 0x000fe200078e00ff */
[----:B------:R-:W-:-:S02]  /*0b00*/  LEA.HI R17, R3, R16, RZ, 0x3 ;  /* 0x0000001003117211 */ /* 0x000fc400078f18ff */
[----:B------:R-:W-:Y:S02]  /*0b10*/  SHF.R.S32.HI R5, RZ, 0x1f, R18 ;  /* 0x0000001fff057819 */ /* 0x000fe40000011412 */
[C---:B------:R-:W-:Y:S02]  /*0b20*/  LOP3.LUT R3, R0.reuse, 0x3fffff0, RZ, 0xc0, !PT ;  /* 0x03fffff000037812 */ /* 0x040fe400078ec0ff */
[----:B------:R-:W-:Y:S02]  /*0b30*/  LEA.HI R2, R5, R18, RZ, 0x2 ;  /* 0x0000001205027211 */ /* 0x000fe400078f10ff */
[----:B------:R-:W-:Y:S01]  /*0b40*/  LEA.HI R0, R0, R7, RZ, 0x1 ;  /* 0x0000000700007211 */ /* 0x000fe200078f08ff */
[----:B------:R-:W-:Y:S01]  /*0b50*/  IMAD.IADD R3, R16, 0x1, -R3 ;  /* 0x0000000110037824 */ /* 0x000fe200078e0a03 */
[----:B------:R-:W-:Y:S02]  /*0b60*/  LOP3.LUT R11, R6, 0xfffffffc, RZ, 0xc0, !PT ;  /* 0xfffffffc060b7812 */ /* 0x000fe400078ec0ff */
[----:B------:R-:W-:-:S02]  /*0b70*/  SHF.R.S32.HI R6, RZ, 0x2, R2 ;  /* 0x00000002ff067819 */ /* 0x000fc40000011402 */
[----:B------:R-:W-:Y:S02]  /*0b80*/  SHF.R.S32.HI R9, RZ, 0x1f, R2 ;  /* 0x0000001fff097819 */ /* 0x000fe40000011402 */
[----:B------:R-:W-:Y:S02]  /*0b90*/  LOP3.LUT R0, R0, 0x1ffffffe, RZ, 0xc0, !PT ;  /* 0x1ffffffe00007812 */ /* 0x000fe400078ec0ff */
[----:B------:R-:W-:Y:S02]  /*0ba0*/  SHF.R.S32.HI R19, RZ, 0x7, R19 ;  /* 0x00000007ff137819 */ /* 0x000fe40000011413 */
[----:B------:R-:W-:Y:S01]  /*0bb0*/  LEA.HI R9, R9, R6, RZ, 0x3 ;  /* 0x0000000609097211 */ /* 0x000fe200078f18ff */
[----:B------:R-:W-:Y:S01]  /*0bc0*/  IMAD.IADD R156, R7, 0x1, -R0 ;  /* 0x00000001079c7824 */ /* 0x000fe200078e0a00 */
[----:B------:R-:W-:Y:S01]  /*0bd0*/  IADD3 R8, R16, -R11, RZ ;  /* 0x8000000b10087210 */ /* 0x000fe20007ffe0ff */
[----:B------:R-:W-:Y:S01]  /*0be0*/  IMAD.HI R0, R19, 0x55555556, RZ ;  /* 0x5555555613007827 */ /* 0x000fe200078e02ff */
[----:B------:R-:W-:-:S02]  /*0bf0*/  LOP3.LUT R4, R4, 0xfffffc00, RZ, 0xc0, !PT ;  /* 0xfffffc0004047812 */ /* 0x000fc400078ec0ff */
[----:B------:R-:W-:Y:S02]  /*0c00*/  LOP3.LUT R11, R9, 0xfffffff8, RZ, 0xc0, !PT ;  /* 0xfffffff8090b7812 */ /* 0x000fe400078ec0ff */
[----:B------:R-:W-:Y:S01]  /*0c10*/  LEA.HI R5, R5, R18, RZ, 0x5 ;  /* 0x0000001205057211 */ /* 0x000fe200078f28ff */
[----:B------:R-:W-:Y:S01]  /*0c20*/  IMAD R9, R3, 0x40, R4 ;  /* 0x0000004003097824 */ /* 0x000fe200078e0204 */
[----:B------:R-:W-:Y:S01]  /*0c30*/  LEA.HI R0, R0, R0, RZ, 0x1 ;  /* 0x0000000000007211 */ /* 0x000fe200078f08ff */
[----:B------:R-:W-:Y:S01]  /*0c40*/  IMAD.IADD R6, R6, 0x1, -R11 ;  /* 0x0000000106067824 */ /* 0x000fe200078e0a0b */
[----:B------:R-:W-:Y:S01]  /*0c50*/  SHF.R.S32.HI R5, RZ, 0x5, R5 ;  /* 0x00000005ff057819 */ /* 0x000fe20000011405 */
[----:B------:R-:W-:Y:S01]  /*0c60*/  IMAD R156, R156, 0x8, R9 ;  /* 0x000000089c9c7824 */ /* 0x000fe200078e0209 */
[----:B------:R-:W-:Y:S01]  /*0c70*/  LEA.HI R4, R8, R8, RZ, 0x1 ;  /* 0x0000000808047211 */ /* 0x000fe200078f08ff */
[----:B------:R-:W-:Y:S01]  /*0c80*/  IMAD R0, R0, -0x3, R19 ;  /* 0xfffffffd00007824 */ /* 0x000fe200078e0213 */
[----:B------:R-:W-:Y:S01]  /*0c90*/  LOP3.LUT R3, R2, 0x7ffffffc, RZ, 0xc0, !PT ;  /* 0x7ffffffc02037812 */ /* 0x000fe200078ec0ff */
[----:B------:R-:W-:Y:S01]  /*0ca0*/  IMAD R5, R5, 0x10, R6 ;  /* 0x0000001005057824 */ /* 0x000fe200078e0206 */
[----:B------:R-:W-:-:S02]  /*0cb0*/  LOP3.LUT R7, R4, 0x1ffffffe, RZ, 0xc0, !PT ;  /* 0x1ffffffe04077812 */ /* 0x000fc400078ec0ff */
[----:B------:R-:W-:Y:S01]  /*0cc0*/  LOP3.LUT R13, R17, 0xfffffff8, RZ, 0xc0, !PT ;  /* 0xfffffff8110d7812 */ /* 0x000fe200078ec0ff */
[----:B------:R-:W-:Y:S01]  /*0cd0*/  IMAD.IADD R3, R18, 0x1, -R3 ;  /* 0x0000000112037824 */ /* 0x000fe200078e0a03 */
[----:B------:R-:W-:Y:S01]  /*0ce0*/  LEA R22, R0, R5, 0x6 ;  /* 0x0000000500167211 */ /* 0x000fe200078e30ff */
[----:B------:R-:W-:Y:S01]  /*0cf0*/  IMAD.IADD R7, R8, 0x1, -R7 ;  /* 0x0000000108077824 */ /* 0x000fe200078e0a07 */
[----:B------:R-:W-:Y:S01]  /*0d00*/  SHF.R.S32.HI R17, RZ, 0x3, R17 ;  /* 0x00000003ff117819 */ /* 0x000fe20000011411 */
[----:B------:R-:W-:Y:S02]  /*0d10*/  IMAD.IADD R16, R16, 0x1, -R13 ;  /* 0x0000000110107824 */ /* 0x000fe400078e0a0d */
[----:B------:R-:W-:Y:S02]  /*0d20*/  IMAD R157, R3, R10, 0xa0 ;  /* 0x000000a0039d7424 */ /* 0x000fe400078e020a */
[----:B------:R-:W-:-:S07]  /*0d30*/  IMAD R23, R7, 0x8, R22 ;  /* 0x0000000807177824 */ /* 0x000fce00078e0216 */
.L_x_31:
[----:B------:R-:W0:Y:S01]  /*0d40*/  SHFL.IDX PT, R0, R19, RZ, 0x1f ;  /* 0x00001fff13007589 */ /* 0x000e2200000e0000 */
[----:B-1----:R-:W1:Y:S01]  /*0d50*/  S2UR UR42, SR_CgaCtaId ;  /* 0x00000000002a79c3 */ /* 0x002e620000008800 */
[----:B------:R-:W-:Y:S01]  /*0d60*/  ULDC.64 UR6, c[0x0][0x418] ;  /* 0x0001060000067ab9 */ /* 0x000fe20000000a00 */
[----:B------:R-:W-:Y:S01]  /*0d70*/  UMOV UR44, 0x400 ;  /* 0x00000400002c7882 */ /* 0x000fe20000000000 */
[----:B------:R-:W-:Y:S01]  /*0d80*/  UISETP.NE.U32.AND UP0, UPT, UR6, URZ, UPT ;  /* 0x0000003f0600728c */ /* 0x000fe2000bf05070 */
[----:B------:R-:W-:Y:S01]  /*0d90*/  ULDC UR4, c[0x0][0xc38] ;  /* 0x00030e0000047ab9 */ /* 0x000fe20000000800 */
[----:B------:R-:W-:Y:S01]  /*0da0*/  ULDC UR49, c[0x0][0x424] ;  /* 0x0001090000317ab9 */ /* 0x000fe20000000800 */
[----:B------:R-:W-:Y:S02]  /*0db0*/  UISETP.NE.AND UP1, UPT, UR4, 0x1, UPT ;  /* 0x000000010400788c */ /* 0x000fe4000bf25270 */
[----:B------:R-:W-:Y:S01]  /*0dc0*/  UISETP.NE.AND.EX UP0, UPT, UR7, URZ, UPT, UP0 ;  /* 0x0000003f0700728c */ /* 0x000fe2000bf05300 */
[----:B------:R-:W-:Y:S01]  /*0dd0*/  ULDC UR4, c[0x0][0xc44] ;  /* 0x0003110000047ab9 */ /* 0x000fe20000000800 */
[----:B------:R-:W-:-:S02]  /*0de0*/  ULDC UR9, c[0x0][0x2f0] ;  /* 0x0000bc0000097ab9 */ /* 0x000fc40000000800 */
[----:B------:R-:W-:Y:S02]  /*0df0*/  USEL UR49, UR49, 0x1, UP0 ;  /* 0x0000000131317887 */ /* 0x000fe40008000000 */
[----:B------:R-:W-:Y:S02]  /*0e00*/  UISETP.NE.AND UP2, UPT, UR4, 0x1, UPT ;  /* 0x000000010400788c */ /* 0x000fe4000bf45270 */
[----:B------:R-:W-:Y:S01]  /*0e10*/  UIMAD UR49, UR49, UR9, URZ ;  /* 0x00000009313172a4 */ /* 0x000fe2000f8e023f */
[----:B------:R-:W-:Y:S01]  /*0e20*/  @UP1 ULDC UR4, c[0x0][0xc3c] ;  /* 0x00030f0000041ab9 */ /* 0x000fe20000000800 */
[----:B------:R-:W-:Y:S01]  /*0e30*/  @UP1 ULDC UR13, c[0x0][0xc40] ;  /* 0x00031000000d1ab9 */ /* 0x000fe20000000800 */
[----:B------:R-:W-:Y:S01]  /*0e40*/  UIMAD.WIDE.U32 UR4, UR41, UR4, URZ ;  /* 0x00000004290472a5 */ /* 0x000fe2000f8e003f */
[----:B0-----:R-:W-:Y:S01]  /*0e50*/  R2UR UR8, R0 ;  /* 0x00000000000872ca */ /* 0x001fe200000e0000 */
[----:B-1----:R-:W-:Y:S01]  /*0e60*/  ULEA UR44, UR42, UR44, 0x18 ;  /* 0x0000002c2a2c7291 */ /* 0x002fe2000f8ec03f */
[----:B------:R-:W-:Y:S01]  /*0e70*/  UMOV UR43, UR41 ;  /* 0x00000029002b7c82 */ /* 0x000fe20008000000 */
[----:B------:R-:W-:-:S02]  /*0e80*/  @UP1 USHF.R.U32.HI UR43, URZ, UR13, UR5 ;  /* 0x0000000d3f2b1299 */ /* 0x000fc40008011605 */
[----:B------:R-:W-:Y:S01]  /*0e90*/  UIADD3 UR12, UR44, 0xb000, URZ ;  /* 0x0000b0002c0c7890 */ /* 0x000fe2000fffe03f */
[----:B------:R-:W-:-:S03]  /*0ea0*/  @UP2 ULDC.64 UR10, c[0x0][0xc48] ;  /* 0x00031200000a2ab9 */ /* 0x000fc60000000a00 */
[----:B------:R-:W-:Y:S02]  /*0eb0*/  ULOP3.LUT UP0, URZ, UR12, 0x9f, URZ, 0xc0, !UPT ;  /* 0x0000009f0c3f7892 */ /* 0x000fe4000f80c03f */
[----:B------:R-:W-:Y:S02]  /*0ec0*/  UIMAD.WIDE.U32 UR4, UR43, UR10, URZ ;  /* 0x0000000a2b0472a5 */ /* 0x000fe4000f8e003f */
[----:B------:R-:W-:Y:S02]  /*0ed0*/  UIMAD.WIDE UR6, UR8, 0x55555556, URZ ;  /* 0x55555556080678a5 */ /* 0x000fe4000f8e023f */
[----:B------:R-:W-:Y:S01]  /*0ee0*/  UIADD3 UR6, UR49, 0x9f, URZ ;  /* 0x0000009f31067890 */ /* 0x000fe2000fffe03f */
[----:B------:R-:W-:Y:S01]  /*0ef0*/  PLOP3.LUT P0, PT, PT, PT, UP0, 0x80, 0x0 ;  /* 0x000000000000781c */ /* 0x000fe20003f0f008 */
[----:B------:R-:W-:Y:S01]  /*0f00*/  ULEA.HI UR7, UR7, UR7, URZ, 0x1 ;  /* 0x0000000707077291 */ /* 0x000fe2000f8f083f */
[----:B------:R-:W-:Y:S01]  /*0f10*/  UMOV UR45, UR43 ;  /* 0x0000002b002d7c82 */ /* 0x000fe20008000000 */
[----:B------:R-:W-:-:S02]  /*0f20*/  @UP2 USHF.R.U32.HI UR45, URZ, UR11, UR5 ;  /* 0x0000000b3f2d2299 */ /* 0x000fc40008011605 */
[----:B------:R-:W-:Y:S02]  /*0f30*/  UIMAD UR8, UR7, -0x3, UR8 ;  /* 0xfffffffd070878a4 */ /* 0x000fe4000f8e0208 */
[----:B------:R-:W-:Y:S02]  /*0f40*/  UIMAD.WIDE UR6, UR6, 0x66666667, URZ ;  /* 0x66666667060678a5 */ /* 0x000fe4000f8e023f */
[----:B------:R-:W-:Y:S02]  /*0f50*/  ULEA UR8, UR8, UR12, 0xc ;  /* 0x0000000c08087291 */ /* 0x000fe4000f8e603f */
[----:B------:R-:W-:Y:S02]  /*0f60*/  USHF.R.U32.HI UR48, URZ, 0x1f, UR7 ;  /* 0x0000001f3f307899 */ /* 0x000fe40008011607 */
[----:B------:R-:W-:Y:S02]  /*0f70*/  USHF.R.U32.HI UR8, URZ, 0x4, UR8 ;  /* 0x000000043f087899 */ /* 0x000fe40008011608 */
[----:B------:R-:W-:-:S02]  /*0f80*/  ULEA.HI.SX32 UR48, UR7, UR48, 0x1a ;  /* 0x0000003007307291 */ /* 0x000fc4000f8fd23f */
[----:B------:R-:W-:Y:S01]  /*0f90*/  ULOP3.LUT UR50, UR8, 0x3fff, URZ, 0xc0, !UPT ;  /* 0x00003fff08327892 */ /* 0x000fe2000f8ec03f */
[----:B------:R-:W-:Y:S11]  /*0fa0*/  @!P0 BRA `(.L_x_9) ;  /* 0x0000000000408947 */ /* 0x000ff60003800000 */
[----:B------:R-:W-:Y:S01]  /*0fb0*/  MOV R0, 0x0 ;  /* 0x0000000000007802 */ /* 0x000fe20000000f00 */
[----:B------:R-:W-:Y:S01]  /*0fc0*/  ULDC.64 UR4, c[0x4][0x98] ;  /* 0x0100260000047ab9 */ /* 0x000fe20000000a00 */
[----:B------:R-:W-:Y:S01]  /*0fd0*/  ULDC.64 UR6, c[0x4][0x30] ;  /* 0x01000c0000067ab9 */ /* 0x000fe20000000a00 */
[----:B------:R-:W-:Y:S01]  /*0fe0*/  IMAD.U32 R4, RZ, RZ, UR4 ;  /* 0x00000004ff047e24 */ /* 0x000fe2000f8e00ff */
[----:B------:R0:W1:Y:S01]  /*0ff0*/  LDC.64 R2, c[0x4][R0] ;  /* 0x0100000000027b82 */ /* 0x0000620000000a00 */
[----:B------:R-:W-:Y:S01]  /*1000*/  IMAD.U32 R5, RZ, RZ, UR5 ;  /* 0x00000005ff057e24 */ /* 0x000fe2000f8e00ff */
[----:B------:R-:W-:Y:S01]  /*1010*/  ULDC.64 UR4, c[0x4][0xa0] ;  /* 0x0100280000047ab9 */ /* 0x000fe20000000a00 */
[----:B------:R-:W-:Y:S01]  /*1020*/  IMAD.U32 R10, RZ, RZ, UR6 ;  /* 0x00000006ff0a7e24 */ /* 0x000fe2000f8e00ff */
[----:B------:R-:W-:Y:S01]  /*1030*/  MOV R7, UR5 ;  /* 0x0000000500077c02 */ /* 0x000fe20008000f00 */
[----:B------:R-:W-:Y:S01]  /*1040*/  IMAD.U32 R6, RZ, RZ, UR4 ;  /* 0x00000004ff067e24 */ /* 0x000fe2000f8e00ff */
[----:B------:R-:W-:Y:S01]  /*1050*/  MOV R13, RZ ;  /* 0x000000ff000d7202 */ /* 0x000fe20000000f00 */
[----:B------:R-:W-:-:S02]  /*1060*/  IMAD.U32 R11, RZ, RZ, UR7 ;  /* 0x00000007ff0b7e24 */ /* 0x000fc4000f8e00ff */
[----:B------:R-:W-:Y:S02]  /*1070*/  IMAD.MOV.U32 R8, RZ, RZ, 0x70 ;  /* 0x00000070ff087424 */ /* 0x000fe400078e00ff */
[----:B0-----:R-:W-:-:S07]  /*1080*/  IMAD.MOV.U32 R12, RZ, RZ, 0x1 ;  /* 0x00000001ff0c7424 */ /* 0x001fce00078e00ff */
[----:B------:R-:W-:-:S07]  /*1090*/  LEPC R20, `(.L_x_9) ;  /* 0x000000001014794e */ /* 0x000fce0000000000 */
[----:B-1----:R-:W-:Y:S05]  /*10a0*/  CALL.ABS.NOINC R2 ;  /* 0x0000000002007343 */ /* 0x002fea0003c00000 */
.L_x_9:
[----:B------:R-:W-:Y:S01]  /*10b0*/  ULDC.64 UR4, c[0x0][0x990] ;  /* 0x0002640000047ab9 */ /* 0x000fe20000000a00 */
[----:B------:R-:W-:Y:S01]  /*10c0*/  ULDC.64 UR6, c[0x0][0x998] ;  /* 0x0002660000067ab9 */ /* 0x000fe20000000a00 */
[----:B------:R-:W-:Y:S01]  /*10d0*/  UISETP.NE.U32.AND UP0, UPT, UR4, URZ, UPT ;  /* 0x0000003f0400728c */ /* 0x000fe2000bf05070 */
[----:B------:R-:W-:Y:S01]  /*10e0*/  IMAD.MOV.U32 R7, RZ, RZ, 0x3f800000 ;  /* 0x3f800000ff077424 */ /* 0x000fe200078e00ff */
[----:B------:R-:W-:Y:S01]  /*10f0*/  UISETP.NE.U32.AND UP1, UPT, UR6, URZ, UPT ;  /* 0x0000003f0600728c */ /* 0x000fe2000bf25070 */
[----:B------:R-:W-:Y:S01]  /*1100*/  IMAD.MOV.U32 R0, RZ, RZ, 0x3f800000 ;  /* 0x3f800000ff007424 */ /* 0x000fe200078e00ff */
[----:B------:R-:W-:Y:S02]  /*1110*/  UISETP.NE.AND.EX UP0, UPT, UR5, URZ, UPT, UP0 ;  /* 0x0000003f0500728c */ /* 0x000fe4000bf05300 */
[----:B------:R-:W-:-:S04]  /*1120*/  UISETP.NE.AND.EX UP1, UPT, UR7, URZ, UPT, UP1 ;  /* 0x0000003f0700728c */ /* 0x000fc8000bf25310 */
[----:B------:R-:W-:Y:S02]  /*1130*/  PLOP3.LUT P0, PT, PT, PT, UP0, 0x80, 0x0 ;  /* 0x000000000000781c */ /* 0x000fe40003f0f008 */
[----:B------:R-:W-:-:S03]  /*1140*/  PLOP3.LUT P1, PT, PT, PT, UP1, 0x80, 0x0 ;  /* 0x000000000000781c */ /* 0x000fc60003f2f018 */
[----:B------:R-:W-:Y:S02]  /*1150*/  @UP0 USHF.R.S32.HI UR8, URZ, 0x1f, UR45 ;  /* 0x0000001f3f080899 */ /* 0x000fe4000801142d */
[----:B------:R-:W-:Y:S01]  /*1160*/  @UP1 USHF.R.S32.HI UR9, URZ, 0x1f, UR45 ;  /* 0x0000001f3f091899 */ /* 0x000fe2000801142d */
[----:B------:R-:W-:Y:S01]  /*1170*/  @UP0 ULDC.64 UR10, c[0x0][0x9a8] ;  /* 0x00026a00000a0ab9 */ /* 0x000fe20000000a00 */
[----:B------:R-:W-:Y:S02]  /*1180*/  @UP0 UIADD3 UR16, -UR45, URZ, URZ ;  /* 0x0000003f2d100290 */ /* 0x000fe4000fffe13f */
[----:B------:R-:W-:Y:S01]  /*1190*/  @UP1 UIADD3 UR20, -UR45, URZ, URZ ;  /* 0x0000003f2d141290 */ /* 0x000fe2000fffe13f */
[----:B------:R-:W-:Y:S01]  /*11a0*/  @UP1 ULDC.64 UR14, c[0x0][0x9b8] ;  /* 0x00026e00000e1ab9 */ /* 0x000fe20000000a00 */
[----:B------:R-:W-:Y:S02]  /*11b0*/  @UP0 UIMAD.WIDE.U32 UR12, UR45, UR10, URZ ;  /* 0x0000000a2d0c02a5 */ /* 0x000fe4000f8e003f */
[----:B------:R-:W-:Y:S01]  /*11c0*/  @UP0 UIMAD UR8, UR8, UR10, URZ ;  /* 0x0000000a080802a4 */ /* 0x000fe2000f8e023f */
[----:B------:R-:W-:Y:S01]  /*11d0*/  @UP0 ULDC UR17, c[0x0][0xc44] ;  /* 0x0003110000110ab9 */ /* 0x000fe20000000800 */
[----:B------:R-:W-:Y:S01]  /*11e0*/  @UP1 ULDC UR21, c[0x0][0xc44] ;  /* 0x0003110000151ab9 */ /* 0x000fe20000000800 */
[----:B------:R-:W-:-:S02]  /*11f0*/  @UP1 UIMAD UR10, UR9, UR14, URZ ;  /* 0x0000000e090a12a4 */ /* 0x000fc4000f8e023f */
[----:B------:R-:W-:Y:S02]  /*1200*/  @UP0 UIMAD UR16, UR17, UR16, UR43 ;  /* 0x00000010111002a4 */ /* 0x000fe4000f8e022b */
[----:B------:R-:W-:Y:S02]  /*1210*/  @UP1 UIMAD UR20, UR21, UR20, UR43 ;  /* 0x00000014151412a4 */ /* 0x000fe4000f8e022b */
[----:B------:R-:W-:Y:S02]  /*1220*/  @UP0 UIMAD UR18, UR45, UR11, UR8 ;  /* 0x0000000b2d1202a4 */ /* 0x000fe4000f8e0208 */
[----:B------:R-:W-:Y:S02]  /*1230*/  @UP0 USHF.R.S32.HI UR17, URZ, 0x1f, UR16 ;  /* 0x0000001f3f110899 */ /* 0x000fe40008011410 */
[----:B------:R-:W-:Y:S02]  /*1240*/  @UP1 USHF.R.S32.HI UR21, URZ, 0x1f, UR20 ;  /* 0x0000001f3f151899 */ /* 0x000fe40008011414 */
[----:B------:R-:W-:-:S02]  /*1250*/  @UP1 UIMAD.WIDE.U32 UR8, UR45, UR14, URZ ;  /* 0x0000000e2d0812a5 */ /* 0x000fc4000f8e003f */
[----:B------:R-:W-:Y:S02]  /*1260*/  @UP1 UIMAD UR19, UR45, UR15, UR10 ;  /* 0x0000000f2d1312a4 */ /* 0x000fe4000f8e020a */
[----:B------:R-:W-:Y:S01]  /*1270*/  @UP0 UIADD3 UR13, UR13, UR18, URZ ;  /* 0x000000120d0d0290 */ /* 0x000fe2000fffe03f */
[----:B------:R-:W-:Y:S01]  /*1280*/  @UP0 ULDC.64 UR14, c[0x0][0x9b0] ;  /* 0x00026c00000e0ab9 */ /* 0x000fe20000000a00 */
[----:B------:R-:W-:Y:S01]  /*1290*/  @UP1 ULDC.64 UR10, c[0x0][0x9c0] ;  /* 0x00027000000a1ab9 */ /* 0x000fe20000000a00 */
[----:B------:R-:W-:Y:S02]  /*12a0*/  @UP0 UIMAD UR17, UR17, UR14, URZ ;  /* 0x0000000e111102a4 */ /* 0x000fe4000f8e023f */
[----:B------:R-:W-:Y:S02]  /*12b0*/  @UP1 UIMAD UR18, UR21, UR10, URZ ;  /* 0x0000000a151212a4 */ /* 0x000fe4000f8e023f */
[----:B------:R-:W-:Y:S02]  /*12c0*/  @UP1 UIADD3 UR9, UR9, UR19, URZ ;  /* 0x0000001309091290 */ /* 0x000fe4000fffe03f */
[----:B------:R-:W-:-:S02]  /*12d0*/  @UP0 UIMAD UR17, UR16, UR15, UR17 ;  /* 0x0000000f101102a4 */ /* 0x000fc4000f8e0211 */
[----:B------:R-:W-:Y:S02]  /*12e0*/  @UP1 UIMAD UR18, UR20, UR11, UR18 ;  /* 0x0000000b141212a4 */ /* 0x000fe4000f8e0212 */
[----:B------:R-:W-:Y:S02]  /*12f0*/  @UP0 UIMAD.WIDE.U32 UR14, UR16, UR14, UR12 ;  /* 0x0000000e100e02a5 */ /* 0x000fe4000f8e000c */
[----:B------:R-:W-:Y:S02]  /*1300*/  @UP1 UIMAD.WIDE.U32 UR10, UR20, UR10, UR8 ;  /* 0x0000000a140a12a5 */ /* 0x000fe4000f8e0008 */
[----:B------:R-:W-:Y:S02]  /*1310*/  @UP0 UIADD3 UR9, UR15, UR17, URZ ;  /* 0x000000110f090290 */ /* 0x000fe4000fffe03f */
[----:B------:R-:W-:Y:S02]  /*1320*/  @UP0 ULEA UR4, UP2, UR14, UR4, 0x2 ;  /* 0x000000040e040291 */ /* 0x000fe4000f84103f */
[----:B------:R-:W-:-:S02]  /*1330*/  @UP1 UIADD3 UR8, UR11, UR18, URZ ;  /* 0x000000120b081290 */ /* 0x000fc4000fffe03f */
[----:B------:R-:W-:Y:S02]  /*1340*/  @UP1 ULEA UR6, UP3, UR10, UR6, 0x2 ;  /* 0x000000060a061291 */ /* 0x000fe4000f86103f */
[----:B------:R-:W-:Y:S01]  /*1350*/  @UP0 ULEA.HI.X UR5, UR14, UR5, UR9, 0x2, UP2 ;  /* 0x000000050e050291 */ /* 0x000fe200090f1409 */
[----:B------:R-:W-:Y:S01]  /*1360*/  IMAD.U32 R2, RZ, RZ, UR4 ;  /* 0x00000004ff027e24 */ /* 0x000fe2000f8e00ff */
[----:B------:R-:W-:Y:S02]  /*1370*/  @UP1 ULEA.HI.X UR7, UR10, UR7, UR8, 0x2, UP3 ;  /* 0x000000070a071291 */ /* 0x000fe400098f1408 */
[----:B------:R-:W-:Y:S02]  /*1380*/  MOV R4, UR6 ;  /* 0x0000000600047c02 */ /* 0x000fe40008000f00 */
[----:B------:R-:W-:Y:S02]  /*1390*/  IMAD.U32 R3, RZ, RZ, UR5 ;  /* 0x00000005ff037e24 */ /* 0x000fe4000f8e00ff */
[----:B------:R-:W-:-:S03]  /*13a0*/  IMAD.U32 R5, RZ, RZ, UR7 ;  /* 0x00000007ff057e24 */ /* 0x000fc6000f8e00ff */
[----:B------:R-:W2:Y:S04]  /*13b0*/  @P0 LDG.E R7, desc[UR46][R2.64] ;  /* 0x0000002e02070981 */ /* 0x000ea8000c1e1900 */
[----:B------:R-:W2:Y:S01]  /*13c0*/  @P1 LDG.E R0, desc[UR46][R4.64] ;  /* 0x0000002e04001981 */ /* 0x000ea2000c1e1900 */
[----:B------:R-:W-:Y:S01]  /*13d0*/  ULOP3.LUT UR4, UR36, 0x1, URZ, 0xc0, !UPT ;  /* 0x0000000124047892 */ /* 0x000fe2000f8ec03f */
[----:B------:R-:W-:-:S05]  /*13e0*/  IMAD.U32 R8, RZ, RZ, UR40 ;  /* 0x00000028ff087e24 */ /* 0x000fca000f8e00ff */
[----:B------:R-:W-:Y:S01]  /*13f0*/  IMAD.U32 R6, RZ, RZ, UR4 ;  /* 0x00000004ff067e24 */ /* 0x000fe2000f8e00ff */
[----:B------:R-:W-:Y:S01]  /*1400*/  ULDC UR4, c[0x0][0x9d8] ;  /* 0x0002760000047ab9 */ /* 0x000fe20000000800 */
[----:B------:R-:W-:-:S03]  /*1410*/  ISETP.NE.AND P0, PT, R8, 0x3, PT ;  /* 0x000000030800780c */ /* 0x000fc60003f05270 */
[----:B------:R-:W-:-:S04]  /*1420*/  SHF.L.U32 R6, R6, 0x1f, RZ ;  /* 0x0000001f06067819 */ /* 0x000fc800000006ff */
[----:B------:R-:W0:Y:S01]  /*1430*/  SYNCS.PHASECHK.TRANS64.TRYWAIT P1, [UR44+0x13200], R6 ;  /* 0x01320006ff0075a7 */ /* 0x000e22000802016c */
[----:B--2---:R-:W-:-:S04]  /*1440*/  FMUL.FTZ R0, R7, R0 ;  /* 0x0000000007007220 */ /* 0x004fc80000410000 */
[----:B------:R-:W-:Y:S01]  /*1450*/  FMUL.FTZ R0, R0, UR4 ;  /* 0x0000000400007c20 */ /* 0x000fe20008410000 */
[----:B0-----:R-:W-:Y:S06]  /*1460*/  @!P1 BRA `(.L_x_10) ;  /* 0x000000a400249947 */ /* 0x001fec0003800000 */
.L_x_89:
[----:B------:R-:W-:Y:S05]  /*1470*/  @!P0 BRA `(.L_x_11) ;  /* 0x0000000000048947 */ /* 0x000fea0003800000 */
[----:B------:R-:W-:Y:S01]  /*1480*/  BPT.TRAP 0x1 ;  /* 0x000000040000795c */ /* 0x000fe20000300000 */
.L_x_11:
[----:B0-----:R-:W-:Y:S01]  /*1490*/  IMAD.U32 R3, RZ, RZ, UR39 ;  /* 0x00000027ff037e24 */ /* 0x001fe2000f8e00ff */
[----:B------:R-:W-:-:S04]  /*14a0*/  MOV R2, UR37 ;  /* 0x0000002500027c02 */ /* 0x000fc80008000f00 */
[----:B------:R-:W-:Y:S02]  /*14b0*/  LEA R3, R3, UR44, 0x3 ;  /* 0x0000002c03037c11 */ /* 0x000fe4000f8e18ff */
[----:B------:R-:W-:-:S04]  /*14c0*/  SHF.L.U32 R2, R2, 0x1f, RZ ;  /* 0x0000001f02027819 */ /* 0x000fc800000006ff */
[----:B------:R0:W1:Y:S01]  /*14d0*/  SYNCS.PHASECHK.TRANS64.TRYWAIT P1, [R3+URZ+0x13230], R2 ;  /* 0x01323002030075a7 */ /* 0x000062000802017f */
[----:B------:R-:W-:Y:S05]  /*14e0*/  @!P0 BRA `(.L_x_12) ;  /* 0x0000000000048947 */ /* 0x000fea0003800000 */
[----:B------:R-:W-:Y:S01]  /*14f0*/  BPT.TRAP 0x1 ;  /* 0x000000040000795c */ /* 0x000fe20000300000 */
.L_x_12:
[----:B-1----:R-:W-:Y:S05]  /*1500*/  @P1 BRA `(.L_x_13) ;  /* 0x0000000000081947 */ /* 0x002fea0003800000 */
[----:B------:R-:W1:Y:S02]  /*1510*/  SYNCS.PHASECHK.TRANS64.TRYWAIT P1, [R3+URZ+0x13230], R2 ;  /* 0x01323002030075a7 */ /* 0x000e64000802017f */
[----:B-1----:R-:W-:Y:S05]  /*1520*/  @!P1 BRA `(.L_x_14) ;  /* 0x000000a4000c9947 */ /* 0x002fea0003800000 */
.L_x_13:
[----:B------:R-:W2:Y:S01]  /*1530*/  S2R R120, SR_TID.X ;  /* 0x0000000000787919 */ /* 0x000ea20000002100 */
[----:B------:R-:W-:Y:S01]  /*1540*/  UIADD3 UR4, UR44, 0xe000, URZ ;  /* 0x0000e0002c047890 */ /* 0x000fe2000fffe03f */
[----:B------:R-:W-:-:S03]  /*1550*/  IMAD.MOV.U32 R55, RZ, RZ, RZ ;  /* 0x000000ffff377224 */ /* 0x000fc600078e00ff */
[----:B------:R-:W-:-:S04]  /*1560*/  USHF.R.U32.HI UR4, URZ, 0x4, UR4 ;  /* 0x000000043f047899 */ /* 0x000fc80008011604 */
[----:B------:R-:W-:-:S06]  /*1570*/  ULOP3.LUT UR4, UR4, 0x3fff, URZ, 0xc0, !UPT ;  /* 0x00003fff04047892 */ /* 0x000fcc000f8ec03f */
[----:B01----:R-:W-:Y:S01]  /*1580*/  IMAD.U32 R2, RZ, RZ, UR4 ;  /* 0x00000004ff027e24 */ /* 0x003fe2000f8e00ff */
[----:B------:R-:W-:Y:S05]  /*1590*/  WARPSYNC.ALL ;  /* 0x0000000000007948 */ /* 0x000fea0003800000 */
[----:B------:R-:W-:Y:S02]  /*15a0*/  LOP3.LUT R2, R2, 0x10000, RZ, 0xfc, !PT ;  /* 0x0001000002027812 */ /* 0x000fe400078efcff */
[----:B--2---:R-:W-:Y:S02]  /*15b0*/  LOP3.LUT P1, RZ, R120, 0x7f, RZ, 0xc0, !PT ;  /* 0x0000007f78ff7812 */ /* 0x004fe4000782c0ff */
[----:B------:R-:W-:Y:S01]  /*15c0*/  R2UR UR12, R2 ;  /* 0x00000000020c72ca */ /* 0x000fe200000e0000 */
[----:B------:R-:W-:Y:S01]  /*15d0*/  ULOP3.LUT UR8, UR50, 0x10000, URZ, 0xfc, !UPT ;  /* 0x0001000032087892 */ /* 0x000fe2000f8efc3f */
[----:B------:R-:W-:Y:S01]  /*15e0*/  WARPGROUP.ARRIVE ;  /* 0x00000000000079c5 */ /* 0x000fe20000000000 */
[----:B------:R-:W-:Y:S01]  /*15f0*/  UMOV UR9, 0x80000020 ;  /* 0x8000002000097882 */ /* 0x000fe20000000000 */
[----:B------:R-:W-:Y:S01]  /*1600*/  UMOV UR11, 0x80000020 ;  /* 0x80000020000b7882 */ /* 0x000fe20000000000 */
[----:B------:R-:W-:Y:S01]  /*1610*/  UIADD3 UR7, UR8, 0x2, URZ ;  /* 0x0000000208077890 */ /* 0x000fe2000fffe03f */
[----:B------:R-:W-:Y:S01]  /*1620*/  VIADD R10, R157, UR49 ;  /* 0x000000319d0a7c36 */ /* 0x000fe20008000000 */
[----:B------:R-:W-:Y:S01]  /*1630*/  ULDC UR20, c[0x0][0x988] ;  /* 0x0002620000147ab9 */ /* 0x000fe20000000800 */
[----:B------:R-:W-:-:S05]  /*1640*/  UISETP.GE.AND UP0, UPT, UR49, 0xa1, UPT ;  /* 0x000000a13100788c */ /* 0x000fca000bf06270 */
[----:B------:R-:W-:-:S04]  /*1650*/  UIMAD UR12, UR39, 0x280, UR12 ;  /* 0x00000280270c78a4 */ /* 0x000fc8000f8e020c */
[----:B------:R-:W-:Y:S02]  /*1660*/  UIADD3 UR4, UR12, 0x100, URZ ;  /* 0x000001000c047890 */ /* 0x000fe4000fffe03f */
[----:B------:R-:W-:Y:S02]  /*1670*/  UIADD3 UR5, UR12, 0x180, URZ ;  /* 0x000001800c057890 */ /* 0x000fe4000fffe03f */
[----:B------:R-:W-:Y:S01]  /*1680*/  UMOV UR10, UR12 ;  /* 0x0000000c000a7c82 */ /* 0x000fe20008000000 */
[----:B------:R-:W-:Y:S01]  /*1690*/  UIADD3 UR6, UR12, 0x200, URZ ;  /* 0x000002000c067890 */ /* 0x000fe2000fffe03f */
[----:B------:R-:W-:Y:S01]  /*16a0*/  QGMMA.64x32x32.F32.E4M3.E4M3 R104, gdesc[UR8], RZ, !UPT, gsb0 ;  /* 0x00600000086879f3 */ /* 0x000fe2000c0008ff */
[----:B------:R-:W-:Y:S01]  /*16b0*/  UIADD3 UR10, UR12, 0x80, URZ ;  /* 0x000000800c0a7890 */ /* 0x000fe2000fffe03f */
[----:B------:R-:W-:Y:S01]  /*16c0*/  UMOV UR11, 0x80000020 ;  /* 0x80000020000b7882 */ /* 0x000fe20000000000 */
[----:B------:R-:W-:Y:S01]  /*16d0*/  UIADD3 UR13, UR12, 0x2, URZ ;  /* 0x000000020c0d7890 */ /* 0x000fe2000fffe03f */
[----:B------:R-:W-:-:S02]  /*16e0*/  WARPGROUP.DEPBAR.LE gsb0, 0x0 ;  /* 0x00008000000079c5 */ /* 0x000fc40000010000 */
[----:B------:R-:W-:-:S06]  /*16f0*/  WARPGROUP.ARRIVE ;  /* 0x00000000000079c5 */ /* 0x000fcc0000000000 */
[----:B------:R-:W-:Y:S01]  /*1700*/  QGMMA.64x32x32.F32.E4M3.E4M3 R88, gdesc[UR8], RZ, !UPT, gsb0 ;  /* 0x00600000085879f3 */ /* 0x000fe2000c0008ff */
[----:B------:R-:W-:Y:S01]  /*1710*/  UMOV UR10, UR4 ;  /* 0x00000004000a7c82 */ /* 0x000fe20008000000 */
[----:B------:R-:W-:Y:S01]  /*1720*/  UMOV UR11, 0x80000020 ;  /* 0x80000020000b7882 */ /* 0x000fe20000000000 */
[----:B------:R-:W-:Y:S01]  /*1730*/  UMOV UR4, UR7 ;  /* 0x0000000700047c82 */ /* 0x000fe20008000000 */
[----:B------:R-:W-:Y:S01]  /*1740*/  UMOV UR7, 0x80000020 ;  /* 0x8000002000077882 */ /* 0x000fe20000000000 */
[----:B------:R-:W-:Y:S02]  /*1750*/  WARPGROUP.DEPBAR.LE gsb0, 0x0 ;  /* 0x00008000000079c5 */ /* 0x000fe40000010000 */
[----:B------:R-:W-:-:S06]  /*1760*/  WARPGROUP.ARRIVE ;  /* 0x00000000000079c5 */ /* 0x000fcc0000000000 */
[----:B------:R-:W-:Y:S01]  /*1770*/  QGMMA.64x32x32.F32.E4M3.E4M3 R72, gdesc[UR8], RZ, !UPT, gsb0 ;  /* 0x00600000084879f3 */ /* 0x000fe2000c0008ff */
[----:B------:R-:W-:Y:S01]  /*1780*/  UMOV UR10, UR5 ;  /* 0x00000005000a7c82 */ /* 0x000fe20008000000 */
[----:B------:R-:W-:Y:S01]  /*1790*/  UMOV UR11, 0x80000020 ;  /* 0x80000020000b7882 */ /* 0x000fe20000000000 */
[----:B------:R-:W-:Y:S01]  /*17a0*/  UMOV UR5, 0x80000020 ;  /* 0x8000002000057882 */ /* 0x000fe20000000000 */
[----:B------:R-:W-:Y:S02]  /*17b0*/  WARPGROUP.DEPBAR.LE gsb0, 0x0 ;  /* 0x00008000000079c5 */ /* 0x000fe40000010000 */
[----:B------:R-:W-:-:S06]  /*17c0*/  WARPGROUP.ARRIVE ;  /* 0x00000000000079c5 */ /* 0x000fcc0000000000 */
[----:B------:R-:W-:Y:S01]  /*17d0*/  QGMMA.64x32x32.F32.E4M3.E4M3 R56, gdesc[UR8], RZ, !UPT, gsb0 ;  /* 0x00600000083879f3 */ /* 0x000fe2000c0008ff */
[----:B------:R-:W-:Y:S01]  /*17e0*/  UMOV UR10, UR6 ;  /* 0x00000006000a7c82 */ /* 0x000fe20008000000 */
[----:B------:R-:W-:Y:S01]  /*17f0*/  UMOV UR11, 0x80000020 ;  /* 0x80000020000b7882 */ /* 0x000fe20000000000 */
[----:B------:R-:W-:Y:S01]  /*1800*/  UMOV UR6, UR13 ;  /* 0x0000000d00067c82 */ /* 0x000fe20008000000 */
[----:B------:R-:W-:Y:S02]  /*1810*/  WARPGROUP.DEPBAR.LE gsb0, 0x0 ;  /* 0x00008000000079c5 */ /* 0x000fe40000010000 */
[----:B------:R-:W-:-:S06]  /*1820*/  WARPGROUP.ARRIVE ;  /* 0x00000000000079c5 */ /* 0x000fcc0000000000 */
[----:B------:R-:W-:Y:S03]  /*1830*/  QGMMA.64x32x32.F32.E4M3.E4M3 R24, gdesc[UR8], RZ, !UPT, gsb0 ;  /* 0x00600000081879f3 */ /* 0x000fe6000c0008ff */
[----:B------:R-:W-:Y:S02]  /*1840*/  WARPGROUP.DEPBAR.LE gsb0, 0x0 ;  /* 0x00008000000079c5 */ /* 0x000fe40000010000 */
[----:B------:R-:W-:-:S06]  /*1850*/  WARPGROUP.ARRIVE ;  /* 0x00000000000079c5 */ /* 0x000fcc0000000000 */
[----:B------:R-:W-:Y:S01]  /*1860*/  QGMMA.64x32x32.F32.E4M3.E4M3 R104, gdesc[UR4], R104, gsb0 ;  /* 0x00600000046879f3 */ /* 0x000fe20008000868 */
[----:B------:R-:W-:Y:S01]  /*1870*/  UIADD3 UR6, UR12, 0x82, URZ ;  /* 0x000000820c067890 */ /* 0x000fe2000fffe03f */
[----:B------:R-:W-:Y:S01]  /*1880*/  UMOV UR7, 0x80000020 ;  /* 0x8000002000077882 */ /* 0x000fe20000000000 */
[----:B------:R-:W-:Y:S02]  /*1890*/  WARPGROUP.DEPBAR.LE gsb0, 0x0 ;  /* 0x00008000000079c5 */ /* 0x000fe40000010000 */
[----:B------:R-:W-:Y:S01]  /*18a0*/  WARPGROUP.ARRIVE ;  /* 0x00000000000079c5 */ /* 0x000fe20000000000 */
[C---:B------:R-:W-:Y:S01]  /*18b0*/  FMUL.FTZ R21, R0.reuse, R104 ;  /* 0x0000006800157220 */ /* 0x040fe20000410000 */
[C---:B------:R-:W-:Y:S01]  /*18c0*/  FMUL.FTZ R40, R0.reuse, R105 ;  /* 0x0000006900287220 */ /* 0x040fe20000410000 */
[C---:B------:R-:W-:Y:S01]  /*18d0*/  FMUL.FTZ R42, R0.reuse, R108 ;  /* 0x0000006c002a7220 */ /* 0x040fe20000410000 */
[C---:B------:R-:W-:Y:S01]  /*18e0*/  FMUL.FTZ R43, R0.reuse, R109 ;  /* 0x0000006d002b7220 */ /* 0x040fe20000410000 */
[C---:B------:R-:W-:Y:S01]  /*18f0*/  FMUL.FTZ R4, R0.reuse, R106 ;  /* 0x0000006a00047220 */ /* 0x040fe20000410000 */
[----:B------:R-:W-:Y:S01]  /*1900*/  QGMMA.64x32x32.F32.E4M3.E4M3 R88, gdesc[UR4], R88, gsb0 ;  /* 0x00600000045879f3 */ /* 0x000fe20008000858 */
[----:B------:R-:W-:Y:S01]  /*1910*/  UIADD3 UR6, UR12, 0x102, URZ ;  /* 0x000001020c067890 */ /* 0x000fe2000fffe03f */
[----:B------:R-:W0:Y:S01]  /*1920*/  MUFU.TANH R21, R21 ;  /* 0x0000001500157308 */ /* 0x000e220000002400 */
[----:B------:R-:W-:Y:S01]  /*1930*/  UMOV UR7, 0x80000020 ;  /* 0x8000002000077882 */ /* 0x000fe20000000000 */
[C---:B------:R-:W-:Y:S01]  /*1940*/  FMUL.FTZ R45, R0.reuse, R112 ;  /* 0x00000070002d7220 */ /* 0x040fe20000410000 */
[C---:B------:R-:W-:Y:S01]  /*1950*/  FMUL.FTZ R5, R0.reuse, R107 ;  /* 0x0000006b00057220 */ /* 0x040fe20000410000 */
[C---:B------:R-:W-:Y:S01]  /*1960*/  FMUL.FTZ R47, R0.reuse, R113 ;  /* 0x00000071002f7220 */ /* 0x040fe20000410000 */
[C---:B------:R-:W-:Y:S01]  /*1970*/  FMUL.FTZ R9, R0.reuse, R115 ;  /* 0x0000007300097220 */ /* 0x040fe20000410000 */
[C---:B------:R-:W-:Y:S01]  /*1980*/  FMUL.FTZ R48, R0.reuse, R116 ;  /* 0x0000007400307220 */ /* 0x040fe20000410000 */
[C---:B------:R-:W-:Y:S01]  /*1990*/  FMUL.FTZ R11, R0.reuse, R118 ;  /* 0x00000076000b7220 */ /* 0x040fe20000410000 */
[----:B------:R-:W1:Y:S01]  /*19a0*/  MUFU.TANH R40, R40 ;  /* 0x0000002800287308 */ /* 0x000e620000002400 */
[C---:B------:R-:W-:Y:S01]  /*19b0*/  FMUL.FTZ R6, R0.reuse, R110 ;  /* 0x0000006e00067220 */ /* 0x040fe20000410000 */
[C---:B------:R-:W-:Y:S01]  /*19c0*/  FMUL.FTZ R7, R0.reuse, R111 ;  /* 0x0000006f00077220 */ /* 0x040fe20000410000 */
[C---:B------:R-:W-:Y:S01]  /*19d0*/  FMUL.FTZ R49, R0.reuse, R117 ;  /* 0x0000007500317220 */ /* 0x040fe20000410000 */
[C---:B------:R-:W-:Y:S01]  /*19e0*/  FMUL.FTZ R8, R0.reuse, R114 ;  /* 0x0000007200087220 */ /* 0x040fe20000410000 */
[----:B------:R-:W-:-:S03]  /*19f0*/  FMUL.FTZ R12, R0, R119 ;  /* 0x00000077000c7220 */ /* 0x000fc60000410000 */
[----:B------:R-:W2:Y:S08]  /*1a00*/  MUFU.TANH R42, R42 ;  /* 0x0000002a002a7308 */ /* 0x000eb00000002400 */
[----:B------:R-:W3:Y:S08]  /*1a10*/  MUFU.TANH R43, R43 ;  /* 0x0000002b002b7308 */ /* 0x000ef00000002400 */
[----:B------:R-:W4:Y:S08]  /*1a20*/  MUFU.TANH R4, R4 ;  /* 0x0000000400047308 */ /* 0x000f300000002400 */
[----:B------:R-:W5:Y:S08]  /*1a30*/  MUFU.TANH R45, R45 ;  /* 0x0000002d002d7308 */ /* 0x000f700000002400 */
[----:B------:R-:W5:Y:S08]  /*1a40*/  MUFU.TANH R5, R5 ;  /* 0x0000000500057308 */ /* 0x000f700000002400 */
[----:B------:R-:W5:Y:S01]  /*1a50*/  MUFU.TANH R47, R47 ;  /* 0x0000002f002f7308 */ /* 0x000f620000002400 */
[----:B------:R-:W-:-:S02]  /*1a60*/  WARPGROUP.DEPBAR.LE gsb0, 0x0 ;  /* 0x00008000000079c5 */ /* 0x000fc40000010000 */
[----:B------:R-:W-:Y:S01]  /*1a70*/  WARPGROUP.ARRIVE ;  /* 0x00000000000079c5 */ /* 0x000fe20000000000 */
[C---:B------:R-:W-:Y:S01]  /*1a80*/  FMUL.FTZ R20, R0.reuse, R92 ;  /* 0x0000005c00147220 */ /* 0x040fe20000410000 */
[C---:B------:R-:W-:Y:S01]  /*1a90*/  FMUL.FTZ R46, R0.reuse, R97 ;  /* 0x00000061002e7220 */ /* 0x040fe20000410000 */
[C---:B------:R-:W-:Y:S02]  /*1aa0*/  FMUL.FTZ R50, R0.reuse, R95 ;  /* 0x0000005f00327220 */ /* 0x040fe40000410000 */
[----:B------:R-:W5:Y:S01]  /*1ab0*/  MUFU.TANH R9, R9 ;  /* 0x0000000900097308 */ /* 0x000f620000002400 */
[C---:B------:R-:W-:Y:S01]  /*1ac0*/  FMUL.FTZ R44, R0.reuse, R96 ;  /* 0x00000060002c7220 */ /* 0x040fe20000410000 */
[----:B------:R-:W-:Y:S01]  /*1ad0*/  QGMMA.64x32x32.F32.E4M3.E4M3 R72, gdesc[UR4], R72, gsb0 ;  /* 0x00600000044879f3 */ /* 0x000fe20008000848 */
[----:B------:R-:W-:Y:S01]  /*1ae0*/  UIADD3 UR6, UR12, 0x182, URZ ;  /* 0x000001820c067890 */ /* 0x000fe2000fffe03f */
[C---:B------:R-:W-:Y:S01]  /*1af0*/  FMUL.FTZ R51, R0.reuse, R88 ;  /* 0x0000005800337220 */ /* 0x040fe20000410000 */
[----:B------:R-:W-:Y:S01]  /*1b00*/  UMOV UR7, 0x80000020 ;  /* 0x8000002000077882 */ /* 0x000fe20000000000 */
[C---:B------:R-:W-:Y:S01]  /*1b10*/  FMUL.FTZ R13, R0.reuse, R90 ;  /* 0x0000005a000d7220 */ /* 0x040fe20000410000 */
[C---:B------:R-:W-:Y:S01]  /*1b20*/  FMUL.FTZ R52, R0.reuse, R89 ;  /* 0x0000005900347220 */ /* 0x040fe20000410000 */
[----:B------:R-:W-:Y:S01]  /*1b30*/  MUFU.TANH R48, R48 ;  /* 0x0000003000307308 */ /* 0x000fe20000002400 */
[C---:B------:R-:W-:Y:S01]  /*1b40*/  FMUL.FTZ R14, R0.reuse, R91 ;  /* 0x0000005b000e7220 */ /* 0x040fe20000410000 */
[C---:B------:R-:W-:Y:S01]  /*1b50*/  FMUL.FTZ R91, R0.reuse, R99 ;  /* 0x00000063005b7220 */ /* 0x040fe20000410000 */
[C---:B------:R-:W-:Y:S01]  /*1b60*/  FMUL.FTZ R41, R0.reuse, R93 ;  /* 0x0000005d00297220 */ /* 0x040fe20000410000 */
[C---:B------:R-:W-:Y:S01]  /*1b70*/  FMUL.FTZ R93, R0.reuse, R102 ;  /* 0x00000066005d7220 */ /* 0x040fe20000410000 */
[C---:B------:R-:W-:Y:S01]  /*1b80*/  FMUL.FTZ R90, R0.reuse, R98 ;  /* 0x00000062005a7220 */ /* 0x040fe20000410000 */
[C---:B------:R-:W-:Y:S01]  /*1b90*/  FMUL.FTZ R15, R0.reuse, R94 ;  /* 0x0000005e000f7220 */ /* 0x040fe20000410000 */
[C---:B------:R-:W-:Y:S01]  /*1ba0*/  FMUL.FTZ R94, R0.reuse, R103 ;  /* 0x00000067005e7220 */ /* 0x040fe20000410000 */
[----:B------:R-:W5:Y:S01]  /*1bb0*/  MUFU.TANH R11, R11 ;  /* 0x0000000b000b7308 */ /* 0x000f620000002400 */
[C---:B------:R-:W-:Y:S01]  /*1bc0*/  FMUL.FTZ R89, R0.reuse, R100 ;  /* 0x0000006400597220 */ /* 0x040fe20000410000 */
[----:B------:R-:W-:-:S06]  /*1bd0*/  FMUL.FTZ R53, R0, R101 ;  /* 0x0000006500357220 */ /* 0x000fcc0000410000 */
[----:B------:R-:W5:Y:S08]  /*1be0*/  MUFU.TANH R6, R6 ;  /* 0x0000000600067308 */ /* 0x000f700000002400 */
[----:B------:R-:W-:Y:S08]  /*1bf0*/  MUFU.TANH R20, R20 ;  /* 0x0000001400147308 */ /* 0x000ff00000002400 */
[----:B------:R-:W5:Y:S08]  /*1c00*/  MUFU.TANH R7, R7 ;  /* 0x0000000700077308 */ /* 0x000f700000002400 */
[----:B------:R-:W-:Y:S08]  /*1c10*/  MUFU.TANH R50, R50 ;  /* 0x0000003200327308 */ /* 0x000ff00000002400 */
[----:B------:R-:W5:Y:S01]  /*1c20*/  MUFU.TANH R49, R49 ;  /* 0x0000003100317308 */ /* 0x000f620000002400 */
[----:B------:R-:W-:-:S02]  /*1c30*/  WARPGROUP.DEPBAR.LE gsb0, 0x0 ;  /* 0x00008000000079c5 */ /* 0x000fc40000010000 */
[----:B------:R-:W-:Y:S01]  /*1c40*/  WARPGROUP.ARRIVE ;  /* 0x00000000000079c5 */ /* 0x000fe20000000000 */
[C---:B------:R-:W-:Y:S01]  /*1c50*/  FMUL.FTZ R54, R0.reuse, R85 ;  /* 0x0000005500367220 */ /* 0x040fe20000410000 */
[----:B------:R-:W-:Y:S02]  /*1c60*/  IMAD.U32 R85, RZ, RZ, UR48 ;  /* 0x00000030ff557e24 */ /* 0x000fe4000f8e00ff */
[C---:B------:R-:W-:Y:S01]  /*1c70*/  FMUL.FTZ R97, R0.reuse, R78 ;  /* 0x0000004e00617220 */ /* 0x040fe20000410000 */
[C---:B------:R-:W-:Y:S01]  /*1c80*/  FMUL.FTZ R78, R0.reuse, R79 ;  /* 0x0000004f004e7220 */ /* 0x040fe20000410000 */
[C---:B------:R-:W-:Y:S01]  /*1c90*/  FMUL.FTZ R79, R0.reuse, R83 ;  /* 0x00000053004f7220 */ /* 0x040fe20000410000 */
[----:B------:R-:W-:Y:S01]  /*1ca0*/  QGMMA.64x32x32.F32.E4M3.E4M3 R56, gdesc[UR4], R56, gsb0 ;  /* 0x00600000043879f3 */ /* 0x000fe20008000838 */
[----:B------:R-:W-:Y:S01]  /*1cb0*/  UIADD3 UR6, UR12, 0x202, URZ ;  /* 0x000002020c067890 */ /* 0x000fe2000fffe03f */
[----:B------:R-:W-:Y:S01]  /*1cc0*/  IMAD R10, R85, -0xa0, R10 ;  /* 0xffffff60550a7824 */ /* 0x000fe200078e020a */
[----:B------:R-:W-:Y:S01]  /*1cd0*/  UMOV UR7, 0x80000020 ;  /* 0x8000002000077882 */ /* 0x000fe20000000000 */
[C---:B------:R-:W-:Y:S01]  /*1ce0*/  FMUL.FTZ R96, R0.reuse, R74 ;  /* 0x0000004a00607220 */ /* 0x040fe20000410000 */
[C---:B------:R-:W-:Y:S01]  /*1cf0*/  FMUL.FTZ R74, R0.reuse, R84 ;  /* 0x00000054004a7220 */ /* 0x040fe20000410000 */
[----:B------:R-:W-:Y:S01]  /*1d00*/  FMUL.FTZ R95, R0, R75 ;  /* 0x0000004b005f7220 */ /* 0x000fe20000410000 */
[C---:B------:R-:W-:Y:S01]  /*1d10*/  ISETP.GT.AND P1, PT, R10.reuse, RZ, PT ;  /* 0x000000ff0a00720c */ /* 0x040fe20003f24270 */
[----:B------:R-:W5:Y:S01]  /*1d20*/  MUFU.TANH R8, R8 ;  /* 0x0000000800087308 */ /* 0x000f620000002400 */
[----:B------:R-:W-:Y:S01]  /*1d30*/  ISETP.GT.AND P2, PT, R10, 0x1, PT ;  /* 0x000000010a00780c */ /* 0x000fe20003f44270 */
[----:B------:R-:W-:Y:S01]  /*1d40*/  FMUL.FTZ R88, R0, R73 ;  /* 0x0000004900587220 */ /* 0x000fe20000410000 */
[----:B------:R-:W-:Y:S01]  /*1d50*/  ISETP.GT.AND P3, PT, R10, 0x8, PT ;  /* 0x000000080a00780c */ /* 0x000fe20003f64270 */
[C---:B------:R-:W-:Y:S01]  /*1d60*/  FMUL.FTZ R73, R0.reuse, R81 ;  /* 0x0000005100497220 */ /* 0x040fe20000410000 */
[----:B0-----:R-:W-:Y:S01]  /*1d70*/  FSEL R21, R21, -INF , P1 ;  /* 0xff80000015157808 */ /* 0x001fe20000800000 */
[----:B------:R-:W-:Y:S01]  /*1d80*/  FMUL.FTZ R81, R0, R87 ;  /* 0x0000005700517220 */ /* 0x000fe20000410000 */
[----:B-1----:R-:W-:Y:S01]  /*1d90*/  FSEL R40, R40, -INF , P2 ;  /* 0xff80000028287808 */ /* 0x002fe20001000000 */
[----:B------:R-:W0:Y:S01]  /*1da0*/  MUFU.TANH R51, R51 ;  /* 0x0000003300337308 */ /* 0x000e220000002400 */
[----:B------:R-:W-:Y:S01]  /*1db0*/  ISETP.GT.AND P4, PT, R10, 0x9, PT ;  /* 0x000000090a00780c */ /* 0x000fe20003f84270 */
[----:B------:R-:W-:Y:S01]  /*1dc0*/  FMUL.FTZ R92, R0, R72 ;  /* 0x00000048005c7220 */ /* 0x000fe20000410000 */
[----:B--2---:R-:W-:Y:S01]  /*1dd0*/  FSEL R42, R42, -INF , P3 ;  /* 0xff8000002a2a7808 */ /* 0x004fe20001800000 */
[----:B------:R-:W-:Y:S01]  /*1de0*/  FMUL.FTZ R72, R0, R77 ;  /* 0x0000004d00487220 */ /* 0x000fe20000410000 */
[----:B------:R-:W-:Y:S01]  /*1df0*/  ISETP.GT.AND P5, PT, R10, 0x10, PT ;  /* 0x000000100a00780c */ /* 0x000fe20003fa4270 */
[----:B------:R-:W-:Y:S01]  /*1e00*/  FMUL.FTZ R77, R0, R80 ;  /* 0x00000050004d7220 */ /* 0x000fe20000410000 */
[----:B---3--:R-:W-:Y:S01]  /*1e10*/  FSEL R43, R43, -INF , P4 ;  /* 0xff8000002b2b7808 */ /* 0x008fe20002000000 */
[----:B------:R-:W1:Y:S01]  /*1e20*/  MUFU.TANH R12, R12 ;  /* 0x0000000c000c7308 */ /* 0x000e620000002400 */
[----:B----4-:R-:W-:Y:S01]  /*1e30*/  FSEL R4, R4, -INF , P1 ;  /* 0xff80000004047808 */ /* 0x010fe20000800000 */
[----:B------:R-:W-:Y:S01]  /*1e40*/  FMUL.FTZ R80, R0, R82 ;  /* 0x0000005200507220 */ /* 0x000fe20000410000 */
[----:B------:R-:W-:Y:S01]  /*1e50*/  ISETP.GT.AND P1, PT, R10, 0x11, PT ;  /* 0x000000110a00780c */ /* 0x000fe20003f24270 */
[C---:B------:R-:W-:Y:S01]  /*1e60*/  FMUL.FTZ R82, R0.reuse, R86 ;  /* 0x0000005600527220 */ /* 0x040fe20000410000 */
[----:B-----5:R-:W-:Y:S01]  /*1e70*/  FSEL R45, R45, -INF , P5 ;  /* 0xff8000002d2d7808 */ /* 0x020fe20002800000 */
[----:B------:R-:W-:Y:S01]  /*1e80*/  FMUL.FTZ R76, R0, R76 ;  /* 0x0000004c004c7220 */ /* 0x000fe20000410000 */
[----:B------:R-:W-:Y:S01]  /*1e90*/  FSEL R5, R5, -INF , P2 ;  /* 0xff80000005057808 */ /* 0x000fe20001000000 */
[----:B------:R-:W2:Y:S01]  /*1ea0*/  MUFU.TANH R13, R13 ;  /* 0x0000000d000d7308 */ /* 0x000ea20000002400 */
[----:B------:R-:W-:-:S02]  /*1eb0*/  ISETP.GT.AND P2, PT, R10, 0x18, PT ;  /* 0x000000180a00780c */ /* 0x000fc40003f44270 */
[----:B------:R-:W-:Y:S02]  /*1ec0*/  FSEL R47, R47, -INF , P1 ;  /* 0xff8000002f2f7808 */ /* 0x000fe40000800000 */
[----:B------:R-:W-:Y:S02]  /*1ed0*/  FSEL R9, R9, -INF , P1 ;  /* 0xff80000009097808 */ /* 0x000fe40000800000 */
[----:B------:R-:W-:Y:S01]  /*1ee0*/  ISETP.GT.AND P1, PT, R10, 0x28, PT ;  /* 0x000000280a00780c */ /* 0x000fe20003f24270 */
[----:B------:R-:W3:Y:S01]  /*1ef0*/  MUFU.TANH R52, R52 ;  /* 0x0000003400347308 */ /* 0x000ee20000002400 */
[----:B------:R-:W-:Y:S02]  /*1f00*/  FSEL R11, R11, -INF , P2 ;  /* 0xff8000000b0b7808 */ /* 0x000fe40001000000 */
[----:B------:R-:W-:Y:S02]  /*1f10*/  FSEL R48, R48, -INF , P2 ;  /* 0xff80000030307808 */ /* 0x000fe40001000000 */
[----:B------:R-:W-:-:S02]  /*1f20*/  FSEL R6, R6, -INF , P3 ;  /* 0xff80000006067808 */ /* 0x000fc40001800000 */
[C---:B------:R-:W-:Y:S01]  /*1f30*/  ISETP.GT.AND P2, PT, R10.reuse, 0x29, PT ;  /* 0x000000290a00780c */ /* 0x040fe20003f44270 */
[----:B------:R-:W4:Y:S01]  /*1f40*/  MUFU.TANH R14, R14 ;  /* 0x0000000e000e7308 */ /* 0x000f220000002400 */
[C---:B------:R-:W-:Y:S02]  /*1f50*/  ISETP.GT.AND P3, PT, R10.reuse, 0x19, PT ;  /* 0x000000190a00780c */ /* 0x040fe40003f64270 */
[----:B------:R-:W-:Y:S02]  /*1f60*/  FSEL R7, R7, -INF , P4 ;  /* 0xff80000007077808 */ /* 0x000fe40002000000 */
[----:B------:R-:W-:Y:S02]  /*1f70*/  ISETP.GT.AND P4, PT, R10, 0x20, PT ;  /* 0x000000200a00780c */ /* 0x000fe40003f84270 */
[----:B------:R-:W-:Y:S01]  /*1f80*/  FSEL R49, R49, -INF , P3 ;  /* 0xff80000031317808 */ /* 0x000fe20001800000 */
[----:B------:R-:W5:Y:S01]  /*1f90*/  MUFU.TANH R44, R44 ;  /* 0x0000002c002c7308 */ /* 0x000f620000002400 */
[----:B------:R-:W-:-:S02]  /*1fa0*/  FSEL R8, R8, -INF , P5 ;  /* 0xff80000008087808 */ /* 0x000fc40002800000 */
[----:B------:R-:W-:Y:S01]  /*1fb0*/  ISETP.GT.AND P5, PT, R10, 0x21, PT ;  /* 0x000000210a00780c */ /* 0x000fe20003fa4270 */
[----:B------:R-:W-:Y:S02]  /*1fc0*/  WARPGROUP.DEPBAR.LE gsb0, 0x0 ;  /* 0x00008000000079c5 */ /* 0x000fe40000010000 */
[----:B------:R-:W-:Y:S01]  /*1fd0*/  WARPGROUP.ARRIVE ;  /* 0x00000000000079c5 */ /* 0x000fe20000000000 */
[C---:B------:R-:W-:Y:S01]  /*1fe0*/  FMUL.FTZ R83, R0.reuse, R59 ;  /* 0x0000003b00537220 */ /* 0x040fe20000410000 */
[----:B------:R-:W-:Y:S01]  /*1ff0*/  FMNMX.FTZ R59, R21, R40, !PT ;  /* 0x00000028153b7209 */ /* 0x000fe20007810000 */
[C---:B------:R-:W-:Y:S01]  /*2000*/  FMUL.FTZ R84, R0.reuse, R58 ;  /* 0x0000003a00547220 */ /* 0x040fe20000410000 */
[C---:B------:R-:W-:Y:S01]  /*2010*/  FMUL.FTZ R60, R0.reuse, R60 ;  /* 0x0000003c003c7220 */ /* 0x040fe20000410000 */
[----:B------:R-:W-:Y:S01]  /*2020*/  FMUL.FTZ R75, R0, R56 ;  /* 0x00000038004b7220 */ /* 0x000fe20000410000 */
[----:B------:R-:W-:Y:S01]  /*2030*/  QGMMA.64x32x32.F32.E4M3.E4M3 R24, gdesc[UR4], R24, gsb0 ;  /* 0x00600000041879f3 */ /* 0x000fe20008000818 */
[----:B------:R-:W-:Y:S01]  /*2040*/  FMNMX.FTZ R58, R42, R59, !PT ;  /* 0x0000003b2a3a7209 */ /* 0x000fe20007810000 */
[C---:B------:R-:W-:Y:S01]  /*2050*/  FMUL.FTZ R56, R0.reuse, R62 ;  /* 0x0000003e00387220 */ /* 0x040fe20000410000 */
[C---:B------:R-:W-:Y:S01]  /*2060*/  FMUL.FTZ R63, R0.reuse, R63 ;  /* 0x0000003f003f7220 */ /* 0x040fe20000410000 */
[----:B------:R2:W-:Y:S01]  /*2070*/  MUFU.TANH R62, R60 ;  /* 0x0000003c003e7308 */ /* 0x0005e20000002400 */
[C---:B------:R-:W-:Y:S01]  /*2080*/  FMUL.FTZ R98, R0.reuse, R70 ;  /* 0x0000004600627220 */ /* 0x040fe20000410000 */
[C---:B------:R-:W-:Y:S01]  /*2090*/  FMUL.FTZ R87, R0.reuse, R68 ;  /* 0x0000004400577220 */ /* 0x040fe20000410000 */
[C---:B------:R-:W-:Y:S01]  /*20a0*/  FMUL.FTZ R65, R0.reuse, R65 ;  /* 0x0000004100417220 */ /* 0x040fe20000410000 */
[----:B0-----:R-:W-:Y:S01]  /*20b0*/  FSEL R51, R51, -INF , P4 ;  /* 0xff80000033337808 */ /* 0x001fe20002000000 */
[----:B------:R-:W-:Y:S01]  /*20c0*/  FMUL.FTZ R99, R0, R71 ;  /* 0x0000004700637220 */ /* 0x000fe20000410000 */
[----:B-1----:R-:W-:Y:S01]  /*20d0*/  FSEL R12, R12, -INF , P3 ;  /* 0xff8000000c0c7808 */ /* 0x002fe20001800000 */
[C---:B------:R-:W-:Y:S01]  /*20e0*/  FMUL.FTZ R61, R0.reuse, R61 ;  /* 0x0000003d003d7220 */ /* 0x040fe20000410000 */
[----:B------:R-:W0:Y:S01]  /*20f0*/  MUFU.TANH R91, R91 ;  /* 0x0000005b005b7308 */ /* 0x000e220000002400 */
[----:B--2---:R-:W-:Y:S01]  /*2100*/  FMNMX.FTZ R60, R43, R58, !PT ;  /* 0x0000003a2b3c7209 */ /* 0x004fe20007810000 */
[----:B------:R-:W-:Y:S01]  /*2110*/  FMUL.FTZ R86, R0, R67 ;  /* 0x0000004300567220 */ /* 0x000fe20000410000 */
[----:B------:R-:W-:Y:S01]  /*2120*/  ISETP.GT.AND P3, PT, R10, 0x30, PT ;  /* 0x000000300a00780c */ /* 0x000fe20003f64270 */
[C---:B------:R-:W-:Y:S01]  /*2130*/  FMUL.FTZ R85, R0.reuse, R66 ;  /* 0x0000004200557220 */ /* 0x040fe20000410000 */
[----:B------:R-:W-:Y:S01]  /*2140*/  FMNMX.FTZ R60, R45, R60, !PT ;  /* 0x0000003c2d3c7209 */ /* 0x000fe20007810000 */
[----:B------:R-:W-:Y:S01]  /*2150*/  FMUL.FTZ R66, R0, R69 ;  /* 0x0000004500427220 */ /* 0x000fe20000410000 */
[----:B------:R-:W-:Y:S01]  /*2160*/  FSEL R13, R13, -INF , P4 ;  /* 0xff8000000d0d7808 */ /* 0x000fe20002000000 */
[----:B------:R1:W-:Y:S01]  /*2170*/  MUFU.TANH R70, R63 ;  /* 0x0000003f00467308 */ /* 0x0003e20000002400 */
[----:B------:R-:W-:Y:S01]  /*2180*/  ISETP.GT.AND P4, PT, R10, 0x31, PT ;  /* 0x000000310a00780c */ /* 0x000fe20003f84270 */
[----:B------:R-:W-:Y:S01]  /*2190*/  FMUL.FTZ R64, R0, R64 ;  /* 0x0000004000407220 */ /* 0x000fe20000410000 */
[----:B---3--:R-:W-:Y:S01]  /*21a0*/  FSEL R52, R52, -INF , P5 ;  /* 0xff80000034347808 */ /* 0x008fe20002800000 */
[----:B------:R-:W-:Y:S01]  /*21b0*/  FMUL.FTZ R57, R0, R57 ;  /* 0x0000003900397220 */ /* 0x000fe20000410000 */
[----:B----4-:R-:W-:-:S02]  /*21c0*/  FSEL R14, R14, -INF , P5 ;  /* 0xff8000000e0e7808 */ /* 0x010fc40002800000 */
[----:B-----5:R-:W-:Y:S01]  /*21d0*/  FSEL R59, R44, -INF , P3 ;  /* 0xff8000002c3b7808 */ /* 0x020fe20001800000 */
[----:B------:R-:W2:Y:S01]  /*21e0*/  MUFU.TANH R41, R41 ;  /* 0x0000002900297308 */ /* 0x000ea20000002400 */
[----:B-1----:R-:W-:Y:S02]  /*21f0*/  FMNMX.FTZ R63, R47, R60, !PT ;  /* 0x0000003c2f3f7209 */ /* 0x002fe40007810000 */
[----:B------:R-:W-:Y:S02]  /*2200*/  ISETP.GT.AND P5, PT, R10, 0x38, PT ;  /* 0x000000380a00780c */ /* 0x000fe40003fa4270 */
[----:B0-----:R-:W-:-:S03]  /*2210*/  FSEL R44, R91, -INF , P4 ;  /* 0xff8000005b2c7808 */ /* 0x001fc60002000000 */
[----:B------:R-:W-:Y:S08]  /*2220*/  MUFU.TANH R46, R46 ;  /* 0x0000002e002e7308 */ /* 0x000ff00000002400 */
[----:B------:R0:W-:Y:S01]  /*2230*/  MUFU.TANH R68, R56 ;  /* 0x0000003800447308 */ /* 0x0001e20000002400 */
[----:B--2---:R-:W-:-:S07]  /*2240*/  FSEL R58, R41, -INF , P2 ;  /* 0xff800000293a7808 */ /* 0x004fce0001000000 */
[----:B------:R-:W-:Y:S01]  /*2250*/  MUFU.TANH R93, R93 ;  /* 0x0000005d005d7308 */ /* 0x000fe20000002400 */
[----:B0-----:R-:W-:Y:S02]  /*2260*/  FSEL R56, R20, -INF , P1 ;  /* 0xff80000014387808 */ /* 0x001fe40000800000 */
[----:B------:R-:W-:Y:S02]  /*2270*/  FSEL R20, R50, -INF , P2 ;  /* 0xff80000032147808 */ /* 0x000fe40001000000 */
[----:B------:R-:W-:Y:S02]  /*2280*/  FMNMX.FTZ R50, R48, R63, !PT ;  /* 0x0000003f30327209 */ /* 0x000fe40007810000 */
[----:B------:R-:W-:Y:S01]  /*2290*/  ISETP.GT.AND P2, PT, R10, 0x40, PT ;  /* 0x000000400a00780c */ /* 0x000fe20003f44270 */
[----:B------:R-:W0:Y:S01]  /*22a0*/  MUFU.TANH R15, R15 ;  /* 0x0000000f000f7308 */ /* 0x000e220000002400 */
[----:B------:R-:W-:Y:S01]  /*22b0*/  FMNMX.FTZ R60, R49, R50, !PT ;  /* 0x00000032313c7209 */ /* 0x000fe20007810000 */
[----:B------:R-:W-:-:S02]  /*22c0*/  WARPGROUP.DEPBAR.LE gsb0, 0x0 ;  /* 0x00008000000079c5 */ /* 0x000fc40000010000 */
[----:B------:R-:W-:-:S04]  /*22d0*/  FMUL.FTZ R36, R0, R36 ;  /* 0x0000002400247220 */ /* 0x000fc80000410000 */
[----:B------:R-:W-:Y:S08]  /*22e0*/  MUFU.TANH R92, R92 ;  /* 0x0000005c005c7308 */ /* 0x000ff00000002400 */
[----:B------:R-:W1:Y:S01]  /*22f0*/  MUFU.TANH R94, R94 ;  /* 0x0000005e005e7308 */ /* 0x000e620000002400 */
[----:B0-----:R-:W-:Y:S02]  /*2300*/  FSEL R15, R15, -INF , P1 ;  /* 0xff8000000f0f7808 */ /* 0x001fe40000800000 */
[----:B------:R-:W-:-:S05]  /*2310*/  ISETP.GT.AND P1, PT, R10, 0x39, PT ;  /* 0x000000390a00780c */ /* 0x000fca0003f24270 */
[----:B------:R0:W-:Y:S08]  /*2320*/  MUFU.TANH R71, R65 ;  /* 0x0000004100477308 */ /* 0x0001f00000002400 */
[----:B------:R-:W2:Y:S01]  /*2330*/  MUFU.TANH R90, R90 ;  /* 0x0000005a005a7308 */ /* 0x000ea20000002400 */
[----:B0-----:R-:W-:Y:S02]  /*2340*/  FMNMX.FTZ R65, R51, R60, !PT ;  /* 0x0000003c33417209 */ /* 0x001fe40007810000 */
[----:B-1----:R-:W-:-:S02]  /*2350*/  FSEL R50, R94, -INF , P1 ;  /* 0xff8000005e327808 */ /* 0x002fc40000800000 */
[----:B------:R-:W-:Y:S02]  /*2360*/  FMNMX.FTZ R91, R52, R65, !PT ;  /* 0x00000041345b7209 */ /* 0x000fe40007810000 */
[----:B------:R-:W-:Y:S01]  /*2370*/  FSEL R65, R92, -INF , P2 ;  /* 0xff8000005c417808 */ /* 0x000fe20001000000 */
[----:B------:R-:W0:Y:S08]  /*2380*/  MUFU.TANH R89, R89 ;  /* 0x0000005900597308 */ /* 0x000e300000002400 */
[----:B------:R1:W-:Y:S01]  /*2390*/  MUFU.TANH R67, R61 ;  /* 0x0000003d00437308 */ /* 0x0003e20000002400 */
[----:B--2---:R-:W-:-:S02]  /*23a0*/  FSEL R41, R90, -INF , P3 ;  /* 0xff8000005a297808 */ /* 0x004fc40001800000 */
[----:B------:R-:W-:-:S05]  /*23b0*/  ISETP.GT.AND P3, PT, R10, 0x41, PT ;  /* 0x000000410a00780c */ /* 0x000fca0003f64270 */
[----:B------:R-:W-:Y:S01]  /*23c0*/  MUFU.TANH R95, R95 ;  /* 0x0000005f005f7308 */ /* 0x000fe20000002400 */
[----:B-1----:R-:W-:Y:S02]  /*23d0*/  FSEL R61, R46, -INF , P4 ;  /* 0xff8000002e3d7808 */ /* 0x002fe40002000000 */
[----:B------:R-:W-:Y:S02]  /*23e0*/  FSEL R46, R93, -INF , P5 ;  /* 0xff8000005d2e7808 */ /* 0x000fe40002800000 */
[----:B------:R-:W-:Y:S02]  /*23f0*/  FMNMX.FTZ R93, R56, R91, !PT ;  /* 0x0000005b385d7209 */ /* 0x000fe40007810000 */
[----:B0-----:R-:W-:Y:S01]  /*2400*/  FSEL R63, R89, -INF , P5 ;  /* 0xff800000593f7808 */ /* 0x001fe20002800000 */
[----:B------:R-:W-:Y:S01]  /*2410*/  MUFU.TANH R53, R53 ;  /* 0x0000003500357308 */ /* 0x000fe20000002400 */
[----:B------:R-:W-:Y:S01]  /*2420*/  FMNMX.FTZ R92, R58, R93, !PT ;  /* 0x0000005d3a5c7209 */ /* 0x000fe20007810000 */
[----:B------:R-:W-:Y:S01]  /*2430*/  FMUL.FTZ R93, R0, R25 ;  /* 0x00000019005d7220 */ /* 0x000fe20000410000 */
[----:B------:R-:W-:-:S02]  /*2440*/  ISETP.GT.AND P5, PT, R10, 0x49, PT ;  /* 0x000000490a00780c */ /* 0x000fc40003fa4270 */
[----:B------:R-:W-:Y:S02]  /*2450*/  FMNMX.FTZ R94, R59, R92, !PT ;  /* 0x0000005c3b5e7209 */ /* 0x000fe40007810000 */
[----:B------:R-:W-:Y:S01]  /*2460*/  ISETP.GT.AND P4, PT, R10, 0x48, PT ;  /* 0x000000480a00780c */ /* 0x000fe20003f84270 */
[----:B------:R-:W0:Y:S01]  /*2470*/  MUFU.TANH R88, R88 ;  /* 0x0000005800587308 */ /* 0x000e220000002400 */
[----:B------:R-:W-:-:S07]  /*2480*/  FMNMX.FTZ R94, R61, R94, !PT ;  /* 0x0000005e3d5e7209 */ /* 0x000fce0007810000 */
[----:B------:R-:W-:Y:S08]  /*2490*/  MUFU.TANH R96, R96 ;  /* 0x0000006000607308 */ /* 0x000ff00000002400 */
[----:B------:R-:W1:Y:S01]  /*24a0*/  MUFU.TANH R78, R78 ;  /* 0x0000004e004e7308 */ /* 0x000e620000002400 */
[----:B0-----:R-:W-:-:S07]  /*24b0*/  FSEL R88, R88, -INF , P3 ;  /* 0xff80000058587808 */ /* 0x001fce0001800000 */
[----:B------:R-:W0:Y:S08]  /*24c0*/  MUFU.TANH R76, R76 ;  /* 0x0000004c004c7308 */ /* 0x000e300000002400 */
[----:B------:R-:W2:Y:S01]  /*24d0*/  MUFU.TANH R80, R80 ;  /* 0x0000005000507308 */ /* 0x000ea20000002400 */
[----:B-1----:R-:W-:Y:S01]  /*24e0*/  FSEL R25, R78, -INF , P5 ;  /* 0xff8000004e197808 */ /* 0x002fe20002800000 */
[----:B------:R-:W-:-:S06]  /*24f0*/  FMUL.FTZ R78, R0, R26 ;  /* 0x0000001a004e7220 */ /* 0x000fcc0000410000 */
[----:B------:R1:W-:Y:S01]  /*2500*/  MUFU.TANH R90, R66 ;  /* 0x00000042005a7308 */ /* 0x0003e20000002400 */
[----:B0-----:R-:W-:-:S07]  /*2510*/  FSEL R76, R76, -INF , P4 ;  /* 0xff8000004c4c7808 */ /* 0x001fce0002000000 */
[----:B------:R-:W0:Y:S01]  /*2520*/  MUFU.TANH R79, R79 ;  /* 0x0000004f004f7308 */ /* 0x000e220000002400 */
[----:B-1----:R-:W-:Y:S01]  /*2530*/  FMUL.FTZ R66, R0, R24 ;  /* 0x0000001800427220 */ /* 0x002fe20000410000 */
[----:B------:R-:W-:Y:S02]  /*2540*/  FSEL R24, R95, -INF , P3 ;  /* 0xff8000005f187808 */ /* 0x000fe40001800000 */
[----:B------:R-:W-:Y:S02]  /*2550*/  FMNMX.FTZ R95, R63, R94, !PT ;  /* 0x0000005e3f5f7209 */ /* 0x000fe40007810000 */
[----:B------:R-:W-:Y:S02]  /*2560*/  ISETP.GT.AND P3, PT, R10, 0x58, PT ;  /* 0x000000580a00780c */ /* 0x000fe40003f64270 */
[----:B------:R-:W1:Y:S08]  /*2570*/  MUFU.TANH R72, R72 ;  /* 0x0000004800487308 */ /* 0x000e700000002400 */
[----:B------:R3:W-:Y:S08]  /*2580*/  MUFU.TANH R69, R64 ;  /* 0x0000004000457308 */ /* 0x0007f00000002400 */
[----:B------:R-:W4:Y:S01]  /*2590*/  MUFU.TANH R97, R97 ;  /* 0x0000006100617308 */ /* 0x000f220000002400 */
[----:B---3--:R-:W-:-:S02]  /*25a0*/  FSEL R64, R53, -INF , P1 ;  /* 0xff80000035407808 */ /* 0x008fc40000800000 */
[----:B------:R-:W-:Y:S02]  /*25b0*/  ISETP.GT.AND P1, PT, R10, 0x50, PT ;  /* 0x000000500a00780c */ /* 0x000fe40003f24270 */
[----:B------:R-:W-:Y:S02]  /*25c0*/  FSEL R53, R96, -INF , P2 ;  /* 0xff80000060357808 */ /* 0x000fe40001000000 */
[----:B------:R-:W-:Y:S01]  /*25d0*/  ISETP.GT.AND P2, PT, R10, 0x51, PT ;  /* 0x000000510a00780c */ /* 0x000fe20003f44270 */
[----:B------:R-:W3:Y:S01]  /*25e0*/  MUFU.TANH R77, R77 ;  /* 0x0000004d004d7308 */ /* 0x000ee20000002400 */
[----:B--2---:R-:W-:Y:S01]  /*25f0*/  FSEL R26, R80, -INF , P1 ;  /* 0xff800000501a7808 */ /* 0x004fe20000800000 */
[----:B------:R-:W-:Y:S01]  /*2600*/  FMUL.FTZ R80, R0, R27 ;  /* 0x0000001b00507220 */ /* 0x000fe20000410000 */
[----:B0-----:R-:W-:Y:S02]  /*2610*/  FSEL R27, R79, -INF , P2 ;  /* 0xff8000004f1b7808 */ /* 0x001fe40001000000 */
[----:B-1----:R-:W-:-:S02]  /*2620*/  FSEL R72, R72, -INF , P5 ;  /* 0xff80000048487808 */ /* 0x002fc40002800000 */
[C---:B------:R-:W-:Y:S01]  /*2630*/  ISETP.GT.AND P5, PT, R10.reuse, 0x60, PT ;  /* 0x000000600a00780c */ /* 0x040fe20003fa4270 */
[----:B------:R0:W-:Y:S01]  /*2640*/  MUFU.TANH R92, R66 ;  /* 0x00000042005c7308 */ /* 0x0001e20000002400 */
[----:B----4-:R-:W-:Y:S02]  /*2650*/  FSEL R60, R97, -INF , P4 ;  /* 0xff800000613c7808 */ /* 0x010fe40002000000 */
[----:B------:R-:W-:-:S05]  /*2660*/  ISETP.GT.AND P4, PT, R10, 0x59, PT ;  /* 0x000000590a00780c */ /* 0x000fca0003f84270 */
[----:B------:R-:W-:Y:S01]  /*2670*/  MUFU.TANH R54, R54 ;  /* 0x0000003600367308 */ /* 0x000fe20000002400 */
[----:B0-----:R-:W-:Y:S02]  /*2680*/  FMNMX.FTZ R66, R64, R95, !PT ;  /* 0x0000005f40427209 */ /* 0x001fe40007810000 */
[----:B---3--:R-:W-:Y:S02]  /*2690*/  FSEL R77, R77, -INF , P1 ;  /* 0xff8000004d4d7808 */ /* 0x008fe40000800000 */
[----:B------:R-:W-:Y:S02]  /*26a0*/  FMNMX.FTZ R95, R65, R66, !PT ;  /* 0x00000042415f7209 */ /* 0x000fe40007810000 */
[----:B------:R-:W-:Y:S01]  /*26b0*/  ISETP.GT.AND P1, PT, R10, 0x61, PT ;  /* 0x000000610a00780c */ /* 0x000fe20003f24270 */
[----:B------:R-:W0:Y:S01]  /*26c0*/  MUFU.TANH R73, R73 ;  /* 0x0000004900497308 */ /* 0x000e220000002400 */
[----:B------:R-:W-:-:S04]  /*26d0*/  FMNMX.FTZ R95, R88, R95, !PT ;  /* 0x0000005f585f7209 */ /* 0x000fc80007810000 */
[----:B------:R-:W-:-:S03]  /*26e0*/  FMNMX.FTZ R79, R76, R95, !PT ;  /* 0x0000005f4c4f7209 */ /* 0x000fc60007810000 */
[----:B------:R-:W1:Y:S01]  /*26f0*/  MUFU.TANH R74, R74 ;  /* 0x0000004a004a7308 */ /* 0x000e620000002400 */
[----:B------:R-:W-:-:S07]  /*2700*/  FMNMX.FTZ R96, R72, R79, !PT ;  /* 0x0000004f48607209 */ /* 0x000fce0007810000 */
[----:B------:R-:W2:Y:S01]  /*2710*/  MUFU.TANH R82, R82 ;  /* 0x0000005200527308 */ /* 0x000ea20000002400 */
[----:B0-----:R-:W-:Y:S02]  /*2720*/  FSEL R73, R73, -INF , P2 ;  /* 0xff80000049497808 */ /* 0x001fe40001000000 */
[----:B------:R-:W-:-:S05]  /*2730*/  ISETP.GT.AND P2, PT, R10, 0x68, PT ;  /* 0x000000680a00780c */ /* 0x000fca0003f44270 */
[----:B------:R-:W0:Y:S01]  /*2740*/  MUFU.TANH R75, R75 ;  /* 0x0000004b004b7308 */ /* 0x000e220000002400 */
[----:B-1----:R-:W-:-:S07]  /*2750*/  FSEL R74, R74, -INF , P3 ;  /* 0xff8000004a4a7808 */ /* 0x002fce0001800000 */
[----:B------:R-:W1:Y:S01]  /*2760*/  MUFU.TANH R81, R81 ;  /* 0x0000005100517308 */ /* 0x000e620000002400 */
[----:B--2---:R-:W-:Y:S01]  /*2770*/  FSEL R66, R82, -INF , P3 ;  /* 0xff80000052427808 */ /* 0x004fe20001800000 */
[----:B------:R-:W-:Y:S01]  /*2780*/  FMUL.FTZ R82, R0, R28 ;  /* 0x0000001c00527220 */ /* 0x000fe20000410000 */
[----:B------:R-:W-:-:S04]  /*2790*/  ISETP.GT.AND P3, PT, R10, 0x69, PT ;  /* 0x000000690a00780c */ /* 0x000fc80003f64270 */
[----:B------:R-:W-:Y:S01]  /*27a0*/  FSEL R67, R67, -INF , P3 ;  /* 0xff80000043437808 */ /* 0x000fe20001800000 */
[----:B------:R2:W-:Y:S01]  /*27b0*/  MUFU.TANH R94, R78 ;  /* 0x0000004e005e7308 */ /* 0x0005e20000002400 */
[----:B0-----:R-:W-:-:S07]  /*27c0*/  FSEL R75, R75, -INF , P5 ;  /* 0xff8000004b4b7808 */ /* 0x001fce0002800000 */
[----:B------:R-:W0:Y:S01]  /*27d0*/  MUFU.TANH R57, R57 ;  /* 0x0000003900397308 */ /* 0x000e220000002400 */
[----:B--2---:R-:W-:Y:S02]  /*27e0*/  FSEL R78, R54, -INF , P4 ;  /* 0xff800000364e7808 */ /* 0x004fe40002000000 */
[----:B------:R-:W-:Y:S02]  /*27f0*/  FMNMX.FTZ R54, R77, R96, !PT ;  /* 0x000000604d367209 */ /* 0x000fe40007810000 */
[----:B-1----:R-:W-:Y:S01]  /*2800*/  FSEL R28, R81, -INF , P4 ;  /* 0xff800000511c7808 */ /* 0x002fe20002000000 */
[----:B------:R-:W-:Y:S01]  /*2810*/  FMUL.FTZ R81, R0, R29 ;  /* 0x0000001d00517220 */ /* 0x000fe20000410000 */
[----:B------:R-:W-:Y:S01]  /*2820*/  FMNMX.FTZ R79, R73, R54, !PT ;  /* 0x00000036494f7209 */ /* 0x000fe20007810000 */
[----:B------:R1:W-:Y:S01]  /*2830*/  MUFU.TANH R91, R99 ;  /* 0x00000063005b7308 */ /* 0x0003e20000002400 */
[----:B------:R-:W-:-:S07]  /*2840*/  ISETP.GT.AND P4, PT, R10, 0x70, PT ;  /* 0x000000700a00780c */ /* 0x000fce0003f84270 */
[----:B------:R-:W2:Y:S01]  /*2850*/  MUFU.TANH R84, R84 ;  /* 0x0000005400547308 */ /* 0x000ea20000002400 */
[----:B-1----:R-:W-:Y:S02]  /*2860*/  FMNMX.FTZ R99, R74, R79, !PT ;  /* 0x0000004f4a637209 */ /* 0x002fe40007810000 */
[----:B0-----:R-:W-:Y:S02]  /*2870*/  FSEL R79, R57, -INF , P1 ;  /* 0xff800000394f7808 */ /* 0x001fe40000800000 */
[----:B------:R-:W-:Y:S01]  /*2880*/  FSEL R57, R70, -INF , P3 ;  /* 0xff80000046397808 */ /* 0x000fe20001800000 */
[----:B------:R-:W-:Y:S01]  /*2890*/  FMUL.FTZ R70, R0, R32 ;  /* 0x0000002000467220 */ /* 0x000fe20000410000 */
[----:B------:R-:W-:Y:S01]  /*28a0*/  ISETP.GT.AND P3, PT, R10, 0x80, PT ;  /* 0x000000800a00780c */ /* 0x000fe20003f64270 */
[----:B------:R0:W-:Y:S08]  /*28b0*/  MUFU.TANH R95, R80 ;  /* 0x00000050005f7308 */ /* 0x0001f00000002400 */
[----:B------:R1:W-:Y:S01]  /*28c0*/  MUFU.TANH R96, R82 ;  /* 0x0000005200607308 */ /* 0x0003e20000002400 */
[----:B0-----:R-:W-:-:S02]  /*28d0*/  FMNMX.FTZ R80, R78, R99, !PT ;  /* 0x000000634e507209 */ /* 0x001fc40007810000 */
[----:B--2---:R-:W-:Y:S02]  /*28e0*/  FSEL R29, R84, -INF , P5 ;  /* 0xff800000541d7808 */ /* 0x004fe40002800000 */
[----:B------:R-:W-:-:S03]  /*28f0*/  ISETP.GT.AND P5, PT, R10, 0x71, PT ;  /* 0x000000710a00780c */ /* 0x000fc60003fa4270 */
[----:B------:R-:W0:Y:S01]  /*2900*/  MUFU.TANH R83, R83 ;  /* 0x0000005300537308 */ /* 0x000e220000002400 */
[----:B-1----:R-:W-:Y:S01]  /*2910*/  FMUL.FTZ R82, R0, R30 ;  /* 0x0000001e00527220 */ /* 0x002fe20000410000 */
[----:B------:R-:W-:Y:S02]  /*2920*/  FSEL R30, R68, -INF , P2 ;  /* 0xff800000441e7808 */ /* 0x000fe40001000000 */
[----:B------:R-:W-:Y:S02]  /*2930*/  FMNMX.FTZ R68, R75, R80, !PT ;  /* 0x000000504b447209 */ /* 0x000fe40007810000 */
[----:B------:R-:W-:Y:S02]  /*2940*/  FSEL R80, R62, -INF , P2 ;  /* 0xff8000003e507808 */ /* 0x000fe40001000000 */
[----:B------:R-:W1:Y:S01]  /*2950*/  MUFU.TANH R86, R86 ;  /* 0x0000005600567308 */ /* 0x000e620000002400 */
[----:B------:R-:W-:Y:S02]  /*2960*/  FSEL R71, R71, -INF , P5 ;  /* 0xff80000047477808 */ /* 0x000fe40002800000 */
[----:B------:R-:W-:-:S05]  /*2970*/  ISETP.GT.AND P2, PT, R10, 0x79, PT ;  /* 0x000000790a00780c */ /* 0x000fca0003f44270 */
[----:B------:R-:W-:Y:S01]  /*2980*/  MUFU.TANH R87, R87 ;  /* 0x0000005700577308 */ /* 0x000fe20000002400 */
[----:B0-----:R-:W-:Y:S02]  /*2990*/  FSEL R54, R83, -INF , P1 ;  /* 0xff80000053367808 */ /* 0x001fe40000800000 */
[----:B------:R-:W-:Y:S02]  /*29a0*/  ISETP.GT.AND P1, PT, R10, 0x78, PT ;  /* 0x000000780a00780c */ /* 0x000fe40003f24270 */
[----:B------:R-:W-:-:S03]  /*29b0*/  FSEL R83, R90, -INF , P2 ;  /* 0xff8000005a537808 */ /* 0x000fc60001000000 */
[----:B------:R0:W-:Y:S08]  /*29c0*/  MUFU.TANH R97, R81 ;  /* 0x0000005100617308 */ /* 0x0001f00000002400 */
[----:B------:R-:W2:Y:S01]  /*29d0*/  MUFU.TANH R85, R85 ;  /* 0x0000005500557308 */ /* 0x000ea20000002400 */
[----:B0-----:R-:W-:-:S04]  /*29e0*/  FMNMX.FTZ R81, R79, R68, !PT ;  /* 0x000000444f517209 */ /* 0x001fc80007810000 */
[----:B------:R-:W-:Y:S02]  /*29f0*/  FMNMX.FTZ R68, R80, R81, !PT ;  /* 0x0000005150447209 */ /* 0x000fe40007810000 */
[----:B------:R-:W-:Y:S01]  /*2a00*/  FSEL R81, R69, -INF , P4 ;  /* 0xff80000045517808 */ /* 0x000fe20002000000 */
[----:B------:R-:W0:Y:S01]  /*2a10*/  MUFU.TANH R93, R93 ;  /* 0x0000005d005d7308 */ /* 0x000e220000002400 */
[----:B------:R-:W-:Y:S02]  /*2a20*/  FMNMX.FTZ R84, R67, R68, !PT ;  /* 0x0000004443547209 */ /* 0x000fe40007810000 */
[----:B-1----:R-:W-:Y:S01]  /*2a30*/  FSEL R68, R86, -INF , P5 ;  /* 0xff80000056447808 */ /* 0x002fe20002800000 */
[----:B------:R-:W-:Y:S01]  /*2a40*/  FMUL.FTZ R86, R0, R33 ;  /* 0x0000002100567220 */ /* 0x000fe20000410000 */
[----:B------:R-:W-:Y:S02]  /*2a50*/  FMNMX.FTZ R84, R81, R84, !PT ;  /* 0x0000005451547209 */ /* 0x000fe40007810000 */
[----:B------:R-:W-:Y:S01]  /*2a60*/  ISETP.GT.AND P5, PT, R10, 0x88, PT ;  /* 0x000000880a00780c */ /* 0x000fe20003fa4270 */
[----:B------:R-:W1:Y:S01]  /*2a70*/  MUFU.TANH R89, R98 ;  /* 0x0000006200597308 */ /* 0x000e620000002400 */
[----:B------:R-:W-:-:S02]  /*2a80*/  FMNMX.FTZ R33, R71, R84, !PT ;  /* 0x0000005447217209 */ /* 0x000fc40007810000 */
[----:B--2---:R-:W-:Y:S02]  /*2a90*/  FSEL R32, R85, -INF , P4 ;  /* 0xff80000055207808 */ /* 0x004fe40002000000 */
[----:B------:R-:W-:Y:S02]  /*2aa0*/  ISETP.GT.AND P4, PT, R10, 0x81, PT ;  /* 0x000000810a00780c */ /* 0x000fe40003f84270 */
[----:B------:R-:W-:Y:S01]  /*2ab0*/  FSEL R84, R92, -INF , P3 ;  /* 0xff8000005c547808 */ /* 0x000fe20001800000 */
[----:B------:R2:W-:Y:S01]  /*2ac0*/  MUFU.TANH R62, R82 ;  /* 0x00000052003e7308 */ /* 0x0005e20000002400 */
[----:B0-----:R-:W-:Y:S01]  /*2ad0*/  FSEL R85, R93, -INF , P4 ;  /* 0xff8000005d557808 */ /* 0x001fe20002000000 */
[----:B------:R-:W-:-:S06]  /*2ae0*/  FMUL.FTZ R93, R0, R37 ;  /* 0x00000025005d7220 */ /* 0x000fcc0000410000 */
[----:B------:R0:W3:Y:S01]  /*2af0*/  MUFU.TANH R69, R70 ;  /* 0x0000004600457308 */ /* 0x0000e20000002400 */
[----:B--2---:R-:W-:-:S07]  /*2b00*/  FSEL R82, R87, -INF , P1 ;  /* 0xff80000057527808 */ /* 0x004fce0000800000 */
[----:B------:R2:W4:Y:S01]  /*2b10*/  MUFU.TANH R98, R86 ;  /* 0x0000005600627308 */ /* 0x0005220000002400 */
[----:B0-----:R-:W-:Y:S02]  /*2b20*/  FMNMX.FTZ R70, R82, R33, !PT ;  /* 0x0000002152467209 */ /* 0x001fe40007810000 */
[----:B-1----:R-:W-:Y:S02]  /*2b30*/  FSEL R33, R89, -INF , P1 ;  /* 0xff80000059217808 */ /* 0x002fe40000800000 */
[----:B------:R-:W-:Y:S02]  /*2b40*/  FMNMX.FTZ R87, R83, R70, !PT ;  /* 0x0000004653577209 */ /* 0x000fe40007810000 */
[----:B------:R-:W-:Y:S01]  /*2b50*/  ISETP.GT.AND P1, PT, R10, 0x89, PT ;  /* 0x000000890a00780c */ /* 0x000fe20003f24270 */
[----:B------:R0:W1:Y:S01]  /*2b60*/  MUFU.TANH R92, R36 ;  /* 0x00000024005c7308 */ /* 0x0000620000002400 */
[----:B------:R-:W-:Y:S02]  /*2b70*/  FMNMX.FTZ R90, R84, R87, !PT ;  /* 0x00000057545a7209 */ /* 0x000fe40007810000 */
[----:B--2---:R-:W-:-:S02]  /*2b80*/  FSEL R86, R96, -INF , P5 ;  /* 0xff80000060567808 */ /* 0x004fc40002800000 */
[----:B------:R-:W-:Y:S02]  /*2b90*/  FMNMX.FTZ R37, R85, R90, !PT ;  /* 0x0000005a55257209 */ /* 0x000fe40007810000 */
[----:B------:R-:W-:Y:S02]  /*2ba0*/  FSEL R70, R91, -INF , P2 ;  /* 0xff8000005b467808 */ /* 0x000fe40001000000 */
[----:B------:R-:W-:Y:S01]  /*2bb0*/  ISETP.GT.AND P2, PT, R10, 0x90, PT ;  /* 0x000000900a00780c */ /* 0x000fe20003f44270 */
[----:B------:R1:W2:Y:S01]  /*2bc0*/  MUFU.TANH R91, R93 ;  /* 0x0000005d005b7308 */ /* 0x0002a20000002400 */
[----:B------:R-:W-:Y:S02]  /*2bd0*/  FSEL R87, R97, -INF , P1 ;  /* 0xff80000061577808 */ /* 0x000fe40000800000 */
[----:B------:R-:W-:Y:S02]  /*2be0*/  FMNMX.FTZ R96, R86, R37, !PT ;  /* 0x0000002556607209 */ /* 0x000fe40007810000 */
[----:B0-----:R-:W-:-:S02]  /*2bf0*/  FSEL R36, R94, -INF , P3 ;  /* 0xff8000005e247808 */ /* 0x001fc40001800000 */
[----:B---3--:R-:W-:Y:S02]  /*2c00*/  FSEL R90, R69, -INF , P2 ;  /* 0xff800000455a7808 */ /* 0x008fe40001000000 */
[----:B------:R-:W-:Y:S02]  /*2c10*/  ISETP.GT.AND P3, PT, R10, 0x91, PT ;  /* 0x000000910a00780c */ /* 0x000fe40003f64270 */
[----:B------:R-:W-:Y:S01]  /*2c20*/  FMNMX.FTZ R69, R87, R96, !PT ;  /* 0x0000006057457209 */ /* 0x000fe20007810000 */
[----:B------:R-:W-:Y:S01]  /*2c30*/  FMUL.FTZ R96, R0, R34 ;  /* 0x0000002200607220 */ /* 0x000fe20000410000 */
[----:B------:R-:W-:Y:S02]  /*2c40*/  FSEL R37, R95, -INF , P4 ;  /* 0xff8000005f257808 */ /* 0x000fe40002000000 */
[----:B------:R-:W-:Y:S02]  /*2c50*/  ISETP.GT.AND P4, PT, R10, 0x98, PT ;  /* 0x000000980a00780c */ /* 0x000fe40003f84270 */
[----:B----4-:R-:W-:Y:S01]  /*2c60*/  FSEL R89, R98, -INF , P3 ;  /* 0xff80000062597808 */ /* 0x010fe20001800000 */
[----:B------:R-:W-:Y:S01]  /*2c70*/  FMUL.FTZ R98, R0, R38 ;  /* 0x0000002600627220 */ /* 0x000fe20000410000 */
[----:B------:R-:W-:Y:S01]  /*2c80*/  FMNMX.FTZ R94, R90, R69, !PT ;  /* 0x000000455a5e7209 */ /* 0x000fe20007810000 */
[----:B------:R-:W0:Y:S01]  /*2c90*/  MUFU.TANH R96, R96 ;  /* 0x0000006000607308 */ /* 0x000e220000002400 */
[----:B------:R-:W-:-:S02]  /*2ca0*/  FSEL R69, R62, -INF , P5 ;  /* 0xff8000003e457808 */ /* 0x000fc40002800000 */
[----:B------:R-:W-:Y:S02]  /*2cb0*/  ISETP.GT.AND P5, PT, R10, 0x99, PT ;  /* 0x000000990a00780c */ /* 0x000fe40003fa4270 */
[----:B-1----:R-:W-:Y:S02]  /*2cc0*/  FSEL R93, R92, -INF , P4 ;  /* 0xff8000005c5d7808 */ /* 0x002fe40002000000 */
[----:B------:R-:W-:Y:S01]  /*2cd0*/  FMNMX.FTZ R94, R89, R94, !PT ;  /* 0x0000005e595e7209 */ /* 0x000fe20007810000 */
[----:B------:R-:W1:Y:S01]  /*2ce0*/  MUFU.TANH R98, R98 ;  /* 0x0000006200627308 */ /* 0x000e620000002400 */
[----:B--2---:R-:W-:Y:S02]  /*2cf0*/  FSEL R91, R91, -INF , P5 ;  /* 0xff8000005b5b7808 */ /* 0x004fe40002800000 */
[----:B------:R-:W-:Y:S02]  /*2d00*/  FMNMX.FTZ R94, R93, R94, !PT ;  /* 0x0000005e5d5e7209 */ /* 0x000fe40007810000 */
[----:B------:R-:W-:-:S02]  /*2d10*/  MOV R97, UR20 ;  /* 0x0000001400617c02 */ /* 0x000fc40008000f00 */
[----:B------:R-:W-:Y:S01]  /*2d20*/  FMNMX.FTZ R10, R91, R94, !PT ;  /* 0x0000005e5b0a7209 */ /* 0x000fe20007810000 */
[----:B------:R-:W-:Y:S01]  /*2d30*/  FMUL.FTZ R94, R0, R31 ;  /* 0x0000001f005e7220 */ /* 0x000fe20000410000 */
[----:B0-----:R-:W-:-:S03]  /*2d40*/  FSEL R96, R96, -INF , P2 ;  /* 0xff80000060607808 */ /* 0x001fc60001000000 */
[----:B------:R-:W0:Y:S02]  /*2d50*/  SHFL.BFLY PT, R95, R10, 0x2, 0x1f ;  /* 0x0c401f000a5f7f89 */ /* 0x000e2400000e0000 */
[----:B------:R-:W2:Y:S01]  /*2d60*/  MUFU.TANH R94, R94 ;  /* 0x0000005e005e7308 */ /* 0x000ea20000002400 */
[----:B-1----:R-:W-:Y:S02]  /*2d70*/  FSEL R98, R98, -INF , P4 ;  /* 0xff80000062627808 */ /* 0x002fe40002000000 */
[----:B--2---:R-:W-:Y:S02]  /*2d80*/  FSEL R94, R94, -INF , P1 ;  /* 0xff8000005e5e7808 */ /* 0x004fe40000800000 */
[----:B0-----:R-:W-:-:S05]  /*2d90*/  FMNMX.FTZ R95, R10, R95, !PT ;  /* 0x0000005f0a5f7209 */ /* 0x001fca0007810000 */
[----:B------:R-:W0:Y:S02]  /*2da0*/  SHFL.BFLY PT, R62, R95, 0x1, 0x1f ;  /* 0x0c201f005f3e7f89 */ /* 0x000e2400000e0000 */
[----:B0-----:R-:W-:Y:S01]  /*2db0*/  FMNMX.FTZ R62, R95, R62, !PT ;  /* 0x0000003e5f3e7209 */ /* 0x001fe20007810000 */
[----:B------:R-:W-:-:S03]  /*2dc0*/  FMUL.FTZ R95, R0, R35 ;  /* 0x00000023005f7220 */ /* 0x000fc60000410000 */
[C---:B------:R-:W-:Y:S01]  /*2dd0*/  FSETP.NEU.FTZ.AND P6, PT, R62.reuse, -INF , PT ;  /* 0xff8000003e00780b */ /* 0x040fe20003fdd000 */
[----:B------:R-:W-:-:S01]  /*2de0*/  FFMA.FTZ R92, R62, R97, -8 ;  /* 0xc10000003e5c7423 */ /* 0x000fc20000010061 */
[----:B------:R-:W-:Y:S01]  /*2df0*/  FMUL.FTZ R97, R0, R39 ;  /* 0x0000002700617220 */ /* 0x000fe20000410000 */
[----:B------:R-:W0:Y:S03]  /*2e00*/  MUFU.TANH R95, R95 ;  /* 0x0000005f005f7308 */ /* 0x000e260000002400 */
[----:B------:R-:W-:Y:S02]  /*2e10*/  FSEL R92, R92, RZ, P6 ;  /* 0x000000ff5c5c7208 */ /* 0x000fe40003000000 */
[----:B------:R-:W-:-:S03]  /*2e20*/  LOP3.LUT P6, RZ, R120, 0x7f, RZ, 0xc0, !PT ;  /* 0x0000007f78ff7812 */ /* 0x000fc600078cc0ff */
[--C-:B------:R-:W-:Y:S01]  /*2e30*/  FFMA.FTZ R34, R43, UR20, -R92.reuse ;  /* 0x000000142b227c23 */ /* 0x100fe2000801085c */
[----:B------:R-:W-:Y:S01]  /*2e40*/  FMNMX.FTZ R43, R4, R5, !PT ;  /* 0x00000005042b7209 */ /* 0x000fe20007810000 */
[--C-:B------:R-:W-:Y:S01]  /*2e50*/  FFMA.FTZ R31, R42, UR20, -R92.reuse ;  /* 0x000000142a1f7c23 */ /* 0x100fe2000801085c */
[----:B------:R-:W-:-:S01]  /*2e60*/  FFMA.FTZ R39, R48, UR20, -R92 ;  /* 0x0000001430277c23 */ /* 0x000fc2000801085c */
        /* <DEDUP_REMOVED lines=12> */
[----:B------:R-:W1:Y:S01]  /*2f30*/  MUFU.TANH R97, R97 ;  /* 0x0000006100617308 */ /* 0x000e620000002400 */
[----:B------:R-:W-:Y:S01]  /*2f40*/  FMNMX.FTZ R48, R9, R48, !PT ;  /* 0x0000003009307209 */ /* 0x000fe20007810000 */
[--C-:B------:R-:W-:Y:S01]  /*2f50*/  FFMA.FTZ R73, R73, UR20, -R92.reuse ;  /* 0x0000001449497c23 */ /* 0x100fe2000801085c */
[----:B0-----:R-:W-:Y:S01]  /*2f60*/  FSEL R95, R95, -INF , P3 ;  /* 0xff8000005f5f7808 */ /* 0x001fe20001800000 */
[--C-:B------:R-:W-:Y:S01]  /*2f70*/  FFMA.FTZ R77, R77, UR20, -R92.reuse ;  /* 0x000000144d4d7c23 */ /* 0x100fe2000801085c */
[----:B------:R-:W-:Y:S01]  /*2f80*/  FMNMX.FTZ R45, R11, R48, !PT ;  /* 0x000000300b2d7209 */ /* 0x000fe20007810000 */
[--C-:B------:R-:W-:Y:S01]  /*2f90*/  FFMA.FTZ R75, R75, UR20, -R92.reuse ;  /* 0x000000144b4b7c23 */ /* 0x100fe2000801085c */
[----:B------:R-:W-:-:S01]  /*2fa0*/  FFMA.FTZ R72, R72, UR20, -R92 ;  /* 0x0000001448487c23 */ /* 0x000fc2000801085c */
[----:B------:R-:W-:Y:S01]  /*2fb0*/  MUFU.EX2 R10, R10 ;  /* 0x0000000a000a7308 */ /* 0x000fe20000000800 */
[----:B------:R-:W-:Y:S01]  /*2fc0*/  FMNMX.FTZ R48, R12, R45, !PT ;  /* 0x0000002d0c307209 */ /* 0x000fe20007810000 */
[----:B------:R-:W-:-:S03]  /*2fd0*/  FFMA.FTZ R45, R56, UR20, -R92 ;  /* 0x00000014382d7c23 */ /* 0x000fc6000801085c */
[----:B------:R-:W-:-:S03]  /*2fe0*/  FMNMX.FTZ R47, R13, R48, !PT ;  /* 0x000000300d2f7209 */ /* 0x000fc60007810000 */
[----:B------:R-:W-:Y:S01]  /*2ff0*/  MUFU.EX2 R21, R21 ;  /* 0x0000001500157308 */ /* 0x000fe20000000800 */
[----:B------:R-:W-:Y:S02]  /*3000*/  FMNMX.FTZ R48, R14, R47, !PT ;  /* 0x0000002f0e307209 */ /* 0x000fe40007810000 */
[----:B-1----:R-:W-:Y:S02]  /*3010*/  FSEL R97, R97, -INF , P5 ;  /* 0xff80000061617808 */ /* 0x002fe40002800000 */
[----:B------:R-:W-:-:S03]  /*3020*/  FMNMX.FTZ R47, R15, R48, !PT ;  /* 0x000000300f2f7209 */ /* 0x000fc60007810000 */
[----:B------:R0:W-:Y:S01]  /*3030*/  MUFU.EX2 R48, R58 ;  /* 0x0000003a00307308 */ /* 0x0001e20000000800 */
[----:B------:R-:W-:Y:S01]  /*3040*/  FMNMX.FTZ R52, R20, R47, !PT ;  /* 0x0000002f14347209 */ /* 0x000fe20007810000 */
[----:B------:R-:W-:-:S03]  /*3050*/  FFMA.FTZ R47, R59, UR20, -R92 ;  /* 0x000000143b2f7c23 */ /* 0x000fc6000801085c */
[----:B------:R-:W-:Y:S01]  /*3060*/  FMNMX.FTZ R49, R41, R52, !PT ;  /* 0x0000003429317209 */ /* 0x000fe20007810000 */
[----:B------:R-:W-:-:S01]  /*3070*/  FFMA.FTZ R52, R61, UR20, -R92 ;  /* 0x000000143d347c23 */ /* 0x000fc2000801085c */
[----:B------:R-:W-:Y:S01]  /*3080*/  FFMA.FTZ R61, R76, UR20, -R92 ;  /* 0x000000144c3d7c23 */ /* 0x000fe2000801085c */
[----:B------:R-:W-:Y:S01]  /*3090*/  MUFU.EX2 R31, R31 ;  /* 0x0000001f001f7308 */ /* 0x000fe20000000800 */
[----:B------:R-:W-:-:S04]  /*30a0*/  FMNMX.FTZ R49, R44, R49, !PT ;  /* 0x000000312c317209 */ /* 0x000fc80007810000 */
[----:B------:R-:W-:-:S03]  /*30b0*/  FMNMX.FTZ R49, R46, R49, !PT ;  /* 0x000000312e317209 */ /* 0x000fc60007810000 */
[----:B------:R-:W1:Y:S01]  /*30c0*/  MUFU.EX2 R34, R34 ;  /* 0x0000002200227308 */ /* 0x000e620000000800 */
[----:B------:R-:W-:Y:S01]  /*30d0*/  FMNMX.FTZ R56, R50, R49, !PT ;  /* 0x0000003132387209 */ /* 0x000fe20007810000 */
[----:B------:R-:W-:-:S03]  /*30e0*/  FFMA.FTZ R49, R63, UR20, -R92 ;  /* 0x000000143f317c23 */ /* 0x000fc6000801085c */
[----:B------:R-:W-:Y:S01]  /*30f0*/  FMNMX.FTZ R51, R53, R56, !PT ;  /* 0x0000003835337209 */ /* 0x000fe20007810000 */
[----:B------:R-:W-:-:S02]  /*3100*/  FFMA.FTZ R56, R64, UR20, -R92 ;  /* 0x0000001440387c23 */ /* 0x000fc4000801085c */
[----:B------:R-:W-:Y:S01]  /*3110*/  MUFU.EX2 R35, R35 ;  /* 0x0000002300237308 */ /* 0x000fe20000000800 */
[----:B------:R-:W-:-:S04]  /*3120*/  FMNMX.FTZ R51, R24, R51, !PT ;  /* 0x0000003318337209 */ /* 0x000fc80007810000 */
[----:B0-----:R-:W-:-:S03]  /*3130*/  FMNMX.FTZ R58, R60, R51, !PT ;  /* 0x000000333c3a7209 */ /* 0x001fc60007810000 */
[----:B------:R-:W-:Y:S01]  /*3140*/  MUFU.EX2 R38, R38 ;  /* 0x0000002600267308 */ /* 0x000fe20000000800 */
[----:B------:R-:W-:Y:S02]  /*3150*/  FMNMX.FTZ R51, R25, R58, !PT ;  /* 0x0000003a19337209 */ /* 0x000fe40007810000 */
[----:B-1----:R-:W-:Y:S02]  /*3160*/  F2FP.SATFINITE.E4M3.F32.PACK_AB_MERGE_C R152, R34, R31, RZ ;  /* 0x0000001f2298723e */ /* 0x002fe400048070ff */
[----:B------:R-:W-:Y:S02]  /*3170*/  FMNMX.FTZ R58, R26, R51, !PT ;  /* 0x000000331a3a7209 */ /* 0x000fe40007810000 */
[----:B------:R-:W-:Y:S01]  /*3180*/  F2FP.SATFINITE.E4M3.F32.PACK_AB_MERGE_C R152, R21, R10, R152 ;  /* 0x0000000a1598723e */ /* 0x000fe20004807098 */
[----:B------:R-:W-:Y:S01]  /*3190*/  MUFU.EX2 R51, R65 ;  /* 0x0000004100337308 */ /* 0x000fe20000000800 */
[----:B------:R-:W-:Y:S01]  /*31a0*/  FMNMX.FTZ R59, R27, R58, !PT ;  /* 0x0000003a1b3b7209 */ /* 0x000fe20007810000 */
[--C-:B------:R-:W-:Y:S01]  /*31b0*/  FFMA.FTZ R58, R88, UR20, -R92.reuse ;  /* 0x00000014583a7c23 */ /* 0x100fe2000801085c */
[----:B------:R-:W-:-:S02]  /*31c0*/  FFMA.FTZ R88, R74, UR20, -R92 ;  /* 0x000000144a587c23 */ /* 0x000fc4000801085c */
[----:B------:R-:W-:-:S03]  /*31d0*/  FMNMX.FTZ R59, R66, R59, !PT ;  /* 0x0000003b423b7209 */ /* 0x000fc60007810000 */
[----:B------:R-:W-:Y:S01]  /*31e0*/  MUFU.EX2 R39, R39 ;  /* 0x0000002700277308 */ /* 0x000fe20000000800 */
[----:B------:R-:W-:-:S04]  /*31f0*/  FMNMX.FTZ R64, R28, R59, !PT ;  /* 0x0000003b1c407209 */ /* 0x000fc80007810000 */
[----:B------:R-:W-:-:S03]  /*3200*/  FMNMX.FTZ R59, R29, R64, !PT ;  /* 0x000000401d3b7209 */ /* 0x000fc60007810000 */
[----:B------:R-:W0:Y:S01]  /*3210*/  MUFU.EX2 R40, R40 ;  /* 0x0000002800287308 */ /* 0x000e220000000800 */
[----:B------:R-:W-:-:S04]  /*3220*/  FMNMX.FTZ R59, R54, R59, !PT ;  /* 0x0000003b363b7209 */ /* 0x000fc80007810000 */
[----:B------:R-:W-:-:S03]  /*3230*/  FMNMX.FTZ R64, R30, R59, !PT ;  /* 0x0000003b1e407209 */ /* 0x000fc60007810000 */
[----:B------:R-:W-:Y:S01]  /*3240*/  MUFU.EX2 R42, R42 ;  /* 0x0000002a002a7308 */ /* 0x000fe20000000800 */
[----:B------:R-:W-:-:S04]  /*3250*/  FMNMX.FTZ R59, R57, R64, !PT ;  /* 0x00000040393b7209 */ /* 0x000fc80007810000 */
[----:B------:R-:W-:-:S03]  /*3260*/  FMNMX.FTZ R63, R32, R59, !PT ;  /* 0x0000003b203f7209 */ /* 0x000fc60007810000 */
[----:B------:R1:W-:Y:S01]  /*3270*/  MUFU.EX2 R59, R77 ;  /* 0x0000004d003b7308 */ /* 0x0003e20000000800 */
[----:B------:R-:W-:Y:S02]  /*3280*/  FMNMX.FTZ R64, R68, R63, !PT ;  /* 0x0000003f44407209 */ /* 0x000fe40007810000 */
[----:B0-----:R-:W-:Y:S02]  /*3290*/  F2FP.SATFINITE.E4M3.F32.PACK_AB_MERGE_C R154, R40, R39, RZ ;  /* 0x00000027289a723e */ /* 0x001fe400048070ff */
[----:B------:R-:W-:Y:S02]  /*32a0*/  FMNMX.FTZ R63, R33, R64, !PT ;  /* 0x00000040213f7209 */ /* 0x000fe40007810000 */
[----:B------:R-:W-:Y:S01]  /*32b0*/  F2FP.SATFINITE.E4M3.F32.PACK_AB_MERGE_C R154, R38, R35, R154 ;  /* 0x00000023269a723e */ /* 0x000fe2000480709a */
[----:B------:R0:W-:Y:S01]  /*32c0*/  MUFU.EX2 R64, R73 ;  /* 0x0000004900407308 */ /* 0x0001e20000000800 */
[----:B------:R-:W-:Y:S01]  /*32d0*/  FMNMX.FTZ R63, R70, R63, !PT ;  /* 0x0000003f463f7209 */ /* 0x000fe20007810000 */
[----:B-1----:R-:W-:-:S03]  /*32e0*/  FFMA.FTZ R77, R78, UR20, -R92 ;  /* 0x000000144e4d7c23 */ /* 0x002fc6000801085c */
[----:B------:R-:W-:-:S03]  /*32f0*/  FMNMX.FTZ R74, R36, R63, !PT ;  /* 0x0000003f244a7209 */ /* 0x000fc60007810000 */
[----:B------:R-:W-:Y:S01]  /*3300*/  MUFU.EX2 R63, R88 ;  /* 0x00000058003f7308 */ /* 0x000fe20000000800 */
[----:B------:R-:W-:-:S04]  /*3310*/  FMNMX.FTZ R74, R37, R74, !PT ;  /* 0x0000004a254a7209 */ /* 0x000fc80007810000 */
[----:B------:R-:W-:-:S03]  /*3320*/  FMNMX.FTZ R65, R69, R74, !PT ;  /* 0x0000004a45417209 */ /* 0x000fc60007810000 */
[----:B------:R1:W-:Y:S01]  /*3330*/  MUFU.EX2 R74, R77 ;  /* 0x0000004d004a7308 */ /* 0x0003e20000000800 */
[----:B------:R-:W-:-:S04]  /*3340*/  FMNMX.FTZ R65, R94, R65, !PT ;  /* 0x000000415e417209 */ /* 0x000fc80007810000 */
[----:B------:R-:W-:-:S03]  /*3350*/  FMNMX.FTZ R76, R96, R65, !PT ;  /* 0x00000041604c7209 */ /* 0x000fc60007810000 */
[----:B------:R2:W-:Y:S01]  /*3360*/  MUFU.EX2 R65, R75 ;  /* 0x0000004b00417308 */ /* 0x0005e20000000800 */
[----:B0-----:R-:W-:Y:S01]  /*3370*/  FMNMX.FTZ R73, R95, R76, !PT ;  /* 0x0000004c5f497209 */ /* 0x001fe20007810000 */
[--C-:B------:R-:W-:Y:S01]  /*3380*/  FFMA.FTZ R76, R79, UR20, -R92.reuse ;  /* 0x000000144f4c7c23 */ /* 0x100fe2000801085c */
[----:B------:R-:W-:-:S01]  /*3390*/  FFMA.FTZ R79, R86, UR20, -R92 ;  /* 0x00000014564f7c23 */ /* 0x000fc2000801085c */
[--C-:B------:R-:W-:Y:S01]  /*33a0*/  FFMA.FTZ R86, R87, UR20, -R92.reuse ;  /* 0x0000001457567c23 */ /* 0x100fe2000801085c */
[----:B------:R-:W-:Y:S01]  /*33b0*/  FMNMX.FTZ R78, R98, R73, !PT ;  /* 0x00000049624e7209 */ /* 0x000fe20007810000 */
[--C-:B------:R-:W-:Y:S01]  /*33c0*/  FFMA.FTZ R73, R80, UR20, -R92.reuse ;  /* 0x0000001450497c23 */ /* 0x100fe2000801085c */
[----:B------:R-:W-:-:S01]  /*33d0*/  FFMA.FTZ R80, R71, UR20, -R92 ;  /* 0x0000001447507c23 */ /* 0x000fc2000801085c */
[--C-:B------:R-:W-:Y:S01]  /*33e0*/  FFMA.FTZ R71, R82, UR20, -R92.reuse ;  /* 0x0000001452477c23 */ /* 0x100fe2000801085c */
[----:B-1----:R-:W-:Y:S01]  /*33f0*/  FMNMX.FTZ R77, R97, R78, !PT ;  /* 0x0000004e614d7209 */ /* 0x002fe20007810000 */
[--C-:B------:R-:W-:Y:S01]  /*3400*/  FFMA.FTZ R78, R67, UR20, -R92.reuse ;  /* 0x00000014434e7c23 */ /* 0x100fe2000801085c */
[----:B--2---:R-:W-:-:S01]  /*3410*/  FFMA.FTZ R75, R81, UR20, -R92 ;  /* 0x00000014514b7c23 */ /* 0x004fc2000801085c */
[--C-:B------:R-:W-:Y:S01]  /*3420*/  FFMA.FTZ R81, R90, UR20, -R92.reuse ;  /* 0x000000145a517c23 */ /* 0x100fe2000801085c */
[----:B------:R-:W-:Y:S01]  /*3430*/  IMAD.U32 R90, RZ, RZ, UR20 ;  /* 0x00000014ff5a7e24 */ /* 0x000fe2000f8e00ff */
[----:B------:R-:W0:Y:S01]  /*3440*/  SHFL.BFLY PT, R88, R77, 0x2, 0x1f ;  /* 0x0c401f004d587f89 */ /* 0x000e2200000e0000 */
[----:B------:R-:W-:-:S01]  /*3450*/  FFMA.FTZ R82, R83, UR20, -R92 ;  /* 0x0000001453527c23 */ /* 0x000fc2000801085c */
[--C-:B------:R-:W-:Y:S01]  /*3460*/  FFMA.FTZ R83, R93, UR20, -R92.reuse ;  /* 0x000000145d537c23 */ /* 0x100fe2000801085c */
[----:B------:R-:W-:Y:S08]  /*3470*/  MUFU.EX2 R43, R43 ;  /* 0x0000002b002b7308 */ /* 0x000ff00000000800 */
[----:B------:R-:W1:Y:S08]  /*3480*/  MUFU.EX2 R45, R45 ;  /* 0x0000002d002d7308 */ /* 0x000e700000000800 */
[----:B------:R-:W-:Y:S01]  /*3490*/  MUFU.EX2 R47, R47 ;  /* 0x0000002f002f7308 */ /* 0x000fe20000000800 */
[----:B0-----:R-:W-:Y:S01]  /*34a0*/  FMNMX.FTZ R88, R77, R88, !PT ;  /* 0x000000584d587209 */ /* 0x001fe20007810000 */
[--C-:B------:R-:W-:Y:S01]  /*34b0*/  FFMA.FTZ R77, R84, UR20, -R92.reuse ;  /* 0x00000014544d7c23 */ /* 0x100fe2000801085c */
[----:B------:R-:W-:-:S05]  /*34c0*/  FFMA.FTZ R84, R85, UR20, -R92 ;  /* 0x0000001455547c23 */ /* 0x000fca000801085c */
[----:B------:R-:W-:Y:S01]  /*34d0*/  MUFU.EX2 R52, R52 ;  /* 0x0000003400347308 */ /* 0x000fe20000000800 */
[----:B-1----:R-:W-:Y:S01]  /*34e0*/  F2FP.SATFINITE.E4M3.F32.PACK_AB_MERGE_C R148, R48, R45, RZ ;  /* 0x0000002d3094723e */ /* 0x002fe200048070ff */
[----:B------:R-:W0:Y:S03]  /*34f0*/  SHFL.BFLY PT, R67, R88, 0x1, 0x1f ;  /* 0x0c201f0058437f89 */ /* 0x000e2600000e0000 */
[----:B------:R-:W-:-:S03]  /*3500*/  F2FP.SATFINITE.E4M3.F32.PACK_AB_MERGE_C R148, R43, R42, R148 ;  /* 0x0000002a2b94723e */ /* 0x000fc60004807094 */
[----:B------:R-:W-:Y:S08]  /*3510*/  MUFU.EX2 R49, R49 ;  /* 0x0000003100317308 */ /* 0x000ff00000000800 */
[----:B------:R-:W1:Y:S08]  /*3520*/  MUFU.EX2 R56, R56 ;  /* 0x0000003800387308 */ /* 0x000e700000000800 */
[----:B------:R-:W-:Y:S01]  /*3530*/  MUFU.EX2 R58, R58 ;  /* 0x0000003a003a7308 */ /* 0x000fe20000000800 */
[----:B0-----:R-:W-:Y:S01]  /*3540*/  FMNMX.FTZ R67, R88, R67, !PT ;  /* 0x0000004358437209 */ /* 0x001fe20007810000 */
[----:B------:R-:W-:-:S03]  /*3550*/  FFMA.FTZ R88, R89, UR20, -R92 ;  /* 0x0000001459587c23 */ /* 0x000fc6000801085c */
[C---:B------:R-:W-:Y:S01]  /*3560*/  FSETP.NEU.FTZ.AND P1, PT, R67.reuse, -INF , PT ;  /* 0xff8000004300780b */ /* 0x040fe20003f3d000 */
[----:B------:R-:W-:-:S01]  /*3570*/  FFMA.FTZ R85, R67, R90, -8 ;  /* 0xc100000043557423 */ /* 0x000fc2000001005a */
[----:B------:R-:W-:Y:S01]  /*3580*/  FFMA.FTZ R90, R91, UR20, -R92 ;  /* 0x000000145b5a7c23 */ /* 0x000fe2000801085c */
[----:B------:R-:W-:Y:S01]  /*3590*/  MUFU.EX2 R61, R61 ;  /* 0x0000003d003d7308 */ /* 0x000fe20000000800 */
[----:B-1----:R-:W-:Y:S02]  /*35a0*/  F2FP.SATFINITE.E4M3.F32.PACK_AB_MERGE_C R150, R56, R49, RZ ;  /* 0x000000313896723e */ /* 0x002fe400048070ff */
[----:B------:R-:W-:Y:S02]  /*35b0*/  FSEL R85, R85, RZ, P1 ;  /* 0x000000ff55557208 */ /* 0x000fe40000800000 */
[----:B------:R-:W-:Y:S02]  /*35c0*/  PLOP3.LUT P1, PT, PT, PT, UP0, 0x80, 0x0 ;  /* 0x000000000000781c */ /* 0x000fe40003f2f008 */
[----:B------:R-:W-:Y:S01]  /*35d0*/  F2FP.SATFINITE.E4M3.F32.PACK_AB_MERGE_C R150, R52, R47, R150 ;  /* 0x0000002f3496723e */ /* 0x000fe20004807096 */
[----:B------:R-:W-:-:S01]  /*35e0*/  FFMA.FTZ R4, R4, UR20, -R85 ;  /* 0x0000001404047c23 */ /* 0x000fc20008010855 */
[--C-:B------:R-:W-:Y:S01]  /*35f0*/  FFMA.FTZ R5, R5, UR20, -R85.reuse ;  /* 0x0000001405057c23 */ /* 0x100fe20008010855 */
[----:B------:R-:W-:-:S01]  /*3600*/  FFMA.FTZ R87, R6, UR20, -R85 ;  /* 0x0000001406577c23 */ /* 0x000fc20008010855 */
[--C-:B------:R-:W-:Y:S01]  /*3610*/  FFMA.FTZ R92, R7, UR20, -R85.reuse ;  /* 0x00000014075c7c23 */ /* 0x100fe20008010855 */
[----:B------:R-:W-:-:S01]  /*3620*/  FFMA.FTZ R6, R8, UR20, -R85 ;  /* 0x0000001408067c23 */ /* 0x000fc20008010855 */
[--C-:B------:R-:W-:Y:S01]  /*3630*/  FFMA.FTZ R7, R9, UR20, -R85.reuse ;  /* 0x0000001409077c23 */ /* 0x100fe20008010855 */
[----:B------:R-:W-:Y:S01]  /*3640*/  MUFU.EX2 R4, R4 ;  /* 0x0000000400047308 */ /* 0x000fe20000000800 */
[----:B------:R-:W-:-:S01]  /*3650*/  FFMA.FTZ R9, R14, UR20, -R85 ;  /* 0x000000140e097c23 */ /* 0x000fc20008010855 */
[--C-:B------:R-:W-:Y:S01]  /*3660*/  FFMA.FTZ R14, R53, UR20, -R85.reuse ;  /* 0x00000014350e7c23 */ /* 0x100fe20008010855 */
[----:B------:R-:W-:-:S01]  /*3670*/  FFMA.FTZ R53, R25, UR20, -R85 ;  /* 0x0000001419357c23 */ /* 0x000fc20008010855 */
[--C-:B------:R-:W-:Y:S01]  /*3680*/  FFMA.FTZ R89, R11, UR20, -R85.reuse ;  /* 0x000000140b597c23 */ /* 0x100fe20008010855 */
[----:B------:R-:W-:-:S01]  /*3690*/  FFMA.FTZ R100, R12, UR20, -R85 ;  /* 0x000000140c647c23 */ /* 0x000fc20008010855 */
[--C-:B------:R-:W-:Y:S01]  /*36a0*/  FFMA.FTZ R25, R27, UR20, -R85.reuse ;  /* 0x000000141b197c23 */ /* 0x100fe20008010855 */
[----:B------:R-:W-:-:S01]  /*36b0*/  FFMA.FTZ R12, R44, UR20, -R85 ;  /* 0x000000142c0c7c23 */ /* 0x000fc20008010855 */
[----:B------:R-:W0:Y:S01]  /*36c0*/  MUFU.EX2 R5, R5 ;  /* 0x0000000500057308 */ /* 0x000e220000000800 */
[----:B------:R-:W-:-:S01]  /*36d0*/  FFMA.FTZ R27, R28, UR20, -R85 ;  /* 0x000000141c1b7c23 */ /* 0x000fc20008010855 */
[----:B------:R-:W-:Y:S01]  /*36e0*/  FFMA.FTZ R44, R50, UR20, -R85 ;  /* 0x00000014322c7c23 */ /* 0x000fe20008010855 */
[----:B------:R-:W-:-:S01]  /*36f0*/  FADD.FTZ R28, R10, R21 ;  /* 0x000000150a1c7221 */ /* 0x000fc20000010000 */
[--C-:B------:R-:W-:Y:S01]  /*3700*/  FFMA.FTZ R8, R13, UR20, -R85.reuse ;  /* 0x000000140d087c23 */ /* 0x100fe20008010855 */
[----:B------:R-:W-:-:S01]  /*3710*/  FFMA.FTZ R11, R41, UR20, -R85 ;  /* 0x00000014290b7c23 */ /* 0x000fc20008010855 */
[----:B------:R-:W-:Y:S01]  /*3720*/  FFMA.FTZ R13, R15, UR20, -R85 ;  /* 0x000000140f0d7c23 */ /* 0x000fe20008010855 */
[----:B------:R-:W-:-:S01]  /*3730*/  FADD.FTZ R91, R31, R28 ;  /* 0x0000001c1f5b7221 */ /* 0x000fc20000010000 */
[----:B------:R-:W1:Y:S01]  /*3740*/  MUFU.EX2 R87, R87 ;  /* 0x0000005700577308 */ /* 0x000e620000000800 */
[----:B------:R-:W-:-:S01]  /*3750*/  FFMA.FTZ R41, R46, UR20, -R85 ;  /* 0x000000142e297c23 */ /* 0x000fc20008010855 */
[--C-:B------:R-:W-:Y:S01]  /*3760*/  FFMA.FTZ R46, R60, UR20, -R85.reuse ;  /* 0x000000143c2e7c23 */ /* 0x100fe20008010855 */
[----:B------:R-:W-:-:S01]  /*3770*/  FFMA.FTZ R29, R29, UR20, -R85 ;  /* 0x000000141d1d7c23 */ /* 0x000fc20008010855 */
[----:B------:R-:W-:Y:S01]  /*3780*/  FFMA.FTZ R20, R20, UR20, -R85 ;  /* 0x0000001414147c23 */ /* 0x000fe20008010855 */
[----:B------:R-:W-:-:S02]  /*3790*/  @!P6 VIADD R28, R3, 0x13240 ;  /* 0x00013240031ce836 */ /* 0x000fc40000000000 */
[--C-:B------:R-:W-:Y:S01]  /*37a0*/  FFMA.FTZ R15, R24, UR20, -R85.reuse ;  /* 0x00000014180f7c23 */ /* 0x100fe20008010855 */
[----:B------:R-:W-:-:S01]  /*37b0*/  FFMA.FTZ R24, R26, UR20, -R85 ;  /* 0x000000141a187c23 */ /* 0x000fc20008010855 */
[----:B------:R-:W2:Y:S01]  /*37c0*/  MUFU.EX2 R92, R92 ;  /* 0x0000005c005c7308 */ /* 0x000ea20000000800 */
[----:B0-----:R-:W-:-:S01]  /*37d0*/  FADD.FTZ R50, R4, R5 ;  /* 0x0000000504327221 */ /* 0x001fc20000010000 */
[----:B------:R-:W-:Y:S01]  /*37e0*/  @!P6 PRMT R28, RZ, 0x654, R28 ;  /* 0x00000654ff1ce816 */ /* 0x000fe2000000001c */
[----:B------:R-:W-:-:S01]  /*37f0*/  FFMA.FTZ R54, R54, UR20, -R85 ;  /* 0x0000001436367c23 */ /* 0x000fc20008010855 */
[--C-:B------:R-:W-:Y:S01]  /*3800*/  FFMA.FTZ R26, R66, UR20, -R85.reuse ;  /* 0x00000014421a7c23 */ /* 0x100fe20008010855 */
[----:B------:R-:W-:-:S01]  /*3810*/  FFMA.FTZ R57, R57, UR20, -R85 ;  /* 0x0000001439397c23 */ /* 0x000fc20008010855 */
[----:B------:R0:W-:Y:S01]  /*3820*/  @!P6 SYNCS.ARRIVE.TRANS64.RED.A1T0 RZ, [R28+URZ], RZ ;  /* 0x000000ff1cffe9a7 */ /* 0x0001e2000810043f */
[----:B------:R-:W-:-:S01]  /*3830*/  FFMA.FTZ R30, R30, UR20, -R85 ;  /* 0x000000141e1e7c23 */ /* 0x000fc20008010855 */
[----:B------:R-:W3:Y:S01]  /*3840*/  MUFU.EX2 R6, R6 ;  /* 0x0000000600067308 */ /* 0x000ee20000000800 */
[----:B-1----:R-:W-:-:S01]  /*3850*/  FADD.FTZ R93, R87, R50 ;  /* 0x00000032575d7221 */ /* 0x002fc20000010000 */
[----:B------:R-:W-:Y:S01]  /*3860*/  FADD.FTZ R50, R34, R91 ;  /* 0x0000005b22327221 */ /* 0x000fe20000010000 */
[----:B------:R-:W-:-:S01]  /*3870*/  FFMA.FTZ R68, R68, UR20, -R85 ;  /* 0x0000001444447c23 */ /* 0x000fc20008010855 */
[--C-:B------:R-:W-:Y:S01]  /*3880*/  FFMA.FTZ R70, R70, UR20, -R85.reuse ;  /* 0x0000001446467c23 */ /* 0x100fe20008010855 */
[----:B------:R-:W-:-:S01]  /*3890*/  FFMA.FTZ R36, R36, UR20, -R85 ;  /* 0x0000001424247c23 */ /* 0x000fc20008010855 */
[----:B------:R-:W-:Y:S01]  /*38a0*/  FADD.FTZ R91, R35, R50 ;  /* 0x00000032235b7221 */ /* 0x000fe20000010000 */
[----:B------:R-:W-:-:S01]  /*38b0*/  FFMA.FTZ R69, R69, UR20, -R85 ;  /* 0x0000001445457c23 */ /* 0x000fc20008010855 */
[----:B------:R-:W1:Y:S01]  /*38c0*/  MUFU.EX2 R7, R7 ;  /* 0x0000000700077308 */ /* 0x000e620000000800 */
[----:B--2---:R-:W-:-:S01]  /*38d0*/  FADD.FTZ R93, R92, R93 ;  /* 0x0000005d5c5d7221 */ /* 0x004fc20000010000 */
[----:B------:R-:W-:Y:S01]  /*38e0*/  FADD.FTZ R60, R38, R91 ;  /* 0x0000005b263c7221 */ /* 0x000fe20000010000 */
[----:B------:R-:W-:-:S01]  /*38f0*/  FFMA.FTZ R94, R94, UR20, -R85 ;  /* 0x000000145e5e7c23 */ /* 0x000fc20008010855 */
[--C-:B------:R-:W-:Y:S01]  /*3900*/  FFMA.FTZ R96, R96, UR20, -R85.reuse ;  /* 0x0000001460607c23 */ /* 0x100fe20008010855 */
[----:B------:R-:W-:Y:S01]  /*3910*/  F2FP.SATFINITE.E4M3.F32.PACK_AB_MERGE_C R87, R92, R87, RZ ;  /* 0x000000575c57723e */ /* 0x000fe200048070ff */
[----:B------:R-:W-:Y:S01]  /*3920*/  FADD.FTZ R91, R39, R60 ;  /* 0x0000003c275b7221 */ /* 0x000fe20000010000 */
[----:B------:R-:W-:-:S01]  /*3930*/  FFMA.FTZ R95, R95, UR20, -R85 ;  /* 0x000000145f5f7c23 */ /* 0x000fc20008010855 */
[----:B------:R-:W2:Y:S01]  /*3940*/  MUFU.EX2 R89, R89 ;  /* 0x0000005900597308 */ /* 0x000ea20000000800 */
[----:B---3--:R-:W-:-:S01]  /*3950*/  FADD.FTZ R50, R6, R93 ;  /* 0x0000005d06327221 */ /* 0x008fc20000010000 */
[----:B------:R-:W-:Y:S01]  /*3960*/  FADD.FTZ R91, R40, R91 ;  /* 0x0000005b285b7221 */ /* 0x000fe20000010000 */
[----:B------:R-:W-:Y:S01]  /*3970*/  F2FP.SATFINITE.E4M3.F32.PACK_AB_MERGE_C R153, R5, R4, R87 ;  /* 0x000000040599723e */ /* 0x000fe20004807057 */
[----:B------:R-:W-:Y:S01]  /*3980*/  FFMA.FTZ R98, R98, UR20, -R85 ;  /* 0x0000001462627c23 */ /* 0x000fe20008010855 */
[----:B------:R-:W-:-:S02]  /*3990*/  IMAD.MOV.U32 R38, RZ, RZ, R55 ;  /* 0x000000ffff267224 */ /* 0x000fc400078e0037 */
[----:B------:R-:W-:Y:S01]  /*39a0*/  IMAD.MOV.U32 R35, RZ, RZ, R55 ;  /* 0x000000ffff237224 */ /* 0x000fe200078e0037 */
[----:B------:R-:W3:Y:S01]  /*39b0*/  MUFU.EX2 R100, R100 ;  /* 0x0000006400647308 */ /* 0x000ee20000000800 */
[----:B-1----:R-:W-:-:S07]  /*39c0*/  FADD.FTZ R50, R7, R50 ;  /* 0x0000003207327221 */ /* 0x002fce0000010000 */
[----:B------:R-:W1:Y:S08]  /*39d0*/  MUFU.EX2 R8, R8 ;  /* 0x0000000800087308 */ /* 0x000e700000000800 */
[----:B------:R-:W4:Y:S08]  /*39e0*/  MUFU.EX2 R9, R9 ;  /* 0x0000000900097308 */ /* 0x000f300000000800 */
[----:B------:R-:W5:Y:S08]  /*39f0*/  MUFU.EX2 R13, R13 ;  /* 0x0000000d000d7308 */ /* 0x000f700000000800 */
[----:B------:R2:W-:Y:S08]  /*3a00*/  MUFU.EX2 R3, R29 ;  /* 0x0000001d00037308 */ /* 0x0005f00000000800 */
[----:B------:R-:W0:Y:S01]  /*3a10*/  MUFU.EX2 R20, R20 ;  /* 0x0000001400147308 */ /* 0x000e220000000800 */
[----:B--2---:R-:W-:-:S01]  /*3a20*/  FADD.FTZ R29, R89, R50 ;  /* 0x00000032591d7221 */ /* 0x004fc20000010000 */
[----:B------:R-:W-:Y:S01]  /*3a30*/  FFMA.FTZ R50, R32, UR20, -R85 ;  /* 0x0000001420327c23 */ /* 0x000fe20008010855 */
[----:B------:R-:W-:-:S01]  /*3a40*/  FADD.FTZ R32, R42, R91 ;  /* 0x0000005b2a207221 */ /* 0x000fc20000010000 */
[C---:B---3--:R-:W-:Y:S01]  /*3a50*/  F2FP.SATFINITE.E4M3.F32.PACK_AB_MERGE_C R89, R100.reuse, R89, RZ ;  /* 0x000000596459723e */ /* 0x048fe200048070ff */
[----:B------:R-:W-:-:S01]  /*3a60*/  FADD.FTZ R93, R100, R29 ;  /* 0x0000001d645d7221 */ /* 0x000fc20000010000 */
[----:B------:R-:W-:Y:S01]  /*3a70*/  MOV R42, R55 ;  /* 0x00000037002a7202 */ /* 0x000fe20000000f00 */
[----:B------:R-:W-:-:S01]  /*3a80*/  FADD.FTZ R66, R43, R32 ;  /* 0x000000202b427221 */ /* 0x000fc20000010000 */
[----:B------:R-:W2:Y:S01]  /*3a90*/  MUFU.EX2 R11, R11 ;  /* 0x0000000b000b7308 */ /* 0x000ea20000000800 */
[----:B-1----:R-:W-:-:S01]  /*3aa0*/  FADD.FTZ R60, R8, R93 ;  /* 0x0000005d083c7221 */ /* 0x002fc20000010000 */
[----:B------:R-:W-:Y:S01]  /*3ab0*/  F2FP.SATFINITE.E4M3.F32.PACK_AB_MERGE_C R155, R7, R6, R89 ;  /* 0x00000006079b723e */ /* 0x000fe20004807059 */
[----:B------:R-:W-:-:S02]  /*3ac0*/  IMAD.MOV.U32 R43, RZ, RZ, R55 ;  /* 0x000000ffff2b7224 */ /* 0x000fc400078e0037 */
[----:B----4-:R-:W-:-:S03]  /*3ad0*/  FADD.FTZ R60, R9, R60 ;  /* 0x0000003c093c7221 */ /* 0x010fc60000010000 */
[----:B------:R-:W1:Y:S01]  /*3ae0*/  MUFU.EX2 R12, R12 ;  /* 0x0000000c000c7308 */ /* 0x000e620000000800 */
[----:B-----5:R-:W-:-:S01]  /*3af0*/  FADD.FTZ R91, R13, R60 ;  /* 0x0000003c0d5b7221 */ /* 0x020fc20000010000 */
[----:B------:R-:W-:-:S03]  /*3b00*/  FFMA.FTZ R60, R37, UR20, -R85 ;  /* 0x00000014253c7c23 */ /* 0x000fc60008010855 */
[----:B0-----:R-:W-:-:S03]  /*3b10*/  FADD.FTZ R102, R20, R91 ;  /* 0x0000005b14667221 */ /* 0x001fc60000010000 */
[----:B------:R0:W-:Y:S01]  /*3b20*/  MUFU.EX2 R28, R54 ;  /* 0x00000036001c7308 */ /* 0x0001e20000000800 */
[----:B--2---:R-:W-:-:S07]  /*3b30*/  FADD.FTZ R37, R11, R102 ;  /* 0x000000660b257221 */ /* 0x004fce0000010000 */
[----:B------:R-:W2:Y:S01]  /*3b40*/  MUFU.EX2 R41, R41 ;  /* 0x0000002900297308 */ /* 0x000ea20000000800 */
[----:B0-----:R-:W-:-:S01]  /*3b50*/  FFMA.FTZ R54, R33, UR20, -R85 ;  /* 0x0000001421367c23 */ /* 0x001fc20008010855 */
[----:B------:R-:W-:Y:S01]  /*3b60*/  FADD.FTZ R33, R45, R66 ;  /* 0x000000422d217221 */ /* 0x000fe20000010000 */
[----:B-1----:R-:W-:-:S01]  /*3b70*/  FADD.FTZ R102, R12, R37 ;  /* 0x000000250c667221 */ /* 0x002fc20000010000 */
[----:B------:R-:W-:Y:S02]  /*3b80*/  FFMA.FTZ R85, R97, UR20, -R85 ;  /* 0x0000001461557c23 */ /* 0x000fe40008010855 */
[----:B------:R-:W-:-:S01]  /*3b90*/  FADD.FTZ R66, R48, R33 ;  /* 0x0000002130427221 */ /* 0x000fc20000010000 */
[----:B------:R-:W-:Y:S01]  /*3ba0*/  IMAD.MOV.U32 R48, RZ, RZ, R55 ;  /* 0x000000ffff307224 */ /* 0x000fe200078e0037 */
[----:B------:R-:W0:Y:S02]  /*3bb0*/  MUFU.EX2 R44, R44 ;  /* 0x0000002c002c7308 */ /* 0x000e240000000800 */
[----:B------:R-:W-:-:S01]  /*3bc0*/  FADD.FTZ R33, R47, R66 ;  /* 0x000000422f217221 */ /* 0x000fc20000010000 */
[----:B------:R-:W-:-:S03]  /*3bd0*/  MOV R47, R55 ;  /* 0x00000037002f7202 */ /* 0x000fc60000000f00 */
[----:B------:R-:W-:Y:S01]  /*3be0*/  FADD.FTZ R66, R52, R33 ;  /* 0x0000002134427221 */ /* 0x000fe20000010000 */
[----:B------:R-:W-:Y:S01]  /*3bf0*/  MOV R52, R55 ;  /* 0x0000003700347202 */ /* 0x000fe20000000f00 */
[----:B------:R-:W1:Y:S02]  /*3c00*/  MUFU.EX2 R14, R14 ;  /* 0x0000000e000e7308 */ /* 0x000e640000000800 */
[----:B------:R-:W-:-:S01]  /*3c10*/  FADD.FTZ R37, R49, R66 ;  /* 0x0000004231257221 */ /* 0x000fc20000010000 */
[----:B------:R-:W-:-:S05]  /*3c20*/  IMAD.MOV.U32 R49, RZ, RZ, R55 ;  /* 0x000000ffff317224 */ /* 0x000fca00078e0037 */
[----:B------:R-:W-:Y:S08]  /*3c30*/  MUFU.EX2 R15, R15 ;  /* 0x0000000f000f7308 */ /* 0x000ff00000000800 */
[----:B------:R-:W-:Y:S08]  /*3c40*/  MUFU.EX2 R46, R46 ;  /* 0x0000002e002e7308 */ /* 0x000ff00000000800 */
[----:B------:R2:W-:Y:S08]  /*3c50*/  MUFU.EX2 R32, R57 ;  /* 0x0000003900207308 */ /* 0x0005f00000000800 */
[----:B------:R-:W3:Y:S01]  /*3c60*/  MUFU.EX2 R72, R72 ;  /* 0x0000004800487308 */ /* 0x000ee20000000800 */
[----:B--2---:R-:W-:-:S01]  /*3c70*/  FADD.FTZ R57, R41, R102 ;  /* 0x0000006629397221 */ /* 0x004fc20000010000 */
[----:B0-----:R-:W-:-:S03]  /*3c80*/  F2FP.SATFINITE.E4M3.F32.PACK_AB_MERGE_C R41, R44, R41, RZ ;  /* 0x000000292c29723e */ /* 0x001fc600048070ff */
[----:B------:R-:W-:Y:S01]  /*3c90*/  FADD.FTZ R57, R44, R57 ;  /* 0x000000392c397221 */ /* 0x000fe20000010000 */
[----:B------:R-:W-:Y:S01]  /*3ca0*/  F2FP.SATFINITE.E4M3.F32.PACK_AB_MERGE_C R151, R12, R11, R41 ;  /* 0x0000000b0c97723e */ /* 0x000fe20004807029 */
[----:B------:R-:W-:Y:S01]  /*3cb0*/  IMAD.MOV.U32 R44, RZ, RZ, R55 ;  /* 0x000000ffff2c7224 */ /* 0x000fe200078e0037 */
[----:B------:R-:W-:Y:S01]  /*3cc0*/  MUFU.EX2 R29, R30 ;  /* 0x0000001e001d7308 */ /* 0x000fe20000000800 */
[----:B-1----:R-:W-:-:S01]  /*3cd0*/  FADD.FTZ R34, R14, R57 ;  /* 0x000000390e227221 */ /* 0x002fc20000010000 */
[----:B------:R-:W-:-:S06]  /*3ce0*/  IMAD.MOV.U32 R41, RZ, RZ, R55 ;  /* 0x000000ffff297224 */ /* 0x000fcc00078e0037 */
[----:B------:R0:W-:Y:S01]  /*3cf0*/  MUFU.EX2 R30, R50 ;  /* 0x00000032001e7308 */ /* 0x0001e20000000800 */
[----:B---3--:R-:W-:-:S04]  /*3d00*/  F2FP.SATFINITE.E4M3.F32.PACK_AB_MERGE_C R136, R72, R61, RZ ;  /* 0x0000003d4888723e */ /* 0x008fc800048070ff */
[----:B------:R-:W-:-:S03]  /*3d10*/  F2FP.SATFINITE.E4M3.F32.PACK_AB_MERGE_C R136, R58, R51, R136 ;  /* 0x000000333a88723e */ /* 0x000fc60004807088 */
[----:B------:R-:W1:Y:S01]  /*3d20*/  MUFU.EX2 R53, R53 ;  /* 0x0000003500357308 */ /* 0x000e620000000800 */
[----:B0-----:R-:W-:-:S04]  /*3d30*/  FADD.FTZ R50, R56, R37 ;  /* 0x0000002538327221 */ /* 0x001fc80000010000 */
[----:B------:R-:W-:Y:S01]  /*3d40*/  FADD.FTZ R31, R51, R50 ;  /* 0x00000032331f7221 */ /* 0x000fe20000010000 */
[----:B------:R-:W-:Y:S02]  /*3d50*/  IMAD.MOV.U32 R51, RZ, RZ, R55 ;  /* 0x000000ffff337224 */ /* 0x000fe400078e0037 */
[----:B------:R-:W0:Y:S01]  /*3d60*/  MUFU.EX2 R24, R24 ;  /* 0x0000001800187308 */ /* 0x000e220000000800 */
[----:B------:R-:W-:-:S01]  /*3d70*/  FADD.FTZ R40, R58, R31 ;  /* 0x0000001f3a287221 */ /* 0x000fc20000010000 */
[----:B------:R-:W-:Y:S01]  /*3d80*/  FADD.FTZ R31, R15, R34 ;  /* 0x000000220f1f7221 */ /* 0x000fe20000010000 */
[----:B------:R-:W-:Y:S02]  /*3d90*/  IMAD.MOV.U32 R50, RZ, RZ, R55 ;  /* 0x000000ffff327224 */ /* 0x000fe400078e0037 */
[----:B------:R-:W-:Y:S01]  /*3da0*/  FADD.FTZ R39, R61, R40 ;  /* 0x000000283d277221 */ /* 0x000fe20000010000 */
[----:B------:R-:W-:-:S01]  /*3db0*/  FADD.FTZ R34, R46, R31 ;  /* 0x0000001f2e227221 */ /* 0x000fc20000010000 */
[----:B------:R-:W-:Y:S01]  /*3dc0*/  F2FP.SATFINITE.E4M3.F32.PACK_AB_MERGE_C R40, R20, R13, RZ ;  /* 0x0000000d1428723e */ /* 0x000fe200048070ff */
[----:B------:R-:W2:Y:S01]  /*3dd0*/  MUFU.EX2 R25, R25 ;  /* 0x0000001900197308 */ /* 0x000ea20000000800 */
[----:B------:R-:W-:-:S01]  /*3de0*/  FADD.FTZ R72, R72, R39 ;  /* 0x0000002748487221 */ /* 0x000fc20000010000 */
[C---:B-1----:R-:W-:Y:S01]  /*3df0*/  FADD.FTZ R39, R53.reuse, R34 ;  /* 0x0000002235277221 */ /* 0x042fe20000010000 */
[----:B------:R-:W-:Y:S01]  /*3e00*/  F2FP.SATFINITE.E4M3.F32.PACK_AB_MERGE_C R46, R53, R46, RZ ;  /* 0x0000002e352e723e */ /* 0x000fe200048070ff */
[----:B------:R-:W-:-:S02]  /*3e10*/  IMAD.MOV.U32 R53, RZ, RZ, R55 ;  /* 0x000000ffff357224 */ /* 0x000fc400078e0037 */
[----:B------:R-:W-:-:S01]  /*3e20*/  FADD.FTZ R45, R59, R72 ;  /* 0x000000483b2d7221 */ /* 0x000fc20000010000 */
[----:B------:R-:W-:Y:S01]  /*3e30*/  F2FP.SATFINITE.E4M3.F32.PACK_AB_MERGE_C R149, R9, R8, R40 ;  /* 0x000000080995723e */ /* 0x000fe20004807028 */
[----:B------:R-:W-:Y:S01]  /*3e40*/  IMAD.MOV.U32 R40, RZ, RZ, R55 ;  /* 0x000000ffff287224 */ /* 0x000fe200078e0037 */
[----:B------:R-:W1:Y:S01]  /*3e50*/  MUFU.EX2 R26, R26 ;  /* 0x0000001a001a7308 */ /* 0x000e620000000800 */
[----:B0-----:R-:W-:-:S01]  /*3e60*/  FADD.FTZ R20, R24, R39 ;  /* 0x0000002718147221 */ /* 0x001fc20000010000 */
[----:B------:R-:W-:Y:S01]  /*3e70*/  FADD.FTZ R34, R64, R45 ;  /* 0x0000002d40227221 */ /* 0x000fe20000010000 */
[----:B------:R-:W-:Y:S01]  /*3e80*/  F2FP.SATFINITE.E4M3.F32.PACK_AB_MERGE_C R137, R15, R14, R46 ;  /* 0x0000000e0f89723e */ /* 0x000fe2000480702e */
[----:B------:R-:W-:Y:S02]  /*3e90*/  IMAD.MOV.U32 R46, RZ, RZ, R55 ;  /* 0x000000ffff2e7224 */ /* 0x000fe400078e0037 */
[----:B------:R-:W-:-:S01]  /*3ea0*/  FADD.FTZ R39, R63, R34 ;  /* 0x000000223f277221 */ /* 0x000fc20000010000 */
[----:B------:R-:W-:Y:S01]  /*3eb0*/  F2FP.SATFINITE.E4M3.F32.PACK_AB_MERGE_C R63, R74, R63, RZ ;  /* 0x0000003f4a3f723e */ /* 0x000fe200048070ff */
[----:B------:R-:W0:Y:S01]  /*3ec0*/  MUFU.EX2 R27, R27 ;  /* 0x0000001b001b7308 */ /* 0x000e220000000800 */
[----:B--2---:R-:W-:-:S01]  /*3ed0*/  FADD.FTZ R13, R25, R20 ;  /* 0x00000014190d7221 */ /* 0x004fc20000010000 */
[----:B------:R-:W-:Y:S01]  /*3ee0*/  FADD.FTZ R74, R74, R39 ;  /* 0x000000274a4a7221 */ /* 0x000fe20000010000 */
[----:B------:R-:W-:Y:S01]  /*3ef0*/  F2FP.SATFINITE.E4M3.F32.PACK_AB_MERGE_C R138, R64, R59, R63 ;  /* 0x0000003b408a723e */ /* 0x000fe2000480703f */
[----:B------:R-:W-:-:S02]  /*3f00*/  IMAD.MOV.U32 R45, RZ, RZ, R55 ;  /* 0x000000ffff2d7224 */ /* 0x000fc400078e0037 */
[----:B------:R-:W-:Y:S02]  /*3f10*/  IMAD.MOV.U32 R39, RZ, RZ, R55 ;  /* 0x000000ffff277224 */ /* 0x000fe400078e0037 */
[----:B------:R-:W2:Y:S01]  /*3f20*/  MUFU.EX2 R76, R76 ;  /* 0x0000004c004c7308 */ /* 0x000ea20000000800 */
[----:B-1----:R-:W-:-:S01]  /*3f30*/  FADD.FTZ R10, R26, R13 ;  /* 0x0000000d1a0a7221 */ /* 0x002fc20000010000 */
[----:B------:R-:W-:Y:S01]  /*3f40*/  FADD.FTZ R13, R65, R74 ;  /* 0x0000004a410d7221 */ /* 0x000fe20000010000 */
[----:B------:R-:W-:-:S05]  /*3f50*/  IMAD.MOV.U32 R34, RZ, RZ, R55 ;  /* 0x000000ffff227224 */ /* 0x000fca00078e0037 */
[----:B------:R-:W1:Y:S01]  /*3f60*/  MUFU.EX2 R73, R73 ;  /* 0x0000004900497308 */ /* 0x000e620000000800 */
[----:B0-----:R-:W-:-:S01]  /*3f70*/  FADD.FTZ R10, R27, R10 ;  /* 0x0000000a1b0a7221 */ /* 0x001fc20000010000 */
[----:B------:R-:W-:Y:S02]  /*3f80*/  F2FP.SATFINITE.E4M3.F32.PACK_AB_MERGE_C R26, R27, R26, RZ ;  /* 0x0000001a1b1a723e */ /* 0x000fe400048070ff */
[----:B------:R-:W-:Y:S01]  /*3f90*/  MOV R27, R55 ;  /* 0x00000037001b7202 */ /* 0x000fe20000000f00 */
[----:B------:R-:W-:Y:S01]  /*3fa0*/  FADD.FTZ R21, R3, R10 ;  /* 0x0000000a03157221 */ /* 0x000fe20000010000 */
[----:B------:R-:W-:Y:S01]  /*3fb0*/  F2FP.SATFINITE.E4M3.F32.PACK_AB_MERGE_C R139, R25, R24, R26 ;  /* 0x00000018198b723e */ /* 0x000fe2000480701a */
[----:B------:R-:W-:Y:S01]  /*3fc0*/  IMAD.MOV.U32 R26, RZ, RZ, R55 ;  /* 0x000000ffff1a7224 */ /* 0x000fe200078e0037 */
[----:B------:R-:W0:Y:S01]  /*3fd0*/  MUFU.EX2 R78, R78 ;  /* 0x0000004e004e7308 */ /* 0x000e220000000800 */
[----:B--2---:R-:W-:-:S01]  /*3fe0*/  FADD.FTZ R10, R76, R13 ;  /* 0x0000000d4c0a7221 */ /* 0x004fc20000010000 */
[----:B------:R-:W-:Y:S01]  /*3ff0*/  FADD.FTZ R20, R28, R21 ;  /* 0x000000151c147221 */ /* 0x000fe20000010000 */
[----:B------:R-:W-:-:S02]  /*4000*/  IMAD.MOV.U32 R25, RZ, RZ, R55 ;  /* 0x000000ffff197224 */ /* 0x000fc400078e0037 */
[----:B------:R-:W-:Y:S02]  /*4010*/  IMAD.MOV.U32 R24, RZ, RZ, R55 ;  /* 0x000000ffff187224 */ /* 0x000fe400078e0037 */
[----:B------:R-:W-:-:S01]  /*4020*/  FADD.FTZ R21, R29, R20 ;  /* 0x000000141d157221 */ /* 0x000fc20000010000 */
[----:B------:R-:W-:Y:S01]  /*4030*/  F2FP.SATFINITE.E4M3.F32.PACK_AB_MERGE_C R29, R32, R29, RZ ;  /* 0x0000001d201d723e */ /* 0x000fe200048070ff */
[----:B------:R-:W2:Y:S01]  /*4040*/  MUFU.EX2 R75, R75 ;  /* 0x0000004b004b7308 */ /* 0x000ea20000000800 */
[----:B-1----:R-:W-:-:S01]  /*4050*/  FADD.FTZ R13, R73, R10 ;  /* 0x0000000a490d7221 */ /* 0x002fc20000010000 */
[----:B------:R-:W-:Y:S01]  /*4060*/  FADD.FTZ R21, R32, R21 ;  /* 0x0000001520157221 */ /* 0x000fe20000010000 */
[----:B------:R-:W-:Y:S01]  /*4070*/  F2FP.SATFINITE.E4M3.F32.PACK_AB_MERGE_C R141, R28, R3, R29 ;  /* 0x000000031c8d723e */ /* 0x000fe2000480701d */
[----:B------:R-:W-:Y:S01]  /*4080*/  IMAD.MOV.U32 R29, RZ, RZ, R55 ;  /* 0x000000ffff1d7224 */ /* 0x000fe200078e0037 */
[----:B------:R-:W-:Y:S01]  /*4090*/  MOV R32, R55 ;  /* 0x0000003700207202 */ /* 0x000fe20000000f00 */
[----:B------:R-:W-:Y:S01]  /*40a0*/  FADD.FTZ R10, R30, R21 ;  /* 0x000000151e0a7221 */ /* 0x000fe20000010000 */
[----:B------:R-:W-:Y:S01]  /*40b0*/  IMAD.MOV.U32 R28, RZ, RZ, R55 ;  /* 0x000000ffff1c7224 */ /* 0x000fe200078e0037 */
[----:B------:R-:W1:Y:S01]  /*40c0*/  MUFU.EX2 R80, R80 ;  /* 0x0000005000507308 */ /* 0x000e620000000800 */
[C---:B0-----:R-:W-:Y:S01]  /*40d0*/  F2FP.SATFINITE.E4M3.F32.PACK_AB_MERGE_C R73, R78.reuse, R73, RZ ;  /* 0x000000494e49723e */ /* 0x041fe200048070ff */
[----:B------:R-:W-:-:S03]  /*40e0*/  FADD.FTZ R78, R78, R13 ;  /* 0x0000000d4e4e7221 */ /* 0x000fc60000010000 */
[----:B------:R-:W-:-:S03]  /*40f0*/  F2FP.SATFINITE.E4M3.F32.PACK_AB_MERGE_C R140, R76, R65, R73 ;  /* 0x000000414c8c723e */ /* 0x000fc60004807049 */
[----:B------:R-:W0:Y:S01]  /*4100*/  MUFU.EX2 R33, R68 ;  /* 0x0000004400217308 */ /* 0x000e220000000800 */
[----:B--2---:R-:W-:-:S07]  /*4110*/  FADD.FTZ R13, R75, R78 ;  /* 0x0000004e4b0d7221 */ /* 0x004fce0000010000 */
[----:B------:R-:W-:Y:S01]  /*4120*/  MUFU.EX2 R71, R71 ;  /* 0x0000004700477308 */ /* 0x000fe20000000800 */
[----:B-1----:R-:W-:-:S07]  /*4130*/  FADD.FTZ R20, R80, R13 ;  /* 0x0000000d50147221 */ /* 0x002fce0000010000 */
[----:B------:R-:W1:Y:S01]  /*4140*/  MUFU.EX2 R82, R82 ;  /* 0x0000005200527308 */ /* 0x000e620000000800 */
[----:B0-----:R-:W-:-:S07]  /*4150*/  FADD.FTZ R13, R33, R10 ;  /* 0x0000000a210d7221 */ /* 0x001fce0000010000 */
[----:B------:R-:W0:Y:S08]  /*4160*/  MUFU.EX2 R54, R54 ;  /* 0x0000003600367308 */ /* 0x000e300000000800 */
[----:B------:R-:W2:Y:S01]  /*4170*/  MUFU.EX2 R37, R70 ;  /* 0x0000004600257308 */ /* 0x000ea20000000800 */
[----:B-1----:R-:W-:Y:S01]  /*4180*/  F2FP.SATFINITE.E4M3.F32.PACK_AB_MERGE_C R21, R82, R71, RZ ;  /* 0x000000475215723e */ /* 0x002fe200048070ff */
[----:B------:R-:W-:-:S03]  /*4190*/  FADD.FTZ R71, R71, R20 ;  /* 0x0000001447477221 */ /* 0x000fc60000010000 */
[----:B------:R-:W-:Y:S01]  /*41a0*/  F2FP.SATFINITE.E4M3.F32.PACK_AB_MERGE_C R142, R80, R75, R21 ;  /* 0x0000004b508e723e */ /* 0x000fe20004807015 */
[----:B------:R-:W-:-:S02]  /*41b0*/  FADD.FTZ R82, R82, R71 ;  /* 0x0000004752527221 */ /* 0x000fc40000010000 */
[----:B------:R-:W-:Y:S01]  /*41c0*/  MUFU.EX2 R79, R79 ;  /* 0x0000004f004f7308 */ /* 0x000fe20000000800 */
[----:B0-----:R-:W-:-:S07]  /*41d0*/  FADD.FTZ R10, R54, R13 ;  /* 0x0000000d360a7221 */ /* 0x001fce0000010000 */
[----:B------:R-:W0:Y:S01]  /*41e0*/  MUFU.EX2 R86, R86 ;  /* 0x0000005600567308 */ /* 0x000e220000000800 */
[----:B--2---:R-:W-:-:S01]  /*41f0*/  FADD.FTZ R10, R37, R10 ;  /* 0x0000000a250a7221 */ /* 0x004fc20000010000 */
[----:B------:R-:W-:Y:S02]  /*4200*/  F2FP.SATFINITE.E4M3.F32.PACK_AB_MERGE_C R54, R37, R54, RZ ;  /* 0x000000362536723e */ /* 0x000fe400048070ff */
[----:B------:R-:W-:Y:S02]  /*4210*/  MOV R37, R55 ;  /* 0x0000003700257202 */ /* 0x000fe40000000f00 */
[----:B------:R-:W-:Y:S01]  /*4220*/  F2FP.SATFINITE.E4M3.F32.PACK_AB_MERGE_C R143, R33, R30, R54 ;  /* 0x0000001e218f723e */ /* 0x000fe20004807036 */
[--C-:B------:R-:W-:Y:S01]  /*4230*/  IMAD.MOV.U32 R54, RZ, RZ, R55.reuse ;  /* 0x000000ffff367224 */ /* 0x100fe200078e0037 */
[----:B------:R-:W1:Y:S01]  /*4240*/  MUFU.EX2 R77, R77 ;  /* 0x0000004d004d7308 */ /* 0x000e620000000800 */
[--C-:B------:R-:W-:Y:S02]  /*4250*/  IMAD.MOV.U32 R33, RZ, RZ, R55.reuse ;  /* 0x000000ffff217224 */ /* 0x100fe400078e0037 */
[----:B------:R-:W-:-:S05]  /*4260*/  IMAD.MOV.U32 R30, RZ, RZ, R55 ;  /* 0x000000ffff1e7224 */ /* 0x000fca00078e0037 */
[----:B------:R2:W3:Y:S01]  /*4270*/  MUFU.EX2 R31, R36 ;  /* 0x00000024001f7308 */ /* 0x0004e20000000800 */
[----:B0-----:R-:W-:-:S07]  /*4280*/  F2FP.SATFINITE.E4M3.F32.PACK_AB_MERGE_C R4, R86, R79, RZ ;  /* 0x0000004f5604723e */ /* 0x001fce00048070ff */
[----:B------:R-:W0:Y:S01]  /*4290*/  MUFU.EX2 R84, R84 ;  /* 0x0000005400547308 */ /* 0x000e220000000800 */
[----:B-1----:R-:W-:-:S01]  /*42a0*/  FADD.FTZ R5, R77, R82 ;  /* 0x000000524d057221 */ /* 0x002fc20000010000 */
[----:B--2---:R-:W-:-:S06]  /*42b0*/  IMAD.MOV.U32 R36, RZ, RZ, R55 ;  /* 0x000000ffff247224 */ /* 0x004fcc00078e0037 */
[----:B------:R-:W1:Y:S01]  /*42c0*/  MUFU.EX2 R60, R60 ;  /* 0x0000003c003c7308 */ /* 0x000e620000000800 */
[----:B---3--:R-:W-:-:S07]  /*42d0*/  FADD.FTZ R7, R31, R10 ;  /* 0x0000000a1f077221 */ /* 0x008fce0000010000 */
[----:B------:R-:W2:Y:S01]  /*42e0*/  MUFU.EX2 R69, R69 ;  /* 0x0000004500457308 */ /* 0x000ea20000000800 */
[C---:B0-----:R-:W-:Y:S01]  /*42f0*/  F2FP.SATFINITE.E4M3.F32.PACK_AB_MERGE_C R144, R84.reuse, R77, R4 ;  /* 0x0000004d5490723e */ /* 0x041fe20004807004 */
[----:B------:R-:W-:-:S04]  /*4300*/  FADD.FTZ R84, R84, R5 ;  /* 0x0000000554547221 */ /* 0x000fc80000010000 */
[----:B------:R-:W-:Y:S02]  /*4310*/  FADD.FTZ R79, R79, R84 ;  /* 0x000000544f4f7221 */ /* 0x000fe40000010000 */
[----:B------:R-:W0:Y:S01]  /*4320*/  MUFU.EX2 R94, R94 ;  /* 0x0000005e005e7308 */ /* 0x000e220000000800 */
[----:B-1----:R-:W-:-:S01]  /*4330*/  FADD.FTZ R4, R60, R7 ;  /* 0x000000073c047221 */ /* 0x002fc20000010000 */
[----:B------:R-:W-:-:S06]  /*4340*/  FADD.FTZ R86, R86, R79 ;  /* 0x0000004f56567221 */ /* 0x000fcc0000010000 */
[----:B------:R-:W-:Y:S01]  /*4350*/  MUFU.EX2 R83, R83 ;  /* 0x0000005300537308 */ /* 0x000fe20000000800 */
[----:B--2---:R-:W-:-:S07]  /*4360*/  FADD.FTZ R5, R69, R4 ;  /* 0x0000000445057221 */ /* 0x004fce0000010000 */
[----:B------:R-:W1:Y:S01]  /*4370*/  MUFU.EX2 R90, R90 ;  /* 0x0000005a005a7308 */ /* 0x000e620000000800 */
[----:B0-----:R-:W-:-:S01]  /*4380*/  FADD.FTZ R5, R94, R5 ;  /* 0x000000055e057221 */ /* 0x001fc20000010000 */
[----:B------:R-:W-:-:S04]  /*4390*/  F2FP.SATFINITE.E4M3.F32.PACK_AB_MERGE_C R69, R94, R69, RZ ;  /* 0x000000455e45723e */ /* 0x000fc800048070ff */
[----:B------:R-:W-:Y:S01]  /*43a0*/  F2FP.SATFINITE.E4M3.F32.PACK_AB_MERGE_C R145, R60, R31, R69 ;  /* 0x0000001f3c91723e */ /* 0x000fe20004807045 */
[----:B------:R-:W-:Y:S01]  /*43b0*/  IMAD.MOV.U32 R31, RZ, RZ, R55 ;  /* 0x000000ffff1f7224 */ /* 0x000fe200078e0037 */
[----:B------:R-:W0:Y:S08]  /*43c0*/  MUFU.EX2 R81, R81 ;  /* 0x0000005100517308 */ /* 0x000e300000000800 */
[----:B------:R-:W2:Y:S01]  /*43d0*/  MUFU.EX2 R96, R96 ;  /* 0x0000006000607308 */ /* 0x000ea20000000800 */
[----:B-1----:R-:W-:-:S07]  /*43e0*/  F2FP.SATFINITE.E4M3.F32.PACK_AB_MERGE_C R6, R90, R83, RZ ;  /* 0x000000535a06723e */ /* 0x002fce00048070ff */
[----:B------:R-:W1:Y:S01]  /*43f0*/  MUFU.EX2 R88, R88 ;  /* 0x0000005800587308 */ /* 0x000e620000000800 */
[----:B0-----:R-:W-:-:S07]  /*4400*/  FADD.FTZ R7, R81, R86 ;  /* 0x0000005651077221 */ /* 0x001fce0000010000 */
[----:B------:R-:W0:Y:S01]  /*4410*/  MUFU.EX2 R95, R95 ;  /* 0x0000005f005f7308 */ /* 0x000e220000000800 */
[----:B--2---:R-:W-:-:S07]  /*4420*/  FADD.FTZ R4, R96, R5 ;  /* 0x0000000560047221 */ /* 0x004fce0000010000 */
[----:B------:R-:W2:Y:S01]  /*4430*/  MUFU.EX2 R98, R98 ;  /* 0x0000006200627308 */ /* 0x000ea20000000800 */
[C---:B-1----:R-:W-:Y:S01]  /*4440*/  F2FP.SATFINITE.E4M3.F32.PACK_AB_MERGE_C R146, R88.reuse, R81, R6 ;  /* 0x000000515892723e */ /* 0x042fe20004807006 */
[----:B------:R-:W-:-:S04]  /*4450*/  FADD.FTZ R88, R88, R7 ;  /* 0x0000000758587221 */ /* 0x000fc80000010000 */
[----:B------:R-:W-:Y:S02]  /*4460*/  FADD.FTZ R5, R83, R88 ;  /* 0x0000005853057221 */ /* 0x000fe40000010000 */
[----:B------:R-:W1:Y:S01]  /*4470*/  MUFU.EX2 R85, R85 ;  /* 0x0000005500557308 */ /* 0x000e620000000800 */
[----:B0-----:R-:W-:-:S01]  /*4480*/  FADD.FTZ R3, R95, R4 ;  /* 0x000000045f037221 */ /* 0x001fc20000010000 */
[----:B------:R-:W-:-:S03]  /*4490*/  FADD.FTZ R5, R90, R5 ;  /* 0x000000055a057221 */ /* 0x000fc60000010000 */
[----:B--2---:R-:W-:Y:S01]  /*44a0*/  FADD.FTZ R4, R98, R3 ;  /* 0x0000000362047221 */ /* 0x004fe20000010000 */
[----:B-1----:R-:W-:-:S03]  /*44b0*/  F2FP.SATFINITE.E4M3.F32.PACK_AB_MERGE_C R6, R85, R98, RZ ;  /* 0x000000625506723e */ /* 0x002fc600048070ff */
[----:B------:R-:W-:Y:S01]  /*44c0*/  FADD.FTZ R4, R85, R4 ;  /* 0x0000000455047221 */ /* 0x000fe20000010000 */
[----:B------:R-:W-:Y:S01]  /*44d0*/  F2FP.SATFINITE.E4M3.F32.PACK_AB_MERGE_C R147, R95, R96, R6 ;  /* 0x000000605f93723e */ /* 0x000fe20004807006 */
[----:B------:R-:W-:Y:S06]  /*44e0*/  @!P1 BRA `(.L_x_15) ;  /* 0x0000002c006c9947 */ /* 0x000fec0003800000 */
[----:B------:R-:W-:Y:S01]  /*44f0*/  IMAD.MOV.U32 R6, RZ, RZ, R67 ;  /* 0x000000ffff067224 */ /* 0x000fe200078e0043 */
[----:B------:R-:W-:Y:S02]  /*4500*/  MOV R3, R62 ;  /* 0x0000003e00037202 */ /* 0x000fe40000000f00 */
[----:B------:R-:W-:Y:S02]  /*4510*/  CS2R R54, SRZ ;  /* 0x0000000000367805 */ /* 0x000fe4000001ff00 */
[----:B------:R-:W-:Y:S02]  /*4520*/  CS2R R52, SRZ ;  /* 0x0000000000347805 */ /* 0x000fe4000001ff00 */
[----:B------:R-:W-:Y:S02]  /*4530*/  CS2R R50, SRZ ;  /* 0x0000000000327805 */ /* 0x000fe4000001ff00 */
[----:B------:R-:W-:Y:S02]  /*4540*/  CS2R R48, SRZ ;  /* 0x0000000000307805 */ /* 0x000fe4000001ff00 */
[----:B------:R-:W-:-:S02]  /*4550*/  CS2R R46, SRZ ;  /* 0x00000000002e7805 */ /* 0x000fc4000001ff00 */
[----:B------:R-:W-:Y:S02]  /*4560*/  CS2R R44, SRZ ;  /* 0x00000000002c7805 */ /* 0x000fe4000001ff00 */
        /* <DEDUP_REMOVED lines=9> */
[----:B------:R-:W-:Y:S01]  /*4600*/  CS2R R24, SRZ ;  /* 0x0000000000187805 */ /* 0x000fe2000001ff00 */
[----:B------:R-:W-:Y:S01]  /*4610*/  UIADD3 UR48, UR48, -0x2, URZ ;  /* 0xfffffffe30307890 */ /* 0x000fe2000fffe03f */
[----:B------:R-:W-:Y:S01]  /*4620*/  UMOV UR23, UR37 ;  /* 0x0000002500177c82 */ /* 0x000fe20008000000 */
[----:B------:R-:W-:Y:S01]  /*4630*/  UMOV UR22, UR39 ;  /* 0x0000002700167c82 */ /* 0x000fe20008000000 */
[----:B------:R-:W-:-:S09]  /*4640*/  ULDC UR20, c[0x0][0x988] ;  /* 0x0002620000147ab9 */ /* 0x000fd20000000800 */
.L_x_25:
[----:B------:R-:W-:-:S04]  /*4650*/  UISETP.NE.AND UP0, UPT, UR22, 0x1, UPT ;  /* 0x000000011600788c */ /* 0x000fc8000bf05270 */
[----:B------:R-:W-:-:S04]  /*4660*/  USEL UR37, URZ, 0x1, UP0 ;  /* 0x000000013f257887 */ /* 0x000fc80008000000 */
[----:B------:R-:W-:Y:S01]  /*4670*/  ULOP3.LUT UR37, UR23, UR37, URZ, 0x3c, !UPT ;  /* 0x0000002517257292 */ /* 0x000fe2000f8e3c3f */
[----:B------:R-:W-:Y:S11]  /*4680*/  @!P0 BRA `(.L_x_16) ;  /* 0x0000000000048947 */ /* 0x000ff60003800000 */
[----:B------:R-:W-:Y:S01]  /*4690*/  BPT.TRAP 0x1 ;  /* 0x000000040000795c */ /* 0x000fe20000300000 */
.L_x_16:
[----:B------:R-:W-:Y:S01]  /*46a0*/  UIADD3 UR39, UR22, 0x1, URZ ;  /* 0x0000000116277890 */ /* 0x000fe2000fffe03f */
[----:B------:R-:W-:-:S03]  /*46b0*/  IMAD.U32 R7, RZ, RZ, UR37 ;  /* 0x00000025ff077e24 */ /* 0x000fc6000f8e00ff */
[----:B------:R-:W-:Y:S02]  /*46c0*/  UISETP.NE.AND UP0, UPT, UR39, 0x2, UPT ;  /* 0x000000022700788c */ /* 0x000fe4000bf05270 */
[----:B------:R-:W-:Y:S02]  /*46d0*/  SHF.L.U32 R7, R7, 0x1f, RZ ;  /* 0x0000001f07077819 */ /* 0x000fe400000006ff */
[----:B------:R-:W-:-:S04]  /*46e0*/  USEL UR39, UR39, URZ, UP0 ;  /* 0x0000003f27277287 */ /* 0x000fc80008000000 */
[----:B------:R-:W-:-:S09]  /*46f0*/  ULEA UR21, UR39, UR44, 0x3 ;  /* 0x0000002c27157291 */ /* 0x000fd2000f8e183f */
[----:B------:R0:W1:Y:S01]  /*4700*/  SYNCS.PHASECHK.TRANS64.TRYWAIT P1, [UR21+0x13230], R7 ;  /* 0x01323007ff0075a7 */ /* 0x0000620008020155 */
[----:B------:R-:W-:Y:S05]  /*4710*/  @!P0 BRA `(.L_x_17) ;  /* 0x0000000000048947 */ /* 0x000fea0003800000 */
[----:B------:R-:W-:Y:S01]  /*4720*/  BPT.TRAP 0x1 ;  /* 0x000000040000795c */ /* 0x000fe20000300000 */
.L_x_17:
[----:B-1----:R-:W-:Y:S05]  /*4730*/  @P1 BRA `(.L_x_18) ;  /* 0x0000000000081947 */ /* 0x002fea0003800000 */
[----:B------:R-:W1:Y:S02]  /*4740*/  SYNCS.PHASECHK.TRANS64.TRYWAIT P1, [UR21+0x13230], R7 ;  /* 0x01323007ff0075a7 */ /* 0x000e640008020155 */
[----:B-1----:R-:W-:Y:S05]  /*4750*/  @!P1 BRA `(.L_x_19) ;  /* 0x0000007000949947 */ /* 0x002fea0003800000 */
.L_x_18:
[----:B------:R-:W-:Y:S01]  /*4760*/  R2UR UR24, R2 ;  /* 0x00000000021872ca */ /* 0x000fe200000e0000 */
[----:B------:R-:W-:Y:S01]  /*4770*/  WARPGROUP.ARRIVE ;  /* 0x00000000000079c5 */ /* 0x000fe20000000000 */
[----:B------:R-:W-:Y:S01]  /*4780*/  UMOV UR11, 0x80000020 ;  /* 0x80000020000b7882 */ /* 0x000fe20000000000 */
[----:B------:R-:W-:Y:S01]  /*4790*/  UMOV UR12, UR8 ;  /* 0x00000008000c7c82 */ /* 0x000fe20008000000 */
[----:B------:R-:W-:Y:S01]  /*47a0*/  UMOV UR13, UR9 ;  /* 0x00000009000d7c82 */ /* 0x000fe20008000000 */
[----:B------:R-:W-:Y:S01]  /*47b0*/  UMOV UR15, 0x80000020 ;  /* 0x80000020000f7882 */ /* 0x000fe20000000000 */
[----:B------:R-:W-:Y:S01]  /*47c0*/  UMOV UR16, UR8 ;  /* 0x0000000800107c82 */ /* 0x000fe20008000000 */
[----:B------:R-:W-:Y:S01]  /*47d0*/  UMOV UR17, UR9 ;  /* 0x0000000900117c82 */ /* 0x000fe20008000000 */
[----:B------:R-:W-:Y:S01]  /*47e0*/  UMOV UR19, 0x80000020 ;  /* 0x8000002000137882 */ /* 0x000fe20000000000 */
[----:B------:R-:W-:-:S04]  /*47f0*/  UMOV UR7, 0x80000020 ;  /* 0x8000002000077882 */ /* 0x000fc80000000000 */
        /* <DEDUP_REMOVED lines=8> */
[----:B------:R-:W-:Y:S02]  /*4880*/  WARPGROUP.DEPBAR.LE gsb0, 0x0 ;  /* 0x00008000000079c5 */ /* 0x000fe40000010000 */
[----:B------:R-:W-:-:S06]  /*4890*/  WARPGROUP.ARRIVE ;  /* 0x00000000000079c5 */ /* 0x000fcc0000000000 */
[----:B------:R-:W-:Y:S01]  /*48a0*/  QGMMA.64x32x32.F32.E4M3.E4M3 R104, gdesc[UR12], RZ, !UPT, gsb0 ;  /* 0x006000000c6879f3 */ /* 0x000fe2000c0008ff */
[----:B------:R-:W-:Y:S01]  /*48b0*/  UIADD3 UR14, UR24, 0x82, URZ ;  /* 0x00000082180e7890 */ /* 0x000fe2000fffe03f */
[----:B------:R-:W-:Y:S01]  /*48c0*/  UMOV UR12, UR4 ;  /* 0x00000004000c7c82 */ /* 0x000fe20008000000 */
[----:B------:R-:W-:Y:S01]  /*48d0*/  UMOV UR13, UR5 ;  /* 0x00000005000d7c82 */ /* 0x000fe20008000000 */
        /* <DEDUP_REMOVED lines=11> */
[----:B------:R-:W-:Y:S01]  /*4990*/  UMOV UR10, UR6 ;  /* 0x00000006000a7c82 */ /* 0x000fe20008000000 */
[----:B------:R-:W-:Y:S01]  /*49a0*/  UMOV UR11, 0x80000020 ;  /* 0x80000020000b7882 */ /* 0x000fe20000000000 */
[----:B------:R-:W-:Y:S01]  /*49b0*/  UIADD3 UR6, UR24, 0x2, URZ ;  /* 0x0000000218067890 */ /* 0x000fe2000fffe03f */
        /* <DEDUP_REMOVED lines=8> */
[----:B------:R-:W-:Y:S01]  /*4a40*/  UIADD3 UR24, UR24, 0x202, URZ ;  /* 0x0000020218187890 */ /* 0x000fe2000fffe03f */
[----:B------:R-:W-:Y:S02]  /*4a50*/  WARPGROUP.DEPBAR.LE gsb0, 0x0 ;  /* 0x00008000000079c5 */ /* 0x000fe40000010000 */
[----:B------:R-:W-:-:S06]  /*4a60*/  WARPGROUP.ARRIVE ;  /* 0x00000000000079c5 */ /* 0x000fcc0000000000 */
[----:B------:R-:W-:Y:S03]  /*4a70*/  QGMMA.64x32x32.F32.E4M3.E4M3 R104, gdesc[UR12], R104, gsb0 ;  /* 0x006000000c6879f3 */ /* 0x000fe60008000868 */
[----:B------:R-:W-:Y:S02]  /*4a80*/  WARPGROUP.DEPBAR.LE gsb0, 0x0 ;  /* 0x00008000000079c5 */ /* 0x000fe40000010000 */
[----:B------:R-:W-:-:S06]  /*4a90*/  WARPGROUP.ARRIVE ;  /* 0x00000000000079c5 */ /* 0x000fcc0000000000 */
[----:B------:R-:W-:Y:S03]  /*4aa0*/  QGMMA.64x32x32.F32.E4M3.E4M3 R88, gdesc[UR16], R88, gsb0 ;  /* 0x00600000105879f3 */ /* 0x000fe60008000858 */
[----:B------:R-:W-:Y:S02]  /*4ab0*/  WARPGROUP.DEPBAR.LE gsb0, 0x0 ;  /* 0x00008000000079c5 */ /* 0x000fe40000010000 */
[----:B------:R-:W-:-:S06]  /*4ac0*/  WARPGROUP.ARRIVE ;  /* 0x00000000000079c5 */ /* 0x000fcc0000000000 */
[----:B------:R-:W-:Y:S01]  /*4ad0*/  QGMMA.64x32x32.F32.E4M3.E4M3 R72, gdesc[UR4], R72, gsb0 ;  /* 0x00600000044879f3 */ /* 0x000fe20008000848 */
[----:B------:R-:W-:Y:S01]  /*4ae0*/  UMOV UR6, UR24 ;  /* 0x0000001800067c82 */ /* 0x000fe20008000000 */
[----:B------:R-:W-:Y:S01]  /*4af0*/  UMOV UR7, 0x80000020 ;  /* 0x8000002000077882 */ /* 0x000fe20000000000 */
[----:B------:R-:W-:Y:S02]  /*4b00*/  WARPGROUP.DEPBAR.LE gsb0, 0x0 ;  /* 0x00008000000079c5 */ /* 0x000fe40000010000 */
[----:B------:R-:W-:-:S06]  /*4b10*/  WARPGROUP.ARRIVE ;  /* 0x00000000000079c5 */ /* 0x000fcc0000000000 */
[----:B------:R-:W-:Y:S03]  /*4b20*/  QGMMA.64x32x32.F32.E4M3.E4M3 R56, gdesc[UR4], R56, gsb0 ;  /* 0x00600000043879f3 */ /* 0x000fe60008000838 */
[----:B------:R-:W-:Y:S02]  /*4b30*/  WARPGROUP.DEPBAR.LE gsb0, 0x0 ;  /* 0x00008000000079c5 */ /* 0x000fe40000010000 */
[----:B------:R-:W-:Y:S05]  /*4b40*/  @!P0 BRA `(.L_x_20) ;  /* 0x0000000000048947 */ /* 0x000fea0003800000 */
[----:B------:R-:W-:Y:S01]  /*4b50*/  BPT.TRAP 0x1 ;  /* 0x000000040000795c */ /* 0x000fe20000300000 */
.L_x_20:
[----:B------:R-:W-:Y:S01]  /*4b60*/  ULEA UR11, UR22, UR44, 0x3 ;  /* 0x0000002c160b7291 */ /* 0x000fe2000f8e183f */
[----:B01----:R-:W-:-:S05]  /*4b70*/  IMAD.U32 R7, RZ, RZ, UR23 ;  /* 0x00000017ff077e24 */ /* 0x003fca000f8e00ff */
[----:B------:R-:W-:-:S04]  /*4b80*/  SHF.L.U32 R7, R7, 0x1f, RZ ;  /* 0x0000001f07077819 */ /* 0x000fc800000006ff */
[----:B------:R0:W1:Y:S01]  /*4b90*/  SYNCS.PHASECHK.TRANS64.TRYWAIT P1, [UR11+0x13250], R7 ;  /* 0x01325007ff0075a7 */ /* 0x000062000802014b */
[----:B------:R-:W-:Y:S05]  /*4ba0*/  @!P0 BRA `(.L_x_21) ;  /* 0x0000000000048947 */ /* 0x000fea0003800000 */
[----:B------:R-:W-:Y:S01]  /*4bb0*/  BPT.TRAP 0x1 ;  /* 0x000000040000795c */ /* 0x000fe20000300000 */
.L_x_21:
[----:B-1----:R-:W-:Y:S05]  /*4bc0*/  @P1 BRA `(.L_x_22) ;  /* 0x0000000000081947 */ /* 0x002fea0003800000 */
[----:B------:R-:W1:Y:S02]  /*4bd0*/  SYNCS.PHASECHK.TRANS64.TRYWAIT P1, [UR11+0x13250], R7 ;  /* 0x01325007ff0075a7 */ /* 0x000e64000802014b */
[----:B-1----:R-:W-:Y:S05]  /*4be0*/  @!P1 BRA `(.L_x_23) ;  /* 0x0000006c00889947 */ /* 0x002fea0003800000 */
.L_x_22:
[C---:B-1----:R-:W-:Y:S01]  /*4bf0*/  FMUL.FTZ R8, R0.reuse, R120 ;  /* 0x0000007800087220 */ /* 0x042fe20000410000 */
[C---:B------:R-:W-:Y:S01]  /*4c00*/  FMUL.FTZ R9, R0.reuse, R122 ;  /* 0x0000007a00097220 */ /* 0x040fe20000410000 */
[C---:B0-----:R-:W-:Y:S01]  /*4c10*/  FMUL.FTZ R7, R0.reuse, R121 ;  /* 0x0000007900077220 */ /* 0x041fe20000410000 */
[C---:B------:R-:W-:Y:S01]  /*4c20*/  FMUL.FTZ R10, R0.reuse, R123 ;  /* 0x0000007b000a7220 */ /* 0x040fe20000410000 */
[C---:B------:R-:W-:Y:S01]  /*4c30*/  FMUL.FTZ R11, R0.reuse, R124 ;  /* 0x0000007c000b7220 */ /* 0x040fe20000410000 */
[C---:B------:R-:W-:Y:S01]  /*4c40*/  FMUL.FTZ R13, R0.reuse, R126 ;  /* 0x0000007e000d7220 */ /* 0x040fe20000410000 */
[----:B------:R-:W0:Y:S01]  /*4c50*/  MUFU.TANH R8, R8 ;  /* 0x0000000800087308 */ /* 0x000e220000002400 */
[C---:B------:R-:W-:Y:S01]  /*4c60*/  FMUL.FTZ R12, R0.reuse, R125 ;  /* 0x0000007d000c7220 */ /* 0x040fe20000410000 */
        /* <DEDUP_REMOVED lines=11> */
[C---:B------:R-:W-:Y:S01]  /*4d20*/  FMUL.FTZ R106, R0.reuse, R106 ;  /* 0x0000006a006a7220 */ /* 0x040fe20000410000 */
[C---:B------:R-:W-:Y:S01]  /*4d30*/  FMUL.FTZ R105, R0.reuse, R105 ;  /* 0x0000006900697220 */ /* 0x040fe20000410000 */
[----:B------:R-:W-:Y:S01]  /*4d40*/  FMUL.FTZ R107, R0, R107 ;  /* 0x0000006b006b7220 */ /* 0x000fe20000410000 */
[----:B------:R-:W2:Y:S01]  /*4d50*/  MUFU.TANH R7, R7 ;  /* 0x0000000700077308 */ /* 0x000ea20000002400 */
[----:B0-----:R-:W-:Y:S01]  /*4d60*/  FMNMX.FTZ R126, R8, R3, !PT ;  /* 0x00000003087e7209 */ /* 0x001fe20007810000 */
[----:B------:R-:W-:Y:S01]  /*4d70*/  UIADD3 UR6, UR44, 0x1000, URZ ;  /* 0x000010002c067890 */ /* 0x000fe2000fffe03f */
[C---:B------:R-:W-:Y:S01]  /*4d80*/  FMUL.FTZ R108, R0.reuse, R108 ;  /* 0x0000006c006c7220 */ /* 0x040fe20000410000 */
[C---:B------:R-:W-:Y:S01]  /*4d90*/  FMUL.FTZ R110, R0.reuse, R110 ;  /* 0x0000006e006e7220 */ /* 0x040fe20000410000 */
[C---:B------:R-:W-:Y:S01]  /*4da0*/  FMUL.FTZ R109, R0.reuse, R109 ;  /* 0x0000006d006d7220 */ /* 0x040fe20000410000 */
[----:B------:R-:W-:Y:S01]  /*4db0*/  USHF.R.U32.HI UR6, URZ, 0x4, UR6 ;  /* 0x000000043f067899 */ /* 0x000fe20008011606 */
[C---:B------:R-:W-:Y:S01]  /*4dc0*/  FMUL.FTZ R111, R0.reuse, R111 ;  /* 0x0000006f006f7220 */ /* 0x040fe20000410000 */
[----:B------:R-:W0:Y:S01]  /*4dd0*/  MUFU.TANH R10, R10 ;  /* 0x0000000a000a7308 */ /* 0x000e220000002400 */
[----:B-1----:R-:W-:Y:S01]  /*4de0*/  FMNMX.FTZ R125, R9, R6, !PT ;  /* 0x00000006097d7209 */ /* 0x002fe20007810000 */
[----:B------:R-:W-:Y:S01]  /*4df0*/  ULOP3.LUT UR6, UR6, 0x3fff, URZ, 0xc0, !UPT ;  /* 0x00003fff06067892 */ /* 0x000fe2000f8ec03f */
[C---:B------:R-:W-:Y:S01]  /*4e00*/  FMUL.FTZ R112, R0.reuse, R112 ;  /* 0x0000007000707220 */ /* 0x040fe20000410000 */
[C---:B------:R-:W-:Y:S01]  /*4e10*/  FMUL.FTZ R114, R0.reuse, R114 ;  /* 0x0000007200727220 */ /* 0x040fe20000410000 */
[C---:B------:R-:W-:Y:S01]  /*4e20*/  FMUL.FTZ R113, R0.reuse, R113 ;  /* 0x0000007100717220 */ /* 0x040fe20000410000 */
[----:B------:R-:W-:Y:S01]  /*4e30*/  ULOP3.LUT UR6, UR6, 0x10000, URZ, 0xfc, !UPT ;  /* 0x0001000006067892 */ /* 0x000fe2000f8efc3f */
[C---:B------:R-:W-:Y:S01]  /*4e40*/  FMUL.FTZ R115, R0.reuse, R115 ;  /* 0x0000007300737220 */ /* 0x040fe20000410000 */
[----:B------:R-:W1:Y:S01]  /*4e50*/  MUFU.TANH R11, R11 ;  /* 0x0000000b000b7308 */ /* 0x000e620000002400 */
[----:B--2---:R-:W-:Y:S01]  /*4e60*/  FMNMX.FTZ R126, R7, R126, !PT ;  /* 0x0000007e077e7209 */ /* 0x004fe20007810000 */
[----:B------:R-:W-:Y:S01]  /*4e70*/  UIMAD UR10, UR22, 0x280, UR6 ;  /* 0x00000280160a78a4 */ /* 0x000fe2000f8e0206 */
[C---:B------:R-:W-:Y:S01]  /*4e80*/  FMUL.FTZ R116, R0.reuse, R116 ;  /* 0x0000007400747220 */ /* 0x040fe20000410000 */
[----:B------:R-:W-:Y:S01]  /*4e90*/  WARPGROUP.ARRIVE ;  /* 0x00000000000079c5 */ /* 0x000fe20000000000 */
[C---:B------:R-:W-:Y:S01]  /*4ea0*/  FMUL.FTZ R118, R0.reuse, R118 ;  /* 0x0000007600767220 */ /* 0x040fe20000410000 */
[----:B------:R-:W-:Y:S01]  /*4eb0*/  FMUL.FTZ R117, R0, R117 ;  /* 0x0000007500757220 */ /* 0x000fe20000410000 */
[----:B------:R-:W-:Y:S01]  /*4ec0*/  UMOV UR7, 0xc0000010 ;  /* 0xc000001000077882 */ /* 0x000fe20000000000 */
[----:B------:R-:W2:Y:S01]  /*4ed0*/  MUFU.TANH R13, R13 ;  /* 0x0000000d000d7308 */ /* 0x000ea20000002400 */
[----:B0-----:R-:W-:Y:S01]  /*4ee0*/  FMNMX.FTZ R128, R10, R125, !PT ;  /* 0x0000007d0a807209 */ /* 0x001fe20007810000 */
[----:B------:R-:W-:Y:S01]  /*4ef0*/  UMOV UR6, UR10 ;  /* 0x0000000a00067c82 */ /* 0x000fe20008000000 */
[C---:B------:R-:W-:Y:S01]  /*4f00*/  FMUL.FTZ R119, R0.reuse, R119 ;  /* 0x0000007700777220 */ /* 0x040fe20000410000 */
[C---:B------:R-:W-:Y:S01]  /*4f10*/  FMUL.FTZ R88, R0.reuse, R88 ;  /* 0x0000005800587220 */ /* 0x040fe20000410000 */
[----:B------:R-:W-:Y:S01]  /*4f20*/  QGMMA.64x64x32.F32.E4M3.E4M3 R24, R152, gdesc[UR4], R24, gsb0 ;  /* 0x00e0000498187df3 */ /* 0x000fe20008000818 */
[C---:B------:R-:W-:Y:S01]  /*4f30*/  FMUL.FTZ R90, R0.reuse, R90 ;  /* 0x0000005a005a7220 */ /* 0x040fe20000410000 */
[C---:B------:R-:W-:Y:S01]  /*4f40*/  FMUL.FTZ R89, R0.reuse, R89 ;  /* 0x0000005900597220 */ /* 0x040fe20000410000 */
[----:B------:R-:W0:Y:S01]  /*4f50*/  MUFU.TANH R12, R12 ;  /* 0x0000000c000c7308 */ /* 0x000e220000002400 */
[----:B-1----:R-:W-:Y:S01]  /*4f60*/  FMNMX.FTZ R125, R11, R126, !PT ;  /* 0x0000007e0b7d7209 */ /* 0x002fe20007810000 */
[C---:B------:R-:W-:Y:S01]  /*4f70*/  FMUL.FTZ R91, R0.reuse, R91 ;  /* 0x0000005b005b7220 */ /* 0x040fe20000410000 */
[C---:B------:R-:W-:Y:S01]  /*4f80*/  FMUL.FTZ R92, R0.reuse, R92 ;  /* 0x0000005c005c7220 */ /* 0x040fe20000410000 */
[C---:B------:R-:W-:Y:S01]  /*4f90*/  FMUL.FTZ R94, R0.reuse, R94 ;  /* 0x0000005e005e7220 */ /* 0x040fe20000410000 */
[C---:B------:R-:W-:Y:S01]  /*4fa0*/  FMUL.FTZ R93, R0.reuse, R93 ;  /* 0x0000005d005d7220 */ /* 0x040fe20000410000 */
[C---:B------:R-:W-:Y:S01]  /*4fb0*/  FMUL.FTZ R95, R0.reuse, R95 ;  /* 0x0000005f005f7220 */ /* 0x040fe20000410000 */
[C---:B------:R-:W-:Y:S01]  /*4fc0*/  FMUL.FTZ R96, R0.reuse, R96 ;  /* 0x0000006000607220 */ /* 0x040fe20000410000 */
[----:B------:R-:W1:Y:S01]  /*4fd0*/  MUFU.TANH R14, R14 ;  /* 0x0000000e000e7308 */ /* 0x000e620000002400 */
[----:B--2---:R-:W-:Y:S01]  /*4fe0*/  FMNMX.FTZ R127, R13, R128, !PT ;  /* 0x000000800d7f7209 */ /* 0x004fe20007810000 */
        /* <DEDUP_REMOVED lines=8> */
[C---:B------:R-:W-:Y:S01]  /*5070*/  FMUL.FTZ R103, R0.reuse, R103 ;  /* 0x0000006700677220 */ /* 0x040fe20000410000 */
[C---:B------:R-:W-:Y:S01]  /*5080*/  FMUL.FTZ R72, R0.reuse, R72 ;  /* 0x0000004800487220 */ /* 0x040fe20000410000 */
[C---:B------:R-:W-:Y:S01]  /*5090*/  FMUL.FTZ R74, R0.reuse, R74 ;  /* 0x0000004a004a7220 */ /* 0x040fe20000410000 */
[C---:B------:R-:W-:Y:S01]  /*50a0*/  FMUL.FTZ R73, R0.reuse, R73 ;  /* 0x0000004900497220 */ /* 0x040fe20000410000 */
[C---:B------:R-:W-:Y:S01]  /*50b0*/  FMUL.FTZ R75, R0.reuse, R75 ;  /* 0x0000004b004b7220 */ /* 0x040fe20000410000 */
[----:B------:R-:W-:Y:S01]  /*50c0*/  FMUL.FTZ R76, R0, R76 ;  /* 0x0000004c004c7220 */ /* 0x000fe20000410000 */
        /* <DEDUP_REMOVED lines=15> */
[C---:B------:R-:W-:Y:S01]  /*51c0*/  FMUL.FTZ R56, R0.reuse, R56 ;  /* 0x0000003800387220 */ /* 0x040fe20000410000 */
[----:B------:R-:W2:Y:S01]  /*51d0*/  MUFU.TANH R120, R120 ;  /* 0x0000007800787308 */ /* 0x000ea20000002400 */
[----:B0-----:R-:W-:Y:S01]  /*51e0*/  FMNMX.FTZ R127, R21, R128, !PT ;  /* 0x00000080157f7209 */ /* 0x001fe20007810000 */
[----:B------:R-:W-:Y:S01]  /*51f0*/  UIADD3 UR6, UR10, 0x80, URZ ;  /* 0x000000800a067890 */ /* 0x000fe2000fffe03f */
[C---:B------:R-:W-:Y:S01]  /*5200*/  FMUL.FTZ R58, R0.reuse, R58 ;  /* 0x0000003a003a7220 */ /* 0x040fe20000410000 */
[C---:B------:R-:W-:Y:S01]  /*5210*/  FMUL.FTZ R57, R0.reuse, R57 ;  /* 0x0000003900397220 */ /* 0x040fe20000410000 */
[C---:B------:R-:W-:Y:S01]  /*5220*/  FMUL.FTZ R59, R0.reuse, R59 ;  /* 0x0000003b003b7220 */ /* 0x040fe20000410000 */
[----:B------:R-:W-:Y:S01]  /*5230*/  FMUL.FTZ R60, R0, R60 ;  /* 0x0000003c003c7220 */ /* 0x000fe20000410000 */
[----:B------:R-:W-:Y:S01]  /*5240*/  UMOV UR7, 0xc0000010 ;  /* 0xc000001000077882 */ /* 0x000fe20000000000 */
[----:B------:R-:W0:Y:S01]  /*5250*/  MUFU.TANH R121, R121 ;  /* 0x0000007900797308 */ /* 0x000e220000002400 */
[----:B-1----:R-:W-:Y:S01]  /*5260*/  FMNMX.FTZ R126, R20, R125, !PT ;  /* 0x0000007d147e7209 */ /* 0x002fe20007810000 */
[C---:B------:R-:W-:Y:S01]  /*5270*/  FMUL.FTZ R61, R0.reuse, R61 ;  /* 0x0000003d003d7220 */ /* 0x040fe20000410000 */
[C---:B------:R-:W-:Y:S01]  /*5280*/  FMUL.FTZ R63, R0.reuse, R63 ;  /* 0x0000003f003f7220 */ /* 0x040fe20000410000 */
[C---:B------:R-:W-:Y:S01]  /*5290*/  FMUL.FTZ R64, R0.reuse, R64 ;  /* 0x0000004000407220 */ /* 0x040fe20000410000 */
[C---:B------:R-:W-:Y:S01]  /*52a0*/  FMUL.FTZ R66, R0.reuse, R66 ;  /* 0x0000004200427220 */ /* 0x040fe20000410000 */
[C---:B------:R-:W-:Y:S01]  /*52b0*/  FMUL.FTZ R65, R0.reuse, R65 ;  /* 0x0000004100417220 */ /* 0x040fe20000410000 */
[----:B------:R-:W-:Y:S01]  /*52c0*/  FMUL.FTZ R68, R0, R68 ;  /* 0x0000004400447220 */ /* 0x000fe20000410000 */
[----:B------:R-:W1:Y:S01]  /*52d0*/  MUFU.TANH R123, R123 ;  /* 0x0000007b007b7308 */ /* 0x000e620000002400 */
[----:B--2---:R-:W-:Y:S01]  /*52e0*/  FMNMX.FTZ R128, R120, R127, !PT ;  /* 0x0000007f78807209 */ /* 0x004fe20007810000 */
[C---:B------:R-:W-:Y:S01]  /*52f0*/  FMUL.FTZ R70, R0.reuse, R70 ;  /* 0x0000004600467220 */ /* 0x040fe20000410000 */
[C---:B------:R-:W-:Y:S01]  /*5300*/  FMUL.FTZ R69, R0.reuse, R69 ;  /* 0x0000004500457220 */ /* 0x040fe20000410000 */
[----:B------:R-:W-:-:S04]  /*5310*/  FMUL.FTZ R71, R0, R71 ;  /* 0x0000004700477220 */ /* 0x000fc80000410000 */
[----:B------:R-:W2:Y:S01]  /*5320*/  MUFU.TANH R122, R122 ;  /* 0x0000007a007a7308 */ /* 0x000ea20000002400 */
[----:B0-----:R-:W-:-:S07]  /*5330*/  FMNMX.FTZ R125, R121, R126, !PT ;  /* 0x0000007e797d7209 */ /* 0x001fce0007810000 */
[----:B------:R-:W0:Y:S01]  /*5340*/  MUFU.TANH R124, R124 ;  /* 0x0000007c007c7308 */ /* 0x000e220000002400 */
[----:B-1----:R-:W-:Y:S01]  /*5350*/  FMNMX.FTZ R127, R123, R128, !PT ;  /* 0x000000807b7f7209 */ /* 0x002fe20007810000 */
[----:B------:R-:W-:Y:S02]  /*5360*/  WARPGROUP.DEPBAR.LE gsb0, 0x0 ;  /* 0x00008000000079c5 */ /* 0x000fe40000010000 */
[----:B------:R-:W-:-:S06]  /*5370*/  WARPGROUP.ARRIVE ;  /* 0x00000000000079c5 */ /* 0x000fcc0000000000 */
[----:B------:R-:W1:Y:S01]  /*5380*/  S2R R155, SR_TID.X ;  /* 0x00000000009b7919 */ /* 0x000e620000002100 */
[----:B------:R-:W3:Y:S01]  /*5390*/  MUFU.TANH R104, R104 ;  /* 0x0000006800687308 */ /* 0x000ee20000002400 */
[----:B--2---:R-:W-:Y:S01]  /*53a0*/  FMNMX.FTZ R125, R122, R125, !PT ;  /* 0x0000007d7a7d7209 */ /* 0x004fe20007810000 */
[----:B------:R-:W-:Y:S01]  /*53b0*/  QGMMA.64x64x32.F32.E4M3.E4M3 R24, R148, gdesc[UR4], R24, gsb0 ;  /* 0x00e0000494187df3 */ /* 0x000fe20008000818 */
[----:B------:R-:W-:Y:S01]  /*53c0*/  UIADD3 UR6, UR10, 0x100, URZ ;  /* 0x000001000a067890 */ /* 0x000fe2000fffe03f */
[----:B------:R-:W-:-:S04]  /*53d0*/  UMOV UR7, 0xc0000010 ;  /* 0xc000001000077882 */ /* 0x000fc80000000000 */
[----:B------:R-:W2:Y:S01]  /*53e0*/  MUFU.TANH R106, R106 ;  /* 0x0000006a006a7308 */ /* 0x000ea20000002400 */
[----:B0-----:R-:W-:-:S07]  /*53f0*/  FMNMX.FTZ R127, R124, R127, !PT ;  /* 0x0000007f7c7f7209 */ /* 0x001fce0007810000 */
[----:B------:R-:W0:Y:S01]  /*5400*/  MUFU.TANH R105, R105 ;  /* 0x0000006900697308 */ /* 0x000e220000002400 */
[----:B---3--:R-:W-:-:S07]  /*5410*/  FMNMX.FTZ R126, R104, R125, !PT ;  /* 0x0000007d687e7209 */ /* 0x008fce0007810000 */
[----:B------:R-:W3:Y:S01]  /*5420*/  MUFU.TANH R107, R107 ;  /* 0x0000006b006b7308 */ /* 0x000ee20000002400 */
[----:B--2---:R-:W-:Y:S02]  /*5430*/  FMNMX.FTZ R128, R106, R127, !PT ;  /* 0x0000007f6a807209 */ /* 0x004fe40007810000 */
[----:B-1----:R-:W-:-:S05]  /*5440*/  LOP3.LUT P1, RZ, R155, 0x7f, RZ, 0xc0, !PT ;  /* 0x0000007f9bff7812 */ /* 0x002fca000782c0ff */
[----:B------:R-:W1:Y:S01]  /*5450*/  MUFU.TANH R108, R108 ;  /* 0x0000006c006c7308 */ /* 0x000e620000002400 */
[----:B0-----:R-:W-:-:S07]  /*5460*/  FMNMX.FTZ R125, R105, R126, !PT ;  /* 0x0000007e697d7209 */ /* 0x001fce0007810000 */
[----:B------:R-:W0:Y:S01]  /*5470*/  MUFU.TANH R110, R110 ;  /* 0x0000006e006e7308 */ /* 0x000e220000002400 */
[----:B---3--:R-:W-:-:S07]  /*5480*/  FMNMX.FTZ R127, R107, R128, !PT ;  /* 0x000000806b7f7209 */ /* 0x008fce0007810000 */
[----:B------:R-:W2:Y:S01]  /*5490*/  MUFU.TANH R109, R109 ;  /* 0x0000006d006d7308 */ /* 0x000ea20000002400 */
[----:B-1----:R-:W-:-:S07]  /*54a0*/  FMNMX.FTZ R126, R108, R125, !PT ;  /* 0x0000007d6c7e7209 */ /* 0x002fce0007810000 */
[----:B------:R-:W1:Y:S01]  /*54b0*/  MUFU.TANH R111, R111 ;  /* 0x0000006f006f7308 */ /* 0x000e620000002400 */
[----:B0-----:R-:W-:-:S07]  /*54c0*/  FMNMX.FTZ R128, R110, R127, !PT ;  /* 0x0000007f6e807209 */ /* 0x001fce0007810000 */
[----:B------:R-:W0:Y:S01]  /*54d0*/  MUFU.TANH R112, R112 ;  /* 0x0000007000707308 */ /* 0x000e220000002400 */
[----:B--2---:R-:W-:-:S07]  /*54e0*/  FMNMX.FTZ R125, R109, R126, !PT ;  /* 0x0000007e6d7d7209 */ /* 0x004fce0007810000 */
[----:B------:R-:W2:Y:S01]  /*54f0*/  MUFU.TANH R114, R114 ;  /* 0x0000007200727308 */ /* 0x000ea20000002400 */
[----:B-1----:R-:W-:-:S07]  /*5500*/  FMNMX.FTZ R127, R111, R128, !PT ;  /* 0x000000806f7f7209 */ /* 0x002fce0007810000 */
[----:B------:R-:W1:Y:S01]  /*5510*/  MUFU.TANH R113, R113 ;  /* 0x0000007100717308 */ /* 0x000e620000002400 */
[----:B0-----:R-:W-:Y:S01]  /*5520*/  FMNMX.FTZ R126, R112, R125, !PT ;  /* 0x0000007d707e7209 */ /* 0x001fe20007810000 */
[----:B------:R-:W-:Y:S02]  /*5530*/  WARPGROUP.DEPBAR.LE gsb0, 0x0 ;  /* 0x00008000000079c5 */ /* 0x000fe40000010000 */
[----:B------:R-:W-:-:S04]  /*5540*/  WARPGROUP.ARRIVE ;  /* 0x00000000000079c5 */ /* 0x000fc80000000000 */
[----:B------:R-:W0:Y:S01]  /*5550*/  MUFU.TANH R115, R115 ;  /* 0x0000007300737308 */ /* 0x000e220000002400 */
[----:B--2---:R-:W-:Y:S01]  /*5560*/  FMNMX.FTZ R128, R114, R127, !PT ;  /* 0x0000007f72807209 */ /* 0x004fe20007810000 */
[----:B------:R-:W-:Y:S01]  /*5570*/  QGMMA.64x64x32.F32.E4M3.E4M3 R24, R136, gdesc[UR4], R24, gsb0 ;  /* 0x00e0000488187df3 */ /* 0x000fe20008000818 */
[----:B------:R-:W-:Y:S01]  /*5580*/  UIADD3 UR6, UR10, 0x180, URZ ;  /* 0x000001800a067890 */ /* 0x000fe2000fffe03f */
[----:B------:R-:W-:-:S04]  /*5590*/  UMOV UR7, 0xc0000010 ;  /* 0xc000001000077882 */ /* 0x000fc80000000000 */
        /* <DEDUP_REMOVED lines=9> */
[----:B0-----:R-:W-:-:S07]  /*5630*/  FMNMX.FTZ R125, R117, R126, !PT ;  /* 0x0000007e757d7209 */ /* 0x001fce0007810000 */
[----:B------:R-:W0:Y:S01]  /*5640*/  MUFU.TANH R90, R90 ;  /* 0x0000005a005a7308 */ /* 0x000e220000002400 */
[----:B--2---:R-:W-:-:S07]  /*5650*/  FMNMX.FTZ R127, R119, R128, !PT ;  /* 0x00000080777f7209 */ /* 0x004fce0007810000 */
[----:B------:R-:W2:Y:S01]  /*5660*/  MUFU.TANH R89, R89 ;  /* 0x0000005900597308 */ /* 0x000ea20000002400 */
[----:B-1----:R-:W-:Y:S01]  /*5670*/  FMNMX.FTZ R126, R88, R125, !PT ;  /* 0x0000007d587e7209 */ /* 0x002fe20007810000 */
[----:B------:R-:W-:-:S06]  /*5680*/  FMUL.FTZ R125, R0, R62 ;  /* 0x0000003e007d7220 */ /* 0x000fcc0000410000 */
[----:B------:R-:W1:Y:S01]  /*5690*/  MUFU.TANH R91, R91 ;  /* 0x0000005b005b7308 */ /* 0x000e620000002400 */
[----:B0-----:R-:W-:-:S07]  /*56a0*/  FMNMX.FTZ R62, R90, R127, !PT ;  /* 0x0000007f5a3e7209 */ /* 0x001fce0007810000 */
[----:B------:R-:W0:Y:S01]  /*56b0*/  MUFU.TANH R92, R92 ;  /* 0x0000005c005c7308 */ /* 0x000e220000002400 */
[----:B--2---:R-:W-:-:S07]  /*56c0*/  FMNMX.FTZ R127, R89, R126, !PT ;  /* 0x0000007e597f7209 */ /* 0x004fce0007810000 */
[----:B------:R-:W2:Y:S01]  /*56d0*/  MUFU.TANH R94, R94 ;  /* 0x0000005e005e7308 */ /* 0x000ea20000002400 */
[----:B-1----:R-:W-:Y:S01]  /*56e0*/  FMNMX.FTZ R129, R91, R62, !PT ;  /* 0x0000003e5b817209 */ /* 0x002fe20007810000 */
[----:B------:R-:W-:Y:S02]  /*56f0*/  WARPGROUP.DEPBAR.LE gsb0, 0x0 ;  /* 0x00008000000079c5 */ /* 0x000fe40000010000 */
[----:B------:R-:W-:-:S04]  /*5700*/  WARPGROUP.ARRIVE ;  /* 0x00000000000079c5 */ /* 0x000fc80000000000 */
[----:B------:R-:W1:Y:S01]  /*5710*/  MUFU.TANH R93, R93 ;  /* 0x0000005d005d7308 */ /* 0x000e620000002400 */
[----:B0-----:R-:W-:Y:S01]  /*5720*/  FMNMX.FTZ R62, R92, R127, !PT ;  /* 0x0000007f5c3e7209 */ /* 0x001fe20007810000 */
[----:B------:R-:W-:Y:S01]  /*5730*/  QGMMA.64x64x32.F32.E4M3.E4M3 R24, R140, gdesc[UR4], R24, gsb0 ;  /* 0x00e000048c187df3 */ /* 0x000fe20008000818 */
[----:B------:R-:W-:Y:S01]  /*5740*/  UIADD3 UR6, UR10, 0x200, URZ ;  /* 0x000002000a067890 */ /* 0x000fe2000fffe03f */
[----:B------:R-:W-:-:S04]  /*5750*/  UMOV UR7, 0xc0000010 ;  /* 0xc000001000077882 */ /* 0x000fc80000000000 */
        /* <DEDUP_REMOVED lines=19> */
[----:B--2---:R-:W-:Y:S01]  /*5890*/  FMNMX.FTZ R127, R101, R62, !PT ;  /* 0x0000003e657f7209 */ /* 0x004fe20007810000 */
[----:B------:R-:W-:Y:S02]  /*58a0*/  WARPGROUP.DEPBAR.LE gsb0, 0x0 ;  /* 0x00008000000079c5 */ /* 0x000fe40000010000 */
[----:B------:R-:W-:-:S04]  /*58b0*/  WARPGROUP.ARRIVE ;  /* 0x00000000000079c5 */ /* 0x000fc80000000000 */
[----:B------:R-:W2:Y:S01]  /*58c0*/  MUFU.TANH R74, R74 ;  /* 0x0000004a004a7308 */ /* 0x000ea20000002400 */
[----:B-1----:R-:W-:Y:S01]  /*58d0*/  FMNMX.FTZ R129, R103, R126, !PT ;  /* 0x0000007e67817209 */ /* 0x002fe20007810000 */
[----:B------:R-:W-:Y:S06]  /*58e0*/  QGMMA.64x64x32.F32.E4M3.E4M3 R24, R144, gdesc[UR4], R24, gsb0 ;  /* 0x00e0000490187df3 */ /* 0x000fec0008000818 */
        /* <DEDUP_REMOVED lines=8> */
[----:B------:R-:W-:-:S06]  /*5970*/  FMUL.FTZ R126, R0, R67 ;  /* 0x00000043007e7220 */ /* 0x000fcc0000410000 */
        /* <DEDUP_REMOVED lines=12> */
[----:B------:R-:W-:-:S06]  /*5a40*/  WARPGROUP.DEPBAR.LE gsb0, 0x0 ;  /* 0x00008000000079c5 */ /* 0x000fcc0000010000 */
        /* <DEDUP_REMOVED lines=39> */
[----:B-1----:R-:W-:Y:S02]  /*5cc0*/  FMNMX.FTZ R128, R70, R127, !PT ;  /* 0x0000007f46807209 */ /* 0x002fe40007810000 */
[----:B0-----:R-:W-:-:S05]  /*5cd0*/  FMNMX.FTZ R127, R69, R62, !PT ;  /* 0x0000003e457f7209 */ /* 0x001fca0007810000 */
[----:B------:R-:W0:Y:S01]  /*5ce0*/  SHFL.BFLY PT, R62, R127, 0x2, 0x1f ;  /* 0x0c401f007f3e7f89 */ /* 0x000e2200000e0000 */
[----:B--2---:R-:W-:-:S05]  /*5cf0*/  FMNMX.FTZ R128, R71, R128, !PT ;  /* 0x0000008047807209 */ /* 0x004fca0007810000 */
[----:B------:R-:W1:Y:S01]  /*5d00*/  SHFL.BFLY PT, R67, R128, 0x2, 0x1f ;  /* 0x0c401f0080437f89 */ /* 0x000e6200000e0000 */
[----:B0-----:R-:W-:Y:S01]  /*5d10*/  FMNMX.FTZ R129, R127, R62, !PT ;  /* 0x0000003e7f817209 */ /* 0x001fe20007810000 */
[----:B------:R-:W-:-:S04]  /*5d20*/  IMAD.U32 R127, RZ, RZ, UR20 ;  /* 0x00000014ff7f7e24 */ /* 0x000fc8000f8e00ff */
[----:B------:R-:W0:Y:S01]  /*5d30*/  SHFL.BFLY PT, R62, R129, 0x1, 0x1f ;  /* 0x0c201f00813e7f89 */ /* 0x000e2200000e0000 */
[----:B-1----:R-:W-:-:S05]  /*5d40*/  FMNMX.FTZ R130, R128, R67, !PT ;  /* 0x0000004380827209 */ /* 0x002fca0007810000 */
[----:B------:R-:W1:Y:S01]  /*5d50*/  SHFL.BFLY PT, R67, R130, 0x1, 0x1f ;  /* 0x0c201f0082437f89 */ /* 0x000e6200000e0000 */
[----:B0-----:R-:W-:-:S05]  /*5d60*/  FMNMX.FTZ R62, R129, R62, !PT ;  /* 0x0000003e813e7209 */ /* 0x001fca0007810000 */
[C---:B------:R-:W-:Y:S01]  /*5d70*/  FADD.FTZ R3, -R62.reuse, R3 ;  /* 0x000000033e037221 */ /* 0x040fe20000010100 */
[----:B------:R-:W-:-:S01]  /*5d80*/  FFMA.FTZ R127, R62, R127, -8 ;  /* 0xc10000003e7f7423 */ /* 0x000fc2000001007f */
[----:B-1----:R-:W-:Y:S02]  /*5d90*/  FMNMX.FTZ R67, R130, R67, !PT ;  /* 0x0000004382437209 */ /* 0x002fe40007810000 */
[----:B------:R-:W-:Y:S01]  /*5da0*/  FMUL.FTZ R128, R3, UR20 ;  /* 0x0000001403807c20 */ /* 0x000fe20008410000 */
[--C-:B------:R-:W-:Y:S01]  /*5db0*/  FFMA.FTZ R129, R8, UR20, -R127.reuse ;  /* 0x0000001408817c23 */ /* 0x100fe2000801087f */
[----:B------:R-:W-:-:S01]  /*5dc0*/  FFMA.FTZ R8, R7, UR20, -R127 ;  /* 0x0000001407087c23 */ /* 0x000fc2000801087f */
[----:B------:R-:W-:Y:S01]  /*5dd0*/  FFMA.FTZ R7, R11, UR20, -R127 ;  /* 0x000000140b077c23 */ /* 0x000fe2000801087f */
[----:B------:R-:W-:-:S01]  /*5de0*/  FADD.FTZ R3, -R67, R6 ;  /* 0x0000000643037221 */ /* 0x000fc20000010100 */
[--C-:B------:R-:W-:Y:S01]  /*5df0*/  FFMA.FTZ R11, R15, UR20, -R127.reuse ;  /* 0x000000140f0b7c23 */ /* 0x100fe2000801087f */
[----:B------:R0:W-:Y:S01]  /*5e00*/  MUFU.EX2 R6, R128 ;  /* 0x0000008000067308 */ /* 0x0001e20000000800 */
[----:B------:R-:W-:-:S01]  /*5e10*/  FFMA.FTZ R15, R121, UR20, -R127 ;  /* 0x00000014790f7c23 */ /* 0x000fc2000801087f */
[----:B------:R-:W-:Y:S01]  /*5e20*/  FMUL.FTZ R3, R3, UR20 ;  /* 0x0000001403037c20 */ /* 0x000fe20008410000 */
[----:B------:R-:W-:-:S01]  /*5e30*/  FFMA.FTZ R12, R12, UR20, -R127 ;  /* 0x000000140c0c7c23 */ /* 0x000fc2000801087f */
[--C-:B------:R-:W-:Y:S01]  /*5e40*/  FFMA.FTZ R20, R20, UR20, -R127.reuse ;  /* 0x0000001414147c23 */ /* 0x100fe2000801087f */
[----:B------:R-:W-:-:S01]  /*5e50*/  FFMA.FTZ R122, R122, UR20, -R127 ;  /* 0x000000147a7a7c23 */ /* 0x000fc2000801087f */
[--C-:B------:R-:W-:Y:S01]  /*5e60*/  FFMA.FTZ R104, R104, UR20, -R127.reuse ;  /* 0x0000001468687c23 */ /* 0x100fe2000801087f */
[----:B------:R-:W-:-:S01]  /*5e70*/  FFMA.FTZ R105, R105, UR20, -R127 ;  /* 0x0000001469697c23 */ /* 0x000fc2000801087f */
[----:B------:R-:W1:Y:S01]  /*5e80*/  MUFU.EX2 R129, R129 ;  /* 0x0000008100817308 */ /* 0x000e620000000800 */
[----:B0-----:R-:W-:-:S02]  /*5e90*/  IMAD.U32 R128, RZ, RZ, UR20 ;  /* 0x00000014ff807e24 */ /* 0x001fc4000f8e00ff */
[--C-:B------:R-:W-:Y:S01]  /*5ea0*/  FFMA.FTZ R108, R108, UR20, -R127.reuse ;  /* 0x000000146c6c7c23 */ /* 0x100fe2000801087f */
[----:B------:R-:W-:-:S01]  /*5eb0*/  FFMA.FTZ R109, R109, UR20, -R127 ;  /* 0x000000146d6d7c23 */ /* 0x000fc2000801087f */
[----:B------:R-:W-:Y:S01]  /*5ec0*/  FFMA.FTZ R112, R112, UR20, -R127 ;  /* 0x0000001470707c23 */ /* 0x000fe2000801087f */
[----:B------:R-:W-:-:S01]  /*5ed0*/  FFMA.FTZ R121, R67, R128, -8 ;  /* 0xc100000043797423 */ /* 0x000fc20000010080 */
[--C-:B------:R-:W-:Y:S01]  /*5ee0*/  FFMA.FTZ R113, R113, UR20, -R127.reuse ;  /* 0x0000001471717c23 */ /* 0x100fe2000801087f */
[----:B------:R-:W-:-:S01]  /*5ef0*/  FFMA.FTZ R116, R116, UR20, -R127 ;  /* 0x0000001474747c23 */ /* 0x000fc2000801087f */
        /* <DEDUP_REMOVED lines=9> */
[----:B-1----:R-:W-:-:S01]  /*5f90*/  FFMA.FTZ R5, R6, R5, R129 ;  /* 0x0000000506057223 */ /* 0x002fc20000010081 */
[----:B------:R-:W-:Y:S01]  /*5fa0*/  FFMA.FTZ R123, R124, UR20, -R121 ;  /* 0x000000147c7b7c23 */ /* 0x000fe20008010879 */
[----:B------:R-:W-:-:S01]  /*5fb0*/  FFMA.FTZ R117, R117, UR20, -R127 ;  /* 0x0000001475757c23 */ /* 0x000fc2000801087f */
[--C-:B------:R-:W-:Y:S01]  /*5fc0*/  FFMA.FTZ R88, R88, UR20, -R127.reuse ;  /* 0x0000001458587c23 */ /* 0x100fe2000801087f */
[----:B------:R-:W-:-:S01]  /*5fd0*/  FFMA.FTZ R89, R89, UR20, -R127 ;  /* 0x0000001459597c23 */ /* 0x000fc2000801087f */
[--C-:B------:R-:W-:Y:S01]  /*5fe0*/  FFMA.FTZ R92, R92, UR20, -R127.reuse ;  /* 0x000000145c5c7c23 */ /* 0x100fe2000801087f */
[----:B------:R-:W-:-:S01]  /*5ff0*/  FFMA.FTZ R93, R93, UR20, -R127 ;  /* 0x000000145d5d7c23 */ /* 0x000fc2000801087f */
[----:B------:R-:W1:Y:S01]  /*6000*/  MUFU.EX2 R8, R8 ;  /* 0x0000000800087308 */ /* 0x000e620000000800 */
[----:B------:R-:W-:-:S01]  /*6010*/  FFMA.FTZ R96, R96, UR20, -R127 ;  /* 0x0000001460607c23 */ /* 0x000fc2000801087f */
[--C-:B------:R-:W-:Y:S01]  /*6020*/  FFMA.FTZ R97, R97, UR20, -R127.reuse ;  /* 0x0000001461617c23 */ /* 0x100fe2000801087f */
[----:B------:R-:W-:-:S01]  /*6030*/  FFMA.FTZ R100, R100, UR20, -R127 ;  /* 0x0000001464647c23 */ /* 0x000fc2000801087f */
[--C-:B------:R-:W-:Y:S01]  /*6040*/  FFMA.FTZ R101, R101, UR20, -R127.reuse ;  /* 0x0000001465657c23 */ /* 0x100fe2000801087f */
[----:B------:R-:W-:-:S01]  /*6050*/  FFMA.FTZ R72, R72, UR20, -R127 ;  /* 0x0000001448487c23 */ /* 0x000fc2000801087f */
[--C-:B------:R-:W-:Y:S01]  /*6060*/  FFMA.FTZ R73, R73, UR20, -R127.reuse ;  /* 0x0000001449497c23 */ /* 0x100fe2000801087f */
[----:B------:R-:W-:-:S01]  /*6070*/  FFMA.FTZ R76, R76, UR20, -R127 ;  /* 0x000000144c4c7c23 */ /* 0x000fc2000801087f */
[----:B------:R-:W2:Y:S01]  /*6080*/  MUFU.EX2 R9, R9 ;  /* 0x0000000900097308 */ /* 0x000ea20000000800 */
[----:B0-----:R-:W-:-:S01]  /*6090*/  FFMA.FTZ R4, R3, R4, R128 ;  /* 0x0000000403047223 */ /* 0x001fc20000010080 */
[--C-:B------:R-:W-:Y:S01]  /*60a0*/  FFMA.FTZ R77, R77, UR20, -R127.reuse ;  /* 0x000000144d4d7c23 */ /* 0x100fe2000801087f */
[----:B------:R-:W-:-:S01]  /*60b0*/  FFMA.FTZ R80, R80, UR20, -R127 ;  /* 0x0000001450507c23 */ /* 0x000fc2000801087f */
[--C-:B------:R-:W-:Y:S01]  /*60c0*/  FFMA.FTZ R81, R81, UR20, -R127.reuse ;  /* 0x0000001451517c23 */ /* 0x100fe2000801087f */
[----:B------:R-:W-:-:S01]  /*60d0*/  FFMA.FTZ R84, R84, UR20, -R127 ;  /* 0x0000001454547c23 */ /* 0x000fc2000801087f */
[--C-:B------:R-:W-:Y:S01]  /*60e0*/  FFMA.FTZ R85, R85, UR20, -R127.reuse ;  /* 0x0000001455557c23 */ /* 0x100fe2000801087f */
[----:B------:R-:W-:-:S01]  /*60f0*/  FFMA.FTZ R56, R56, UR20, -R127 ;  /* 0x0000001438387c23 */ /* 0x000fc2000801087f */
[----:B------:R-:W0:Y:S01]  /*6100*/  MUFU.EX2 R7, R7 ;  /* 0x0000000700077308 */ /* 0x000e220000000800 */
[----:B-1----:R-:W-:-:S01]  /*6110*/  FADD.FTZ R124, R8, R5 ;  /* 0x00000005087c7221 */ /* 0x002fc20000010000 */
[--C-:B------:R-:W-:Y:S01]  /*6120*/  FFMA.FTZ R57, R57, UR20, -R127.reuse ;  /* 0x0000001439397c23 */ /* 0x100fe2000801087f */
[----:B------:R-:W-:-:S01]  /*6130*/  FFMA.FTZ R60, R60, UR20, -R127 ;  /* 0x000000143c3c7c23 */ /* 0x000fc2000801087f */
[--C-:B------:R-:W-:Y:S01]  /*6140*/  FFMA.FTZ R61, R61, UR20, -R127.reuse ;  /* 0x000000143d3d7c23 */ /* 0x100fe2000801087f */
[----:B------:R-:W-:-:S01]  /*6150*/  FFMA.FTZ R64, R64, UR20, -R127 ;  /* 0x0000001440407c23 */ /* 0x000fc2000801087f */
[--C-:B------:R-:W-:Y:S01]  /*6160*/  FFMA.FTZ R65, R65, UR20, -R127.reuse ;  /* 0x0000001441417c23 */ /* 0x100fe2000801087f */
[----:B------:R-:W-:-:S01]  /*6170*/  FFMA.FTZ R68, R68, UR20, -R127 ;  /* 0x0000001444447c23 */ /* 0x000fc2000801087f */
[----:B------:R-:W1:Y:S01]  /*6180*/  MUFU.EX2 R10, R10 ;  /* 0x0000000a000a7308 */ /* 0x000e620000000800 */
[----:B--2---:R-:W-:-:S01]  /*6190*/  FADD.FTZ R5, R9, R4 ;  /* 0x0000000409057221 */ /* 0x004fc20000010000 */
[----:B------:R-:W-:Y:S01]  /*61a0*/  FFMA.FTZ R69, R69, UR20, -R127 ;  /* 0x0000001445457c23 */ /* 0x000fe2000801087f */
[----:B------:R-:W-:-:S01]  /*61b0*/  FFMA.FTZ R106, R106, UR20, -R121 ;  /* 0x000000146a6a7c23 */ /* 0x000fc20008010879 */
[--C-:B------:R-:W-:Y:S01]  /*61c0*/  FFMA.FTZ R107, R107, UR20, -R121.reuse ;  /* 0x000000146b6b7c23 */ /* 0x100fe20008010879 */
[----:B------:R-:W-:-:S01]  /*61d0*/  FFMA.FTZ R110, R110, UR20, -R121 ;  /* 0x000000146e6e7c23 */ /* 0x000fc20008010879 */
[--C-:B------:R-:W-:Y:S01]  /*61e0*/  FFMA.FTZ R111, R111, UR20, -R121.reuse ;  /* 0x000000146f6f7c23 */ /* 0x100fe20008010879 */
[----:B------:R-:W-:-:S01]  /*61f0*/  FFMA.FTZ R114, R114, UR20, -R121 ;  /* 0x0000001472727c23 */ /* 0x000fc20008010879 */
[----:B------:R-:W2:Y:S01]  /*6200*/  MUFU.EX2 R12, R12 ;  /* 0x0000000c000c7308 */ /* 0x000ea20000000800 */
[----:B0-----:R-:W-:-:S01]  /*6210*/  FADD.FTZ R127, R7, R124 ;  /* 0x0000007c077f7221 */ /* 0x001fc20000010000 */
        /* <DEDUP_REMOVED lines=16> */
[--C-:B------:R-:W-:Y:S01]  /*6320*/  FFMA.FTZ R75, R75, UR20, -R121.reuse ;  /* 0x000000144b4b7c23 */ /* 0x100fe20008010879 */
        /* <DEDUP_REMOVED lines=15> */
[----:B------:R-:W-:-:S06]  /*6420*/  FFMA.FTZ R71, R71, UR20, -R121 ;  /* 0x0000001447477c23 */ /* 0x000fcc0008010879 */
[----:B------:R-:W1:Y:S01]  /*6430*/  MUFU.EX2 R21, R21 ;  /* 0x0000001500157308 */ /* 0x000e620000000800 */
[----:B--2---:R-:W-:-:S07]  /*6440*/  FADD.FTZ R4, R14, R5 ;  /* 0x000000050e047221 */ /* 0x004fce0000010000 */
[----:B------:R-:W2:Y:S01]  /*6450*/  MUFU.EX2 R15, R15 ;  /* 0x0000000f000f7308 */ /* 0x000ea20000000800 */
[----:B0-----:R-:W-:-:S07]  /*6460*/  FADD.FTZ R124, R20, R127 ;  /* 0x0000007f147c7221 */ /* 0x001fce0000010000 */
[----:B------:R-:W0:Y:S01]  /*6470*/  MUFU.EX2 R120, R120 ;  /* 0x0000007800787308 */ /* 0x000e220000000800 */
[----:B-1----:R-:W-:-:S07]  /*6480*/  FADD.FTZ R5, R21, R4 ;  /* 0x0000000415057221 */ /* 0x002fce0000010000 */
        /* <DEDUP_REMOVED lines=92> */
[----:B--2---:R-:W-:-:S01]  /*6a50*/  FADD.FTZ R130, R82, R125 ;  /* 0x0000007d52827221 */ /* 0x004fc20000010000 */
[----:B------:R-:W-:-:S06]  /*6a60*/  FFMA.FTZ R125, R126, UR20, -R121 ;  /* 0x000000147e7d7c23 */ /* 0x000fcc0008010879 */
        /* <DEDUP_REMOVED lines=10> */
[----:B------:R-:W-:-:S05]  /*6b10*/  MOV R4, UR21 ;  /* 0x0000001500047c02 */ /* 0x000fca0008000f00 */
[----:B------:R-:W-:Y:S01]  /*6b20*/  @!P1 VIADD R4, R4, 0x13240 ;  /* 0x0001324004049836 */ /* 0x000fe20000000000 */
[----:B------:R-:W1:Y:S01]  /*6b30*/  MUFU.EX2 R58, R58 ;  /* 0x0000003a003a7308 */ /* 0x000e620000000800 */
[----:B--2---:R-:W-:-:S03]  /*6b40*/  FADD.FTZ R127, R87, R126 ;  /* 0x0000007e577f7221 */ /* 0x004fc60000010000 */
[----:B------:R-:W-:-:S04]  /*6b50*/  @!P1 PRMT R4, RZ, 0x654, R4 ;  /* 0x00000654ff049816 */ /* 0x000fc80000000004 */
[----:B------:R-:W2:Y:S01]  /*6b60*/  MUFU.EX2 R57, R57 ;  /* 0x0000003900397308 */ /* 0x000ea20000000800 */
[----:B0-----:R-:W-:-:S01]  /*6b70*/  FADD.FTZ R126, R56, R5 ;  /* 0x00000005387e7221 */ /* 0x001fc20000010000 */
[----:B------:R0:W-:Y:S06]  /*6b80*/  @!P1 SYNCS.ARRIVE.TRANS64.RED.A1T0 RZ, [R4+URZ], RZ ;  /* 0x000000ff04ff99a7 */ /* 0x0001ec000810043f */
[----:B------:R-:W3:Y:S01]  /*6b90*/  MUFU.EX2 R59, R59 ;  /* 0x0000003b003b7308 */ /* 0x000ee20000000800 */
[----:B-1----:R-:W-:-:S07]  /*6ba0*/  FADD.FTZ R130, R58, R127 ;  /* 0x0000007f3a827221 */ /* 0x002fce0000010000 */
[----:B------:R-:W1:Y:S01]  /*6bb0*/  MUFU.EX2 R60, R60 ;  /* 0x0000003c003c7308 */ /* 0x000e620000000800 */
[----:B--2---:R-:W-:-:S07]  /*6bc0*/  FADD.FTZ R5, R57, R126 ;  /* 0x0000007e39057221 */ /* 0x004fce0000010000 */
[----:B------:R-:W2:Y:S01]  /*6bd0*/  MUFU.EX2 R124, R124 ;  /* 0x0000007c007c7308 */ /* 0x000ea20000000800 */
[----:B---3--:R-:W-:-:S07]  /*6be0*/  FADD.FTZ R127, R59, R130 ;  /* 0x000000823b7f7221 */ /* 0x008fce0000010000 */
[----:B------:R-:W3:Y:S01]  /*6bf0*/  MUFU.EX2 R61, R61 ;  /* 0x0000003d003d7308 */ /* 0x000ee20000000800 */
[----:B-1----:R-:W-:-:S07]  /*6c00*/  FADD.FTZ R126, R60, R5 ;  /* 0x000000053c7e7221 */ /* 0x002fce0000010000 */
[----:B------:R-:W1:Y:S01]  /*6c10*/  MUFU.EX2 R63, R63 ;  /* 0x0000003f003f7308 */ /* 0x000e620000000800 */
[----:B--2---:R-:W-:-:S07]  /*6c20*/  FADD.FTZ R130, R124, R127 ;  /* 0x0000007f7c827221 */ /* 0x004fce0000010000 */
[----:B------:R-:W0:Y:S01]  /*6c30*/  MUFU.EX2 R64, R64 ;  /* 0x0000004000407308 */ /* 0x000e220000000800 */
[----:B---3--:R-:W-:-:S07]  /*6c40*/  FADD.FTZ R5, R61, R126 ;  /* 0x0000007e3d057221 */ /* 0x008fce0000010000 */
[----:B------:R-:W2:Y:S01]  /*6c50*/  MUFU.EX2 R66, R66 ;  /* 0x0000004200427308 */ /* 0x000ea20000000800 */
[----:B-1----:R-:W-:-:S07]  /*6c60*/  FADD.FTZ R121, R63, R130 ;  /* 0x000000823f797221 */ /* 0x002fce0000010000 */
[----:B------:R-:W1:Y:S01]  /*6c70*/  MUFU.EX2 R65, R65 ;  /* 0x0000004100417308 */ /* 0x000e620000000800 */
[----:B0-----:R-:W-:-:S07]  /*6c80*/  FADD.FTZ R4, R64, R5 ;  /* 0x0000000540047221 */ /* 0x001fce0000010000 */
[----:B------:R-:W0:Y:S01]  /*6c90*/  MUFU.EX2 R125, R125 ;  /* 0x0000007d007d7308 */ /* 0x000e220000000800 */
[----:B--2---:R-:W-:-:S07]  /*6ca0*/  FADD.FTZ R126, R66, R121 ;  /* 0x00000079427e7221 */ /* 0x004fce0000010000 */
[----:B------:R-:W2:Y:S01]  /*6cb0*/  MUFU.EX2 R68, R68 ;  /* 0x0000004400447308 */ /* 0x000ea20000000800 */
[----:B-1----:R-:W-:-:S07]  /*6cc0*/  FADD.FTZ R5, R65, R4 ;  /* 0x0000000441057221 */ /* 0x002fce0000010000 */
[----:B------:R-:W1:Y:S01]  /*6cd0*/  MUFU.EX2 R70, R70 ;  /* 0x0000004600467308 */ /* 0x000e620000000800 */
[----:B0-----:R-:W-:-:S07]  /*6ce0*/  FADD.FTZ R121, R125, R126 ;  /* 0x0000007e7d797221 */ /* 0x001fce0000010000 */
[----:B------:R-:W0:Y:S01]  /*6cf0*/  MUFU.EX2 R69, R69 ;  /* 0x0000004500457308 */ /* 0x000e220000000800 */
[----:B--2---:R-:W-:-:S07]  /*6d00*/  FADD.FTZ R4, R68, R5 ;  /* 0x0000000544047221 */ /* 0x004fce0000010000 */
[----:B------:R-:W2:Y:S01]  /*6d10*/  MUFU.EX2 R71, R71 ;  /* 0x0000004700477308 */ /* 0x000ea20000000800 */
[----:B-1----:R-:W-:-:S01]  /*6d20*/  FADD.FTZ R126, R70, R121 ;  /* 0x00000079467e7221 */ /* 0x002fc20000010000 */
[----:B0-----:R-:W-:-:S03]  /*6d30*/  FADD.FTZ R5, R69, R4 ;  /* 0x0000000445057221 */ /* 0x001fc60000010000 */
[----:B--2---:R-:W-:Y:S01]  /*6d40*/  FADD.FTZ R4, R71, R126 ;  /* 0x0000007e47047221 */ /* 0x004fe20000010000 */
[----:B------:R-:W-:Y:S06]  /*6d50*/  @!P0 BRA `(.L_x_24) ;  /* 0x0000000000048947 */ /* 0x000fec0003800000 */
[----:B------:R-:W-:Y:S01]  /*6d60*/  BPT.TRAP 0x1 ;  /* 0x000000040000795c */ /* 0x000fe20000300000 */
.L_x_24:
[----:B------:R-:W-:Y:S01]  /*6d70*/  UIADD3 UR6, UR11, 0x13260, URZ ;  /* 0x000132600b067890 */ /* 0x000fe2000fffe03f */
[----:B------:R-:W-:Y:S01]  /*6d80*/  ISETP.LT.AND P1, PT, RZ, UR48, PT ;  /* 0x00000030ff007c0c */ /* 0x000fe2000bf21270 */
[----:B------:R-:W-:Y:S01]  /*6d90*/  UIADD3 UR7, UR48, -0x1, URZ ;  /* 0xffffffff30077890 */ /* 0x000fe2000fffe03f */
[----:B------:R-:W-:Y:S01]  /*6da0*/  F2FP.SATFINITE.E4M3.F32.PACK_AB_MERGE_C R7, R12, R7, RZ ;  /* 0x000000070c07723e */ /* 0x000fe200048070ff */
[----:B------:R-:W-:Y:S01]  /*6db0*/  UPRMT UR6, UR42, 0x654, UR6 ;  /* 0x000006542a067896 */ /* 0x000fe20008000006 */
[----:B------:R-:W-:Y:S01]  /*6dc0*/  F2FP.SATFINITE.E4M3.F32.PACK_AB_MERGE_C R10, R13, R10, RZ ;  /* 0x0000000a0d0a723e */ /* 0x000fe200048070ff */
[----:B------:R-:W-:Y:S01]  /*6dd0*/  UMOV UR23, UR37 ;  /* 0x0000002500177c82 */ /* 0x000fe20008000000 */
[----:B------:R-:W-:Y:S01]  /*6de0*/  F2FP.SATFINITE.E4M3.F32.PACK_AB_MERGE_C R15, R122, R15, RZ ;  /* 0x0000000f7a0f723e */ /* 0x000fe200048070ff */
[----:B------:R-:W-:Y:S01]  /*6df0*/  UMOV UR22, UR39 ;  /* 0x0000002700167c82 */ /* 0x000fe20008000000 */
[----:B------:R-:W-:Y:S01]  /*6e00*/  F2FP.SATFINITE.E4M3.F32.PACK_AB_MERGE_C R120, R123, R120, RZ ;  /* 0x000000787b78723e */ /* 0x000fe200048070ff */
[----:B------:R-:W-:Y:S01]  /*6e10*/  UMOV UR48, UR7 ;  /* 0x0000000700307c82 */ /* 0x000fe20008000000 */
[----:B------:R-:W-:Y:S01]  /*6e20*/  F2FP.SATFINITE.E4M3.F32.PACK_AB_MERGE_C R108, R109, R108, RZ ;  /* 0x0000006c6d6c723e */ /* 0x000fe200048070ff */
[----:B------:R-:W-:Y:S01]  /*6e30*/  FMUL.FTZ R24, R24, R6 ;  /* 0x0000000618187220 */ /* 0x000fe20000410000 */
[----:B------:R-:W-:Y:S01]  /*6e40*/  F2FP.SATFINITE.E4M3.F32.PACK_AB_MERGE_C R110, R111, R110, RZ ;  /* 0x0000006e6f6e723e */ /* 0x000fe200048070ff */
[----:B------:R-:W-:Y:S01]  /*6e50*/  SYNCS.ARRIVE.TRANS64.RED.A1T0 RZ, [UR6], RZ ;  /* 0x000000ffffff79a7 */ /* 0x000fe20008100406 */
[----:B------:R-:W-:Y:S01]  /*6e60*/  F2FP.SATFINITE.E4M3.F32.PACK_AB_MERGE_C R116, R117, R116, RZ ;  /* 0x000000747574723e */ /* 0x000fe200048070ff */
[----:B------:R-:W-:Y:S01]  /*6e70*/  FMUL.FTZ R25, R25, R6 ;  /* 0x0000000619197220 */ /* 0x000fe20000410000 */
        /* <DEDUP_REMOVED lines=25> */
[-C--:B------:R-:W-:Y:S01]  /*7010*/  FMUL.FTZ R52, R52, R6.reuse ;  /* 0x0000000634347220 */ /* 0x080fe20000410000 */
[----:B------:R-:W-:Y:S01]  /*7020*/  FMUL.FTZ R53, R53, R6 ;  /* 0x0000000635357220 */ /* 0x000fe20000410000 */
[-C--:B------:R-:W-:Y:S01]  /*7030*/  FMUL.FTZ R26, R26, R3.reuse ;  /* 0x000000031a1a7220 */ /* 0x080fe20000410000 */
        /* <DEDUP_REMOVED lines=14> */
[----:B------:R-:W-:Y:S01]  /*7120*/  FMUL.FTZ R55, R55, R3 ;  /* 0x0000000337377220 */ /* 0x000fe20000410000 */
[----:B------:R-:W-:Y:S01]  /*7130*/  F2FP.SATFINITE.E4M3.F32.PACK_AB_MERGE_C R152, R8, R129, R7 ;  /* 0x000000810898723e */ /* 0x000fe20004807007 */
[----:B------:R-:W-:Y:S01]  /*7140*/  IMAD.MOV.U32 R6, RZ, RZ, R67 ;  /* 0x000000ffff067224 */ /* 0x000fe200078e0043 */
[----:B------:R-:W-:Y:S01]  /*7150*/  F2FP.SATFINITE.E4M3.F32.PACK_AB_MERGE_C R153, R9, R128, R10 ;  /* 0x000000800999723e */ /* 0x000fe2000480700a */
[----:B------:R-:W-:Y:S01]  /*7160*/  IMAD.MOV.U32 R3, RZ, RZ, R62 ;  /* 0x000000ffff037224 */ /* 0x000fe200078e003e */
[----:B------:R-:W-:-:S02]  /*7170*/  F2FP.SATFINITE.E4M3.F32.PACK_AB_MERGE_C R154, R20, R11, R15 ;  /* 0x0000000b149a723e */ /* 0x000fc4000480700f */
[----:B------:R-:W-:Y:S02]  /*7180*/  F2FP.SATFINITE.E4M3.F32.PACK_AB_MERGE_C R155, R21, R14, R120 ;  /* 0x0000000e159b723e */ /* 0x000fe40004807078 */
[----:B------:R-:W-:Y:S02]  /*7190*/  F2FP.SATFINITE.E4M3.F32.PACK_AB_MERGE_C R148, R105, R104, R108 ;  /* 0x000000686994723e */ /* 0x000fe4000480706c */
[----:B------:R-:W-:Y:S02]  /*71a0*/  F2FP.SATFINITE.E4M3.F32.PACK_AB_MERGE_C R149, R107, R106, R110 ;  /* 0x0000006a6b95723e */ /* 0x000fe4000480706e */
[----:B------:R-:W-:Y:S02]  /*71b0*/  F2FP.SATFINITE.E4M3.F32.PACK_AB_MERGE_C R150, R113, R112, R116 ;  /* 0x000000707196723e */ /* 0x000fe40004807074 */
[----:B------:R-:W-:Y:S02]  /*71c0*/  F2FP.SATFINITE.E4M3.F32.PACK_AB_MERGE_C R151, R115, R114, R118 ;  /* 0x000000727397723e */ /* 0x000fe40004807076 */
        /* <DEDUP_REMOVED lines=11> */
[----:B------:R-:W-:Y:S01]  /*7280*/  F2FP.SATFINITE.E4M3.F32.PACK_AB_MERGE_C R147, R125, R66, R70 ;  /* 0x000000427d93723e */ /* 0x000fe20004807046 */
[----:B------:R-:W-:Y:S06]  /*7290*/  @P1 BRA `(.L_x_25) ;  /* 0xffffffd000ec1947 */ /* 0x000fec000383ffff */
.L_x_15:
[----:B------:R-:W-:Y:S06]  /*72a0*/  BAR.ARV 0x8, 0x200 ;  /* 0x0208000000007b1d */ /* 0x000fec0000002000 */
[----:B------:R-:W-:Y:S05]  /*72b0*/  @!P0 BRA `(.L_x_26) ;  /* 0x0000000000048947 */ /* 0x000fea0003800000 */
[----:B------:R-:W-:Y:S01]  /*72c0*/  BPT.TRAP 0x1 ;  /* 0x000000040000795c */ /* 0x000fe20000300000 */
.L_x_26:
[----:B------:R-:W-:Y:S01]  /*72d0*/  ULEA UR4, UR39, UR44, 0x3 ;  /* 0x0000002c27047291 */ /* 0x000fe2000f8e183f */
[----:B------:R-:W-:-:S05]  /*72e0*/  IMAD.U32 R0, RZ, RZ, UR37 ;  /* 0x00000025ff007e24 */ /* 0x000fca000f8e00ff */
[----:B------:R-:W-:-:S04]  /*72f0*/  SHF.L.U32 R0, R0, 0x1f, RZ ;  /* 0x0000001f00007819 */ /* 0x000fc800000006ff */
[----:B------:R0:W1:Y:S01]  /*7300*/  SYNCS.PHASECHK.TRANS64.TRYWAIT P1, [UR4+0x13250], R0 ;  /* 0x01325000ff0075a7 */ /* 0x0000620008020144 */
[----:B------:R-:W-:Y:S05]  /*7310*/  @!P0 BRA `(.L_x_27) ;  /* 0x0000000000048947 */ /* 0x000fea0003800000 */
[----:B------:R-:W-:Y:S01]  /*7320*/  BPT.TRAP 0x1 ;  /* 0x000000040000795c */ /* 0x000fe20000300000 */
.L_x_27:
[----:B-1----:R-:W-:Y:S05]  /*7330*/  @P1 BRA `(.L_x_28) ;  /* 0x0000000000081947 */ /* 0x002fea0003800000 */
[----:B------:R-:W1:Y:S02]  /*7340*/  SYNCS.PHASECHK.TRANS64.TRYWAIT P1, [UR4+0x13250], R0 ;  /* 0x01325000ff0075a7 */ /* 0x000e640008020144 */
[----:B-1----:R-:W-:Y:S05]  /*7350*/  @!P1 BRA `(.L_x_29) ;  /* 0x0000004400c49947 */ /* 0x002fea0003800000 */
.L_x_28:
[----:B------:R-:W-:Y:S01]  /*7360*/  ULDC.64 UR8, c[0x0][0x9a0] ;  /* 0x0002680000087ab9 */ /* 0x000fe20000000a00 */
[----:B------:R-:W-:Y:S01]  /*7370*/  UIADD3 UR5, UR44, 0x1000, URZ ;  /* 0x000010002c057890 */ /* 0x000fe2000fffe03f */
[----:B------:R-:W-:Y:S01]  /*7380*/  WARPGROUP.ARRIVE ;  /* 0x00000000000079c5 */ /* 0x000fe20000000000 */
[----:B------:R-:W-:Y:S01]  /*7390*/  UISETP.NE.U32.AND UP0, UPT, UR8, URZ, UPT ;  /* 0x0000003f0800728c */ /* 0x000fe2000bf05070 */
[----:B------:R-:W-:Y:S01]  /*73a0*/  MOV R6, 0x3f800000 ;  /* 0x3f80000000067802 */ /* 0x000fe20000000f00 */
[----:B------:R-:W-:Y:S02]  /*73b0*/  USHF.R.U32.HI UR5, URZ, 0x4, UR5 ;  /* 0x000000043f057899 */ /* 0x000fe40008011605 */
[----:B------:R-:W-:Y:S02]  /*73c0*/  UISETP.NE.AND.EX UP0, UPT, UR9, URZ, UPT, UP0 ;  /* 0x0000003f0900728c */ /* 0x000fe4000bf05300 */
[----:B------:R-:W-:-:S04]  /*73d0*/  ULOP3.LUT UR5, UR5, 0x3fff, URZ, 0xc0, !UPT ;  /* 0x00003fff05057892 */ /* 0x000fc8000f8ec03f */
[----:B------:R-:W-:Y:S01]  /*73e0*/  ULOP3.LUT UR12, UR5, 0x10000, URZ, 0xfc, !UPT ;  /* 0x00010000050c7892 */ /* 0x000fe2000f8efc3f */
[----:B------:R-:W-:-:S04]  /*73f0*/  PLOP3.LUT P1, PT, PT, PT, UP0, 0x80, 0x0 ;  /* 0x000000000000781c */ /* 0x000fc80003f2f008 */
[----:B------:R-:W-:Y:S01]  /*7400*/  @UP0 USHF.R.S32.HI UR5, URZ, 0x1f, UR45 ;  /* 0x0000001f3f050899 */ /* 0x000fe2000801142d */
[----:B------:R-:W-:Y:S01]  /*7410*/  @UP0 ULDC.64 UR6, c[0x0][0x9c8] ;  /* 0x0002720000060ab9 */ /* 0x000fe20000000a00 */
[----:B------:R-:W-:Y:S02]  /*7420*/  @UP0 UIADD3 UR13, -UR45, URZ, URZ ;  /* 0x0000003f2d0d0290 */ /* 0x000fe4000fffe13f */
[----:B------:R-:W-:Y:S02]  /*7430*/  @UP0 UIMAD UR5, UR5, UR6, URZ ;  /* 0x00000006050502a4 */ /* 0x000fe4000f8e023f */
[----:B------:R-:W-:Y:S02]  /*7440*/  @UP0 UIMAD.WIDE.U32 UR10, UR45, UR6, URZ ;  /* 0x000000062d0a02a5 */ /* 0x000fe4000f8e003f */
[----:B------:R-:W-:Y:S02]  /*7450*/  @UP0 UIMAD UR6, UR45, UR7, UR5 ;  /* 0x000000072d0602a4 */ /* 0x000fe4000f8e0205 */
[----:B------:R-:W-:-:S02]  /*7460*/  UIMAD UR5, UR39, 0x280, UR12 ;  /* 0x00000280270578a4 */ /* 0x000fc4000f8e020c */
[----:B------:R-:W-:Y:S01]  /*7470*/  @UP0 UIADD3 UR11, UR11, UR6, URZ ;  /* 0x000000060b0b0290 */ /* 0x000fe2000fffe03f */
[----:B------:R-:W-:Y:S01]  /*7480*/  UMOV UR7, 0xc0000010 ;  /* 0xc000001000077882 */ /* 0x000fe20000000000 */
[----:B------:R-:W-:-:S03]  /*7490*/  @UP0 ULDC UR14, c[0x0][0xc44] ;  /* 0x00031100000e0ab9 */ /* 0x000fc60000000800 */
[----:B------:R-:W-:Y:S01]  /*74a0*/  UMOV UR6, UR5 ;  /* 0x0000000500067c82 */ /* 0x000fe20008000000 */
[----:B------:R-:W-:Y:S01]  /*74b0*/  @UP0 UIMAD UR13, UR14, UR13, UR43 ;  /* 0x0000000d0e0d02a4 */ /* 0x000fe2000f8e022b */
[----:B------:R-:W-:Y:S02]  /*74c0*/  QGMMA.64x64x32.F32.E4M3.E4M3 R24, R152, gdesc[UR4], R24, gsb0 ;  /* 0x00e0000498187df3 */ /* 0x000fe40008000818 */
[----:B------:R-:W-:Y:S01]  /*74d0*/  @UP0 ULDC.64 UR14, c[0x0][0x9d0] ;  /* 0x00027400000e0ab9 */ /* 0x000fe20000000a00 */
[----:B------:R-:W-:Y:S02]  /*74e0*/  @UP0 USHF.R.S32.HI UR12, URZ, 0x1f, UR13 ;  /* 0x0000001f3f0c0899 */ /* 0x000fe4000801140d */
[----:B------:R-:W-:Y:S02]  /*74f0*/  @UP0 UIMAD.WIDE.U32 UR6, UR13, UR14, UR10 ;  /* 0x0000000e0d0602a5 */ /* 0x000fe4000f8e000a */
[----:B------:R-:W-:Y:S02]  /*7500*/  @UP0 UIMAD UR12, UR12, UR14, URZ ;  /* 0x0000000e0c0c02a4 */ /* 0x000fe4000f8e023f */
[----:B------:R-:W-:-:S02]  /*7510*/  @UP0 ULEA UR8, UP1, UR6, UR8, 0x2 ;  /* 0x0000000806080291 */ /* 0x000fc4000f82103f */
[----:B------:R-:W-:-:S04]  /*7520*/  @UP0 UIMAD UR12, UR13, UR15, UR12 ;  /* 0x0000000f0d0c02a4 */ /* 0x000fc8000f8e020c */
[----:B------:R-:W-:Y:S01]  /*7530*/  @UP0 UIADD3 UR7, UR7, UR12, URZ ;  /* 0x0000000c07070290 */ /* 0x000fe2000fffe03f */
[----:B------:R-:W-:-:S03]  /*7540*/  IMAD.U32 R2, RZ, RZ, UR8 ;  /* 0x00000008ff027e24 */ /* 0x000fc6000f8e00ff */
[----:B------:R-:W-:-:S06]  /*7550*/  @UP0 ULEA.HI.X UR9, UR6, UR9, UR7, 0x2, UP1 ;  /* 0x0000000906090291 */ /* 0x000fcc00088f1407 */
[----:B-1----:R-:W-:Y:S01]  /*7560*/  IMAD.U32 R3, RZ, RZ, UR9 ;  /* 0x00000009ff037e24 */ /* 0x002fe2000f8e00ff */
[----:B------:R-:W-:-:S04]  /*7570*/  UIADD3 UR6, UR5, 0x80, URZ ;  /* 0x0000008005067890 */ /* 0x000fc8000fffe03f */
[----:B------:R1:W2:Y:S01]  /*7580*/  @P1 LDG.E R6, desc[UR46][R2.64] ;  /* 0x0000002e02061981 */ /* 0x0002a2000c1e1900 */
[----:B------:R-:W-:Y:S01]  /*7590*/  UMOV UR7, 0xc0000010 ;  /* 0xc000001000077882 */ /* 0x000fe20000000000 */
[----:B------:R-:W-:Y:S02]  /*75a0*/  WARPGROUP.DEPBAR.LE gsb0, 0x0 ;  /* 0x00008000000079c5 */ /* 0x000fe40000010000 */
[----:B------:R-:W-:-:S06]  /*75b0*/  WARPGROUP.ARRIVE ;  /* 0x00000000000079c5 */ /* 0x000fcc0000000000 */
[----:B------:R-:W-:Y:S01]  /*75c0*/  QGMMA.64x64x32.F32.E4M3.E4M3 R24, R148, gdesc[UR4], R24, gsb0 ;  /* 0x00e0000494187df3 */ /* 0x000fe20008000818 */
[----:B------:R-:W-:Y:S01]  /*75d0*/  UIADD3 UR6, UR5, 0x100, URZ ;  /* 0x0000010005067890 */ /* 0x000fe2000fffe03f */
[----:B------:R-:W-:Y:S01]  /*75e0*/  UMOV UR7, 0xc0000010 ;  /* 0xc000001000077882 */ /* 0x000fe20000000000 */
[----:B------:R-:W-:Y:S02]  /*75f0*/  WARPGROUP.DEPBAR.LE gsb0, 0x0 ;  /* 0x00008000000079c5 */ /* 0x000fe40000010000 */
[----:B------:R-:W-:-:S06]  /*7600*/  WARPGROUP.ARRIVE ;  /* 0x00000000000079c5 */ /* 0x000fcc0000000000 */
[----:B------:R-:W-:Y:S01]  /*7610*/  QGMMA.64x64x32.F32.E4M3.E4M3 R24, R136, gdesc[UR4], R24, gsb0 ;  /* 0x00e0000488187df3 */ /* 0x000fe20008000818 */
[----:B------:R-:W-:Y:S01]  /*7620*/  UIADD3 UR6, UR5, 0x180, URZ ;  /* 0x0000018005067890 */ /* 0x000fe2000fffe03f */
[----:B------:R-:W-:Y:S01]  /*7630*/  UMOV UR7, 0xc0000010 ;  /* 0xc000001000077882 */ /* 0x000fe20000000000 */
[----:B0-----:R-:W0:Y:S04]  /*7640*/  SHFL.BFLY PT, R0, R5, 0x2, 0x1f ;  /* 0x0c401f0005007f89 */ /* 0x001e2800000e0000 */
[----:B------:R-:W3:Y:S01]  /*7650*/  SHFL.BFLY PT, R7, R4, 0x2, 0x1f ;  /* 0x0c401f0004077f89 */ /* 0x000ee200000e0000 */
[----:B------:R-:W-:Y:S02]  /*7660*/  WARPGROUP.DEPBAR.LE gsb0, 0x0 ;  /* 0x00008000000079c5 */ /* 0x000fe40000010000 */
[----:B------:R-:W-:-:S06]  /*7670*/  WARPGROUP.ARRIVE ;  /* 0x00000000000079c5 */ /* 0x000fcc0000000000 */
[----:B------:R-:W-:Y:S01]  /*7680*/  QGMMA.64x64x32.F32.E4M3.E4M3 R24, R140, gdesc[UR4], R24, gsb0 ;  /* 0x00e000048c187df3 */ /* 0x000fe20008000818 */
[----:B0-----:R-:W-:-:S01]  /*7690*/  FADD.FTZ R0, R0, R5 ;  /* 0x0000000500007221 */ /* 0x001fc20000010000 */
[----:B------:R-:W-:Y:S01]  /*76a0*/  UIADD3 UR6, UR5, 0x200, URZ ;  /* 0x0000020005067890 */ /* 0x000fe2000fffe03f */
[----:B---3--:R-:W-:-:S01]  /*76b0*/  FADD.FTZ R7, R7, R4 ;  /* 0x0000000407077221 */ /* 0x008fc20000010000 */
[----:B------:R-:W-:Y:S02]  /*76c0*/  UMOV UR7, 0xc0000010 ;  /* 0xc000001000077882 */ /* 0x000fe40000000000 */
[----:B-1----:R-:W0:Y:S04]  /*76d0*/  SHFL.BFLY PT, R3, R0, 0x1, 0x1f ;  /* 0x0c201f0000037f89 */ /* 0x002e2800000e0000 */
[----:B------:R-:W1:Y:S01]  /*76e0*/  SHFL.BFLY PT, R2, R7, 0x1, 0x1f ;  /* 0x0c201f0007027f89 */ /* 0x000e6200000e0000 */
[----:B0-----:R-:W-:-:S01]  /*76f0*/  FADD.FTZ R9, R0, R3 ;  /* 0x0000000300097221 */ /* 0x001fc20000010000 */
[----:B-1----:R-:W-:-:S04]  /*7700*/  FADD.FTZ R10, R7, R2 ;  /* 0x00000002070a7221 */ /* 0x002fc80000010000 */
[C---:B------:R-:W-:Y:S01]  /*7710*/  FSETP.NE.FTZ.AND P1, PT, R9.reuse, RZ, PT ;  /* 0x000000ff0900720b */ /* 0x040fe20003f35000 */
[----:B------:R-:W-:Y:S01]  /*7720*/  FMUL.FTZ R11, R9, 0.00390625 ;  /* 0x3b800000090b7820 */ /* 0x000fe20000410000 */
[----:B------:R-:W-:Y:S01]  /*7730*/  FMUL.FTZ R12, R10, 0.00390625 ;  /* 0x3b8000000a0c7820 */ /* 0x000fe20000410000 */
[----:B------:R-:W-:Y:S01]  /*7740*/  IMAD.MOV.U32 R3, RZ, RZ, RZ ;  /* 0x000000ffff037224 */ /* 0x000fe200078e00ff */
[----:B------:R-:W-:Y:S02]  /*7750*/  WARPGROUP.DEPBAR.LE gsb0, 0x0 ;  /* 0x00008000000079c5 */ /* 0x000fe40000010000 */
[----:B------:R-:W-:-:S06]  /*7760*/  WARPGROUP.ARRIVE ;  /* 0x00000000000079c5 */ /* 0x000fcc0000000000 */
[----:B------:R-:W-:Y:S01]  /*7770*/  QGMMA.64x64x32.F32.E4M3.E4M3 R24, R144, gdesc[UR4], R24, gsb0 ;  /* 0x00e0000490187df3 */ /* 0x000fe20008000818 */
[----:B------:R-:W-:Y:S02]  /*7780*/  FSETP.NE.FTZ.AND P2, PT, R11, RZ, PT ;  /* 0x000000ff0b00720b */ /* 0x000fe40003f55000 */
[----:B------:R-:W-:Y:S01]  /*7790*/  FSETP.NE.FTZ.AND P3, PT, R12, RZ, PT ;  /* 0x000000ff0c00720b */ /* 0x000fe20003f75000 */
[----:B------:R-:W-:Y:S01]  /*77a0*/  @P1 MUFU.RCP R3, R9 ;  /* 0x0000000900031308 */ /* 0x000fe20000001000 */
[----:B------:R-:W-:Y:S01]  /*77b0*/  FSETP.NE.FTZ.AND P1, PT, R10, RZ, PT ;  /* 0x000000ff0a00720b */ /* 0x000fe20003f35000 */
[----:B------:R-:W-:-:S08]  /*77c0*/  IMAD.MOV.U32 R7, RZ, RZ, RZ ;  /* 0x000000ffff077224 */ /* 0x000fd000078e00ff */
[----:B------:R-:W0:Y:S08]  /*77d0*/  @P2 MUFU.LG2 R4, R11 ;  /* 0x0000000b00042308 */ /* 0x000e300000000c00 */
[----:B------:R-:W1:Y:S08]  /*77e0*/  @P3 MUFU.LG2 R8, R12 ;  /* 0x0000000c00083308 */ /* 0x000e700000000c00 */
[----:B------:R2:W3:Y:S01]  /*77f0*/  @P1 MUFU.RCP R7, R10 ;  /* 0x0000000a00071308 */ /* 0x0004e20000001000 */
[----:B------:R-:W-:Y:S01]  /*7800*/  MOV R5, UR20 ;  /* 0x0000001400057c02 */ /* 0x000fe20008000f00 */
[----:B------:R-:W-:-:S02]  /*7810*/  IMAD.U32 R13, RZ, RZ, UR20 ;  /* 0x00000014ff0d7e24 */ /* 0x000fc4000f8e00ff */
[----:B0-----:R-:W-:Y:S02]  /*7820*/  @P2 FMUL.FTZ R4, R4, 0.69314718246459960938 ;  /* 0x3f31721804042820 */ /* 0x001fe40000410000 */
[----:B------:R-:W-:Y:S01]  /*7830*/  @P2 FMUL.FTZ R5, R5, 0.69314718246459960938 ;  /* 0x3f31721805052820 */ /* 0x000fe20000410000 */
[----:B------:R-:W-:Y:S01]  /*7840*/  @P3 FMUL.FTZ R9, R13, 0.69314718246459960938 ;  /* 0x3f3172180d093820 */ /* 0x000fe20000410000 */
[----:B-1----:R-:W-:Y:S01]  /*7850*/  @P3 FMUL.FTZ R8, R8, 0.69314718246459960938 ;  /* 0x3f31721808083820 */ /* 0x002fe20000410000 */
[----:B------:R-:W-:Y:S02]  /*7860*/  IMAD.MOV.U32 R2, RZ, RZ, -0x800000 ;  /* 0xff800000ff027424 */ /* 0x000fe400078e00ff */
[----:B------:R-:W-:Y:S01]  /*7870*/  @P2 FFMA.FTZ R2, R5, R62, R4 ;  /* 0x0000003e05022223 */ /* 0x000fe20000010004 */
[----:B------:R-:W-:Y:S02]  /*7880*/  IMAD.MOV.U32 R0, RZ, RZ, -0x800000 ;  /* 0xff800000ff007424 */ /* 0x000fe400078e00ff */
[----:B------:R-:W-:Y:S01]  /*7890*/  @P3 FFMA.FTZ R0, R9, R67, R8 ;  /* 0x0000004309003223 */ /* 0x000fe20000010008 */
[-C--:B--2---:R-:W-:Y:S01]  /*78a0*/  FMUL.FTZ R10, R3, R6.reuse ;  /* 0x00000006030a7220 */ /* 0x084fe20000410000 */
[----:B---3--:R-:W-:Y:S01]  /*78b0*/  FMUL.FTZ R56, R7, R6 ;  /* 0x0000000607387220 */ /* 0x008fe20000410000 */
[----:B------:R-:W-:-:S02]  /*78c0*/  WARPGROUP.DEPBAR.LE gsb0, 0x0 ;  /* 0x00008000000079c5 */ /* 0x000fc40000010000 */
[----:B------:R-:W-:Y:S05]  /*78d0*/  @!P0 BRA `(.L_x_30) ;  /* 0x0000000000048947 */ /* 0x000fea0003800000 */
[----:B------:R-:W-:Y:S01]  /*78e0*/  BPT.TRAP 0x1 ;  /* 0x000000040000795c */ /* 0x000fe20000300000 */
.L_x_30:
[----:B------:R-:W0:Y:S01]  /*78f0*/  S2R R57, SR_TID.X ;  /* 0x0000000000397919 */ /* 0x000e220000002100 */
[----:B------:R-:W-:Y:S01]  /*7900*/  ULDC.64 UR6, c[0x4][0x38] ;  /* 0x01000e0000067ab9 */ /* 0x000fe20000000a00 */
[----:B------:R-:W1:Y:S01]  /*7910*/  S2UR UR5, SR_SWINHI ;  /* 0x00000000000579c3 */ /* 0x000e620000002f00 */
[-C--:B------:R-:W-:Y:S01]  /*7920*/  FMUL.FTZ R6, R28, R10.reuse ;  /* 0x0000000a1c067220 */ /* 0x080fe20000410000 */
[-C--:B------:R-:W-:Y:S01]  /*7930*/  FMUL.FTZ R7, R24, R10.reuse ;  /* 0x0000000a18077220 */ /* 0x080fe20000410000 */
[-C--:B------:R-:W-:Y:S01]  /*7940*/  FMUL.FTZ R20, R37, R10.reuse ;  /* 0x0000000a25147220 */ /* 0x080fe20000410000 */
[-C--:B------:R-:W-:Y:S01]  /*7950*/  FMUL.FTZ R21, R33, R10.reuse ;  /* 0x0000000a21157220 */ /* 0x080fe20000410000 */
[-C--:B------:R-:W-:Y:S01]  /*7960*/  FMUL.FTZ R12, R36, R10.reuse ;  /* 0x0000000a240c7220 */ /* 0x080fe20000410000 */
[-C--:B------:R-:W-:Y:S01]  /*7970*/  FMUL.FTZ R13, R32, R10.reuse ;  /* 0x0000000a200d7220 */ /* 0x080fe20000410000 */
[----:B------:R-:W-:Y:S01]  /*7980*/  FMUL.FTZ R8, R29, R10 ;  /* 0x0000000a1d087220 */ /* 0x000fe20000410000 */
[-C--:B------:R-:W-:Y:S01]  /*7990*/  FMUL.FTZ R14, R38, R56.reuse ;  /* 0x00000038260e7220 */ /* 0x080fe20000410000 */
[----:B------:R-:W-:Y:S01]  /*79a0*/  FMUL.FTZ R51, R51, R56 ;  /* 0x0000003833337220 */ /* 0x000fe20000410000 */
[----:B------:R-:W-:Y:S01]  /*79b0*/  FMUL.FTZ R9, R25, R10 ;  /* 0x0000000a19097220 */ /* 0x000fe20000410000 */
[-C--:B------:R-:W-:Y:S01]  /*79c0*/  FMUL.FTZ R11, R27, R56.reuse ;  /* 0x000000381b0b7220 */ /* 0x080fe20000410000 */
[----:B------:R-:W-:Y:S01]  /*79d0*/  FMUL.FTZ R15, R34, R56 ;  /* 0x00000038220f7220 */ /* 0x000fe20000410000 */
[----:B------:R-:W-:Y:S01]  /*79e0*/  ULDC.64 UR8, c[0x0][0xb90] ;  /* 0x0002e40000087ab9 */ /* 0x000fe20000000a00 */
[----:B------:R-:W-:Y:S01]  /*79f0*/  USHF.R.S32.HI UR14, URZ, 0x1f, UR45 ;  /* 0x0000001f3f0e7899 */ /* 0x000fe2000801142d */
[----:B------:R-:W-:Y:S01]  /*7a00*/  ULDC.64 UR10, c[0x0][0xb98] ;  /* 0x0002e600000a7ab9 */ /* 0x000fe20000000a00 */
[----:B0-----:R-:W-:-:S05]  /*7a10*/  IMAD.SHL.U32 R3, R57, 0x4, RZ ;  /* 0x0000000439037824 */ /* 0x001fca00078e00ff */
[----:B------:R-:W-:-:S04]  /*7a20*/  LOP3.LUT R3, R3, 0xc, RZ, 0xc0, !PT ;  /* 0x0000000c03037812 */ /* 0x000fc800078ec0ff */
[----:B------:R-:W-:-:S04]  /*7a30*/  IADD3 R4, P0, R3, UR6, RZ ;  /* 0x0000000603047c10 */ /* 0x000fc8000ff1e0ff */
[----:B------:R-:W-:-:S05]  /*7a40*/  IADD3.X R5, RZ, UR7, RZ, P0, !PT ;  /* 0x00000007ff057c10 */ /* 0x000fca00087fe4ff */
[----:B------:R0:W2:Y:S01]  /*7a50*/  LDG.E.CONSTANT R3, desc[UR46][R4.64] ;  /* 0x0000002e04037981 */ /* 0x0000a2000c1e9900 */
[----:B------:R-:W-:Y:S01]  /*7a60*/  F2FP.BF16.F32.PACK_AB R6, R6, R7 ;  /* 0x000000070606723e */ /* 0x000fe200000010ff */
[-C--:B------:R-:W-:Y:S01]  /*7a70*/  FMUL.FTZ R29, R40, R10.reuse ;  /* 0x0000000a281d7220 */ /* 0x080fe20000410000 */
[----:B------:R-:W-:Y:S01]  /*7a80*/  LOP3.LUT P0, R7, R57, 0x3, RZ, 0xc0, !PT ;  /* 0x0000000339077812 */ /* 0x000fe2000780c0ff */
[-C--:B------:R-:W-:Y:S01]  /*7a90*/  FMUL.FTZ R33, R41, R10.reuse ;  /* 0x0000000a29217220 */ /* 0x080fe20000410000 */
[-C--:B------:R-:W-:Y:S01]  /*7aa0*/  FMUL.FTZ R40, R53, R10.reuse ;  /* 0x0000000a35287220 */ /* 0x080fe20000410000 */
[----:B------:R-:W-:Y:S01]  /*7ab0*/  FMUL.FTZ R41, R49, R10 ;  /* 0x0000000a31297220 */ /* 0x000fe20000410000 */
[----:B------:R-:W-:Y:S01]  /*7ac0*/  FMUL.FTZ R38, R55, R56 ;  /* 0x0000003837267220 */ /* 0x000fe20000410000 */
[----:B------:R-:W-:Y:S01]  /*7ad0*/  F2FP.BF16.F32.PACK_AB R21, R20, R21 ;  /* 0x000000151415723e */ /* 0x000fe200000010ff */
[-C--:B------:R-:W-:Y:S01]  /*7ae0*/  FMUL.FTZ R28, R44, R10.reuse ;  /* 0x0000000a2c1c7220 */ /* 0x080fe20000410000 */
[----:B------:R-:W-:Y:S01]  /*7af0*/  F2FP.BF16.F32.PACK_AB R12, R12, R13 ;  /* 0x0000000d0c0c723e */ /* 0x000fe200000010ff */
[-C--:B------:R-:W-:Y:S01]  /*7b00*/  FMUL.FTZ R32, R45, R10.reuse ;  /* 0x0000000a2d207220 */ /* 0x080fe20000410000 */
[----:B------:R-:W-:Y:S01]  /*7b10*/  ISETP.EQ.OR P0, PT, R7, 0x3, !P0 ;  /* 0x000000030700780c */ /* 0x000fe20004702670 */
[-C--:B------:R-:W-:Y:S01]  /*7b20*/  FMUL.FTZ R36, R52, R10.reuse ;  /* 0x0000000a34247220 */ /* 0x080fe20000410000 */
[----:B------:R-:W-:Y:S01]  /*7b30*/  F2FP.BF16.F32.PACK_AB R41, R40, R41 ;  /* 0x000000292829723e */ /* 0x000fe200000010ff */
[----:B------:R-:W-:Y:S01]  /*7b40*/  FMUL.FTZ R37, R48, R10 ;  /* 0x0000000a30257220 */ /* 0x000fe20000410000 */
[----:B------:R-:W-:Y:S01]  /*7b50*/  F2FP.BF16.F32.PACK_AB R51, R38, R51 ;  /* 0x000000332633723e */ /* 0x000fe200000010ff */
[-C--:B0-----:R-:W-:Y:S01]  /*7b60*/  FMUL.FTZ R4, R30, R56.reuse ;  /* 0x000000381e047220 */ /* 0x081fe20000410000 */
[----:B------:R-:W-:Y:S01]  /*7b70*/  SEL R38, R12, R21, P0 ;  /* 0x000000150c267207 */ /* 0x000fe20000000000 */
[----:B------:R-:W-:Y:S01]  /*7b80*/  FMUL.FTZ R5, R26, R56 ;  /* 0x000000381a057220 */ /* 0x000fe20000410000 */
[----:B------:R-:W-:Y:S01]  /*7b90*/  SEL R40, R21, R12, P0 ;  /* 0x0000000c15287207 */ /* 0x000fe20000000000 */
[-C--:B------:R-:W-:Y:S01]  /*7ba0*/  FMUL.FTZ R10, R31, R56.reuse ;  /* 0x000000381f0a7220 */ /* 0x080fe20000410000 */
[----:B------:R-:W0:Y:S01]  /*7bb0*/  LDC R21, c[0x0][0xbe8] ;  /* 0x0002fa00ff157b82 */ /* 0x000e220000000800 */
[-C--:B------:R-:W-:Y:S01]  /*7bc0*/  FMUL.FTZ R24, R39, R56.reuse ;  /* 0x0000003827187220 */ /* 0x080fe20000410000 */
[-C--:B------:R-:W-:Y:S01]  /*7bd0*/  FMUL.FTZ R25, R35, R56.reuse ;  /* 0x0000003823197220 */ /* 0x080fe20000410000 */
[----:B------:R-:W-:Y:S01]  /*7be0*/  F2FP.BF16.F32.PACK_AB R4, R4, R5 ;  /* 0x000000050404723e */ /* 0x000fe200000010ff */
[----:B------:R-:W-:Y:S01]  /*7bf0*/  UMOV UR6, UR44 ;  /* 0x0000002c00067c82 */ /* 0x000fe20008000000 */
[----:B-1----:R-:W-:Y:S01]  /*7c00*/  UMOV UR7, UR5 ;  /* 0x0000000500077c82 */ /* 0x002fe20008000000 */
[----:B------:R-:W-:Y:S01]  /*7c10*/  F2FP.BF16.F32.PACK_AB R11, R10, R11 ;  /* 0x0000000b0a0b723e */ /* 0x000fe200000010ff */
[-C--:B------:R-:W-:Y:S01]  /*7c20*/  FMUL.FTZ R26, R46, R56.reuse ;  /* 0x000000382e1a7220 */ /* 0x080fe20000410000 */
[----:B------:R-:W-:Y:S01]  /*7c30*/  F2FP.BF16.F32.PACK_AB R14, R14, R15 ;  /* 0x0000000f0e0e723e */ /* 0x000fe200000010ff */
[----:B------:R-:W-:Y:S01]  /*7c40*/  FMUL.FTZ R27, R42, R56 ;  /* 0x000000382a1b7220 */ /* 0x000fe20000410000 */
[----:B------:R-:W-:Y:S01]  /*7c50*/  F2FP.BF16.F32.PACK_AB R5, R24, R25 ;  /* 0x000000191805723e */ /* 0x000fe200000010ff */
[----:B------:R-:W-:-:S02]  /*7c60*/  IMAD.U32 R24, RZ, RZ, UR6 ;  /* 0x00000006ff187e24 */ /* 0x000fc4000f8e00ff */
[-C--:B------:R-:W-:Y:S01]  /*7c70*/  FMUL.FTZ R30, R47, R56.reuse ;  /* 0x000000382f1e7220 */ /* 0x080fe20000410000 */
[----:B------:R-:W-:Y:S02]  /*7c80*/  IMAD.U32 R25, RZ, RZ, UR7 ;  /* 0x00000007ff197e24 */ /* 0x000fe4000f8e00ff */
[-C--:B------:R-:W-:Y:S01]  /*7c90*/  FMUL.FTZ R31, R43, R56.reuse ;  /* 0x000000382b1f7220 */ /* 0x080fe20000410000 */
[-C--:B------:R-:W-:Y:S01]  /*7ca0*/  FMUL.FTZ R34, R54, R56.reuse ;  /* 0x0000003836227220 */ /* 0x080fe20000410000 */
[----:B------:R-:W-:Y:S01]  /*7cb0*/  FMUL.FTZ R35, R50, R56 ;  /* 0x0000003832237220 */ /* 0x000fe20000410000 */
[----:B------:R-:W-:Y:S01]  /*7cc0*/  SEL R50, R4, R11, P0 ;  /* 0x0000000b04327207 */ /* 0x000fe20000000000 */
[----:B------:R-:W-:Y:S01]  /*7cd0*/  IMAD.SHL.U32 R20, R16, 0x8, RZ ;  /* 0x0000000810147824 */ /* 0x000fe200078e00ff */
[----:B------:R-:W-:Y:S01]  /*7ce0*/  SEL R52, R11, R4, P0 ;  /* 0x000000040b347207 */ /* 0x000fe20000000000 */
[----:B------:R-:W-:Y:S01]  /*7cf0*/  UIADD3 UR5, -UR45, URZ, URZ ;  /* 0x0000003f2d057290 */ /* 0x000fe2000fffe13f */
[----:B------:R-:W-:Y:S01]  /*7d00*/  SEL R54, R14, R5, P0 ;  /* 0x000000050e367207 */ /* 0x000fe20000000000 */
[----:B------:R-:W-:Y:S01]  /*7d10*/  IMAD R7, R17, 0x40, R20 ;  /* 0x0000004011077824 */ /* 0x000fe200078e0214 */
[----:B------:R-:W-:Y:S01]  /*7d20*/  SEL R56, R5, R14, P0 ;  /* 0x0000000e05387207 */ /* 0x000fe20000000000 */
[--C-:B------:R-:W-:Y:S01]  /*7d30*/  IMAD.WIDE R4, R156, 0x2, R24.reuse ;  /* 0x000000029c047825 */ /* 0x100fe200078e0218 */
[----:B------:R-:W-:Y:S01]  /*7d40*/  F2FP.BF16.F32.PACK_AB R26, R26, R27 ;  /* 0x0000001b1a1a723e */ /* 0x000fe200000010ff */
[----:B------:R-:W-:Y:S01]  /*7d50*/  ULDC UR6, c[0x0][0xc44] ;  /* 0x0003110000067ab9 */ /* 0x000fe20000000800 */
[----:B------:R-:W-:Y:S01]  /*7d60*/  F2FP.BF16.F32.PACK_AB R31, R30, R31 ;  /* 0x0000001f1e1f723e */ /* 0x000fe200000010ff */
[----:B------:R-:W-:Y:S01]  /*7d70*/  IMAD.WIDE R24, R7, 0x2, R24 ;  /* 0x0000000207187825 */ /* 0x000fe200078e0218 */
[----:B------:R-:W-:Y:S01]  /*7d80*/  IADD3 R27, P2, R4, 0x40, RZ ;  /* 0x00000040041b7810 */ /* 0x000fe20007f5e0ff */
[----:B------:R-:W-:Y:S01]  /*7d90*/  UIMAD UR13, UR6, UR5, UR43 ;  /* 0x00000005060d72a4 */ /* 0x000fe2000f8e022b */
[----:B------:R-:W-:Y:S01]  /*7da0*/  SEL R58, R26, R31, P0 ;  /* 0x0000001f1a3a7207 */ /* 0x000fe20000000000 */
[----:B------:R-:W-:Y:S01]  /*7db0*/  IMAD R48, RZ, RZ, -UR43 ;  /* 0x8000002bff307e24 */ /* 0x000fe2000f8e02ff */
[----:B------:R-:W-:Y:S01]  /*7dc0*/  SEL R60, R31, R26, P0 ;  /* 0x0000001a1f3c7207 */ /* 0x000fe20000000000 */
[--C-:B------:R-:W-:Y:S01]  /*7dd0*/  IMAD.X R13, RZ, RZ, R5.reuse, P2 ;  /* 0x000000ffff0d7224 */ /* 0x100fe200010e0605 */
[----:B0-----:R-:W-:Y:S01]  /*7de0*/  ISETP.NE.AND P2, PT, R21, 0x1, PT ;  /* 0x000000011500780c */ /* 0x001fe20003f45270 */
[----:B------:R-:W0:Y:S01]  /*7df0*/  LDC R31, c[0x0][0xc38] ;  /* 0x00030e00ff1f7b82 */ /* 0x000e220000000800 */
[----:B------:R-:W-:Y:S01]  /*7e00*/  F2FP.BF16.F32.PACK_AB R9, R8, R9 ;  /* 0x000000090809723e */ /* 0x000fe200000010ff */
[----:B------:R-:W-:Y:S01]  /*7e10*/  USHF.R.S32.HI UR12, URZ, 0x1f, UR13 ;  /* 0x0000001f3f0c7899 */ /* 0x000fe2000801140d */
[----:B------:R-:W-:Y:S01]  /*7e20*/  F2FP.BF16.F32.PACK_AB R33, R32, R33 ;  /* 0x000000212021723e */ /* 0x000fe200000010ff */
[----:B------:R-:W-:Y:S01]  /*7e30*/  UIMAD.WIDE.U32 UR6, UR13, UR8, URZ ;  /* 0x000000080d0672a5 */ /* 0x000fe2000f8e003f */
[----:B------:R-:W-:Y:S01]  /*7e40*/  SEL R30, R6, R9, P0 ;  /* 0x00000009061e7207 */ /* 0x000fe20000000000 */
[----:B------:R-:W-:Y:S01]  /*7e50*/  UIMAD UR5, UR12, UR8, URZ ;  /* 0x000000080c0572a4 */ /* 0x000fe2000f8e023f */
[----:B------:R-:W-:Y:S01]  /*7e60*/  SEL R32, R9, R6, P0 ;  /* 0x0000000609207207 */ /* 0x000fe20000000000 */
[----:B------:R-:W-:Y:S01]  /*7e70*/  UIMAD UR8, UR14, UR10, URZ ;  /* 0x0000000a0e0872a4 */ /* 0x000fe2000f8e023f */
[----:B------:R-:W-:Y:S01]  /*7e80*/  IADD3 R9, P3, R4, 0x20, RZ ;  /* 0x0000002004097810 */ /* 0x000fe20007f7e0ff */
[----:B------:R-:W-:Y:S01]  /*7e90*/  UIMAD UR5, UR13, UR9, UR5 ;  /* 0x000000090d0572a4 */ /* 0x000fe2000f8e0205 */
[----:B------:R-:W-:Y:S01]  /*7ea0*/  LOP3.LUT R10, R27, 0x380, RZ, 0xc0, !PT ;  /* 0x000003801b0a7812 */ /* 0x000fe200078ec0ff */
[----:B------:R-:W1:Y:S01]  /*7eb0*/  @P2 LDC R26, c[0x0][0xbec] ;  /* 0x0002fb00ff1a2b82 */ /* 0x000e620000000800 */
[----:B------:R-:W-:Y:S01]  /*7ec0*/  LOP3.LUT R8, R9, 0x380, RZ, 0xc0, !PT ;  /* 0x0000038009087812 */ /* 0x000fe200078ec0ff */
[----:B------:R-:W-:Y:S01]  /*7ed0*/  IMAD.X R15, RZ, RZ, R5, P3 ;  /* 0x000000ffff0f7224 */ /* 0x000fe200018e0605 */
[----:B------:R-:W-:Y:S01]  /*7ee0*/  SHF.R.U64 R10, R10, 0x3, RZ ;  /* 0x000000030a0a7819 */ /* 0x000fe200000012ff */
[----:B------:R-:W-:Y:S01]  /*7ef0*/  UIADD3 UR7, UR7, UR5, URZ ;  /* 0x0000000507077290 */ /* 0x000fe2000fffe03f */
[----:B------:R-:W-:Y:S01]  /*7f00*/  SHF.R.U64 R8, R8, 0x3, RZ ;  /* 0x0000000308087819 */ /* 0x000fe200000012ff */
[----:B------:R-:W-:Y:S01]  /*7f10*/  UIMAD UR8, UR45, UR11, UR8 ;  /* 0x0000000b2d0872a4 */ /* 0x000fe2000f8e0208 */
[----:B------:R-:W-:Y:S01]  /*7f20*/  LOP3.LUT R12, R10, R27, RZ, 0x3c, !PT ;  /* 0x0000001b0a0c7212 */ /* 0x000fe200078e3cff */
[----:B------:R-:W3:Y:S01]  /*7f30*/  @P2 LDC R64, c[0x0][0xbf0] ;  /* 0x0002fc00ff402b82 */ /* 0x000ee20000000800 */
[----:B------:R-:W-:Y:S01]  /*7f40*/  IADD3 R27, P4, R24, 0x4800, RZ ;  /* 0x00004800181b7810 */ /* 0x000fe20007f9e0ff */
[----:B------:R-:W-:Y:S01]  /*7f50*/  UIMAD.WIDE.U32 UR6, UR45, UR10, UR6 ;  /* 0x0000000a2d0672a5 */ /* 0x000fe2000f8e0006 */
[----:B------:R-:W-:Y:S01]  /*7f60*/  LOP3.LUT R14, R8, R9, RZ, 0x3c, !PT ;  /* 0x00000009080e7212 */ /* 0x000fe200078e3cff */
[----:B0-----:R-:W-:Y:S01]  /*7f70*/  IMAD R48, R31, R48, UR41 ;  /* 0x000000291f307e24 */ /* 0x001fe2000f8e0230 */
[----:B------:R-:W-:Y:S01]  /*7f80*/  LOP3.LUT R6, R4, 0x380, RZ, 0xc0, !PT ;  /* 0x0000038004067812 */ /* 0x000fe200078ec0ff */
[----:B------:R-:W-:Y:S01]  /*7f90*/  UIADD3 UR4, UR4, 0x13260, URZ ;  /* 0x0001326004047890 */ /* 0x000fe2000fffe03f */
[----:B------:R-:W-:Y:S01]  /*7fa0*/  LOP3.LUT R8, R27, 0x380, RZ, 0xc0, !PT ;  /* 0x000003801b087812 */ /* 0x000fe200078ec0ff */
[----:B------:R-:W-:Y:S01]  /*7fb0*/  ULDC UR5, c[0x0][0xa88] ;  /* 0x0002a20000057ab9 */ /* 0x000fe20000000800 */
[----:B------:R-:W-:Y:S01]  /*7fc0*/  SHF.R.U64 R7, R6, 0x3, RZ ;  /* 0x0000000306077819 */ /* 0x000fe200000012ff */
[----:B------:R-:W-:Y:S01]  /*7fd0*/  UPRMT UR4, UR42, 0x654, UR4 ;  /* 0x000006542a047896 */ /* 0x000fe20008000004 */
[----:B------:R-:W-:Y:S01]  /*7fe0*/  SHF.R.U64 R8, R8, 0x3, RZ ;  /* 0x0000000308087819 */ /* 0x000fe200000012ff */
[----:B------:R-:W-:Y:S01]  /*7ff0*/  IMAD R49, R21, UR5, RZ ;  /* 0x0000000515317c24 */ /* 0x000fe2000f8e02ff */
[----:B------:R-:W-:-:S02]  /*8000*/  IADD3 R11, P1, R4, 0x60, RZ ;  /* 0x00000060040b7810 */ /* 0x000fc40007f3e0ff */
[----:B------:R-:W-:Y:S02]  /*8010*/  LOP3.LUT R4, R7, R4, RZ, 0x3c, !PT ;  /* 0x0000000407047212 */ /* 0x000fe400078e3cff */
[----:B------:R-:W-:Y:S01]  /*8020*/  LOP3.LUT R8, R8, R27, RZ, 0x3c, !PT ;  /* 0x0000001b08087212 */ /* 0x000fe200078e3cff */
[----:B------:R-:W-:Y:S01]  /*8030*/  IMAD R27, R48, 0xc0, R23 ;  /* 0x000000c0301b7824 */ /* 0x000fe200078e0217 */
[----:B------:R-:W-:Y:S01]  /*8040*/  LOP3.LUT R6, R11, 0x380, RZ, 0xc0, !PT ;  /* 0x000003800b067812 */ /* 0x000fe200078ec0ff */
[----:B------:R-:W-:Y:S01]  /*8050*/  SYNCS.ARRIVE.TRANS64.RED.A1T0 RZ, [UR4], RZ ;  /* 0x000000ffffff79a7 */ /* 0x000fe20008100404 */
[-C--:B------:R-:W-:Y:S02]  /*8060*/  IADD3.X R7, RZ, R5.reuse, RZ, P1, !PT ;  /* 0x00000005ff077210 */ /* 0x080fe40000ffe4ff */
[----:B------:R-:W-:Y:S01]  /*8070*/  MOV R61, R4 ;  /* 0x00000004003d7202 */ /* 0x000fe20000000f00 */
[----:B-1----:R-:W-:Y:S01]  /*8080*/  @P2 IMAD.HI.U32 R5, R27, R26, RZ ;  /* 0x0000001a1b052227 */ /* 0x002fe200078e00ff */
[----:B------:R-:W-:-:S02]  /*8090*/  SHF.R.U64 R6, R6, 0x3, RZ ;  /* 0x0000000306067819 */ /* 0x000fc400000012ff */
[----:B------:R-:W-:Y:S01]  /*80a0*/  F2FP.BF16.F32.PACK_AB R28, R28, R29 ;  /* 0x0000001d1c1c723e */ /* 0x000fe200000010ff */
[----:B------:R-:W-:Y:S01]  /*80b0*/  IMAD.MOV.U32 R4, RZ, RZ, R27 ;  /* 0x000000ffff047224 */ /* 0x000fe200078e001b */
[----:B------:R-:W-:Y:S02]  /*80c0*/  IADD3 R29, P1, R24, 0x1800, RZ ;  /* 0x00001800181d7810 */ /* 0x000fe40007f3e0ff */
[----:B------:R-:W-:Y:S02]  /*80d0*/  LOP3.LUT R6, R6, R11, RZ, 0x3c, !PT ;  /* 0x0000000b06067212 */ /* 0x000fe400078e3cff */
[----:B---3--:R-:W-:Y:S02]  /*80e0*/  @P2 SHF.R.U32.HI R4, RZ, R64, R5 ;  /* 0x00000040ff042219 */ /* 0x008fe40000011605 */
[----:B------:R-:W-:Y:S02]  /*80f0*/  SEL R42, R28, R33, P0 ;  /* 0x000000211c2a7207 */ /* 0x000fe40000000000 */
[----:B------:R-:W-:-:S02]  /*8100*/  SEL R44, R33, R28, P0 ;  /* 0x0000001c212c7207 */ /* 0x000fc40000000000 */
[----:B------:R-:W-:Y:S02]  /*8110*/  LOP3.LUT R28, R29, 0x380, RZ, 0xc0, !PT ;  /* 0x000003801d1c7812 */ /* 0x000fe400078ec0ff */
[----:B------:R-:W-:Y:S02]  /*8120*/  MOV R55, R6 ;  /* 0x0000000600377202 */ /* 0x000fe40000000f00 */
[----:B------:R-:W-:Y:S02]  /*8130*/  IADD3 R6, -R4, RZ, RZ ;  /* 0x000000ff04067210 */ /* 0x000fe40007ffe1ff */
[----:B------:R-:W-:Y:S02]  /*8140*/  SHF.R.U64 R28, R28, 0x3, RZ ;  /* 0x000000031c1c7819 */ /* 0x000fe400000012ff */
[----:B------:R-:W-:Y:S01]  /*8150*/  MOV R57, R12 ;  /* 0x0000000c00397202 */ /* 0x000fe20000000f00 */
[----:B------:R-:W-:Y:S01]  /*8160*/  IMAD R27, R21, R6, R27 ;  /* 0x00000006151b7224 */ /* 0x000fe200078e021b */
[----:B------:R-:W-:Y:S01]  /*8170*/  LOP3.LUT R28, R28, R29, RZ, 0x3c, !PT ;  /* 0x0000001d1c1c7212 */ /* 0x000fe200078e3cff */
[----:B------:R-:W-:Y:S01]  /*8180*/  IMAD.X R29, RZ, RZ, R25, P1 ;  /* 0x000000ffff1d7224 */ /* 0x000fe200008e0619 */
[----:B------:R-:W-:Y:S01]  /*8190*/  SHF.R.S32.HI R5, RZ, 0x1f, R4 ;  /* 0x0000001fff057819 */ /* 0x000fe20000011404 */
[----:B------:R-:W-:Y:S01]  /*81a0*/  IMAD.U32 R12, RZ, RZ, UR8 ;  /* 0x00000008ff0c7e24 */ /* 0x000fe2000f8e00ff */
[----:B------:R-:W-:Y:S01]  /*81b0*/  F2FP.BF16.F32.PACK_AB R36, R36, R37 ;  /* 0x000000252424723e */ /* 0x000fe200000010ff */
[----:B------:R-:W-:Y:S01]  /*81c0*/  ULDC.64 UR8, c[0x0][0xae8] ;  /* 0x0002ba0000087ab9 */ /* 0x000fe20000000a00 */
[----:B------:R-:W-:-:S02]  /*81d0*/  F2FP.BF16.F32.PACK_AB R34, R34, R35 ;  /* 0x000000232222723e */ /* 0x000fc400000010ff */
[----:B------:R-:W-:Y:S02]  /*81e0*/  IADD3 R4, P1, R4, UR6, RZ ;  /* 0x0000000604047c10 */ /* 0x000fe4000ff3e0ff */
[----:B------:R-:W-:Y:S02]  /*81f0*/  SHF.R.S32.HI R6, RZ, 0x1f, R27 ;  /* 0x0000001fff067819 */ /* 0x000fe4000001141b */
[----:B------:R-:W-:Y:S02]  /*8200*/  SEL R46, R36, R41, P0 ;  /* 0x00000029242e7207 */ /* 0x000fe40000000000 */
[----:B------:R-:W-:Y:S02]  /*8210*/  SEL R62, R34, R51, P0 ;  /* 0x00000033223e7207 */ /* 0x000fe40000000000 */
[----:B------:R-:W-:Y:S01]  /*8220*/  IADD3.X R5, R5, UR7, R12, P1, !PT ;  /* 0x0000000705057c10 */ /* 0x000fe20008ffe40c */
[----:B------:R-:W-:Y:S01]  /*8230*/  ULDC.64 UR6, c[0x0][0xb88] ;  /* 0x0002e20000067ab9 */ /* 0x000fe20000000a00 */
[----:B------:R-:W-:Y:S01]  /*8240*/  SEL R34, R51, R34, P0 ;  /* 0x0000002233227207 */ /* 0x000fe20000000000 */
[----:B------:R-:W-:Y:S01]  /*8250*/  IMAD R6, R6, UR6, RZ ;  /* 0x0000000606067c24 */ /* 0x000fe2000f8e02ff */
[----:B------:R-:W-:Y:S01]  /*8260*/  SEL R36, R41, R36, P0 ;  /* 0x0000002429247207 */ /* 0x000fe20000000000 */
[----:B------:R-:W-:Y:S01]  /*8270*/  IMAD.WIDE.U32 R4, R27, UR6, R4 ;  /* 0x000000061b047c25 */ /* 0x000fe2000f8e0004 */
[----:B------:R-:W-:-:S02]  /*8280*/  MOV R59, R14 ;  /* 0x0000000e003b7202 */ /* 0x000fc40000000f00 */
[C---:B------:R-:W-:Y:S01]  /*8290*/  IADD3 R11, P3, R24.reuse, 0x3000, RZ ;  /* 0x00003000180b7810 */ /* 0x040fe20007f7e0ff */
[----:B------:R-:W-:Y:S01]  /*82a0*/  IMAD R37, R27, UR7, R6 ;  /* 0x000000071b257c24 */ /* 0x000fe2000f8e0206 */
[----:B------:R-:W-:Y:S01]  /*82b0*/  LOP3.LUT R9, R24, 0x380, RZ, 0xc0, !PT ;  /* 0x0000038018097812 */ /* 0x000fe200078ec0ff */
[----:B------:R-:W-:Y:S01]  /*82c0*/  IMAD R12, R48, 0xc0, R22 ;  /* 0x000000c0300c7824 */ /* 0x000fe200078e0216 */
[----:B------:R-:W-:Y:S01]  /*82d0*/  LOP3.LUT R10, R11, 0x380, RZ, 0xc0, !PT ;  /* 0x000003800b0a7812 */ /* 0x000fe200078ec0ff */
[----:B------:R-:W-:Y:S01]  /*82e0*/  ULDC.64 UR6, c[0x0][0xb50] ;  /* 0x0002d40000067ab9 */ /* 0x000fe20000000a00 */
[----:B------:R-:W-:Y:S01]  /*82f0*/  SHF.R.U64 R9, R9, 0x3, RZ ;  /* 0x0000000309097819 */ /* 0x000fe200000012ff */
[----:B------:R-:W-:Y:S01]  /*8300*/  VIADD R6, R12, 0x8 ;  /* 0x000000080c067836 */ /* 0x000fe20000000000 */
[----:B------:R-:W-:Y:S01]  /*8310*/  SHF.R.U64 R10, R10, 0x3, RZ ;  /* 0x000000030a0a7819 */ /* 0x000fe200000012ff */
[----:B------:R-:W-:Y:S01]  /*8320*/  IMAD.IADD R5, R5, 0x1, R37 ;  /* 0x0000000105057824 */ /* 0x000fe200078e0225 */
[----:B------:R-:W-:Y:S01]  /*8330*/  LOP3.LUT R24, R9, R24, RZ, 0x3c, !PT ;  /* 0x0000001809187212 */ /* 0x000fe200078e3cff */
[----:B------:R-:W-:Y:S01]  /*8340*/  IMAD.X R9, RZ, RZ, R25, P4 ;  /* 0x000000ffff097224 */ /* 0x000fe200020e0619 */
[----:B------:R-:W-:-:S02]  /*8350*/  LOP3.LUT P1, RZ, R18, 0x3, RZ, 0xc0, !PT ;  /* 0x0000000312ff7812 */ /* 0x000fc4000782c0ff */
[----:B------:R-:W-:Y:S02]  /*8360*/  LEA R37, P4, R4, UR6, 0x2 ;  /* 0x0000000604257c11 */ /* 0x000fe4000f8810ff */
[----:B------:R-:W-:Y:S02]  /*8370*/  LOP3.LUT R10, R10, R11, RZ, 0x3c, !PT ;  /* 0x0000000b0a0a7212 */ /* 0x000fe400078e3cff */
[----:B------:R-:W-:Y:S02]  /*8380*/  IADD3.X R11, RZ, R25, RZ, P3, !PT ;  /* 0x00000019ff0b7210 */ /* 0x000fe40001ffe4ff */
[-C--:B------:R-:W-:Y:S02]  /*8390*/  ISETP.GE.OR P3, PT, R12, R49.reuse, P1 ;  /* 0x000000310c00720c */ /* 0x080fe40000f66670 */
[----:B------:R-:W-:Y:S02]  /*83a0*/  ISETP.GE.OR P1, PT, R6, R49, P1 ;  /* 0x000000310600720c */ /* 0x000fe40000f26670 */
[----:B--2---:R-:W-:Y:S01]  /*83b0*/  LOP3.LUT R7, R3, 0x2, RZ, 0x3c, !PT ;  /* 0x0000000203077812 */ /* 0x004fe200078e3cff */
[----:B------:R-:W-:Y:S04]  /*83c0*/  SHFL.IDX PT, R30, R30, R3, 0x1c1f ;  /* 0x001c1f031e1e7589 */ /* 0x000fe800000e0000 */
[----:B------:R-:W-:Y:S04]  /*83d0*/  SHFL.IDX PT, R38, R38, R3, 0x1c1f ;  /* 0x001c1f0326267589 */ /* 0x000fe800000e0000 */
[----:B------:R-:W-:Y:S04]  /*83e0*/  SHFL.IDX PT, R42, R42, R3, 0x1c1f ;  /* 0x001c1f032a2a7589 */ /* 0x000fe800000e0000 */
[----:B------:R-:W-:Y:S04]  /*83f0*/  SHFL.IDX PT, R46, R46, R3, 0x1c1f ;  /* 0x001c1f032e2e7589 */ /* 0x000fe800000e0000 */
[----:B------:R-:W-:Y:S04]  /*8400*/  SHFL.IDX PT, R26, R50, R3, 0x1c1f ;  /* 0x001c1f03321a7589 */ /* 0x000fe800000e0000 */
[----:B------:R-:W-:Y:S04]  /*8410*/  SHFL.IDX PT, R54, R54, R3, 0x1c1f ;  /* 0x001c1f0336367589 */ /* 0x000fe800000e0000 */
[----:B------:R-:W0:Y:S04]  /*8420*/  SHFL.IDX PT, R13, R32, R7, 0x1c1f ;  /* 0x001c1f07200d7589 */ /* 0x000e2800000e0000 */
[----:B------:R-:W-:Y:S04]  /*8430*/  SHFL.IDX PT, R58, R58, R3, 0x1c1f ;  /* 0x001c1f033a3a7589 */ /* 0x000fe800000e0000 */
[----:B------:R1:W2:Y:S04]  /*8440*/  SHFL.IDX PT, R15, R40, R7, 0x1c1f ;  /* 0x001c1f07280f7589 */ /* 0x0002a800000e0000 */
[----:B------:R-:W-:Y:S04]  /*8450*/  SHFL.IDX PT, R62, R62, R3, 0x1c1f ;  /* 0x001c1f033e3e7589 */ /* 0x000fe800000e0000 */
[----:B------:R-:W3:Y:S01]  /*8460*/  SHFL.IDX PT, R33, R52, R7, 0x1c1f ;  /* 0x001c1f0734217589 */ /* 0x000ee200000e0000 */
[----:B-1----:R-:W-:-:S03]  /*8470*/  LEA.HI.X R40, R4, UR7, R5, 0x2, P4 ;  /* 0x0000000704287c11 */ /* 0x002fc6000a0f1405 */
[----:B------:R-:W1:Y:S04]  /*8480*/  SHFL.IDX PT, R3, R56, R7, 0x1c1f ;  /* 0x001c1f0738037589 */ /* 0x000e6800000e0000 */
[----:B------:R-:W4:Y:S01]  /*8490*/  SHFL.IDX PT, R35, R60, R7, 0x1c1f ;  /* 0x001c1f073c237589 */ /* 0x000f2200000e0000 */
[----:B0-----:R-:W-:Y:S02]  /*84a0*/  SEL R4, R30, R13, P0 ;  /* 0x0000000d1e047207 */ /* 0x001fe40000000000 */
[----:B------:R-:W-:Y:S01]  /*84b0*/  SEL R6, R13, R30, P0 ;  /* 0x0000001e0d067207 */ /* 0x000fe20000000000 */
[----:B------:R-:W0:Y:S04]  /*84c0*/  SHFL.IDX PT, R27, R44, R7, 0x1c1f ;  /* 0x001c1f072c1b7589 */ /* 0x000e2800000e0000 */
[----:B------:R-:W5:Y:S01]  /*84d0*/  SHFL.IDX PT, R39, R34, R7, 0x1c1f ;  /* 0x001c1f0722277589 */ /* 0x000f6200000e0000 */
[----:B--2---:R-:W-:-:S02]  /*84e0*/  SEL R12, R38, R15, P0 ;  /* 0x0000000f260c7207 */ /* 0x004fc40000000000 */
[----:B------:R-:W-:Y:S01]  /*84f0*/  SEL R14, R15, R38, P0 ;  /* 0x000000260f0e7207 */ /* 0x000fe20000000000 */
[----:B------:R2:W5:Y:S01]  /*8500*/  SHFL.IDX PT, R31, R36, R7, 0x1c1f ;  /* 0x001c1f07241f7589 */ /* 0x00056200000e0000 */
[----:B---3--:R-:W-:-:S03]  /*8510*/  SEL R5, R26, R33, P0 ;  /* 0x000000211a057207 */ /* 0x008fc60000000000 */
[----:B------:R-:W-:Y:S01]  /*8520*/  SHFL.IDX PT, R50, R37, RZ, 0x1c1f ;  /* 0x001c1fff25327589 */ /* 0x000fe200000e0000 */
[----:B-1----:R-:W-:-:S03]  /*8530*/  SEL R13, R54, R3, P0 ;  /* 0x00000003360d7207 */ /* 0x002fc60000000000 */
[----:B------:R5:W-:Y:S01]  /*8540*/  SHFL.IDX PT, R52, R37, 0x1, 0x1c1f ;  /* 0x003c1f0025347f89 */ /* 0x000be200000e0000 */
[----:B--2---:R-:W-:Y:S02]  /*8550*/  SEL R7, R33, R26, P0 ;  /* 0x0000001a21077207 */ /* 0x004fe40000000000 */
[----:B------:R-:W-:Y:S01]  /*8560*/  SEL R15, R3, R54, P0 ;  /* 0x00000036030f7207 */ /* 0x000fe20000000000 */
[----:B------:R-:W-:Y:S01]  /*8570*/  BAR.SYNC.DEFER_BLOCKING 0x1, 0x180 ;  /* 0x0046000000007b1d */ /* 0x000fe20000010000 */
[----:B----4-:R-:W-:Y:S02]  /*8580*/  SEL R33, R58, R35, P0 ;  /* 0x000000233a217207 */ /* 0x010fe40000000000 */
[----:B0-----:R-:W-:Y:S02]  /*8590*/  SEL R32, R42, R27, P0 ;  /* 0x0000001b2a207207 */ /* 0x001fe40000000000 */
[----:B------:R-:W-:Y:S02]  /*85a0*/  SEL R34, R27, R42, P0 ;  /* 0x0000002a1b227207 */ /* 0x000fe40000000000 */
[----:B------:R-:W-:Y:S01]  /*85b0*/  SEL R35, R35, R58, P0 ;  /* 0x0000003a23237207 */ /* 0x000fe20000000000 */
[----:B------:R-:W0:Y:S01]  /*85c0*/  SHFL.IDX PT, R51, R40, RZ, 0x1c1f ;  /* 0x001c1fff28337589 */ /* 0x000e2200000e0000 */
[----:B-----5:R-:W-:-:S02]  /*85d0*/  SEL R37, R62, R39, P0 ;  /* 0x000000273e257207 */ /* 0x020fc40000000000 */
[----:B------:R-:W-:Y:S01]  /*85e0*/  SEL R36, R46, R31, P0 ;  /* 0x0000001f2e247207 */ /* 0x000fe20000000000 */
[----:B------:R-:W1:Y:S01]  /*85f0*/  SHFL.IDX PT, R53, R40, 0x1, 0x1c1f ;  /* 0x003c1f0028357f89 */ /* 0x000e6200000e0000 */
[----:B------:R-:W-:Y:S02]  /*8600*/  SEL R38, R31, R46, P0 ;  /* 0x0000002e1f267207 */ /* 0x000fe40000000000 */
[----:B------:R-:W-:Y:S01]  /*8610*/  SEL R39, R39, R62, P0 ;  /* 0x0000003e27277207 */ /* 0x000fe20000000000 */
[----:B------:R2:W-:Y:S04]  /*8620*/  STSM.16.M88.4 [R61], R4 ;  /* 0x000000043d007844 */ /* 0x0005e80000000200 */
[----:B------:R3:W-:Y:S04]  /*8630*/  STSM.16.M88.4 [R59], R12 ;  /* 0x0000000c3b007844 */ /* 0x0007e80000000200 */
[----:B------:R-:W-:Y:S04]  /*8640*/  STSM.16.M88.4 [R57], R32 ;  /* 0x0000002039007844 */ /* 0x000fe80000000200 */
[----:B------:R-:W-:Y:S01]  /*8650*/  STSM.16.M88.4 [R55], R36 ;  /* 0x0000002437007844 */ /* 0x000fe20000000200 */
[----:B------:R-:W-:Y:S08]  /*8660*/  BAR.SYNC.DEFER_BLOCKING 0x1, 0x180 ;  /* 0x0046000000007b1d */ /* 0x000ff00000010000 */
[----:B--2---:R-:W2:Y:S08]  /*8670*/  @P2 LDC R7, c[0x0][0xbec] ;  /* 0x0002fb00ff072b82 */ /* 0x004eb00000000800 */
[----:B---3--:R-:W3:Y:S01]  /*8680*/  @P2 LDC R13, c[0x0][0xbf0] ;  /* 0x0002fc00ff0d2b82 */ /* 0x008ee20000000800 */
[----:B0-----:R-:W-:Y:S04]  /*8690*/  @!P3 ST.E desc[UR46][R50.64], R2 ;  /* 0x000000023200b985 */ /* 0x001fe8000c10192e */
[----:B-1----:R2:W-:Y:S04]  /*86a0*/  @!P1 ST.E desc[UR46][R52.64], R0 ;  /* 0x0000000034009985 */ /* 0x0025e8000c10192e */
[----:B------:R-:W4:Y:S04]  /*86b0*/  LD.E.128 R24, desc[UR46][R24.64] ;  /* 0x0000002e18187980 */ /* 0x000f28000c101d00 */
[----:B------:R-:W5:Y:S04]  /*86c0*/  LD.E.128 R28, desc[UR46][R28.64] ;  /* 0x0000002e1c1c7980 */ /* 0x000f68000c101d00 */
[----:B------:R0:W5:Y:S04]  /*86d0*/  LD.E.128 R40, desc[UR46][R10.64] ;  /* 0x0000002e0a287980 */ /* 0x000168000c101d00 */
[----:B------:R1:W5:Y:S01]  /*86e0*/  LD.E.128 R44, desc[UR46][R8.64] ;  /* 0x0000002e082c7980 */ /* 0x000362000c101d00 */
[----:B------:R-:W-:Y:S01]  /*86f0*/  UIMAD UR6, UR12, UR8, URZ ;  /* 0x000000080c0672a4 */ /* 0x000fe2000f8e023f */
[----:B------:R-:W-:Y:S01]  /*8700*/  IMAD R3, R16, 0x30, R17 ;  /* 0x0000003010037824 */ /* 0x000fe200078e0211 */
[----:B------:R-:W-:Y:S01]  /*8710*/  UIMAD.WIDE.U32 UR4, UR13, UR8, URZ ;  /* 0x000000080d0472a5 */ /* 0x000fe2000f8e003f */
[----:B------:R-:W-:Y:S01]  /*8720*/  @!PT LDS RZ, [RZ] ;  /* 0x00000000fffff984 */ /* 0x000fe20000000800 */
[----:B------:R-:W-:Y:S01]  /*8730*/  @!PT LDS RZ, [RZ] ;  /* 0x00000000fffff984 */ /* 0x000fe20000000800 */
[----:B------:R-:W-:Y:S01]  /*8740*/  @!PT LDS RZ, [RZ] ;  /* 0x00000000fffff984 */ /* 0x000fe20000000800 */
[----:B------:R-:W-:Y:S01]  /*8750*/  @!PT LDS RZ, [RZ] ;  /* 0x00000000fffff984 */ /* 0x000fe20000000800 */
[----:B------:R0:W-:Y:S06]  /*8760*/  MEMBAR.ALL.CTA ;  /* 0x0000000000007992 */ /* 0x0001ec0000008000 */
[----:B0-----:R-:W0:Y:S01]  /*8770*/  FENCE.VIEW.ASYNC.S ;  /* 0x00000000000073c6 */ /* 0x001e220000000000 */
[----:B------:R-:W-:Y:S01]  /*8780*/  UIMAD UR6, UR13, UR9, UR6 ;  /* 0x000000090d0672a4 */ /* 0x000fe2000f8e0206 */
[C---:B------:R-:W-:Y:S01]  /*8790*/  IMAD R6, R48.reuse, 0xc0, R3 ;  /* 0x000000c030067824 */ /* 0x040fe200078e0203 */
[----:B------:R-:W-:Y:S01]  /*87a0*/  UIADD3 UR44, UR44, 0x13220, URZ ;  /* 0x000132202c2c7890 */ /* 0x000fe2000fffe03f */
[----:B------:R-:W-:Y:S01]  /*87b0*/  IMAD R48, R48, 0xc0, R17 ;  /* 0x000000c030307824 */ /* 0x000fe200078e0211 */
[----:B------:R-:W-:Y:S01]  /*87c0*/  ULDC.64 UR8, c[0x0][0xaf0] ;  /* 0x0002bc0000087ab9 */ /* 0x000fe20000000a00 */
[----:B------:R-:W-:Y:S01]  /*87d0*/  UIADD3 UR5, UR5, UR6, URZ ;  /* 0x0000000605057290 */ /* 0x000fe2000fffe03f */
[----:B--2---:R-:W-:Y:S01]  /*87e0*/  @P2 IMAD.HI.U32 R0, R6, R7, RZ ;  /* 0x0000000706002227 */ /* 0x004fe200078e00ff */
[----:B------:R-:W-:Y:S01]  /*87f0*/  UIMAD UR7, UR14, UR8, URZ ;  /* 0x000000080e0772a4 */ /* 0x000fe2000f8e023f */
[C---:B------:R-:W-:Y:S01]  /*8800*/  IADD3 R12, R48.reuse, 0x90, RZ ;  /* 0x00000090300c7810 */ /* 0x040fe20007ffe0ff */
[----:B------:R-:W-:Y:S01]  /*8810*/  UIMAD.WIDE.U32 UR4, UR45, UR8, UR4 ;  /* 0x000000082d0472a5 */ /* 0x000fe2000f8e0004 */
[----:B------:R-:W-:Y:S01]  /*8820*/  IMAD.MOV.U32 R5, RZ, RZ, R6 ;  /* 0x000000ffff057224 */ /* 0x000fe200078e0006 */
[----:B------:R-:W-:Y:S01]  /*8830*/  UIMAD UR6, UR45, UR9, UR7 ;  /* 0x000000092d0672a4 */ /* 0x000fe2000f8e0207 */
[----:B---3--:R-:W-:Y:S01]  /*8840*/  @P2 SHF.R.U32.HI R5, RZ, R13, R0 ;  /* 0x0000000dff052219 */ /* 0x008fe20000011600 */
[----:B------:R-:W-:Y:S01]  /*8850*/  VIADD R10, R48, 0x60 ;  /* 0x00000060300a7836 */ /* 0x000fe20000000000 */
[----:B------:R-:W-:Y:S01]  /*8860*/  ULDC.64 UR8, c[0x0][0xae0] ;  /* 0x0002b80000087ab9 */ /* 0x000fe20000000a00 */
[----:B------:R-:W-:Y:S01]  /*8870*/  UIADD3 UR6, UR5, UR6, URZ ;  /* 0x0000000605067290 */ /* 0x000fe2000fffe03f */
[----:B------:R-:W-:Y:S01]  /*8880*/  SHF.R.S32.HI R0, RZ, 0x1f, R5 ;  /* 0x0000001fff007819 */ /* 0x000fe20000011405 */
[----:B------:R-:W-:Y:S01]  /*8890*/  IMAD.U32 R3, RZ, RZ, UR5 ;  /* 0x00000005ff037e24 */ /* 0x000fe2000f8e00ff */
[----:B------:R-:W-:Y:S01]  /*88a0*/  IADD3 R4, -R5, RZ, RZ ;  /* 0x000000ff05047210 */ /* 0x000fe20007ffe1ff */
[----:B------:R-:W-:Y:S01]  /*88b0*/  IMAD.U32 R2, RZ, RZ, UR4 ;  /* 0x00000004ff027e24 */ /* 0x000fe2000f8e00ff */
[----:B------:R-:W-:Y:S01]  /*88c0*/  ULDC.64 UR4, c[0x0][0xad8] ;  /* 0x0002b60000047ab9 */ /* 0x000fe20000000a00 */
[----:B------:R-:W-:Y:S01]  /*88d0*/  IMAD.U32 R3, RZ, RZ, UR6 ;  /* 0x00000006ff037e24 */ /* 0x000fe2000f8e00ff */
[----:B------:R-:W-:Y:S01]  /*88e0*/  UPRMT UR44, URZ, 0x654, UR44 ;  /* 0x000006543f2c7896 */ /* 0x000fe2000800002c */
[----:B------:R-:W-:Y:S01]  /*88f0*/  IMAD R0, R0, UR8, RZ ;  /* 0x0000000800007c24 */ /* 0x000fe2000f8e02ff */
[----:B------:R-:W-:Y:S01]  /*8900*/  UIADD3 UR39, UR39, 0x1, URZ ;  /* 0x0000000127277890 */ /* 0x000fe2000fffe03f */
[----:B------:R-:W-:Y:S01]  /*8910*/  IMAD R21, R21, R4, R6 ;  /* 0x0000000415157224 */ /* 0x000fe200078e0206 */
[----:B------:R-:W-:Y:S01]  /*8920*/  UIADD3 UR36, UR36, 0x1, URZ ;  /* 0x0000000124247890 */ /* 0x000fe2000fffe03f */
[C---:B------:R-:W-:Y:S01]  /*8930*/  IMAD R7, R5.reuse, UR9, R0 ;  /* 0x0000000905077c24 */ /* 0x040fe2000f8e0200 */
[----:B------:R-:W-:Y:S01]  /*8940*/  UISETP.NE.AND UP0, UPT, UR39, 0x2, UPT ;  /* 0x000000022700788c */ /* 0x000fe2000bf05270 */
[----:B------:R-:W-:Y:S01]  /*8950*/  IMAD.WIDE.U32 R2, R5, UR8, R2 ;  /* 0x0000000805027c25 */ /* 0x000fe2000f8e0002 */
[----:B------:R-:W-:Y:S01]  /*8960*/  SHF.R.S32.HI R0, RZ, 0x1f, R21 ;  /* 0x0000001fff007819 */ /* 0x000fe20000011415 */
[----:B0-----:R-:W-:Y:S01]  /*8970*/  SYNCS.ARRIVE.TRANS64.RED.A1T0 RZ, [UR44], RZ ;  /* 0x000000ffffff79a7 */ /* 0x001fe2000810042c */
[----:B------:R-:W-:-:S02]  /*8980*/  USEL UR39, UR39, URZ, UP0 ;  /* 0x0000003f27277287 */ /* 0x000fc40008000000 */
[----:B------:R-:W-:Y:S01]  /*8990*/  IADD3 R3, R3, R7, RZ ;  /* 0x0000000703037210 */ /* 0x000fe20007ffe0ff */
[----:B------:R-:W-:-:S04]  /*89a0*/  IMAD R0, R0, UR4, RZ ;  /* 0x0000000400007c24 */ /* 0x000fc8000f8e02ff */
[C---:B------:R-:W-:Y:S02]  /*89b0*/  IMAD R5, R21.reuse, UR5, R0 ;  /* 0x0000000515057c24 */ /* 0x040fe4000f8e0200 */
[----:B------:R-:W-:Y:S01]  /*89c0*/  IMAD.WIDE.U32 R2, R21, UR4, R2 ;  /* 0x0000000415027c25 */ /* 0x000fe2000f8e0002 */
[----:B------:R-:W-:-:S03]  /*89d0*/  ULDC.64 UR4, c[0x0][0xa80] ;  /* 0x0002a00000047ab9 */ /* 0x000fc60000000a00 */
[----:B------:R-:W-:Y:S01]  /*89e0*/  IMAD.IADD R3, R3, 0x1, R5 ;  /* 0x0000000103037824 */ /* 0x000fe200078e0205 */
[----:B------:R-:W-:Y:S01]  /*89f0*/  LEA R11, P0, R2, UR4, 0x1 ;  /* 0x00000004020b7c11 */ /* 0x000fe2000f8008ff */
[----:B------:R-:W-:Y:S01]  /*8a00*/  ULDC UR4, c[0x0][0xac8] ;  /* 0x0002b20000047ab9 */ /* 0x000fe20000000800 */
[----:B------:R-:W-:Y:S02]  /*8a10*/  VIADD R0, R48, 0x30 ;  /* 0x0000003030007836 */ /* 0x000fe40000000000 */
[----:B------:R-:W-:Y:S01]  /*8a20*/  LEA.HI.X R13, R2, UR5, R3, 0x1, P0 ;  /* 0x00000005020d7c11 */ /* 0x000fe200080f0c03 */
[----:B------:R-:W-:Y:S01]  /*8a30*/  SHFL.IDX PT, R4, R11, 0x1, 0x181f ;  /* 0x00381f000b047f89 */ /* 0x000fe200000e0000 */
[----:B------:R-:W-:Y:S01]  /*8a40*/  ISETP.GE.AND P0, PT, R20, UR4, PT ;  /* 0x0000000414007c0c */ /* 0x000fe2000bf06270 */
[----:B------:R-:W-:Y:S02]  /*8a50*/  ULDC UR4, c[0x0][0xc] ;  /* 0x0000030000047ab9 */ /* 0x000fe40000000800 */
[----:B------:R-:W-:Y:S01]  /*8a60*/  SHFL.IDX PT, R2, R11, RZ, 0x181f ;  /* 0x00181fff0b027589 */ /* 0x000fe200000e0000 */
[-C--:B------:R-:W-:Y:S01]  /*8a70*/  ISETP.GE.OR P2, PT, R0, R49.reuse, P0 ;  /* 0x000000310000720c */ /* 0x080fe20000746670 */
[----:B------:R-:W-:Y:S01]  /*8a80*/  UIADD3 UR41, UR4, UR41, URZ ;  /* 0x0000002904297290 */ /* 0x000fe2000fffe03f */
[----:B------:R-:W0:Y:S01]  /*8a90*/  LDC R0, c[0x0][0xc34] ;  /* 0x00030d00ff007b82 */ /* 0x000e220000000800 */
[----:B------:R-:W2:Y:S01]  /*8aa0*/  SHFL.IDX PT, R3, R13, RZ, 0x181f ;  /* 0x00181fff0d037589 */ /* 0x000ea200000e0000 */
[-C--:B------:R-:W-:Y:S01]  /*8ab0*/  ISETP.GE.OR P1, PT, R48, R49.reuse, P0 ;  /* 0x000000313000720c */ /* 0x080fe20000726670 */
[----:B------:R-:W-:Y:S01]  /*8ac0*/  USEL UR4, URZ, 0x1, UP0 ;  /* 0x000000013f047887 */ /* 0x000fe20008000000 */
[-C--:B------:R-:W-:Y:S01]  /*8ad0*/  ISETP.GE.OR P3, PT, R10, R49.reuse, P0 ;  /* 0x000000310a00720c */ /* 0x080fe20000766670 */
[----:B------:R-:W3:Y:S01]  /*8ae0*/  SHFL.IDX PT, R5, R13, 0x1, 0x181f ;  /* 0x00381f000d057f89 */ /* 0x000ee200000e0000 */
[----:B------:R-:W-:Y:S01]  /*8af0*/  ISETP.GE.OR P0, PT, R12, R49, P0 ;  /* 0x000000310c00720c */ /* 0x000fe20000706670 */
[----:B------:R-:W-:-:S02]  /*8b00*/  ULOP3.LUT UR37, UR37, UR4, URZ, 0x3c, !UPT ;  /* 0x0000000425257292 */ /* 0x000fc4000f8e3c3f */
[----:B------:R-:W-:Y:S04]  /*8b10*/  SHFL.IDX PT, R6, R11, 0x2, 0x181f ;  /* 0x00581f000b067f89 */ /* 0x000fe800000e0000 */
[----:B------:R-:W3:Y:S04]  /*8b20*/  SHFL.IDX PT, R7, R13, 0x2, 0x181f ;  /* 0x00581f000d077f89 */ /* 0x000ee800000e0000 */
[----:B-1----:R-:W-:Y:S04]  /*8b30*/  SHFL.IDX PT, R8, R11, 0x3, 0x181f ;  /* 0x00781f000b087f89 */ /* 0x002fe800000e0000 */
[----:B------:R-:W1:Y:S01]  /*8b40*/  SHFL.IDX PT, R9, R13, 0x3, 0x181f ;  /* 0x00781f000d097f89 */ /* 0x000e6200000e0000 */
[----:B--2---:R-:W-:-:S04]  /*8b50*/  @!P1 IMAD.WIDE R2, R20, 0x2, R2 ;  /* 0x0000000214029825 */ /* 0x004fc800078e0202 */
[----:B---3--:R-:W-:-:S04]  /*8b60*/  @!P2 IMAD.WIDE R4, R20, 0x2, R4 ;  /* 0x000000021404a825 */ /* 0x008fc800078e0204 */
[----:B------:R-:W-:-:S04]  /*8b70*/  @!P3 IMAD.WIDE R6, R20, 0x2, R6 ;  /* 0x000000021406b825 */ /* 0x000fc800078e0206 */
[----:B-1----:R-:W-:Y:S01]  /*8b80*/  @!P0 IMAD.WIDE R20, R20, 0x2, R8 ;  /* 0x0000000214148825 */ /* 0x002fe200078e0208 */
[----:B----4-:R1:W-:Y:S04]  /*8b90*/  @!P1 ST.E.128 desc[UR46][R2.64], R24 ;  /* 0x0000001802009985 */ /* 0x0103e8000c101d2e */
[----:B-----5:R1:W-:Y:S04]  /*8ba0*/  @!P2 ST.E.128 desc[UR46][R4.64], R28 ;  /* 0x0000001c0400a985 */ /* 0x0203e8000c101d2e */
[----:B------:R1:W-:Y:S04]  /*8bb0*/  @!P3 ST.E.128 desc[UR46][R6.64], R40 ;  /* 0x000000280600b985 */ /* 0x0003e8000c101d2e */
[----:B------:R1:W-:Y:S01]  /*8bc0*/  @!P0 ST.E.128 desc[UR46][R20.64], R44 ;  /* 0x0000002c14008985 */ /* 0x0003e2000c101d2e */
[----:B0-----:R-:W-:-:S13]  /*8bd0*/  ISETP.LE.AND P0, PT, R0, UR41, PT ;  /* 0x0000002900007c0c */ /* 0x001fda000bf03270 */
[----:B------:R-:W-:Y:S05]  /*8be0*/  @!P0 BRA `(.L_x_31) ;  /* 0xffffff8000548947 */ /* 0x000fea000383ffff */
[----:B------:R-:W-:Y:S05]  /*8bf0*/  EXIT ;  /* 0x000000000000794d */ /* 0x000fea0003800000 */
.L_x_7:
[----:B------:R-:W-:-:S08]  /*8c00*/  NOP ;  /* 0x0000000000007918 */ /* 0x000fd00000000000 */
[----:B------:R-:W0:-:S00]  /*8c10*/  USETMAXREG.DEALLOC.CTAPOOL 0x20 ;  /* 0x00000020000079c8 */ /* 0x000e0000080e0500 */
[----:B------:R-:W1:Y:S01]  /*8c20*/  S2UR UR50, SR_CTAID.X ;  /* 0x00000000003279c3 */ /* 0x000e620000002500 */
[----:B------:R-:W-:Y:S01]  /*8c30*/  UMOV UR48, 0x1 ;  /* 0x0000000100307882 */ /* 0x000fe20000000000 */
[----:B0-----:R-:W-:Y:S02]  /*8c40*/  IMAD.MOV.U32 R18, RZ, RZ, RZ ;  /* 0x000000ffff127224 */ /* 0x001fe400078e00ff */
[----:B------:R-:W-:-:S04]  /*8c50*/  IMAD.MOV.U32 R19, RZ, RZ, 0x1 ;  /* 0x00000001ff137424 */ /* 0x000fc800078e00ff */
[----:B------:R-:W1:Y:S02]  /*8c60*/  LDC R2, c[0x0][0xc34] ;  /* 0x00030d00ff027b82 */ /* 0x000e640000000800 */
[----:B-1----:R-:W-:-:S13]  /*8c70*/  ISETP.LE.AND P0, PT, R2, UR50, PT ;  /* 0x0000003202007c0c */ /* 0x002fda000bf03270 */
[----:B------:R-:W-:Y:S05]  /*8c80*/  @P0 BRA `(.L_x_32) ;  /* 0x0000002800400947 */ /* 0x000fea0003800000 */
[----:B------:R-:W0:Y:S01]  /*8c90*/  S2R R10, SR_TID.X ;  /* 0x00000000000a7919 */ /* 0x000e220000002100 */
[----:B------:R-:W1:Y:S01]  /*8ca0*/  S2UR UR4, SR_CgaCtaId ;  /* 0x00000000000479c3 */ /* 0x000e620000008800 */
[----:B------:R-:W-:Y:S01]  /*8cb0*/  IMAD.SHL.U32 R6, R28, 0x10, RZ ;  /* 0x000000101c067824 */ /* 0x000fe200078e00ff */
[----:B------:R-:W-:Y:S01]  /*8cc0*/  UMOV UR41, 0x400 ;  /* 0x0000040000297882 */ /* 0x000fe20000000000 */
[----:B------:R-:W-:Y:S01]  /*8cd0*/  IMAD.MOV.U32 R19, RZ, RZ, 0x1 ;  /* 0x00000001ff137424 */ /* 0x000fe200078e00ff */
[----:B------:R-:W-:Y:S01]  /*8ce0*/  ULDC.64 UR52, c[0x0][0x198] ;  /* 0x0000660000347ab9 */ /* 0x000fe20000000a00 */
[----:B------:R-:W-:Y:S01]  /*8cf0*/  IMAD.MOV.U32 R18, RZ, RZ, RZ ;  /* 0x000000ffff127224 */ /* 0x000fe200078e00ff */
[----:B------:R-:W-:Y:S01]  /*8d00*/  LOP3.LUT R7, R6, 0x600, RZ, 0xc0, !PT ;  /* 0x0000060006077812 */ /* 0x000fe200078ec0ff */
[----:B------:R-:W-:Y:S02]  /*8d10*/  ULOP3.LUT UR42, UR38, 0x1, URZ, 0xfc, !UPT ;  /* 0x00000001262a7892 */ /* 0x000fe4000f8efc3f */
[----:B------:R-:W-:Y:S01]  /*8d20*/  ULOP3.LUT UR49, UR38, 0x2, URZ, 0xfc, !UPT ;  /* 0x0000000226317892 */ /* 0x000fe2000f8efc3f */
[----:B------:R-:W-:Y:S01]  /*8d30*/  ULDC UR43, c[0x0][0xc] ;  /* 0x00000300002b7ab9 */ /* 0x000fe20000000800 */
[----:B------:R-:W-:Y:S01]  /*8d40*/  UMOV UR48, URZ ;  /* 0x0000003f00307c82 */ /* 0x000fe20008000000 */
[----:B-1----:R-:W-:Y:S01]  /*8d50*/  ULEA UR41, UR4, UR41, 0x18 ;  /* 0x0000002904297291 */ /* 0x002fe2000f8ec03f */
[C---:B0-----:R-:W-:Y:S01]  /*8d60*/  IMAD.SHL.U32 R26, R10.reuse, 0x40, RZ ;  /* 0x000000400a1a7824 */ /* 0x041fe200078e00ff */
[----:B------:R-:W-:Y:S01]  /*8d70*/  SHF.R.U32.HI R4, RZ, 0x1, R10 ;  /* 0x00000001ff047819 */ /* 0x000fe2000001160a */
[C---:B------:R-:W-:Y:S01]  /*8d80*/  IMAD.SHL.U32 R2, R10.reuse, 0x10, RZ ;  /* 0x000000100a027824 */ /* 0x040fe200078e00ff */
[C---:B------:R-:W-:Y:S01]  /*8d90*/  SHF.L.U32 R0, R10.reuse, 0x5, RZ ;  /* 0x000000050a007819 */ /* 0x040fe200000006ff */
[----:B------:R-:W-:Y:S01]  /*8da0*/  IMAD.SHL.U32 R8, R10, 0x2, RZ ;  /* 0x000000020a087824 */ /* 0x000fe200078e00ff */
[----:B------:R-:W-:-:S02]  /*8db0*/  LOP3.LUT R3, R26, 0x180, RZ, 0xc0, !PT ;  /* 0x000001801a037812 */ /* 0x000fc400078ec0ff */
[----:B------:R-:W-:Y:S02]  /*8dc0*/  LOP3.LUT R5, R2, 0x1b0, RZ, 0xc0, !PT ;  /* 0x000001b002057812 */ /* 0x000fe400078ec0ff */
[----:B------:R-:W-:Y:S01]  /*8dd0*/  LOP3.LUT R3, R3, 0x30, R4, 0xf8, !PT ;  /* 0x0000003003037812 */ /* 0x000fe200078ef804 */
[----:B------:R-:W-:Y:S01]  /*8de0*/  IMAD.SHL.U32 R4, R10, 0x8, RZ ;  /* 0x000000080a047824 */ /* 0x000fe200078e00ff */
[----:B------:R-:W-:Y:S02]  /*8df0*/  LOP3.LUT R9, R5, 0x30, R8, 0x78, !PT ;  /* 0x0000003005097812 */ /* 0x000fe400078e7808 */
[----:B------:R-:W-:Y:S02]  /*8e00*/  LOP3.LUT R5, R0, 0x80, RZ, 0xc0, !PT ;  /* 0x0000008000057812 */ /* 0x000fe400078ec0ff */
[----:B------:R-:W-:Y:S02]  /*8e10*/  LOP3.LUT R6, R7, 0x40, R2, 0xf8, !PT ;  /* 0x0000004007067812 */ /* 0x000fe400078ef802 */
[----:B------:R-:W-:-:S02]  /*8e20*/  LOP3.LUT R3, R3, 0x30, R4, 0x78, !PT ;  /* 0x0000003003037812 */ /* 0x000fc400078e7804 */
[----:B------:R-:W-:Y:S02]  /*8e30*/  SHF.L.U32 R8, R10, 0x2, RZ ;  /* 0x000000020a087819 */ /* 0x000fe400000006ff */
[----:B------:R-:W-:Y:S02]  /*8e40*/  LOP3.LUT R5, R5, 0x10, R10, 0xf8, !PT ;  /* 0x0000001005057812 */ /* 0x000fe400078ef80a */
[----:B------:R-:W-:Y:S02]  /*8e50*/  LOP3.LUT R7, R7, 0x60, R0, 0xf8, !PT ;  /* 0x0000006007077812 */ /* 0x000fe400078ef800 */
[----:B------:R-:W-:Y:S02]  /*8e60*/  LOP3.LUT R9, R6, R9, RZ, 0xfc, !PT ;  /* 0x0000000906097212 */ /* 0x000fe400078efcff */
[----:B------:R-:W-:Y:S02]  /*8e70*/  LOP3.LUT R26, R3, 0x640, R26, 0xf8, !PT ;  /* 0x00000640031a7812 */ /* 0x000fe400078ef81a */
[----:B------:R-:W-:-:S02]  /*8e80*/  LOP3.LUT R5, R5, 0x10, R8, 0x78, !PT ;  /* 0x0000001005057812 */ /* 0x000fc400078e7808 */
[----:B------:R-:W-:Y:S02]  /*8e90*/  LOP3.LUT R6, R7, 0x100, R0, 0xf8, !PT ;  /* 0x0000010007067812 */ /* 0x000fe400078ef800 */
[----:B------:R-:W-:Y:S02]  /*8ea0*/  SHF.R.U32.HI R3, RZ, 0x2, R28 ;  /* 0x00000002ff037819 */ /* 0x000fe4000001161c */
[----:B------:R-:W-:Y:S02]  /*8eb0*/  LOP3.LUT R25, R6, R5, RZ, 0xfc, !PT ;  /* 0x0000000506197212 */ /* 0x000fe400078efcff */
[----:B------:R-:W-:Y:S02]  /*8ec0*/  LOP3.LUT R29, R10, 0x1f, RZ, 0xc0, !PT ;  /* 0x0000001f0a1d7812 */ /* 0x000fe400078ec0ff */
[----:B------:R-:W-:Y:S02]  /*8ed0*/  LOP3.LUT R0, R3, 0x60, R0, 0xf8, !PT ;  /* 0x0000006003007812 */ /* 0x000fe400078ef800 */
[----:B------:R-:W-:-:S07]  /*8ee0*/  IADD3 R27, R9, UR41, RZ ;  /* 0x00000029091b7c10 */ /* 0x000fce000fffe0ff */
.L_x_75:
[----:B------:R-:W-:Y:S01]  /*8ef0*/  ULDC UR4, c[0x0][0xc38] ;  /* 0x00030e0000047ab9 */ /* 0x000fe20000000800 */
[----:B------:R-:W-:Y:S01]  /*8f00*/  ULDC UR8, c[0x0][0xc44] ;  /* 0x0003110000087ab9 */ /* 0x000fe20000000800 */
[----:B------:R-:W-:Y:S02]  /*8f10*/  UISETP.NE.AND UP2, UPT, UR4, 0x1, UPT ;  /* 0x000000010400788c */ /* 0x000fe4000bf45270 */
[----:B------:R-:W-:Y:S01]  /*8f20*/  UISETP.NE.AND UP1, UPT, UR8, 0x1, UPT ;  /* 0x000000010800788c */ /* 0x000fe2000bf25270 */
[----:B------:R-:W-:Y:S01]  /*8f30*/  ULDC.64 UR4, c[0x0][0x418] ;  /* 0x0001060000047ab9 */ /* 0x000fe20000000a00 */
[----:B------:R-:W-:Y:S01]  /*8f40*/  ULDC UR6, c[0x0][0x424] ;  /* 0x0001090000067ab9 */ /* 0x000fe20000000800 */
[----:B------:R-:W-:Y:S02]  /*8f50*/  UISETP.NE.U32.AND UP0, UPT, UR4, URZ, UPT ;  /* 0x0000003f0400728c */ /* 0x000fe4000bf05070 */
[----:B------:R-:W-:Y:S02]  /*8f60*/  UIADD3 UR9, UR41, 0xe000, URZ ;  /* 0x0000e00029097890 */ /* 0x000fe4000fffe03f */
[----:B------:R-:W-:-:S02]  /*8f70*/  UISETP.NE.AND.EX UP0, UPT, UR5, URZ, UPT, UP0 ;  /* 0x0000003f0500728c */ /* 0x000fc4000bf05300 */
[----:B------:R-:W-:Y:S01]  /*8f80*/  @UP2 ULDC UR4, c[0x0][0xc3c] ;  /* 0x00030f0000042ab9 */ /* 0x000fe20000000800 */
[----:B------:R-:W-:Y:S01]  /*8f90*/  ULDC UR40, c[0x0][0x2f0] ;  /* 0x0000bc0000287ab9 */ /* 0x000fe20000000800 */
[----:B------:R-:W-:Y:S02]  /*8fa0*/  UIMAD.WIDE.U32 UR4, UR50, UR4, URZ ;  /* 0x00000004320472a5 */ /* 0x000fe4000f8e003f */
[----:B------:R-:W-:Y:S01]  /*8fb0*/  USEL UR6, UR6, 0x1, UP0 ;  /* 0x0000000106067887 */ /* 0x000fe20008000000 */
[----:B------:R-:W-:Y:S01]  /*8fc0*/  @UP2 ULDC UR7, c[0x0][0xc40] ;  /* 0x0003100000072ab9 */ /* 0x000fe20000000800 */
[----:B------:R-:W-:Y:S01]  /*8fd0*/  ULOP3.LUT UP0, URZ, UR9, 0x1bf, URZ, 0xc0, !UPT ;  /* 0x000001bf093f7892 */ /* 0x000fe2000f80c03f */
[----:B------:R-:W-:Y:S01]  /*8fe0*/  UMOV UR45, UR50 ;  /* 0x00000032002d7c82 */ /* 0x000fe20008000000 */
[----:B------:R-:W-:Y:S02]  /*8ff0*/  UIMAD UR40, UR6, UR40, URZ ;  /* 0x00000028062872a4 */ /* 0x000fe4000f8e023f */
[----:B------:R-:W-:-:S02]  /*9000*/  @UP2 USHF.R.U32.HI UR45, URZ, UR7, UR5 ;  /* 0x000000073f2d2299 */ /* 0x000fc40008011605 */
[----:B------:R-:W-:Y:S01]  /*9010*/  PLOP3.LUT P0, PT, PT, PT, UP0, 0x80, 0x0 ;  /* 0x000000000000781c */ /* 0x000fe20003f0f008 */
[----:B------:R-:W-:Y:S01]  /*9020*/  @UP1 ULDC.64 UR10, c[0x0][0xc48] ;  /* 0x00031200000a1ab9 */ /* 0x000fe20000000a00 */
[----:B------:R-:W-:Y:S02]  /*9030*/  UIADD3 UR6, UR40, 0x9f, URZ ;  /* 0x0000009f28067890 */ /* 0x000fe4000fffe03f */
[----:B------:R-:W-:Y:S02]  /*9040*/  UIMAD.WIDE.U32 UR4, UR45, UR10, URZ ;  /* 0x0000000a2d0472a5 */ /* 0x000fe4000f8e003f */
[----:B------:R-:W-:Y:S01]  /*9050*/  UMOV UR44, UR45 ;  /* 0x0000002d002c7c82 */ /* 0x000fe20008000000 */
[----:B------:R-:W-:Y:S02]  /*9060*/  UIMAD.WIDE UR6, UR6, 0x66666667, URZ ;  /* 0x66666667060678a5 */ /* 0x000fe4000f8e023f */
[----:B------:R-:W-:Y:S02]  /*9070*/  @UP1 USHF.R.U32.HI UR44, URZ, UR11, UR5 ;  /* 0x0000000b3f2c1299 */ /* 0x000fe40008011605 */
[----:B------:R-:W-:-:S02]  /*9080*/  USHF.R.U32.HI UR39, URZ, 0x1f, UR7 ;  /* 0x0000001f3f277899 */ /* 0x000fc40008011607 */
[----:B------:R-:W-:Y:S02]  /*9090*/  UIADD3 UR36, -UR44, URZ, URZ ;  /* 0x0000003f2c247290 */ /* 0x000fe4000fffe13f */
[----:B------:R-:W-:Y:S02]  /*90a0*/  ULEA.HI.SX32 UR39, UR7, UR39, 0x1a ;  /* 0x0000002707277291 */ /* 0x000fe4000f8fd23f */
[----:B------:R-:W-:Y:S01]  /*90b0*/  UIMAD UR36, UR8, UR36, UR45 ;  /* 0x00000024082472a4 */ /* 0x000fe2000f8e022d */
[----:B------:R-:W-:Y:S11]  /*90c0*/  @!P0 BRA `(.L_x_33) ;  /* 0x0000000000408947 */ /* 0x000ff60003800000 */
[----:B------:R-:W-:Y:S01]  /*90d0*/  MOV R2, 0x0 ;  /* 0x0000000000027802 */ /* 0x000fe20000000f00 */
[----:B------:R-:W-:Y:S01]  /*90e0*/  ULDC.64 UR4, c[0x4][0x98] ;  /* 0x0100260000047ab9 */ /* 0x000fe20000000a00 */
[----:B------:R-:W-:Y:S01]  /*90f0*/  ULDC.64 UR6, c[0x4][0xa0] ;  /* 0x0100280000067ab9 */ /* 0x000fe20000000a00 */
[----:B------:R-:W-:Y:S01]  /*9100*/  IMAD.U32 R4, RZ, RZ, UR4 ;  /* 0x00000004ff047e24 */ /* 0x000fe2000f8e00ff */
[----:B------:R-:W-:Y:S01]  /*9110*/  MOV R7, UR7 ;  /* 0x0000000700077c02 */ /* 0x000fe20008000f00 */
[----:B------:R-:W-:Y:S01]  /*9120*/  IMAD.U32 R5, RZ, RZ, UR5 ;  /* 0x00000005ff057e24 */ /* 0x000fe2000f8e00ff */
[----:B------:R-:W0:Y:S01]  /*9130*/  LDC.64 R2, c[0x4][R2] ;  /* 0x0100000002027b82 */ /* 0x000e220000000a00 */
[----:B------:R-:W-:Y:S01]  /*9140*/  ULDC.64 UR4, c[0x4][0x8] ;  /* 0x0100020000047ab9 */ /* 0x000fe20000000a00 */
[----:B------:R-:W-:Y:S01]  /*9150*/  IMAD.U32 R6, RZ, RZ, UR6 ;  /* 0x00000006ff067e24 */ /* 0x000fe2000f8e00ff */
[----:B------:R-:W-:Y:S01]  /*9160*/  MOV R12, 0x1 ;  /* 0x00000001000c7802 */ /* 0x000fe20000000f00 */
[----:B------:R-:W-:-:S02]  /*9170*/  IMAD.U32 R10, RZ, RZ, UR4 ;  /* 0x00000004ff0a7e24 */ /* 0x000fc4000f8e00ff */
[----:B------:R-:W-:Y:S02]  /*9180*/  IMAD.U32 R11, RZ, RZ, UR5 ;  /* 0x00000005ff0b7e24 */ /* 0x000fe4000f8e00ff */
[----:B------:R-:W-:Y:S02]  /*9190*/  IMAD.MOV.U32 R8, RZ, RZ, 0x70 ;  /* 0x00000070ff087424 */ /* 0x000fe400078e00ff */
[----:B------:R-:W-:-:S07]  /*91a0*/  IMAD.MOV.U32 R13, RZ, RZ, RZ ;  /* 0x000000ffff0d7224 */ /* 0x000fce00078e00ff */
[----:B------:R-:W-:-:S07]  /*91b0*/  LEPC R20, `(.L_x_33) ;  /* 0x000000001014794e */ /* 0x000fce0000000000 */
[----:B0-----:R-:W-:Y:S05]  /*91c0*/  CALL.ABS.NOINC R2 ;  /* 0x0000000002007343 */ /* 0x001fea0003c00000 */
.L_x_33:
[----:B------:R-:W-:-:S06]  /*91d0*/  UIADD3 UR4, UR41, 0x6000, URZ ;  /* 0x0000600029047890 */ /* 0x000fcc000fffe03f */
[----:B------:R-:W-:-:S05]  /*91e0*/  IMAD.U32 R16, RZ, RZ, UR4 ;  /* 0x00000004ff107e24 */ /* 0x000fca000f8e00ff */
[----:B------:R-:W-:-:S13]  /*91f0*/  LOP3.LUT P0, RZ, R16, 0x1bf, RZ, 0xc0, !PT ;  /* 0x000001bf10ff7812 */ /* 0x000fda000780c0ff */
[----:B------:R-:W-:Y:S05]  /*9200*/  @!P0 BRA `(.L_x_34) ;  /* 0x0000000000408947 */ /* 0x000fea0003800000 */
[----:B------:R-:W-:Y:S01]  /*9210*/  MOV R2, 0x0 ;  /* 0x0000000000027802 */ /* 0x000fe20000000f00 */
[----:B------:R-:W-:Y:S01]  /*9220*/  ULDC.64 UR4, c[0x4][0x98] ;  /* 0x0100260000047ab9 */ /* 0x000fe20000000a00 */
[----:B------:R-:W-:Y:S01]  /*9230*/  ULDC.64 UR6, c[0x4][0xa0] ;  /* 0x0100280000067ab9 */ /* 0x000fe20000000a00 */
[----:B------:R-:W-:Y:S01]  /*9240*/  IMAD.U32 R4, RZ, RZ, UR4 ;  /* 0x00000004ff047e24 */ /* 0x000fe2000f8e00ff */
[----:B------:R-:W-:Y:S01]  /*9250*/  MOV R5, UR5 ;  /* 0x0000000500057c02 */ /* 0x000fe20008000f00 */
[----:B------:R-:W-:Y:S01]  /*9260*/  ULDC.64 UR4, c[0x4][0x10] ;  /* 0x0100040000047ab9 */ /* 0x000fe20000000a00 */
[----:B------:R-:W0:Y:S01]  /*9270*/  LDC.64 R2, c[0x4][R2] ;  /* 0x0100000002027b82 */ /* 0x000e220000000a00 */
[----:B------:R-:W-:Y:S01]  /*9280*/  IMAD.U32 R6, RZ, RZ, UR6 ;  /* 0x00000006ff067e24 */ /* 0x000fe2000f8e00ff */
[----:B------:R-:W-:Y:S01]  /*9290*/  MOV R11, UR5 ;  /* 0x00000005000b7c02 */ /* 0x000fe20008000f00 */
[----:B------:R-:W-:Y:S02]  /*92a0*/  IMAD.U32 R7, RZ, RZ, UR7 ;  /* 0x00000007ff077e24 */ /* 0x000fe4000f8e00ff */
[----:B------:R-:W-:-:S02]  /*92b0*/  IMAD.U32 R10, RZ, RZ, UR4 ;  /* 0x00000004ff0a7e24 */ /* 0x000fc4000f8e00ff */
[----:B------:R-:W-:Y:S02]  /*92c0*/  IMAD.MOV.U32 R8, RZ, RZ, 0x70 ;  /* 0x00000070ff087424 */ /* 0x000fe400078e00ff */
[----:B------:R-:W-:Y:S02]  /*92d0*/  IMAD.MOV.U32 R12, RZ, RZ, 0x1 ;  /* 0x00000001ff0c7424 */ /* 0x000fe400078e00ff */
[----:B------:R-:W-:-:S07]  /*92e0*/  IMAD.MOV.U32 R13, RZ, RZ, RZ ;  /* 0x000000ffff0d7224 */ /* 0x000fce00078e00ff */
[----:B------:R-:W-:-:S07]  /*92f0*/  LEPC R20, `(.L_x_34) ;  /* 0x000000001014794e */ /* 0x000fce0000000000 */
[----:B0-----:R-:W-:Y:S05]  /*9300*/  CALL.ABS.NOINC R2 ;  /* 0x0000000002007343 */ /* 0x001fea0003c00000 */
.L_x_34:
[----:B------:R-:W-:-:S04]  /*9310*/  UIADD3 UR4, UR41, 0x1000, URZ ;  /* 0x0000100029047890 */ /* 0x000fc8000fffe03f */
[----:B------:R-:W-:-:S06]  /*9320*/  ULOP3.LUT UP0, URZ, UR4, 0x9f, URZ, 0xc0, !UPT ;  /* 0x0000009f043f7892 */ /* 0x000fcc000f80c03f */
[----:B------:R-:W-:-:S13]  /*9330*/  PLOP3.LUT P0, PT, PT, PT, UP0, 0x80, 0x0 ;  /* 0x000000000000781c */ /* 0x000fda0003f0f008 */
[----:B------:R-:W-:Y:S05]  /*9340*/  @!P0 BRA `(.L_x_35) ;  /* 0x0000000000408947 */ /* 0x000fea0003800000 */
[----:B------:R-:W-:Y:S01]  /*9350*/  MOV R2, 0x0 ;  /* 0x0000000000027802 */ /* 0x000fe20000000f00 */
[----:B------:R-:W-:Y:S01]  /*9360*/  ULDC.64 UR4, c[0x4][0x98] ;  /* 0x0100260000047ab9 */ /* 0x000fe20000000a00 */
[----:B------:R-:W-:Y:S01]  /*9370*/  ULDC.64 UR6, c[0x4][0xa0] ;  /* 0x0100280000067ab9 */ /* 0x000fe20000000a00 */
[----:B------:R-:W-:Y:S01]  /*9380*/  MOV R4, UR4 ;  /* 0x0000000400047c02 */ /* 0x000fe20008000f00 */
[----:B------:R-:W-:Y:S01]  /*9390*/  IMAD.U32 R5, RZ, RZ, UR5 ;  /* 0x00000005ff057e24 */ /* 0x000fe2000f8e00ff */
[----:B------:R-:W-:Y:S01]  /*93a0*/  ULDC.64 UR4, c[0x4][0x18] ;  /* 0x0100060000047ab9 */ /* 0x000fe20000000a00 */
[----:B------:R-:W0:Y:S01]  /*93b0*/  LDC.64 R2, c[0x4][R2] ;  /* 0x0100000002027b82 */ /* 0x000e220000000a00 */
[----:B------:R-:W-:Y:S01]  /*93c0*/  IMAD.U32 R6, RZ, RZ, UR6 ;  /* 0x00000006ff067e24 */ /* 0x000fe2000f8e00ff */
[----:B------:R-:W-:Y:S01]  /*93d0*/  MOV R10, UR4 ;  /* 0x00000004000a7c02 */ /* 0x000fe20008000f00 */
[----:B------:R-:W-:Y:S01]  /*93e0*/  IMAD.U32 R7, RZ, RZ, UR7 ;  /* 0x00000007ff077e24 */ /* 0x000fe2000f8e00ff */
[----:B------:R-:W-:Y:S01]  /*93f0*/  MOV R13, RZ ;  /* 0x000000ff000d7202 */ /* 0x000fe20000000f00 */
[----:B------:R-:W-:-:S02]  /*9400*/  IMAD.U32 R11, RZ, RZ, UR5 ;  /* 0x00000005ff0b7e24 */ /* 0x000fc4000f8e00ff */
[----:B------:R-:W-:Y:S02]  /*9410*/  IMAD.MOV.U32 R8, RZ, RZ, 0x70 ;  /* 0x00000070ff087424 */ /* 0x000fe400078e00ff */
[----:B------:R-:W-:-:S07]  /*9420*/  IMAD.MOV.U32 R12, RZ, RZ, 0x1 ;  /* 0x00000001ff0c7424 */ /* 0x000fce00078e00ff */
[----:B------:R-:W-:-:S07]  /*9430*/  LEPC R20, `(.L_x_35) ;  /* 0x000000001014794e */ /* 0x000fce0000000000 */
[----:B0-----:R-:W-:Y:S05]  /*9440*/  CALL.ABS.NOINC R2 ;  /* 0x0000000002007343 */ /* 0x001fea0003c00000 */
.L_x_35:
[----:B------:R-:W-:-:S13]  /*9450*/  LOP3.LUT P6, RZ, R16, 0x1bf, RZ, 0xc0, !PT ;  /* 0x000001bf10ff7812 */ /* 0x000fda00078cc0ff */
[----:B------:R-:W-:Y:S05]  /*9460*/  @!P6 BRA `(.L_x_36) ;  /* 0x000000000040e947 */ /* 0x000fea0003800000 */
        /* <DEDUP_REMOVED lines=16> */
.L_x_36:
[----:B------:R-:W-:Y:S01]  /*9570*/  ULDC.64 UR4, c[0x0][0x9f8] ;  /* 0x00027e0000047ab9 */ /* 0x000fe20000000a00 */
[----:B------:R-:W-:Y:S01]  /*9580*/  IMAD.U32 R23, RZ, RZ, UR44 ;  /* 0x0000002cff177e24 */ /* 0x000fe2000f8e00ff */
[----:B------:R-:W-:Y:S01]  /*9590*/  UISETP.NE.U32.AND UP0, UPT, UR4, URZ, UPT ;  /* 0x0000003f0400728c */ /* 0x000fe2000bf05070 */
[----:B------:R-:W0:Y:S03]  /*95a0*/  LDC.64 R4, c[0x0][0x418] ;  /* 0x00010600ff047b82 */ /* 0x000e260000000a00 */
[----:B------:R-:W-:-:S06]  /*95b0*/  UISETP.NE.AND.EX UP0, UPT, UR5, URZ, UPT, UP0 ;  /* 0x0000003f0500728c */ /* 0x000fcc000bf05300 */
[----:B------:R-:W-:-:S05]  /*95c0*/  PLOP3.LUT P0, PT, PT, PT, UP0, 0x80, 0x0 ;  /* 0x000000000000781c */ /* 0x000fca0003f0f008 */
[----:B------:R-:W-:Y:S02]  /*95d0*/  @UP0 ULDC.64 UR4, c[0x0][0x9f8] ;  /* 0x00027e0000040ab9 */ /* 0x000fe40000000a00 */
[----:B------:R-:W-:-:S06]  /*95e0*/  @UP0 UIMAD.WIDE UR4, UR44, 0x4, UR4 ;  /* 0x000000042c0408a5 */ /* 0x000fcc000f8e0204 */
[----:B------:R-:W-:Y:S01]  /*95f0*/  IMAD.U32 R2, RZ, RZ, UR4 ;  /* 0x00000004ff027e24 */ /* 0x000fe2000f8e00ff */
[----:B------:R-:W-:-:S05]  /*9600*/  MOV R3, UR5 ;  /* 0x0000000500037c02 */ /* 0x000fca0008000f00 */
[----:B------:R-:W2:Y:S01]  /*9610*/  @P0 LDG.E R23, desc[UR46][R2.64] ;  /* 0x0000002e02170981 */ /* 0x000ea2000c1e1900 */
[----:B0-----:R-:W-:Y:S01]  /*9620*/  ISETP.NE.U32.AND P0, PT, R4, RZ, PT ;  /* 0x000000ff0400720c */ /* 0x001fe20003f05070 */
[----:B------:R-:W-:Y:S01]  /*9630*/  UMOV UR4, 0xffffffff ;  /* 0xffffffff00047882 */ /* 0x000fe20000000000 */
[----:B------:R-:W-:Y:S01]  /*9640*/  LOP3.LUT R22, R22, 0xfffffffe, RZ, 0xc0, !PT ;  /* 0xfffffffe16167812 */ /* 0x000fe200078ec0ff */
[----:B------:R-:W0:Y:S01]  /*9650*/  S2R R16, SR_TID.X ;  /* 0x0000000000107919 */ /* 0x000e220000002100 */
[----:B------:R-:W-:-:S13]  /*9660*/  ISETP.NE.AND.EX P1, PT, R5, RZ, PT, P0 ;  /* 0x000000ff0500720c */ /* 0x000fda0003f25300 */
[----:B------:R-:W-:Y:S02]  /*9670*/  @P1 LOP3.LUT R22, R22, 0x1, RZ, 0xfc, !PT ;  /* 0x0000000116161812 */ /* 0x000fe400078efcff */
[----:B0-----:R-:W-:-:S04]  /*9680*/  SHF.R.U32.HI R17, RZ, 0x5, R16 ;  /* 0x00000005ff117819 */ /* 0x001fc80000011610 */
[----:B------:R-:W-:Y:S02]  /*9690*/  LOP3.LUT R17, R17, 0x3, RZ, 0xc0, !PT ;  /* 0x0000000311117812 */ /* 0x000fe400078ec0ff */
[----:B--2---:R-:W-:Y:S02]  /*96a0*/  SHF.R.S32.HI R24, RZ, 0x1f, R23 ;  /* 0x0000001fff187819 */ /* 0x004fe40000011417 */
[----:B------:R-:W-:Y:S01]  /*96b0*/  SEL R16, R23, RZ, !P1 ;  /* 0x000000ff17107207 */ /* 0x000fe20004800000 */
[----:B------:R-:W-:Y:S06]  /*96c0*/  BRA.DIV UR4, `(.L_x_37) ;  /* 0x0000002604007947 */ /* 0x000fec000b800000 */
[----:B------:R0:W1:Y:S02]  /*96d0*/  SHFL.IDX PT, R14, R17, RZ, 0x1f ;  /* 0x00001fff110e7589 */ /* 0x00006400000e0000 */
.L_x_91:
[----:B-1----:R-:W-:Y:S02]  /*96e0*/  ISETP.NE.AND P0, PT, R14, RZ, PT ;  /* 0x000000ff0e00720c */ /* 0x002fe40003f05270 */
[----:B------:R-:W-:Y:S02]  /*96f0*/  PLOP3.LUT P2, PT, PT, PT, PT, 0x8, 0x0 ;  /* 0x000000000000781c */ /* 0x000fe40003f4e170 */
[----:B------:R-:W-:-:S11]  /*9700*/  LOP3.LUT R22, R22, 0xfffffffd, RZ, 0xc0, !PT ;  /* 0xfffffffd16167812 */ /* 0x000fd600078ec0ff */
[----:B------:R-:W-:Y:S01]  /*9710*/  @P2 LOP3.LUT R22, R22, 0x2, RZ, 0xfc, !PT ;  /* 0x0000000216162812 */ /* 0x000fe200078efcff */
[----:B------:R-:W-:Y:S06]  /*9720*/  @P0 BRA `(.L_x_38) ;  /* 0x0000000400340947 */ /* 0x000fec0003800000 */
[----:B------:R-:W-:-:S06]  /*9730*/  UIADD3 UR4, UR39, -0x1, URZ ;  /* 0xffffffff27047890 */ /* 0x000fcc000fffe03f */
[----:B------:R-:W-:Y:S01]  /*9740*/  IMAD.U32 R7, RZ, RZ, UR4 ;  /* 0x00000004ff077e24 */ /* 0x000fe2000f8e00ff */
[----:B------:R-:W-:-:S03]  /*9750*/  UMOV UR4, 0xffffffff ;  /* 0xffffffff00047882 */ /* 0x000fc60000000000 */
[----:B------:R-:W-:Y:S05]  /*9760*/  BRA.DIV UR4, `(.L_x_39) ;  /* 0x0000002204f87947 */ /* 0x000fea000b800000 */
[----:B------:R-:W-:-:S13]  /*9770*/  ELECT P6, URZ, PT ;  /* 0x00000000003f782f */ /* 0x000fda00038c0000 */
.L_x_94:
[----:B------:R-:W-:Y:S05]  /*9780*/  @!P6 BRA `(.L_x_38) ;  /* 0x00000004001ce947 */ /* 0x000fea0003800000 */
[----:B------:R-:W-:Y:S01]  /*9790*/  IMAD.MOV.U32 R16, RZ, RZ, R23 ;  /* 0x000000ffff107224 */ /* 0x000fe200078e0017 */
[----:B------:R-:W-:Y:S06]  /*97a0*/  @!P1 BRA `(.L_x_40) ;  /* 0x0000000000489947 */ /* 0x000fec0003800000 */
[----:B------:R-:W1:Y:S01]  /*97b0*/  LDC R0, c[0x0][0x43c] ;  /* 0x00010f00ff007b82 */ /* 0x000e620000000800 */
[----:B------:R-:W-:Y:S01]  /*97c0*/  IMAD.MOV.U32 R9, RZ, RZ, R7 ;  /* 0x000000ffff097224 */ /* 0x000fe200078e0007 */
[----:B------:R-:W-:Y:S02]  /*97d0*/  ULDC.64 UR4, c[0x0][0x428] ;  /* 0x00010a0000047ab9 */ /* 0x000fe40000000a00 */
[----:B------:R-:W-:-:S04]  /*97e0*/  IMAD R6, R24, UR4, RZ ;  /* 0x0000000418067c24 */ /* 0x000fc8000f8e02ff */
[----:B------:R-:W-:Y:S01]  /*97f0*/  IMAD R11, R23, UR5, R6 ;  /* 0x00000005170b7c24 */ /* 0x000fe2000f8e0206 */
[----:B-1----:R-:W-:-:S13]  /*9800*/  ISETP.NE.AND P0, PT, R0, 0x1, PT ;  /* 0x000000010000780c */ /* 0x002fda0003f05270 */
[----:B------:R-:W1:Y:S02]  /*9810*/  @P0 LDC.64 R2, c[0x0][0x440] ;  /* 0x00011000ff020b82 */ /* 0x000e640000000a00 */
[----:B-1----:R-:W-:-:S05]  /*9820*/  @P0 IMAD.HI.U32 R2, R7, R2, RZ ;  /* 0x0000000207020227 */ /* 0x002fca00078e00ff */
[----:B------:R-:W-:-:S04]  /*9830*/  @P0 SHF.R.U32.HI R9, RZ, R3, R2 ;  /* 0x00000003ff090219 */ /* 0x000fc80000011602 */
[----:B------:R-:W-:Y:S02]  /*9840*/  SHF.R.S32.HI R3, RZ, 0x1f, R9 ;  /* 0x0000001fff037819 */ /* 0x000fe40000011409 */
[----:B------:R-:W-:-:S05]  /*9850*/  MOV R2, R9 ;  /* 0x0000000900027202 */ /* 0x000fca0000000f00 */
[----:B------:R-:W-:-:S04]  /*9860*/  IMAD.WIDE.U32 R2, R23, UR4, R2 ;  /* 0x0000000417027c25 */ /* 0x000fc8000f8e0002 */
[----:B------:R-:W-:Y:S01]  /*9870*/  IMAD.IADD R3, R3, 0x1, R11 ;  /* 0x0000000103037824 */ /* 0x000fe200078e020b */
[----:B------:R-:W-:-:S04]  /*9880*/  LEA R4, P0, R2, R4, 0x2 ;  /* 0x0000000402047211 */ /* 0x000fc800078010ff */
[----:B------:R-:W-:-:S05]  /*9890*/  LEA.HI.X R5, R2, R5, R3, 0x2, P0 ;  /* 0x0000000502057211 */ /* 0x000fca00000f1403 */
[----:B------:R1:W5:Y:S01]  /*98a0*/  LDG.E R16, desc[UR46][R4.64] ;  /* 0x0000002e04107981 */ /* 0x000362000c1e1900 */
[----:B------:R-:W-:-:S04]  /*98b0*/  IMAD.MOV R2, RZ, RZ, -R9 ;  /* 0x000000ffff027224 */ /* 0x000fc800078e0a09 */
[----:B------:R-:W-:-:S07]  /*98c0*/  IMAD R7, R0, R2, R7 ;  /* 0x0000000200077224 */ /* 0x000fce00078e0207 */
.L_x_40:
[----:B------:R-:W-:Y:S02]  /*98d0*/  LEA R3, R18, UR41, 0x3 ;  /* 0x0000002912037c11 */ /* 0x000fe4000f8e18ff */
[----:B------:R-:W-:Y:S02]  /*98e0*/  SHF.L.U32 R0, R19, 0x1f, RZ ;  /* 0x0000001f13007819 */ /* 0x000fe400000006ff */
[----:B------:R-:W-:Y:S02]  /*98f0*/  ISETP.NE.AND P1, PT, R28, RZ, PT ;  /* 0x000000ff1c00720c */ /* 0x000fe40003f25270 */
[----:B------:R-:W2:Y:S02]  /*9900*/  SYNCS.PHASECHK.TRANS64.TRYWAIT P0, [R3+URZ+0x13280], R0 ;  /* 0x01328000030075a7 */ /* 0x000ea4000800017f */
[----:B--2---:R-:W-:Y:S09]  /*9910*/  @!P0 BRA `(.L_x_41) ;  /* 0x0000002000ac8947 */ /* 0x004ff20003800000 */
.L_x_95:
[----:B------:R-:W-:Y:S05]  /*9920*/  @P1 BRA `(.L_x_42) ;  /* 0x0000000000141947 */ /* 0x000fea0003800000 */
[----:B------:R-:W-:Y:S01]  /*9930*/  ISETP.NE.AND P0, PT, R29, RZ, PT ;  /* 0x000000ff1d00720c */ /* 0x000fe20003f05270 */
[----:B------:R-:W-:-:S04]  /*9940*/  IMAD.MOV.U32 R2, RZ, RZ, 0x2800 ;  /* 0x00002800ff027424 */ /* 0x000fc800078e00ff */
[----:B------:R3:W-:Y:S08]  /*9950*/  SYNCS.ARRIVE.TRANS64 RZ, [R3+URZ+0x13270], R2 ;  /* 0x0132700203ff79a7 */ /* 0x0007f0000800003f */
[----:B------:R-:W-:Y:S05]  /*9960*/  @!P0 BRA `(.L_x_42) ;  /* 0x0000000000048947 */ /* 0x000fea0003800000 */
[----:B------:R-:W-:Y:S01]  /*9970*/  BPT.TRAP 0x1 ;  /* 0x000000040000795c */ /* 0x000fe20000300000 */
.L_x_42:
[----:B-1----:R-:W-:Y:S01]  /*9980*/  MOV R5, UR41 ;  /* 0x0000002900057c02 */ /* 0x002fe20008000f00 */
[----:B------:R-:W-:Y:S01]  /*9990*/  IMAD R7, R7, 0xa0, RZ ;  /* 0x000000a007077824 */ /* 0x000fe200078e02ff */
[----:B------:R-:W-:Y:S01]  /*99a0*/  R2UR UR33, R3 ;  /* 0x00000000032172ca */ /* 0x000fe200000e0000 */
[----:B------:R-:W-:Y:S01]  /*99b0*/  UIADD3 UR4, UP0, UR52, 0x470, URZ ;  /* 0x0000047034047890 */ /* 0x000fe2000ff1e03f */
[----:B-----5:R-:W-:Y:S01]  /*99c0*/  R2UR UR37, R16 ;  /* 0x00000000102572ca */ /* 0x020fe200000e0000 */
[----:B---3--:R-:W-:Y:S01]  /*99d0*/  IMAD R2, R18, 0x2800, R5 ;  /* 0x0000280012027824 */ /* 0x008fe200078e0205 */
[----:B------:R-:W-:Y:S01]  /*99e0*/  R2UR UR35, R7 ;  /* 0x00000000072372ca */ /* 0x000fe200000e0000 */
[----:B------:R-:W-:Y:S01]  /*99f0*/  UIADD3.X UR5, URZ, UR53, URZ, UP0, !UPT ;  /* 0x000000353f057290 */ /* 0x000fe200087fe43f */
[----:B------:R-:W-:Y:S02]  /*9a00*/  UMOV UR6, 0x0 ;  /* 0x0000000000067882 */ /* 0x000fe40000000000 */
[----:B------:R-:W-:Y:S01]  /*9a10*/  R2UR UR32, R2 ;  /* 0x00000000022072ca */ /* 0x000fe200000e0000 */
[----:B------:R-:W-:Y:S01]  /*9a20*/  UMOV UR7, 0x14f00000 ;  /* 0x14f0000000077882 */ /* 0x000fe20000000000 */
[----:B------:R-:W-:-:S03]  /*9a30*/  UMOV UR34, URZ ;  /* 0x0000003f00227c82 */ /* 0x000fc60008000000 */
[----:B------:R-:W-:-:S08]  /*9a40*/  UIADD3 UR33, UR33, 0x13270, URZ ;  /* 0x0001327021217890 */ /* 0x000fd0000fffe03f */
[----:B------:R-:W-:-:S09]  /*9a50*/  UIADD3 UR32, UR32, 0x6000, URZ ;  /* 0x0000600020207890 */ /* 0x000fd2000fffe03f */
[----:B------:R1:W-:Y:S01]  /*9a60*/  UTMALDG.4D [UR32], [UR4], desc[UR6] ;  /* 0x00000620040075b4 */ /* 0x0003e20008019000 */
[----:B------:R-:W3:Y:S02]  /*9a70*/  SYNCS.PHASECHK.TRANS64.TRYWAIT P0, [R3+URZ+0x13240], R0 ;  /* 0x01324000030075a7 */ /* 0x000ee4000800017f */
[----:B-1-3--:R-:W-:Y:S05]  /*9a80*/  @!P0 BRA `(.L_x_43) ;  /* 0x0000002000648947 */ /* 0x00afea0003800000 */
.L_x_96:
[----:B------:R-:W-:Y:S05]  /*9a90*/  @P1 BRA `(.L_x_44) ;  /* 0x0000000000141947 */ /* 0x000fea0003800000 */
[----:B------:R-:W-:Y:S01]  /*9aa0*/  ISETP.NE.AND P0, PT, R29, RZ, PT ;  /* 0x000000ff1d00720c */ /* 0x000fe20003f05270 */
[----:B-12---:R-:W-:-:S04]  /*9ab0*/  IMAD.MOV.U32 R0, RZ, RZ, 0x2800 ;  /* 0x00002800ff007424 */ /* 0x006fc800078e00ff */
[----:B------:R3:W-:Y:S08]  /*9ac0*/  SYNCS.ARRIVE.TRANS64 RZ, [R3+URZ+0x13230], R0 ;  /* 0x0132300003ff79a7 */ /* 0x0007f0000800003f */
[----:B------:R-:W-:Y:S05]  /*9ad0*/  @!P0 BRA `(.L_x_44) ;  /* 0x0000000000048947 */ /* 0x000fea0003800000 */
[----:B------:R-:W-:Y:S01]  /*9ae0*/  BPT.TRAP 0x1 ;  /* 0x000000040000795c */ /* 0x000fe20000300000 */
.L_x_44:
[----:B------:R-:W-:Y:S01]  /*9af0*/  R2UR UR8, R2 ;  /* 0x00000000020872ca */ /* 0x000fe200000e0000 */
[----:B------:R-:W-:Y:S01]  /*9b00*/  UIADD3 UR4, UP0, UR52, 0x370, URZ ;  /* 0x0000037034047890 */ /* 0x000fe2000ff1e03f */
[----:B------:R-:W-:Y:S01]  /*9b10*/  R2UR UR9, R3 ;  /* 0x00000000030972ca */ /* 0x000fe200000e0000 */
[----:B------:R-:W-:Y:S01]  /*9b20*/  UMOV UR6, 0x0 ;  /* 0x0000000000067882 */ /* 0x000fe20000000000 */
[----:B------:R-:W-:Y:S01]  /*9b30*/  R2UR UR11, R7 ;  /* 0x00000000070b72ca */ /* 0x000fe200000e0000 */
[----:B------:R-:W-:Y:S01]  /*9b40*/  UIADD3.X UR5, URZ, UR53, URZ, UP0, !UPT ;  /* 0x000000353f057290 */ /* 0x000fe200087fe43f */
[----:B------:R-:W-:Y:S01]  /*9b50*/  R2UR UR13, R16 ;  /* 0x00000000100d72ca */ /* 0x000fe200000e0000 */
[----:B------:R-:W-:Y:S01]  /*9b60*/  UMOV UR7, 0x14f00000 ;  /* 0x14f0000000077882 */ /* 0x000fe20000000000 */
[----:B------:R-:W-:Y:S01]  /*9b70*/  UMOV UR10, URZ ;  /* 0x0000003f000a7c82 */ /* 0x000fe20008000000 */
[----:B------:R-:W-:Y:S01]  /*9b80*/  UMOV UR12, UR36 ;  /* 0x00000024000c7c82 */ /* 0x000fe20008000000 */
[----:B------:R-:W-:-:S02]  /*9b90*/  PLOP3.LUT P0, PT, PT, PT, PT, 0x80, 0x0 ;  /* 0x000000000000781c */ /* 0x000fc40003f0f070 */
[----:B------:R-:W-:Y:S01]  /*9ba0*/  LOP3.LUT R22, R22, 0xfffffffd, RZ, 0xc0, !PT ;  /* 0xfffffffd16167812 */ /* 0x000fe200078ec0ff */
[----:B------:R-:W-:Y:S02]  /*9bb0*/  UIADD3 UR8, UR8, 0xe000, URZ ;  /* 0x0000e00008087890 */ /* 0x000fe4000fffe03f */
[----:B------:R-:W-:-:S08]  /*9bc0*/  UIADD3 UR9, UR9, 0x13230, URZ ;  /* 0x0001323009097890 */ /* 0x000fd0000fffe03f */
[----:B------:R-:W-:Y:S01]  /*9bd0*/  @P0 LOP3.LUT R22, R22, 0x2, RZ, 0xfc, !PT ;  /* 0x0000000216160812 */ /* 0x000fe200078efcff */
[----:B------:R4:W-:Y:S02]  /*9be0*/  UTMALDG.4D [UR8], [UR4], desc[UR6] ;  /* 0x00000608040075b4 */ /* 0x0009e40008019000 */
[----:B----4-:R-:W-:-:S04]  /*9bf0*/  NOP ;  /* 0x0000000000007918 */ /* 0x010fc80000000000 */
.L_x_38:
[----:B------:R-:W-:Y:S05]  /*9c00*/  WARPSYNC.ALL ;  /* 0x0000000000007948 */ /* 0x000fea0003800000 */
[----:B------:R-:W-:Y:S01]  /*9c10*/  UIADD3 UR5, UR41, 0xb000, URZ ;  /* 0x0000b00029057890 */ /* 0x000fe2000fffe03f */
[----:B------:R-:W-:Y:S01]  /*9c20*/  BAR.SYNC.DEFER_BLOCKING 0x8, 0x200 ;  /* 0x0208000000007b1d */ /* 0x000fe20000010000 */
[----:B------:R-:W-:Y:S02]  /*9c30*/  USHF.R.S32.HI UR4, URZ, 0x1f, UR36 ;  /* 0x0000001f3f047899 */ /* 0x000fe40008011424 */
[----:B------:R-:W-:Y:S02]  /*9c40*/  ULOP3.LUT UP0, URZ, UR5, 0x1bf, URZ, 0xc0, !UPT ;  /* 0x000001bf053f7892 */ /* 0x000fe4000f80c03f */
[----:B------:R-:W-:Y:S01]  /*9c50*/  USHF.R.S32.HI UR37, URZ, 0x1f, UR44 ;  /* 0x0000001f3f257899 */ /* 0x000fe2000801142c */
[----:B------:R-:W-:-:S03]  /*9c60*/  ULDC.64 UR6, c[0x0][0x2d8] ;  /* 0x0000b60000067ab9 */ /* 0x000fc60000000a00 */
[----:B------:R-:W-:Y:S01]  /*9c70*/  PLOP3.LUT P0, PT, PT, PT, UP0, 0x80, 0x0 ;  /* 0x000000000000781c */ /* 0x000fe20003f0f008 */
[----:B------:R-:W-:Y:S02]  /*9c80*/  UIMAD UR4, UR4, UR6, URZ ;  /* 0x00000006040472a4 */ /* 0x000fe4000f8e023f */
[----:B------:R-:W-:Y:S02]  /*9c90*/  UIMAD.WIDE.U32 UR54, UR36, UR6, URZ ;  /* 0x00000006243672a5 */ /* 0x000fe4000f8e003f */
[----:B------:R-:W-:-:S04]  /*9ca0*/  UIMAD UR4, UR36, UR7, UR4 ;  /* 0x00000007240472a4 */ /* 0x000fc8000f8e0204 */
[----:B------:R-:W-:-:S04]  /*9cb0*/  UIADD3 UR51, UR55, UR4, URZ ;  /* 0x0000000437337290 */ /* 0x000fc8000fffe03f */
[----:B------:R-:W-:Y:S08]  /*9cc0*/  @!P0 BRA `(.L_x_45) ;  /* 0x0000000000408947 */ /* 0x000ff00003800000 */
[----:B------:R-:W-:Y:S01]  /*9cd0*/  MOV R2, 0x0 ;  /* 0x0000000000027802 */ /* 0x000fe20000000f00 */
[----:B------:R-:W-:Y:S01]  /*9ce0*/  ULDC.64 UR6, c[0x4][0x98] ;  /* 0x0100260000067ab9 */ /* 0x000fe20000000a00 */
[----:B------:R-:W-:Y:S01]  /*9cf0*/  ULDC.64 UR8, c[0x4][0xa0] ;  /* 0x0100280000087ab9 */ /* 0x000fe20000000a00 */
[----:B------:R-:W-:Y:S01]  /*9d00*/  ULDC.64 UR4, c[0x4][0x28] ;  /* 0x01000a0000047ab9 */ /* 0x000fe20000000a00 */
[----:B------:R-:W-:Y:S01]  /*9d10*/  IMAD.U32 R4, RZ, RZ, UR6 ;  /* 0x00000006ff047e24 */ /* 0x000fe2000f8e00ff */
[----:B------:R-:W-:Y:S01]  /*9d20*/  MOV R6, UR8 ;  /* 0x0000000800067c02 */ /* 0x000fe20008000f00 */
[----:B-123--:R-:W1:Y:S01]  /*9d30*/  LDC.64 R2, c[0x4][R2] ;  /* 0x0100000002027b82 */ /* 0x00ee620000000a00 */
[----:B------:R-:W-:Y:S01]  /*9d40*/  IMAD.U32 R5, RZ, RZ, UR7 ;  /* 0x00000007ff057e24 */ /* 0x000fe2000f8e00ff */
[----:B------:R-:W-:Y:S01]  /*9d50*/  MOV R8, 0x70 ;  /* 0x0000007000087802 */ /* 0x000fe20000000f00 */
[----:B------:R-:W-:Y:S02]  /*9d60*/  IMAD.U32 R7, RZ, RZ, UR9 ;  /* 0x00000009ff077e24 */ /* 0x000fe4000f8e00ff */
[----:B------:R-:W-:-:S02]  /*9d70*/  IMAD.U32 R10, RZ, RZ, UR4 ;  /* 0x00000004ff0a7e24 */ /* 0x000fc4000f8e00ff */
[----:B------:R-:W-:Y:S02]  /*9d80*/  IMAD.U32 R11, RZ, RZ, UR5 ;  /* 0x00000005ff0b7e24 */ /* 0x000fe4000f8e00ff */
[----:B------:R-:W-:Y:S02]  /*9d90*/  IMAD.MOV.U32 R12, RZ, RZ, 0x1 ;  /* 0x00000001ff0c7424 */ /* 0x000fe400078e00ff */
[----:B------:R-:W-:-:S07]  /*9da0*/  IMAD.MOV.U32 R13, RZ, RZ, RZ ;  /* 0x000000ffff0d7224 */ /* 0x000fce00078e00ff */
[----:B------:R-:W-:-:S07]  /*9db0*/  LEPC R20, `(.L_x_45) ;  /* 0x000000001014794e */ /* 0x000fce0000000000 */
[----:B01----:R-:W-:Y:S05]  /*9dc0*/  CALL.ABS.NOINC R2 ;  /* 0x0000000002007343 */ /* 0x003fea0003c00000 */
.L_x_45:
[----:B------:R-:W4:Y:S01]  /*9dd0*/  LDC R9, c[0x0][0x448] ;  /* 0x00011200ff097b82 */ /* 0x000f220000000800 */
[----:B------:R-:W5:Y:S01]  /*9de0*/  S2R R2, SR_TID.X ;  /* 0x0000000000027919 */ /* 0x000f620000002100 */
[--C-:B0-----:R-:W-:Y:S01]  /*9df0*/  SHF.R.U32.HI R17, RZ, 0x2, R28.reuse ;  /* 0x00000002ff117819 */ /* 0x101fe2000001161c */
[----:B-123--:R-:W-:Y:S01]  /*9e00*/  IMAD R0, RZ, RZ, -UR45 ;  /* 0x8000002dff007e24 */ /* 0x00efe2000f8e02ff */
[----:B------:R-:W-:Y:S01]  /*9e10*/  ULDC.64 UR8, c[0x0][0x2e0] ;  /* 0x0000b80000087ab9 */ /* 0x000fe20000000a00 */
[----:B------:R-:W-:Y:S01]  /*9e20*/  UMOV UR4, UR54 ;  /* 0x0000003600047c82 */ /* 0x000fe20008000000 */
[----:B------:R-:W-:Y:S01]  /*9e30*/  UIMAD UR6, UR37, UR8, URZ ;  /* 0x00000008250672a4 */ /* 0x000fe2000f8e023f */
[----:B------:R-:W-:Y:S01]  /*9e40*/  SHF.R.U32.HI R21, RZ, 0x2, R28 ;  /* 0x00000002ff157819 */ /* 0x000fe2000001161c */
[----:B------:R-:W0:Y:S01]  /*9e50*/  LDC R5, c[0x0][0xc38] ;  /* 0x00030e00ff057b82 */ /* 0x000e220000000800 */
[----:B------:R-:W-:Y:S01]  /*9e60*/  UMOV UR5, UR51 ;  /* 0x0000003300057c82 */ /* 0x000fe20008000000 */
[----:B------:R-:W-:-:S02]  /*9e70*/  UIMAD UR6, UR44, UR9, UR6 ;  /* 0x000000092c0672a4 */ /* 0x000fc4000f8e0206 */
[----:B------:R-:W-:-:S03]  /*9e80*/  UIMAD.WIDE.U32 UR4, UR44, UR8, UR4 ;  /* 0x000000082c0472a5 */ /* 0x000fc6000f8e0004 */
[----:B------:R-:W-:Y:S01]  /*9e90*/  ULDC.64 UR8, c[0x0][0x280] ;  /* 0x0000a00000087ab9 */ /* 0x000fe20000000a00 */
[----:B------:R-:W-:-:S03]  /*9ea0*/  UIADD3 UR5, UR5, UR6, URZ ;  /* 0x0000000605057290 */ /* 0x000fc6000fffe03f */
[----:B------:R-:W-:Y:S01]  /*9eb0*/  ULDC.64 UR6, c[0x0][0x2c8] ;  /* 0x0000b20000067ab9 */ /* 0x000fe20000000a00 */
[----:B----4-:R-:W-:Y:S01]  /*9ec0*/  ISETP.NE.AND P0, PT, R9, 0x1, PT ;  /* 0x000000010900780c */ /* 0x010fe20003f05270 */
[----:B0-----:R-:W-:Y:S01]  /*9ed0*/  IMAD R0, R5, R0, UR50 ;  /* 0x0000003205007e24 */ /* 0x001fe2000f8e0200 */
[----:B-----5:R-:W-:-:S11]  /*9ee0*/  SHF.L.U32 R2, R2, 0x5, RZ ;  /* 0x0000000502027819 */ /* 0x020fd600000006ff */
[----:B------:R-:W0:Y:S01]  /*9ef0*/  @P0 LDC R3, c[0x0][0x44c] ;  /* 0x00011300ff030b82 */ /* 0x000e220000000800 */
[----:B------:R-:W-:Y:S02]  /*9f00*/  LOP3.LUT R2, R17, 0x60, R2, 0xf8, !PT ;  /* 0x0000006011027812 */ /* 0x000fe400078ef802 */
[----:B------:R-:W1:Y:S03]  /*9f10*/  S2R R17, SR_TID.X ;  /* 0x0000000000117919 */ /* 0x000e660000002100 */
[----:B------:R-:W-:Y:S02]  /*9f20*/  IMAD R6, R0, 0xc0, R2 ;  /* 0x000000c000067824 */ /* 0x000fe400078e0202 */
[----:B------:R-:W2:Y:S02]  /*9f30*/  @P0 LDC R4, c[0x0][0x450] ;  /* 0x00011400ff040b82 */ /* 0x000ea40000000800 */
[----:B------:R-:W-:-:S02]  /*9f40*/  IMAD.MOV.U32 R2, RZ, RZ, R6 ;  /* 0x000000ffff027224 */ /* 0x000fc400078e0006 */
[----:B------:R-:W-:-:S04]  /*9f50*/  VIADD R8, R6, 0x80 ;  /* 0x0000008006087836 */ /* 0x000fc80000000000 */
[----:B------:R-:W3:Y:S01]  /*9f60*/  @P0 LDC R7, c[0x0][0x44c] ;  /* 0x00011300ff070b82 */ /* 0x000ee20000000800 */
[----:B------:R-:W-:-:S07]  /*9f70*/  IMAD.MOV.U32 R10, RZ, RZ, R8 ;  /* 0x000000ffff0a7224 */ /* 0x000fce00078e0008 */
[----:B------:R-:W4:Y:S01]  /*9f80*/  @P0 LDC R12, c[0x0][0x450] ;  /* 0x00011400ff0c0b82 */ /* 0x000f220000000800 */
[----:B0-----:R-:W-:-:S05]  /*9f90*/  @P0 IMAD.HI.U32 R3, R6, R3, RZ ;  /* 0x0000000306030227 */ /* 0x001fca00078e00ff */
[----:B--2---:R-:W-:Y:S02]  /*9fa0*/  @P0 SHF.R.U32.HI R2, RZ, R4, R3 ;  /* 0x00000004ff020219 */ /* 0x004fe40000011603 */
[----:B------:R-:W0:Y:S01]  /*9fb0*/  LDC.64 R4, c[0x0][0x2d0] ;  /* 0x0000b400ff047b82 */ /* 0x000e220000000a00 */
[----:B-1----:R-:W-:-:S04]  /*9fc0*/  SHF.L.U32 R20, R17, 0x4, RZ ;  /* 0x0000000411147819 */ /* 0x002fc800000006ff */
[----:B------:R-:W-:Y:S01]  /*9fd0*/  LOP3.LUT R20, R20, 0x30, RZ, 0xc0, !PT ;  /* 0x0000003014147812 */ /* 0x000fe200078ec0ff */
[----:B---3--:R-:W-:Y:S01]  /*9fe0*/  @P0 IMAD.HI.U32 R3, R8, R7, RZ ;  /* 0x0000000708030227 */ /* 0x008fe200078e00ff */
[----:B------:R-:W-:-:S05]  /*9ff0*/  IADD3 R7, -R2, RZ, RZ ;  /* 0x000000ff02077210 */ /* 0x000fca0007ffe1ff */
[----:B------:R-:W-:Y:S01]  /*a000*/  IMAD R7, R9, R7, R6 ;  /* 0x0000000709077224 */ /* 0x000fe200078e0206 */
[----:B----4-:R-:W-:Y:S02]  /*a010*/  @P0 SHF.R.U32.HI R10, RZ, R12, R3 ;  /* 0x0000000cff0a0219 */ /* 0x010fe40000011603 */
[----:B------:R-:W-:Y:S02]  /*a020*/  SHF.R.S32.HI R3, RZ, 0x1f, R2 ;  /* 0x0000001fff037819 */ /* 0x000fe40000011402 */
[----:B------:R-:W-:-:S05]  /*a030*/  SHF.R.S32.HI R6, RZ, 0x1f, R7 ;  /* 0x0000001fff067819 */ /* 0x000fca0000011407 */
[----:B------:R-:W-:Y:S02]  /*a040*/  IMAD R6, R6, UR6, RZ ;  /* 0x0000000606067c24 */ /* 0x000fe4000f8e02ff */
[----:B0-----:R-:W-:-:S04]  /*a050*/  IMAD R3, R3, R4, RZ ;  /* 0x0000000403037224 */ /* 0x001fc800078e02ff */
[C---:B------:R-:W-:Y:S02]  /*a060*/  IMAD R11, R2.reuse, R5, R3 ;  /* 0x00000005020b7224 */ /* 0x040fe400078e0203 */
[----:B------:R-:W-:-:S04]  /*a070*/  IMAD.WIDE.U32 R2, R2, R4, UR4 ;  /* 0x0000000402027e25 */ /* 0x000fc8000f8e0004 */
[----:B------:R-:W-:Y:S02]  /*a080*/  IMAD.IADD R3, R3, 0x1, R11 ;  /* 0x0000000103037824 */ /* 0x000fe400078e020b */
[----:B------:R-:W-:-:S04]  /*a090*/  IMAD.WIDE.U32 R2, R7, UR6, R2 ;  /* 0x0000000607027c25 */ /* 0x000fc8000f8e0002 */
[----:B------:R-:W-:Y:S01]  /*a0a0*/  IMAD R7, R7, UR7, R6 ;  /* 0x0000000707077c24 */ /* 0x000fe2000f8e0206 */
[----:B------:R-:W-:-:S04]  /*a0b0*/  IADD3 R6, P0, R2, UR8, RZ ;  /* 0x0000000802067c10 */ /* 0x000fc8000ff1e0ff */
[----:B------:R-:W-:Y:S02]  /*a0c0*/  IADD3.X R7, R3, UR9, R7, P0, !PT ;  /* 0x0000000903077c10 */ /* 0x000fe400087fe407 */
[----:B------:R-:W-:-:S05]  /*a0d0*/  SHF.R.S32.HI R3, RZ, 0x1f, R10 ;  /* 0x0000001fff037819 */ /* 0x000fca000001140a */
[----:B------:R-:W-:-:S04]  /*a0e0*/  IMAD R3, R3, R4, RZ ;  /* 0x0000000403037224 */ /* 0x000fc800078e02ff */
[C---:B------:R-:W-:Y:S02]  /*a0f0*/  IMAD R11, R10.reuse, R5, R3 ;  /* 0x000000050a0b7224 */ /* 0x040fe400078e0203 */
[----:B------:R-:W-:Y:S02]  /*a100*/  IMAD.MOV R5, RZ, RZ, -R10 ;  /* 0x000000ffff057224 */ /* 0x000fe400078e0a0a */
[----:B------:R-:W-:Y:S01]  /*a110*/  IMAD.WIDE.U32 R2, R10, R4, UR4 ;  /* 0x000000040a027e25 */ /* 0x000fe2000f8e0004 */
[----:B------:R-:W-:-:S03]  /*a120*/  ULDC UR4, c[0x0][0x2b8] ;  /* 0x0000ae0000047ab9 */ /* 0x000fc60000000800 */
[----:B------:R-:W-:Y:S02]  /*a130*/  IMAD R5, R9, R5, R8 ;  /* 0x0000000509057224 */ /* 0x000fe400078e0208 */
[----:B------:R-:W-:-:S03]  /*a140*/  IMAD.IADD R3, R3, 0x1, R11 ;  /* 0x0000000103037824 */ /* 0x000fc600078e020b */
[----:B------:R-:W-:Y:S01]  /*a150*/  SHF.R.S32.HI R4, RZ, 0x1f, R5 ;  /* 0x0000001fff047819 */ /* 0x000fe20000011405 */
[----:B------:R-:W-:-:S04]  /*a160*/  IMAD.WIDE.U32 R2, R5, UR6, R2 ;  /* 0x0000000605027c25 */ /* 0x000fc8000f8e0002 */
[----:B------:R-:W-:-:S04]  /*a170*/  IMAD R4, R4, UR6, RZ ;  /* 0x0000000604047c24 */ /* 0x000fc8000f8e02ff */
[----:B------:R-:W-:Y:S01]  /*a180*/  IMAD R5, R5, UR7, R4 ;  /* 0x0000000705057c24 */ /* 0x000fe2000f8e0204 */
[----:B------:R-:W-:-:S04]  /*a190*/  IADD3 R4, P0, R2, UR8, RZ ;  /* 0x0000000802047c10 */ /* 0x000fc8000ff1e0ff */
[----:B------:R-:W-:Y:S02]  /*a1a0*/  IADD3.X R8, R3, UR9, R5, P0, !PT ;  /* 0x0000000903087c10 */ /* 0x000fe400087fe405 */
[----:B------:R-:W-:Y:S01]  /*a1b0*/  ISETP.GE.AND P0, PT, R20, UR4, PT ;  /* 0x0000000414007c0c */ /* 0x000fe2000bf06270 */
[----:B------:R-:W-:-:S03]  /*a1c0*/  UMOV UR4, 0xffffffff ;  /* 0xffffffff00047882 */ /* 0x000fc60000000000 */
[----:B------:R-:W-:Y:S09]  /*a1d0*/  BRA.DIV UR4, `(.L_x_46) ;  /* 0x0000001a04a47947 */ /* 0x000ff2000b800000 */
[----:B------:R-:W0:Y:S01]  /*a1e0*/  SHFL.IDX PT, R14, R6, RZ, 0x1c1f ;  /* 0x001c1fff060e7589 */ /* 0x000e2200000e0000 */
[----:B------:R-:W-:Y:S01]  /*a1f0*/  ULDC UR4, c[0x0][0x288] ;  /* 0x0000a20000047ab9 */ /* 0x000fe20000000800 */
[----:B------:R-:W-:Y:S02]  /*a200*/  IMAD R5, R0, 0xc0, R21 ;  /* 0x000000c000057824 */ /* 0x000fe400078e0215 */
[----:B------:R-:W1:Y:S01]  /*a210*/  SHFL.IDX PT, R2, R7, RZ, 0x1c1f ;  /* 0x001c1fff07027589 */ /* 0x000e6200000e0000 */
[----:B------:R-:W-:Y:S02]  /*a220*/  IMAD R0, R9, UR4, RZ ;  /* 0x0000000409007c24 */ /* 0x000fe4000f8e02ff */
[C---:B------:R-:W-:Y:S01]  /*a230*/  VIADD R9, R5.reuse, 0x20 ;  /* 0x0000002005097836 */ /* 0x040fe20000000000 */
[----:B------:R-:W2:Y:S01]  /*a240*/  SHFL.IDX PT, R17, R6, 0x1, 0x1c1f ;  /* 0x003c1f0006117f89 */ /* 0x000ea200000e0000 */
[C---:B------:R-:W-:Y:S02]  /*a250*/  IADD3 R11, R5.reuse, 0x40, RZ ;  /* 0x00000040050b7810 */ /* 0x040fe40007ffe0ff */
[----:B------:R-:W-:Y:S01]  /*a260*/  ISETP.GE.AND P1, PT, R5, R0, PT ;  /* 0x000000000500720c */ /* 0x000fe20003f26270 */
[----:B------:R-:W3:-:S12]  /*a270*/  SHFL.IDX PT, R10, R7, 0x1, 0x1c1f ;  /* 0x003c1f00070a7f89 */ /* 0x000ed800000e0000 */
[----:B0-----:R-:W-:-:S05]  /*a280*/  @!P1 IADD3 R14, P2, R20, R14, RZ ;  /* 0x0000000e140e9210 */ /* 0x001fca0007f5e0ff */
[----:B-1----:R-:W-:Y:S01]  /*a290*/  @!P1 IMAD.X R3, RZ, RZ, R2, P2 ;  /* 0x000000ffff039224 */ /* 0x002fe200010e0602 */
[-C--:B------:R-:W-:Y:S01]  /*a2a0*/  ISETP.GE.AND P2, PT, R11, R0.reuse, PT ;  /* 0x000000000b00720c */ /* 0x080fe20003f46270 */
[----:B------:R-:W-:Y:S01]  /*a2b0*/  @!P1 IMAD.MOV.U32 R2, RZ, RZ, R14 ;  /* 0x000000ffff029224 */ /* 0x000fe200078e000e */
[----:B------:R-:W-:Y:S01]  /*a2c0*/  IADD3 R11, R5, 0x80, RZ ;  /* 0x00000080050b7810 */ /* 0x000fe20007ffe0ff */
[----:B------:R-:W0:Y:S04]  /*a2d0*/  SHFL.IDX PT, R14, R6, 0x2, 0x1c1f ;  /* 0x005c1f00060e7f89 */ /* 0x000e2800000e0000 */
[----:B------:R2:W-:Y:S01]  /*a2e0*/  @!P1 LDGSTS.E.BYPASS.LTC128B.128 [R27+0xb000], desc[UR46][R2.64], !P0 ;  /* 0x0b000000021b9fae */ /* 0x0005e2000c101d6e */
[----:B------:R-:W-:-:S03]  /*a2f0*/  ISETP.GE.AND P1, PT, R9, R0, PT ;  /* 0x000000000900720c */ /* 0x000fc60003f26270 */
[----:B------:R-:W1:Y:S04]  /*a300*/  SHFL.IDX PT, R9, R7, 0x2, 0x1c1f ;  /* 0x005c1f0007097f89 */ /* 0x000e6800000e0000 */
[----:B------:R-:W-:Y:S06]  /*a310*/  SHFL.IDX PT, R7, R7, 0x3, 0x1c1f ;  /* 0x007c1f0007077f89 */ /* 0x000fec00000e0000 */
[----:B--2---:R-:W-:-:S05]  /*a320*/  @!P1 IADD3 R2, P3, R20, R17, RZ ;  /* 0x0000001114029210 */ /* 0x004fca0007f7e0ff */
[----:B---3--:R-:W-:Y:S02]  /*a330*/  @!P1 IMAD.X R3, RZ, RZ, R10, P3 ;  /* 0x000000ffff039224 */ /* 0x008fe400018e060a */
[----:B------:R-:W-:Y:S04]  /*a340*/  SHFL.IDX PT, R10, R4, RZ, 0x1c1f ;  /* 0x001c1fff040a7589 */ /* 0x000fe800000e0000 */
[----:B------:R0:W-:Y:S02]  /*a350*/  @!P1 LDGSTS.E.BYPASS.LTC128B.128 [R27+0xb800], desc[UR46][R2.64], !P0 ;  /* 0x0b800000021b9fae */ /* 0x0001e4000c101d6e */
[----:B0-----:R-:W-:Y:S02]  /*a360*/  @!P2 IADD3 R2, P1, R20, R14, RZ ;  /* 0x0000000e1402a210 */ /* 0x001fe40007f3e0ff */
[----:B------:R-:W0:Y:S03]  /*a370*/  SHFL.IDX PT, R14, R6, 0x3, 0x1c1f ;  /* 0x007c1f00060e7f89 */ /* 0x000e2600000e0000 */
[----:B-1----:R-:W-:-:S02]  /*a380*/  @!P2 IMAD.X R3, RZ, RZ, R9, P1 ;  /* 0x000000ffff03a224 */ /* 0x002fc400008e0609 */
[----:B------:R-:W-:-:S03]  /*a390*/  VIADD R9, R5, 0x60 ;  /* 0x0000006005097836 */ /* 0x000fc60000000000 */
[----:B------:R0:W-:Y:S01]  /*a3a0*/  @!P2 LDGSTS.E.BYPASS.LTC128B.128 [R27+0xc000], desc[UR46][R2.64], !P0 ;  /* 0x0c000000021bafae */ /* 0x0001e2000c101d6e */
[-C--:B------:R-:W-:Y:S02]  /*a3b0*/  ISETP.GE.AND P2, PT, R11, R0.reuse, PT ;  /* 0x000000000b00720c */ /* 0x080fe40003f46270 */
[----:B------:R-:W-:Y:S02]  /*a3c0*/  ISETP.GE.AND P1, PT, R9, R0, PT ;  /* 0x000000000900720c */ /* 0x000fe40003f26270 */
[----:B------:R-:W1:Y:S04]  /*a3d0*/  SHFL.IDX PT, R9, R8, RZ, 0x1c1f ;  /* 0x001c1fff08097589 */ /* 0x000e6800000e0000 */
[----:B------:R-:W2:Y:S07]  /*a3e0*/  SHFL.IDX PT, R8, R8, 0x1, 0x1c1f ;  /* 0x003c1f0008087f89 */ /* 0x000eae00000e0000 */
[----:B0-----:R-:W-:-:S02]  /*a3f0*/  @!P1 IADD3 R2, P3, R20, R14, RZ ;  /* 0x0000000e14029210 */ /* 0x001fc40007f7e0ff */
[----:B------:R0:W3:Y:S03]  /*a400*/  SHFL.IDX PT, R14, R4, 0x1, 0x1c1f ;  /* 0x003c1f00040e7f89 */ /* 0x0000e600000e0000 */
[----:B------:R-:W-:-:S05]  /*a410*/  @!P1 IMAD.X R3, RZ, RZ, R7, P3 ;  /* 0x000000ffff039224 */ /* 0x000fca00018e0607 */
[----:B------:R4:W-:Y:S02]  /*a420*/  @!P1 LDGSTS.E.BYPASS.LTC128B.128 [R27+0xc800], desc[UR46][R2.64], !P0 ;  /* 0x0c800000021b9fae */ /* 0x0009e4000c101d6e */
[----:B----4-:R-:W-:-:S05]  /*a430*/  @!P2 IADD3 R2, P1, R20, R10, RZ ;  /* 0x0000000a1402a210 */ /* 0x010fca0007f3e0ff */
[----:B-1----:R-:W-:-:S05]  /*a440*/  @!P2 IMAD.X R3, RZ, RZ, R9, P1 ;  /* 0x000000ffff03a224 */ /* 0x002fca00008e0609 */
[----:B--23--:R0:W-:Y:S03]  /*a450*/  @!P2 LDGSTS.E.BYPASS.LTC128B.128 [R27+0xd000], desc[UR46][R2.64], !P0 ;  /* 0x0d000000021bafae */ /* 0x00c1e6000c101d6e */
.L_x_109:
[----:B------:R-:W-:-:S05]  /*a460*/  VIADD R5, R5, 0xa0 ;  /* 0x000000a005057836 */ /* 0x000fca0000000000 */
[----:B------:R-:W-:-:S13]  /*a470*/  ISETP.GE.AND P1, PT, R5, R0, PT ;  /* 0x000000000500720c */ /* 0x000fda0003f26270 */
[----:B0-----:R-:W-:-:S04]  /*a480*/  @!P1 IADD3 R2, P2, R20, R14, RZ ;  /* 0x0000000e14029210 */ /* 0x001fc80007f5e0ff */
[----:B------:R-:W-:-:S05]  /*a490*/  @!P1 IADD3.X R3, RZ, R8, RZ, P2, !PT ;  /* 0x00000008ff039210 */ /* 0x000fca00017fe4ff */
[----:B------:R-:W-:Y:S01]  /*a4a0*/  @!PT LDS RZ, [RZ] ;  /* 0x00000000fffff984 */ /* 0x000fe20000000800 */
[----:B------:R-:W-:Y:S01]  /*a4b0*/  @!PT LDS RZ, [RZ] ;  /* 0x00000000fffff984 */ /* 0x000fe20000000800 */
[----:B------:R-:W-:Y:S01]  /*a4c0*/  @!PT LDS RZ, [RZ] ;  /* 0x00000000fffff984 */ /* 0x000fe20000000800 */
[----:B------:R0:W-:Y:S01]  /*a4d0*/  @!P1 LDGSTS.E.BYPASS.LTC128B.128 [R27+0xd800], desc[UR46][R2.64], !P0 ;  /* 0x0d800000021b9fae */ /* 0x0001e2000c101d6e */
[----:B------:R-:W-:Y:S01]  /*a4e0*/  NOP ;  /* 0x0000000000007918 */ /* 0x000fe20000000000 */
[----:B------:R-:W-:Y:S02]  /*a4f0*/  SYNCS.ARRIVE.TRANS64.RED.A0T1 RZ, [UR41+0x13200], RZ ;  /* 0x013200ffffff79a7 */ /* 0x000fe40008200429 */
[----:B------:R-:W-:Y:S01]  /*a500*/  ARRIVES.LDGSTSBAR.64.TRANSCNT [UR41+0x13200] ;  /* 0x01320000ff0079b0 */ /* 0x000fe20008000aa9 */
[----:B------:R-:W-:Y:S01]  /*a510*/  NOP ;  /* 0x0000000000007918 */ /* 0x000fe20000000000 */
[----:B------:R-:W-:Y:S01]  /*a520*/  ULOP3.LUT UR4, UR48, 0x1, URZ, 0xc, !UPT ;  /* 0x0000000130047892 */ /* 0x000fe2000f8e0c3f */
[----:B------:R-:W-:Y:S05]  /*a530*/  SYNCS.ARRIVE.TRANS64.A1T0 RZ, [UR41+0x13200], RZ ;  /* 0x013200ffffff79a7 */ /* 0x000fea0008100029 */
[----:B------:R-:W-:-:S05]  /*a540*/  IMAD.U32 R0, RZ, RZ, UR4 ;  /* 0x00000004ff007e24 */ /* 0x000fca000f8e00ff */
[----:B------:R-:W-:-:S04]  /*a550*/  SHF.L.U32 R0, R0, 0x1f, RZ ;  /* 0x0000001f00007819 */ /* 0x000fc800000006ff */
[----:B------:R-:W1:Y:S02]  /*a560*/  SYNCS.PHASECHK.TRANS64.TRYWAIT P0, [UR41+0x13220], R0 ;  /* 0x01322000ff0075a7 */ /* 0x000e640008000169 */
[----:B01----:R-:W-:Y:S05]  /*a570*/  @!P0 BRA `(.L_x_47) ;  /* 0x0000001c006c8947 */ /* 0x003fea0003800000 */
.L_x_110:
[----:B------:R-:W-:-:S06]  /*a580*/  UISETP.GE.AND UP0, UPT, UR40, 0xa1, UPT ;  /* 0x000000a12800788c */ /* 0x000fcc000bf06270 */
[----:B------:R-:W-:-:S13]  /*a590*/  PLOP3.LUT P0, PT, PT, PT, UP0, 0x80, 0x0 ;  /* 0x000000000000781c */ /* 0x000fda0003f0f008 */
[----:B------:R-:W-:Y:S05]  /*a5a0*/  @!P0 BRA `(.L_x_48) ;  /* 0x0000000800c08947 */ /* 0x000fea0003800000 */
[----:B------:R-:W-:Y:S01]  /*a5b0*/  UIADD3 UR4, UR39, -0x2, URZ ;  /* 0xfffffffe27047890 */ /* 0x000fe2000fffe03f */
[----:B------:R-:W-:Y:S02]  /*a5c0*/  IMAD.MOV.U32 R5, RZ, RZ, R19 ;  /* 0x000000ffff057224 */ /* 0x000fe400078e0013 */
[----:B------:R-:W-:-:S03]  /*a5d0*/  IMAD.MOV.U32 R4, RZ, RZ, R18 ;  /* 0x000000ffff047224 */ /* 0x000fc600078e0012 */
[----:B0-----:R-:W-:-:S07]  /*a5e0*/  MOV R0, UR4 ;  /* 0x0000000400007c02 */ /* 0x001fce0008000f00 */
.L_x_68:
[----:B------:R-:W-:Y:S01]  /*a5f0*/  LOP3.LUT P1, RZ, R22, 0x2, RZ, 0xc0, !PT ;  /* 0x0000000216ff7812 */ /* 0x000fe2000782c0ff */
[----:B------:R-:W-:Y:S01]  /*a600*/  VIADD R18, R4, 0x1 ;  /* 0x0000000104127836 */ /* 0x000fe20000000000 */
[----:B------:R-:W-:Y:S04]  /*a610*/  BSSY B0, `(.L_x_49) ;  /* 0x0000061000007945 */ /* 0x000fe80003800000 */
[----:B------:R-:W-:-:S04]  /*a620*/  ISETP.NE.AND P0, PT, R18, 0x2, PT ;  /* 0x000000021200780c */ /* 0x000fc80003f05270 */
[----:B------:R-:W-:Y:S02]  /*a630*/  SEL R2, RZ, 0x1, P0 ;  /* 0x00000001ff027807 */ /* 0x000fe40000000000 */
[----:B------:R-:W-:Y:S02]  /*a640*/  SEL R18, R18, RZ, P0 ;  /* 0x000000ff12127207 */ /* 0x000fe40000000000 */
[----:B------:R-:W-:Y:S01]  /*a650*/  LOP3.LUT R19, R5, R2, RZ, 0x3c, !PT ;  /* 0x0000000205137212 */ /* 0x000fe200078e3cff */
[----:B01----:R-:W-:Y:S06]  /*a660*/  @!P1 BRA `(.L_x_50) ;  /* 0x00000004006c9947 */ /* 0x003fec0003800000 */
[----:B------:R-:W-:Y:S01]  /*a670*/  LOP3.LUT P1, RZ, R22, 0x1, RZ, 0xc0, !PT ;  /* 0x0000000116ff7812 */ /* 0x000fe2000782c0ff */
[----:B------:R-:W-:Y:S01]  /*a680*/  IMAD.MOV.U32 R9, RZ, RZ, R0 ;  /* 0x000000ffff097224 */ /* 0x000fe200078e0000 */
[----:B------:R-:W-:Y:S02]  /*a690*/  LEA R6, R18, UR41, 0x3 ;  /* 0x0000002912067c11 */ /* 0x000fe4000f8e18ff */
[----:B------:R-:W-:-:S09]  /*a6a0*/  SHF.L.U32 R7, R19, 0x1f, RZ ;  /* 0x0000001f13077819 */ /* 0x000fd200000006ff */
[----:B------:R-:W-:Y:S05]  /*a6b0*/  @!P1 BRA `(.L_x_51) ;  /* 0x00000000004c9947 */ /* 0x000fea0003800000 */
[----:B------:R-:W0:Y:S01]  /*a6c0*/  LDC R9, c[0x0][0x43c] ;  /* 0x00010f00ff097b82 */ /* 0x000e220000000800 */
[----:B------:R-:W-:Y:S01]  /*a6d0*/  IMAD.MOV.U32 R11, RZ, RZ, R0 ;  /* 0x000000ffff0b7224 */ /* 0x000fe200078e0000 */
[----:B------:R-:W-:Y:S01]  /*a6e0*/  ULDC.64 UR4, c[0x0][0x428] ;  /* 0x00010a0000047ab9 */ /* 0x000fe20000000a00 */
[----:B0-----:R-:W-:-:S13]  /*a6f0*/  ISETP.NE.AND P0, PT, R9, 0x1, PT ;  /* 0x000000010900780c */ /* 0x001fda0003f05270 */
[----:B------:R-:W0:Y:S02]  /*a700*/  @P0 LDC.64 R2, c[0x0][0x440] ;  /* 0x00011000ff020b82 */ /* 0x000e240000000a00 */
[----:B0-----:R-:W-:-:S05]  /*a710*/  @P0 IMAD.HI.U32 R2, R0, R2, RZ ;  /* 0x0000000200020227 */ /* 0x001fca00078e00ff */
[----:B------:R-:W-:Y:S01]  /*a720*/  @P0 SHF.R.U32.HI R11, RZ, R3, R2 ;  /* 0x00000003ff0b0219 */ /* 0x000fe20000011602 */
[----:B------:R-:W-:-:S03]  /*a730*/  IMAD R2, R24, UR4, RZ ;  /* 0x0000000418027c24 */ /* 0x000fc6000f8e02ff */
[----:B------:R-:W-:Y:S01]  /*a740*/  SHF.R.S32.HI R3, RZ, 0x1f, R11 ;  /* 0x0000001fff037819 */ /* 0x000fe2000001140b */
[----:B------:R-:W-:Y:S01]  /*a750*/  IMAD R13, R23, UR5, R2 ;  /* 0x00000005170d7c24 */ /* 0x000fe2000f8e0202 */
[----:B------:R-:W-:-:S05]  /*a760*/  MOV R2, R11 ;  /* 0x0000000b00027202 */ /* 0x000fca0000000f00 */
[----:B------:R-:W-:Y:S01]  /*a770*/  IMAD.WIDE.U32 R2, R23, UR4, R2 ;  /* 0x0000000417027c25 */ /* 0x000fe2000f8e0002 */
[----:B------:R-:W-:-:S03]  /*a780*/  ULDC.64 UR4, c[0x0][0x418] ;  /* 0x0001060000047ab9 */ /* 0x000fc60000000a00 */
[----:B------:R-:W-:Y:S01]  /*a790*/  IMAD.IADD R3, R13, 0x1, R3 ;  /* 0x000000010d037824 */ /* 0x000fe200078e0203 */
[----:B------:R-:W-:-:S04]  /*a7a0*/  LEA R16, P0, R2, UR4, 0x2 ;  /* 0x0000000402107c11 */ /* 0x000fc8000f8010ff */
[----:B------:R-:W-:-:S05]  /*a7b0*/  LEA.HI.X R17, R2, UR5, R3, 0x2, P0 ;  /* 0x0000000502117c11 */ /* 0x000fca00080f1403 */
[----:B------:R0:W5:Y:S01]  /*a7c0*/  LDG.E R16, desc[UR46][R16.64] ;  /* 0x0000002e10107981 */ /* 0x000162000c1e1900 */
[----:B------:R-:W-:-:S04]  /*a7d0*/  IMAD.MOV R2, RZ, RZ, -R11 ;  /* 0x000000ffff027224 */ /* 0x000fc800078e0a0b */
[----:B------:R-:W-:-:S07]  /*a7e0*/  IMAD R9, R9, R2, R0 ;  /* 0x0000000209097224 */ /* 0x000fce00078e0200 */
.L_x_51:
[----:B------:R-:W1:Y:S01]  /*a7f0*/  SYNCS.PHASECHK.TRANS64.TRYWAIT P0, [R6+URZ+0x13280], R7 ;  /* 0x01328007060075a7 */ /* 0x000e62000800017f */
[----:B------:R-:W-:Y:S01]  /*a800*/  BSSY B1, `(.L_x_52) ;  /* 0x0000003000017945 */ /* 0x000fe20003800000 */
[----:B------:R-:W-:-:S03]  /*a810*/  ISETP.NE.AND P1, PT, R28, RZ, PT ;  /* 0x000000ff1c00720c */ /* 0x000fc60003f25270 */
[----:B-1----:R-:W-:Y:S10]  /*a820*/  @!P0 BRA `(.L_x_53) ;  /* 0x0000001800d88947 */ /* 0x002ff40003800000 */
.L_x_111:
[----:B------:R-:W-:Y:S05]  /*a830*/  BSYNC B1 ;  /* 0x0000000000017941 */ /* 0x000fea0003800000 */
.L_x_52:
[----:B------:R-:W-:Y:S04]  /*a840*/  BSSY B1, `(.L_x_54) ;  /* 0x0000007000017945 */ /* 0x000fe80003800000 */
[----:B------:R-:W-:Y:S05]  /*a850*/  @P1 BRA `(.L_x_55) ;  /* 0x0000000000141947 */ /* 0x000fea0003800000 */
[----:B------:R-:W-:Y:S01]  /*a860*/  ISETP.NE.AND P0, PT, R29, RZ, PT ;  /* 0x000000ff1d00720c */ /* 0x000fe20003f05270 */
[----:B------:R-:W-:-:S04]  /*a870*/  IMAD.MOV.U32 R3, RZ, RZ, 0x2800 ;  /* 0x00002800ff037424 */ /* 0x000fc800078e00ff */
[----:B------:R2:W-:Y:S08]  /*a880*/  SYNCS.ARRIVE.TRANS64 RZ, [R6+URZ+0x13270], R3 ;  /* 0x0132700306ff79a7 */ /* 0x0005f0000800003f */
[----:B------:R-:W-:Y:S05]  /*a890*/  @!P0 BRA `(.L_x_55) ;  /* 0x0000000000048947 */ /* 0x000fea0003800000 */
[----:B------:R-:W-:Y:S01]  /*a8a0*/  BPT.TRAP 0x1 ;  /* 0x000000040000795c */ /* 0x000fe20000300000 */
.L_x_55:
[----:B------:R-:W-:Y:S05]  /*a8b0*/  BSYNC B1 ;  /* 0x0000000000017941 */ /* 0x000fea0003800000 */
.L_x_54:
[----:B------:R-:W-:Y:S01]  /*a8c0*/  MOV R10, RZ ;  /* 0x000000ff000a7202 */ /* 0x000fe20000000f00 */
[----:B--2---:R-:W-:Y:S01]  /*a8d0*/  IMAD.U32 R3, RZ, RZ, UR41 ;  /* 0x00000029ff037e24 */ /* 0x004fe2000f8e00ff */
[----:B------:R-:W-:Y:S01]  /*a8e0*/  UIADD3 UR4, UP0, UR52, 0x470, URZ ;  /* 0x0000047034047890 */ /* 0x000fe2000ff1e03f */
[----:B------:R-:W-:Y:S01]  /*a8f0*/  PLOP3.LUT P0, PT, PT, PT, PT, 0x80, 0x0 ;  /* 0x000000000000781c */ /* 0x000fe20003f0f070 */
[----:B------:R-:W-:Y:S01]  /*a900*/  IMAD R9, R9, 0xa0, RZ ;  /* 0x000000a009097824 */ /* 0x000fe200078e02ff */
[----:B------:R-:W-:Y:S01]  /*a910*/  R2UR UR10, R10 ;  /* 0x000000000a0a72ca */ /* 0x000fe200000e0000 */
[----:B------:R-:W-:Y:S01]  /*a920*/  IMAD R8, R18, 0x2800, R3 ;  /* 0x0000280012087824 */ /* 0x000fe200078e0203 */
[----:B------:R-:W-:Y:S01]  /*a930*/  UIADD3.X UR5, URZ, UR53, URZ, UP0, !UPT ;  /* 0x000000353f057290 */ /* 0x000fe200087fe43f */
[----:B------:R-:W-:Y:S01]  /*a940*/  VIADD R3, R6, 0x13270 ;  /* 0x0001327006037836 */ /* 0x000fe20000000000 */
[----:B------:R-:W-:Y:S01]  /*a950*/  UMOV UR6, 0x0 ;  /* 0x0000000000067882 */ /* 0x000fe20000000000 */
[----:B------:R-:W-:Y:S01]  /*a960*/  VIADD R2, R8, 0x6000 ;  /* 0x0000600008027836 */ /* 0x000fe20000000000 */
[----:B------:R-:W-:-:S09]  /*a970*/  UMOV UR7, 0x14f00000 ;  /* 0x14f0000000077882 */ /* 0x000fd20000000000 */
.L_x_56:
[----:B------:R-:W-:-:S13]  /*a980*/  @P0 ELECT P2, URZ, PT ;  /* 0x00000000003f082f */ /* 0x000fda0003840000 */
[----:B-----5:R-:W-:Y:S01]  /*a990*/  @P2 R2UR UR13, R16 ;  /* 0x00000000100d22ca */ /* 0x020fe200000e0000 */
[----:B------:R-:W-:Y:S01]  /*a9a0*/  UMOV UR12, UR36 ;  /* 0x00000024000c7c82 */ /* 0x000fe20008000000 */
[----:B------:R-:W-:Y:S02]  /*a9b0*/  @P2 R2UR UR11, R9 ;  /* 0x00000000090b22ca */ /* 0x000fe400000e0000 */
[----:B------:R-:W-:Y:S02]  /*a9c0*/  @P2 R2UR UR9, R3 ;  /* 0x00000000030922ca */ /* 0x000fe400000e0000 */
[----:B------:R-:W-:Y:S02]  /*a9d0*/  @P2 R2UR UR8, R2 ;  /* 0x00000000020822ca */ /* 0x000fe400000e0000 */
[----:B------:R-:W-:Y:S02]  /*a9e0*/  @P2 PLOP3.LUT P0, PT, P2, PT, PT, 0x8, 0x0 ;  /* 0x000000000000281c */ /* 0x000fe4000170e170 */
[----:B------:R-:W-:-:S09]  /*a9f0*/  PLOP3.LUT P2, PT, PT, PT, PT, 0x8, 0x0 ;  /* 0x000000000000781c */ /* 0x000fd20003f4e170 */
[----:B------:R2:W-:Y:S02]  /*aa00*/  UTMALDG.4D [UR8], [UR4], desc[UR6] ;  /* 0x00000608040075b4 */ /* 0x0005e40008019000 */
[----:B--2---:R-:W-:Y:S05]  /*aa10*/  @P0 BRA.U.ANY `(.L_x_56) ;  /* 0xfffffffd00d80947 */ /* 0x004fea000393ffff */
[----:B------:R-:W2:Y:S01]  /*aa20*/  SYNCS.PHASECHK.TRANS64.TRYWAIT P0, [R6+URZ+0x13240], R7 ;  /* 0x01324007060075a7 */ /* 0x000ea2000800017f */
[----:B------:R-:W-:Y:S04]  /*aa30*/  BSSY B1, `(.L_x_57) ;  /* 0x0000002000017945 */ /* 0x000fe80003800000 */
[----:B--2---:R-:W-:Y:S05]  /*aa40*/  @!P0 BRA `(.L_x_58) ;  /* 0x0000001800648947 */ /* 0x004fea0003800000 */
.L_x_112:
[----:B------:R-:W-:Y:S05]  /*aa50*/  BSYNC B1 ;  /* 0x0000000000017941 */ /* 0x000fea0003800000 */
.L_x_57:
[----:B------:R-:W-:Y:S01]  /*aa60*/  BSSY B1, `(.L_x_59) ;  /* 0x0000009000017945 */ /* 0x000fe20003800000 */
[----:B------:R-:W-:Y:S01]  /*aa70*/  MOV R2, 0x0 ;  /* 0x0000000000027802 */ /* 0x000fe20000000f00 */
[----:B------:R-:W-:Y:S02]  /*aa80*/  IMAD.MOV.U32 R3, RZ, RZ, 0x14f00000 ;  /* 0x14f00000ff037424 */ /* 0x000fe400078e00ff */
[----:B------:R-:W-:Y:S05]  /*aa90*/  @P1 BRA `(.L_x_60) ;  /* 0x0000000000141947 */ /* 0x000fea0003800000 */
[----:B------:R-:W-:Y:S01]  /*aaa0*/  ISETP.NE.AND P0, PT, R29, RZ, PT ;  /* 0x000000ff1d00720c */ /* 0x000fe20003f05270 */
[----:B-12---:R-:W-:-:S04]  /*aab0*/  IMAD.MOV.U32 R7, RZ, RZ, 0x2800 ;  /* 0x00002800ff077424 */ /* 0x006fc800078e00ff */
[----:B------:R3:W-:Y:S08]  /*aac0*/  SYNCS.ARRIVE.TRANS64 RZ, [R6+URZ+0x13230], R7 ;  /* 0x0132300706ff79a7 */ /* 0x0007f0000800003f */
[----:B------:R-:W-:Y:S05]  /*aad0*/  @!P0 BRA `(.L_x_60) ;  /* 0x0000000000048947 */ /* 0x000fea0003800000 */
[----:B------:R-:W-:Y:S01]  /*aae0*/  BPT.TRAP 0x1 ;  /* 0x000000040000795c */ /* 0x000fe20000300000 */
.L_x_60:
[----:B------:R-:W-:Y:S05]  /*aaf0*/  BSYNC B1 ;  /* 0x0000000000017941 */ /* 0x000fea0003800000 */
.L_x_59:
[----:B------:R-:W-:Y:S01]  /*ab00*/  R2UR UR7, R3 ;  /* 0x00000000030772ca */ /* 0x000fe200000e0000 */
[----:B------:R-:W-:Y:S01]  /*ab10*/  UIADD3 UR4, UP0, UR52, 0x370, URZ ;  /* 0x0000037034047890 */ /* 0x000fe2000ff1e03f */
[----:B------:R-:W-:Y:S02]  /*ab20*/  R2UR UR10, R10 ;  /* 0x000000000a0a72ca */ /* 0x000fe400000e0000 */
[----:B------:R-:W-:Y:S01]  /*ab30*/  R2UR UR6, R2 ;  /* 0x00000000020672ca */ /* 0x000fe200000e0000 */
[----:B------:R-:W-:Y:S01]  /*ab40*/  VIADD R2, R8, 0xe000 ;  /* 0x0000e00008027836 */ /* 0x000fe20000000000 */
[----:B------:R-:W-:Y:S01]  /*ab50*/  PLOP3.LUT P0, PT, PT, PT, PT, 0x80, 0x0 ;  /* 0x000000000000781c */ /* 0x000fe20003f0f070 */
[----:B------:R-:W-:Y:S01]  /*ab60*/  UIADD3.X UR5, URZ, UR53, URZ, UP0, !UPT ;  /* 0x000000353f057290 */ /* 0x000fe200087fe43f */
[----:B-123--:R-:W-:-:S11]  /*ab70*/  IADD3 R6, R6, 0x13230, RZ ;  /* 0x0001323006067810 */ /* 0x00efd60007ffe0ff */
.L_x_61:
[----:B------:R-:W-:-:S13]  /*ab80*/  @P0 ELECT P1, URZ, PT ;  /* 0x00000000003f082f */ /* 0x000fda0003820000 */
[----:B------:R-:W-:Y:S01]  /*ab90*/  @P1 R2UR UR13, R16 ;  /* 0x00000000100d12ca */ /* 0x000fe200000e0000 */
[----:B------:R-:W-:Y:S01]  /*aba0*/  UMOV UR12, UR36 ;  /* 0x00000024000c7c82 */ /* 0x000fe20008000000 */
[----:B------:R-:W-:Y:S02]  /*abb0*/  @P1 R2UR UR11, R9 ;  /* 0x00000000090b12ca */ /* 0x000fe400000e0000 */
[----:B------:R-:W-:Y:S02]  /*abc0*/  @P1 R2UR UR9, R6 ;  /* 0x00000000060912ca */ /* 0x000fe400000e0000 */
[----:B------:R-:W-:Y:S02]  /*abd0*/  @P1 R2UR UR8, R2 ;  /* 0x00000000020812ca */ /* 0x000fe400000e0000 */
[----:B------:R-:W-:Y:S02]  /*abe0*/  @P1 PLOP3.LUT P0, PT, P1, PT, PT, 0x8, 0x0 ;  /* 0x000000000000181c */ /* 0x000fe40000f0e170 */
[----:B------:R-:W-:-:S09]  /*abf0*/  PLOP3.LUT P1, PT, PT, PT, PT, 0x8, 0x0 ;  /* 0x000000000000781c */ /* 0x000fd20003f2e170 */
[----:B------:R1:W-:Y:S02]  /*ac00*/  UTMALDG.4D [UR8], [UR4], desc[UR6] ;  /* 0x00000608040075b4 */ /* 0x0003e40008019000 */
[----:B-1----:R-:W-:Y:S05]  /*ac10*/  @P0 BRA.U.ANY `(.L_x_61) ;  /* 0xfffffffd00d80947 */ /* 0x002fea000393ffff */
.L_x_50:
[----:B------:R-:W-:Y:S05]  /*ac20*/  BSYNC B0 ;  /* 0x0000000000007941 */ /* 0x000fea0003800000 */
.L_x_49:
[----:B------:R-:W-:-:S06]  /*ac30*/  UISETP.NE.AND UP0, UPT, UR42, 0x3, UPT ;  /* 0x000000032a00788c */ /* 0x000fcc000bf05270 */
[----:B------:R-:W-:-:S13]  /*ac40*/  PLOP3.LUT P0, PT, PT, PT, UP0, 0x80, 0x0 ;  /* 0x000000000000781c */ /* 0x000fda0003f0f008 */
[----:B------:R-:W-:Y:S05]  /*ac50*/  @!P0 BRA `(.L_x_62) ;  /* 0x0000000000048947 */ /* 0x000fea0003800000 */
[----:B------:R-:W-:Y:S01]  /*ac60*/  BPT.TRAP 0x1 ;  /* 0x000000040000795c */ /* 0x000fe20000300000 */
.L_x_62:
[----:B------:R-:W-:Y:S01]  /*ac70*/  LOP3.LUT R2, R5, 0x1, RZ, 0x3c, !PT ;  /* 0x0000000105027812 */ /* 0x000fe200078e3cff */
[----:B------:R-:W-:Y:S01]  /*ac80*/  IMAD.U32 R6, RZ, RZ, UR49 ;  /* 0x00000031ff067e24 */ /* 0x000fe2000f8e00ff */
[----:B------:R-:W-:Y:S01]  /*ac90*/  LEA R3, R4, UR41, 0x3 ;  /* 0x0000002904037c11 */ /* 0x000fe2000f8e18ff */
[----:B------:R-:W-:Y:S01]  /*aca0*/  BSSY B0, `(.L_x_63) ;  /* 0x0000005000007945 */ /* 0x000fe20003800000 */
[----:B------:R-:W-:Y:S02]  /*acb0*/  SHF.L.U32 R2, R2, 0x1f, RZ ;  /* 0x0000001f02027819 */ /* 0x000fe400000006ff */
[----:B------:R-:W-:Y:S02]  /*acc0*/  ISETP.NE.AND P1, PT, R6, 0x3, PT ;  /* 0x000000030600780c */ /* 0x000fe40003f25270 */
[----:B------:R-:W1:Y:S02]  /*acd0*/  SYNCS.PHASECHK.TRANS64.TRYWAIT P0, [R3+URZ+0x13270], R2 ;  /* 0x01327002030075a7 */ /* 0x000e64000800017f */
[----:B-1----:R-:W-:Y:S09]  /*ace0*/  @!P0 BRA `(.L_x_64) ;  /* 0x0000001400d08947 */ /* 0x002ff20003800000 */
.L_x_113:
[----:B------:R-:W-:Y:S05]  /*acf0*/  BSYNC B0 ;  /* 0x0000000000007941 */ /* 0x000fea0003800000 */
.L_x_63:
[----:B------:R-:W-:Y:S05]  /*ad00*/  @!P1 BRA `(.L_x_65) ;  /* 0x0000000000049947 */ /* 0x000fea0003800000 */
[----:B------:R-:W-:Y:S01]  /*ad10*/  BPT.TRAP 0x1 ;  /* 0x000000040000795c */ /* 0x000fe20000300000 */
.L_x_65:
[----:B-1----:R-:W-:Y:S01]  /*ad20*/  SHF.L.U32 R2, R5, 0x1f, RZ ;  /* 0x0000001f05027819 */ /* 0x002fe200000006ff */
[----:B------:R-:W-:-:S03]  /*ad30*/  IMAD R10, R4, 0x2800, RZ ;  /* 0x00002800040a7824 */ /* 0x000fc600078e02ff */
[----:B------:R-:W1:Y:S02]  /*ad40*/  SYNCS.PHASECHK.TRANS64.TRYWAIT P0, [R3+URZ+0x13260], R2 ;  /* 0x01326002030075a7 */ /* 0x000e64000800017f */
[----:B-1----:R-:W-:Y:S05]  /*ad50*/  @!P0 BRA `(.L_x_66) ;  /* 0x0000001400c88947 */ /* 0x002fea0003800000 */
.L_x_114:
[C---:B-1----:R-:W-:Y:S01]  /*ad60*/  LOP3.LUT R2, R10.reuse, R26, RZ, 0xfc, !PT ;  /* 0x0000001a0a027212 */ /* 0x042fe200078efcff */
[----:B------:R-:W-:Y:S05]  /*ad70*/  WARPSYNC.ALL ;  /* 0x0000000000007948 */ /* 0x000fea0003800000 */
[----:B------:R-:W1:Y:S01]  /*ad80*/  LDSM.16.MT88.4 R4, [R2+UR41+0x6000] ;  /* 0x006000290204783b */ /* 0x000e620008004200 */
[----:B------:R-:W-:-:S05]  /*ad90*/  LOP3.LUT R12, R10, R25, RZ, 0xfc, !PT ;  /* 0x000000190a0c7212 */ /* 0x000fca00078efcff */
[----:B------:R-:W-:Y:S01]  /*ada0*/  VIADD R12, R12, UR41 ;  /* 0x000000290c0c7c36 */ /* 0x000fe20008000000 */
[C-C-:B-1----:R-:W-:Y:S02]  /*adb0*/  PRMT R8, R4.reuse, 0x6420, R5.reuse ;  /* 0x0000642004087816 */ /* 0x142fe40000000005 */
[----:B------:R-:W-:Y:S02]  /*adc0*/  PRMT R9, R4, 0x7531, R5 ;  /* 0x0000753104097816 */ /* 0x000fe40000000005 */
[C-C-:B------:R-:W-:Y:S02]  /*add0*/  PRMT R10, R6.reuse, 0x6420, R7.reuse ;  /* 0x00006420060a7816 */ /* 0x140fe40000000007 */
[----:B------:R-:W-:-:S05]  /*ade0*/  PRMT R11, R6, 0x7531, R7 ;  /* 0x00007531060b7816 */ /* 0x000fca0000000007 */
[----:B------:R-:W-:Y:S04]  /*adf0*/  STSM.16.M88.4 [R12+0x1000], R8 ;  /* 0x001000080c007844 */ /* 0x000fe80000000200 */
[----:B------:R-:W1:Y:S02]  /*ae00*/  LDSM.16.MT88.4 R4, [R2+UR41+0x6800] ;  /* 0x006800290204783b */ /* 0x000e640008004200 */
[C-C-:B-1----:R-:W-:Y:S02]  /*ae10*/  PRMT R8, R4.reuse, 0x6420, R5.reuse ;  /* 0x0000642004087816 */ /* 0x142fe40000000005 */
[----:B------:R-:W-:Y:S02]  /*ae20*/  PRMT R9, R4, 0x7531, R5 ;  /* 0x0000753104097816 */ /* 0x000fe40000000005 */
[----:B------:R-:W-:-:S02]  /*ae30*/  PRMT R10, R6, 0x6420, R7 ;  /* 0x00006420060a7816 */ /* 0x000fc40000000007 */
        /* <DEDUP_REMOVED lines=19> */
[----:B------:R1:W-:Y:S01]  /*af70*/  STSM.16.M88.4 [R12+0x3000], R8 ;  /* 0x003000080c007844 */ /* 0x0003e20000000200 */
[----:B------:R-:W-:Y:S01]  /*af80*/  @!PT LDS RZ, [RZ] ;  /* 0x00000000fffff984 */ /* 0x000fe20000000800 */
[----:B------:R-:W-:Y:S01]  /*af90*/  @!PT LDS RZ, [RZ] ;  /* 0x00000000fffff984 */ /* 0x000fe20000000800 */
[----:B------:R-:W-:Y:S01]  /*afa0*/  @!PT LDS RZ, [RZ] ;  /* 0x00000000fffff984 */ /* 0x000fe20000000800 */
[----:B------:R-:W-:Y:S01]  /*afb0*/  @!PT LDS RZ, [RZ] ;  /* 0x00000000fffff984 */ /* 0x000fe20000000800 */
[----:B------:R2:W-:Y:S06]  /*afc0*/  MEMBAR.ALL.CTA ;  /* 0x0000000000007992 */ /* 0x0005ec0000008000 */
[----:B--2---:R-:W2:Y:S01]  /*afd0*/  FENCE.VIEW.ASYNC.S ;  /* 0x00000000000073c6 */ /* 0x004ea20000000000 */
[----:B------:R-:W-:Y:S05]  /*afe0*/  @!P1 BRA `(.L_x_67) ;  /* 0x0000000000049947 */ /* 0x000fea0003800000 */
[----:B------:R-:W-:Y:S01]  /*aff0*/  BPT.TRAP 0x1 ;  /* 0x000000040000795c */ /* 0x000fe20000300000 */
.L_x_67:
[----:B--2---:R2:W-:Y:S01]  /*b000*/  SYNCS.ARRIVE.TRANS64.A1T0 RZ, [R3+URZ+0x13250], RZ ;  /* 0x013250ff03ff79a7 */ /* 0x0045e2000810003f */
[----:B------:R-:W-:Y:S01]  /*b010*/  BAR.SYNC.DEFER_BLOCKING 0x2, 0x80 ;  /* 0x0082000000007b1d */ /* 0x000fe20000010000 */
[----:B------:R-:W-:Y:S01]  /*b020*/  ISETP.NE.AND P0, PT, R28, RZ, PT ;  /* 0x000000ff1c00720c */ /* 0x000fe20003f05270 */
[----:B------:R-:W-:Y:S02]  /*b030*/  IMAD.MOV.U32 R5, RZ, RZ, R19 ;  /* 0x000000ffff057224 */ /* 0x000fe400078e0013 */
[----:B------:R-:W-:-:S10]  /*b040*/  IMAD.MOV.U32 R4, RZ, RZ, R18 ;  /* 0x000000ffff047224 */ /* 0x000fd400078e0012 */
[----:B------:R-:W-:-:S05]  /*b050*/  @!P0 VIADD R2, R3, 0x13280 ;  /* 0x0001328003028836 */ /* 0x000fca0000000000 */
[----:B------:R-:W-:-:S04]  /*b060*/  @!P0 PRMT R2, RZ, 0x654, R2 ;  /* 0x00000654ff028816 */ /* 0x000fc80000000002 */
[----:B------:R2:W-:Y:S01]  /*b070*/  @!P0 SYNCS.ARRIVE.TRANS64.RED.A1T0 RZ, [R2+URZ], RZ ;  /* 0x000000ff02ff89a7 */ /* 0x0005e2000810043f */
[C---:B------:R-:W-:Y:S02]  /*b080*/  ISETP.GT.AND P0, PT, R0.reuse, RZ, PT ;  /* 0x000000ff0000720c */ /* 0x040fe40003f04270 */
[----:B------:R-:W-:-:S11]  /*b090*/  IADD3 R0, R0, -0x1, RZ ;  /* 0xffffffff00007810 */ /* 0x000fd60007ffe0ff */
[----:B--2---:R-:W-:Y:S05]  /*b0a0*/  @P0 BRA `(.L_x_68) ;  /* 0xfffffff400500947 */ /* 0x004fea000383ffff */
.L_x_48:
[----:B------:R-:W-:-:S06]  /*b0b0*/  UISETP.NE.AND UP0, UPT, UR42, 0x3, UPT ;  /* 0x000000032a00788c */ /* 0x000fcc000bf05270 */
[----:B------:R-:W-:-:S13]  /*b0c0*/  PLOP3.LUT P0, PT, PT, PT, UP0, 0x80, 0x0 ;  /* 0x000000000000781c */ /* 0x000fda0003f0f008 */
[----:B------:R-:W-:Y:S05]  /*b0d0*/  @!P0 BRA `(.L_x_69) ;  /* 0x0000000000048947 */ /* 0x000fea0003800000 */
[----:B------:R-:W-:Y:S01]  /*b0e0*/  BPT.TRAP 0x1 ;  /* 0x000000040000795c */ /* 0x000fe20000300000 */
.L_x_69:
[----:B0-----:R-:W-:Y:S01]  /*b0f0*/  LOP3.LUT R3, R19, 0x1, RZ, 0x3c, !PT ;  /* 0x0000000113037812 */ /* 0x001fe200078e3cff */
[----:B------:R-:W-:Y:S01]  /*b100*/  IMAD.U32 R0, RZ, RZ, UR49 ;  /* 0x00000031ff007e24 */ /* 0x000fe2000f8e00ff */
[----:B------:R-:W-:Y:S01]  /*b110*/  LEA R2, R18, UR41, 0x3 ;  /* 0x0000002912027c11 */ /* 0x000fe2000f8e18ff */
[----:B------:R-:W-:Y:S01]  /*b120*/  BSSY B0, `(.L_x_70) ;  /* 0x0000005000007945 */ /* 0x000fe20003800000 */
[----:B------:R-:W-:Y:S02]  /*b130*/  SHF.L.U32 R3, R3, 0x1f, RZ ;  /* 0x0000001f03037819 */ /* 0x000fe400000006ff */
[----:B------:R-:W-:Y:S02]  /*b140*/  ISETP.NE.AND P1, PT, R0, 0x3, PT ;  /* 0x000000030000780c */ /* 0x000fe40003f25270 */
[----:B------:R-:W0:Y:S02]  /*b150*/  SYNCS.PHASECHK.TRANS64.TRYWAIT P0, [R2+URZ+0x13270], R3 ;  /* 0x01327003020075a7 */ /* 0x000e24000800017f */
[----:B0-----:R-:W-:Y:S09]  /*b160*/  @!P0 BRA `(.L_x_71) ;  /* 0x0000001000d88947 */ /* 0x001ff20003800000 */
.L_x_115:
[----:B------:R-:W-:Y:S05]  /*b170*/  BSYNC B0 ;  /* 0x0000000000007941 */ /* 0x000fea0003800000 */
.L_x_70:
[----:B------:R-:W-:Y:S05]  /*b180*/  @!P1 BRA `(.L_x_72) ;  /* 0x0000000000049947 */ /* 0x000fea0003800000 */
[----:B------:R-:W-:Y:S01]  /*b190*/  BPT.TRAP 0x1 ;  /* 0x000000040000795c */ /* 0x000fe20000300000 */
.L_x_72:
[----:B------:R-:W-:Y:S01]  /*b1a0*/  SHF.L.U32 R5, R19, 0x1f, RZ ;  /* 0x0000001f13057819 */ /* 0x000fe200000006ff */
[----:B0-----:R-:W-:-:S03]  /*b1b0*/  IMAD R3, R18, 0x2800, RZ ;  /* 0x0000280012037824 */ /* 0x001fc600078e02ff */
[----:B------:R-:W0:Y:S02]  /*b1c0*/  SYNCS.PHASECHK.TRANS64.TRYWAIT P0, [R2+URZ+0x13260], R5 ;  /* 0x01326005020075a7 */ /* 0x000e24000800017f */
[----:B------:R-:W-:Y:S01]  /*b1d0*/  LOP3.LUT R0, R3, R26, RZ, 0xfc, !PT ;  /* 0x0000001a03007212 */ /* 0x000fe200078efcff */
[----:B0-----:R-:W-:Y:S06]  /*b1e0*/  @!P0 BRA `(.L_x_73) ;  /* 0x0000001000cc8947 */ /* 0x001fec0003800000 */
.L_x_116:
[----:B------:R-:W-:Y:S05]  /*b1f0*/  WARPSYNC.ALL ;  /* 0x0000000000007948 */ /* 0x000fea0003800000 */
[----:B0-----:R-:W1:Y:S01]  /*b200*/  LDSM.16.MT88.4 R4, [R0+UR41+0x6000] ;  /* 0x006000290004783b */ /* 0x001e620008004200 */
[----:B------:R-:W-:-:S04]  /*b210*/  LOP3.LUT R3, R3, R25, RZ, 0xfc, !PT ;  /* 0x0000001903037212 */ /* 0x000fc800078efcff */
[----:B------:R-:W-:Y:S02]  /*b220*/  IADD3 R3, R3, UR41, RZ ;  /* 0x0000002903037c10 */ /* 0x000fe4000fffe0ff */
[C-C-:B-1----:R-:W-:Y:S02]  /*b230*/  PRMT R8, R4.reuse, 0x6420, R5.reuse ;  /* 0x0000642004087816 */ /* 0x142fe40000000005 */
[----:B------:R-:W-:Y:S02]  /*b240*/  PRMT R9, R4, 0x7531, R5 ;  /* 0x0000753104097816 */ /* 0x000fe40000000005 */
[C-C-:B------:R-:W-:Y:S02]  /*b250*/  PRMT R10, R6.reuse, 0x6420, R7.reuse ;  /* 0x00006420060a7816 */ /* 0x140fe40000000007 */
[----:B------:R-:W-:-:S05]  /*b260*/  PRMT R11, R6, 0x7531, R7 ;  /* 0x00007531060b7816 */ /* 0x000fca0000000007 */
[----:B------:R-:W-:Y:S04]  /*b270*/  STSM.16.M88.4 [R3+0x1000], R8 ;  /* 0x0010000803007844 */ /* 0x000fe80000000200 */
[----:B------:R-:W0:Y:S02]  /*b280*/  LDSM.16.MT88.4 R4, [R0+UR41+0x6800] ;  /* 0x006800290004783b */ /* 0x000e240008004200 */
[C-C-:B0-----:R-:W-:Y:S02]  /*b290*/  PRMT R8, R4.reuse, 0x6420, R5.reuse ;  /* 0x0000642004087816 */ /* 0x141fe40000000005 */
[----:B------:R-:W-:Y:S02]  /*b2a0*/  PRMT R9, R4, 0x7531, R5 ;  /* 0x0000753104097816 */ /* 0x000fe40000000005 */
[----:B------:R-:W-:-:S02]  /*b2b0*/  PRMT R10, R6, 0x6420, R7 ;  /* 0x00006420060a7816 */ /* 0x000fc40000000007 */
        /* <DEDUP_REMOVED lines=25> */
[----:B-1----:R-:W1:Y:S01]  /*b450*/  FENCE.VIEW.ASYNC.S ;  /* 0x00000000000073c6 */ /* 0x002e620000000000 */
[----:B------:R-:W-:Y:S05]  /*b460*/  @!P1 BRA `(.L_x_74) ;  /* 0x0000000000049947 */ /* 0x000fea0003800000 */
[----:B------:R-:W-:Y:S01]  /*b470*/  BPT.TRAP 0x1 ;  /* 0x000000040000795c */ /* 0x000fe20000300000 */
.L_x_74:
[----:B0-----:R-:W0:Y:S01]  /*b480*/  LDC R3, c[0x0][0xc34] ;  /* 0x00030d00ff037b82 */ /* 0x001e220000000800 */
[----:B------:R-:W-:Y:S01]  /*b490*/  ISETP.NE.AND P0, PT, R28, RZ, PT ;  /* 0x000000ff1c00720c */ /* 0x000fe20003f05270 */
[----:B------:R-:W-:Y:S01]  /*b4a0*/  UIADD3 UR50, UR43, UR50, URZ ;  /* 0x000000322b327290 */ /* 0x000fe2000fffe03f */
[----:B------:R-:W-:Y:S01]  /*b4b0*/  VIADD R18, R18, 0x1 ;  /* 0x0000000112127836 */ /* 0x000fe20000000000 */
[----:B------:R-:W-:Y:S01]  /*b4c0*/  UIADD3 UR48, UR48, 0x1, URZ ;  /* 0x0000000130307890 */ /* 0x000fe2000fffe03f */
[----:B-1----:R-:W-:Y:S09]  /*b4d0*/  SYNCS.ARRIVE.TRANS64.A1T0 RZ, [R2+URZ+0x13250], RZ ;  /* 0x013250ff02ff79a7 */ /* 0x002ff2000810003f */
[----:B------:R-:W-:-:S05]  /*b4e0*/  @!P0 VIADD R0, R2, 0x13280 ;  /* 0x0001328002008836 */ /* 0x000fca0000000000 */
[----:B------:R-:W-:Y:S01]  /*b4f0*/  @!P0 PRMT R0, RZ, 0x654, R0 ;  /* 0x00000654ff008816 */ /* 0x000fe20000000000 */
[----:B------:R-:W-:Y:S01]  /*b500*/  BAR.SYNC.DEFER_BLOCKING 0x2, 0x80 ;  /* 0x0082000000007b1d */ /* 0x000fe20000010000 */
[----:B0-----:R-:W-:-:S05]  /*b510*/  ISETP.LE.AND P1, PT, R3, UR50, PT ;  /* 0x0000003203007c0c */ /* 0x001fca000bf23270 */
[----:B------:R0:W-:Y:S01]  /*b520*/  @!P0 SYNCS.ARRIVE.TRANS64.RED.A1T0 RZ, [R0+URZ], RZ ;  /* 0x000000ff00ff89a7 */ /* 0x0001e2000810043f */
[----:B------:R-:W-:-:S04]  /*b530*/  ISETP.NE.AND P0, PT, R18, 0x2, PT ;  /* 0x000000021200780c */ /* 0x000fc80003f05270 */
[----:B------:R-:W-:Y:S02]  /*b540*/  SEL R18, R18, RZ, P0 ;  /* 0x000000ff12127207 */ /* 0x000fe40000000000 */
[----:B0-----:R-:W-:-:S04]  /*b550*/  SEL R0, RZ, 0x1, P0 ;  /* 0x00000001ff007807 */ /* 0x001fc80000000000 */
[----:B------:R-:W-:Y:S01]  /*b560*/  LOP3.LUT R19, R19, R0, RZ, 0x3c, !PT ;  /* 0x0000000013137212 */ /* 0x000fe200078e3cff */
[----:B------:R-:W-:Y:S06]  /*b570*/  @!P1 BRA `(.L_x_75) ;  /* 0xffffffd8005c9947 */ /* 0x000fec000383ffff */
[----:B------:R-:W-:-:S12]  /*b580*/  ULOP3.LUT UR48, UR48, 0x1, URZ, 0xc, !UPT ;  /* 0x0000000130307892 */ /* 0x000fd8000f8e0c3f */
.L_x_32:
[----:B------:R-:W0:Y:S01]  /*b590*/  S2R R3, SR_CgaCtaId ;  /* 0x0000000000037919 */ /* 0x000e220000008800 */
[----:B------:R-:W-:Y:S01]  /*b5a0*/  MOV R0, 0x400 ;  /* 0x0000040000007802 */ /* 0x000fe20000000f00 */
[----:B------:R-:W-:-:S03]  /*b5b0*/  IMAD.U32 R2, RZ, RZ, UR48 ;  /* 0x00000030ff027e24 */ /* 0x000fc6000f8e00ff */
[----:B0-----:R-:W-:Y:S02]  /*b5c0*/  LEA R7, R3, R0, 0x18 ;  /* 0x0000000003077211 */ /* 0x001fe400078ec0ff */
[----:B------:R-:W-:-:S04]  /*b5d0*/  SHF.L.U32 R0, R2, 0x1f, RZ ;  /* 0x0000001f02007819 */ /* 0x000fc800000006ff */
[----:B------:R-:W0:Y:S02]  /*b5e0*/  SYNCS.PHASECHK.TRANS64.TRYWAIT P0, [R7+URZ+0x13220], R0 ;  /* 0x01322000070075a7 */ /* 0x000e24000800017f */
[----:B0-----:R-:W-:Y:S05]  /*b5f0*/  @!P0 BRA `(.L_x_76) ;  /* 0x0000000c00dc8947 */ /* 0x001fea0003800000 */
.L_x_117:
[----:B------:R-:W1:Y:S02]  /*b600*/  S2R R2, SR_TID.X ;  /* 0x0000000000027919 */ /* 0x000e640000002100 */
[----:B-1----:R-:W-:-:S04]  /*b610*/  SHF.R.U32.HI R2, RZ, 0x5, R2 ;  /* 0x00000005ff027819 */ /* 0x002fc80000011602 */
[----:B------:R-:W-:-:S05]  /*b620*/  LOP3.LUT R2, R2, 0x3, RZ, 0xc0, !PT ;  /* 0x0000000302027812 */ /* 0x000fca00078ec0ff */
[----:B0-----:R-:W0:Y:S02]  /*b630*/  SHFL.IDX PT, R0, R2, RZ, 0x1f ;  /* 0x00001fff02007589 */ /* 0x001e2400000e0000 */
[----:B0-----:R-:W-:-:S13]  /*b640*/  ISETP.NE.AND P0, PT, R0, RZ, PT ;  /* 0x000000ff0000720c */ /* 0x001fda0003f05270 */
[----:B------:R-:W-:Y:S05]  /*b650*/  @P0 EXIT ;  /* 0x000000000000094d */ /* 0x000fea0003800000 */
[----:B------:R-:W-:Y:S01]  /*b660*/  ELECT P0, URZ, PT ;  /* 0x00000000003f782f */ /* 0x000fe20003800000 */
[----:B------:R-:W-:-:S12]  /*b670*/  BSSY B0, `(.L_x_77) ;  /* 0x0000027000007945 */ /* 0x000fd80003800000 */
[----:B------:R-:W-:Y:S05]  /*b680*/  @!P0 BRA `(.L_x_78) ;  /* 0x0000000000948947 */ /* 0x000fea0003800000 */
[----:B------:R-:W-:-:S06]  /*b690*/  ULOP3.LUT UR4, UR38, 0x2, URZ, 0xfc, !UPT ;  /* 0x0000000226047892 */ /* 0x000fcc000f8efc3f */
[----:B------:R-:W-:-:S04]  /*b6a0*/  MOV R0, UR4 ;  /* 0x0000000400007c02 */ /* 0x000fc80008000f00 */
[----:B------:R-:W-:-:S13]  /*b6b0*/  ISETP.NE.AND P0, PT, R0, 0x3, PT ;  /* 0x000000030000780c */ /* 0x000fda0003f05270 */
[----:B------:R-:W-:Y:S05]  /*b6c0*/  @!P0 BRA `(.L_x_79) ;  /* 0x0000000000048947 */ /* 0x000fea0003800000 */
[----:B------:R-:W-:Y:S01]  /*b6d0*/  BPT.TRAP 0x1 ;  /* 0x000000040000795c */ /* 0x000fe20000300000 */
.L_x_79:
[----:B------:R-:W-:Y:S01]  /*b6e0*/  VIADD R3, R7, 0x13240 ;  /* 0x0001324007037836 */ /* 0x000fe20000000000 */
[----:B------:R-:W-:Y:S01]  /*b6f0*/  SHF.L.U32 R4, R19, 0x1f, RZ ;  /* 0x0000001f13047819 */ /* 0x000fe200000006ff */
[C---:B------:R-:W-:Y:S02]  /*b700*/  VIADD R0, R18.reuse, 0x1 ;  /* 0x0000000112007836 */ /* 0x040fe40000000000 */
[----:B------:R-:W-:-:S03]  /*b710*/  IMAD R5, R18, 0x8, R3 ;  /* 0x0000000812057824 */ /* 0x000fc600078e0203 */
[C---:B------:R-:W-:Y:S01]  /*b720*/  ISETP.NE.AND P2, PT, R0.reuse, 0x2, PT ;  /* 0x000000020000780c */ /* 0x040fe20003f45270 */
[----:B------:R-:W0:Y:S03]  /*b730*/  SYNCS.PHASECHK.TRANS64.TRYWAIT P1, [R5+URZ], R4 ;  /* 0x00000004050075a7 */ /* 0x000e26000802017f */
[----:B------:R-:W-:Y:S02]  /*b740*/  SEL R2, RZ, 0x1, P2 ;  /* 0x00000001ff027807 */ /* 0x000fe40001000000 */
[----:B------:R-:W-:Y:S02]  /*b750*/  SEL R6, R0, RZ, P2 ;  /* 0x000000ff00067207 */ /* 0x000fe40001000000 */
[----:B------:R-:W-:Y:S02]  /*b760*/  LOP3.LUT R0, R19, R2, RZ, 0x3c, !PT ;  /* 0x0000000213007212 */ /* 0x000fe400078e3cff */
[----:B------:R-:W-:-:S02]  /*b770*/  LEA R3, R6, R3, 0x3 ;  /* 0x0000000306037211 */ /* 0x000fc400078e18ff */
[----:B------:R-:W-:Y:S01]  /*b780*/  SHF.L.U32 R0, R0, 0x1f, RZ ;  /* 0x0000001f00007819 */ /* 0x000fe200000006ff */
[----:B0-----:R-:W-:Y:S06]  /*b790*/  @!P1 BRA `(.L_x_80) ;  /* 0x0000000c00889947 */ /* 0x001fec0003800000 */
.L_x_118:
[----:B------:R-:W1:Y:S02]  /*b7a0*/  SYNCS.PHASECHK.TRANS64.TRYWAIT P1, [R3+URZ], R0 ;  /* 0x00000000030075a7 */ /* 0x000e64000802017f */
[----:B-1----:R-:W-:Y:S05]  /*b7b0*/  @!P1 BRA `(.L_x_81) ;  /* 0x0000000c00949947 */ /* 0x002fea0003800000 */
.L_x_119:
[----:B------:R-:W-:Y:S05]  /*b7c0*/  @!P0 BRA `(.L_x_82) ;  /* 0x0000000000048947 */ /* 0x000fea0003800000 */
[----:B------:R-:W-:Y:S01]  /*b7d0*/  BPT.TRAP 0x1 ;  /* 0x000000040000795c */ /* 0x000fe20000300000 */
.L_x_82:
[----:B-1----:R-:W-:-:S04]  /*b7e0*/  IMAD R3, R18, 0x8, R7 ;  /* 0x0000000812037824 */ /* 0x002fc800078e0207 */
[----:B------:R-:W1:Y:S02]  /*b7f0*/  SYNCS.PHASECHK.TRANS64.TRYWAIT P1, [R3+URZ+0x13260], R4 ;  /* 0x01326004030075a7 */ /* 0x000e64000802017f */
[----:B-1----:R-:W-:Y:S05]  /*b800*/  @!P1 BRA `(.L_x_83) ;  /* 0x0000000c00949947 */ /* 0x002fea0003800000 */
.L_x_120:
[----:B------:R-:W-:Y:S05]  /*b810*/  @!P0 BRA `(.L_x_84) ;  /* 0x0000000000048947 */ /* 0x000fea0003800000 */
[----:B------:R-:W-:Y:S01]  /*b820*/  BPT.TRAP 0x1 ;  /* 0x000000040000795c */ /* 0x000fe20000300000 */
.L_x_84:
[----:B0-----:R-:W-:-:S04]  /*b830*/  IMAD R5, R6, 0x8, R7 ;  /* 0x0000000806057824 */ /* 0x001fc800078e0207 */
[----:B------:R-:W0:Y:S02]  /*b840*/  SYNCS.PHASECHK.TRANS64.TRYWAIT P1, [R5+URZ+0x13260], R0 ;  /* 0x01326000050075a7 */ /* 0x000e24000802017f */
[----:B0-----:R-:W-:Y:S05]  /*b850*/  @!P1 BRA `(.L_x_85) ;  /* 0x0000000c00949947 */ /* 0x001fea0003800000 */
.L_x_121:
[----:B------:R-:W-:Y:S05]  /*b860*/  @!P0 BRA `(.L_x_86) ;  /* 0x0000000000048947 */ /* 0x000fea0003800000 */
[----:B------:R-:W-:Y:S01]  /*b870*/  BPT.TRAP 0x1 ;  /* 0x000000040000795c */ /* 0x000fe20000300000 */
.L_x_86:
[----:B------:R-:W2:Y:S02]  /*b880*/  SYNCS.PHASECHK.TRANS64.TRYWAIT P0, [R3+URZ+0x13280], R4 ;  /* 0x01328004030075a7 */ /* 0x000ea4000800017f */
[----:B--2---:R-:W-:Y:S05]  /*b890*/  @!P0 BRA `(.L_x_87) ;  /* 0x0000000c00988947 */ /* 0x004fea0003800000 */
.L_x_88:
[----:B---3--:R3:W4:Y:S02]  /*b8a0*/  SYNCS.PHASECHK.TRANS64.TRYWAIT P0, [R5+URZ+0x13280], R0 ;  /* 0x01328000050075a7 */ /* 0x008724000800017f */
[----:B----4-:R-:W-:Y:S05]  /*b8b0*/  @!P0 NANOSLEEP.SYNCS 0x989680 ;  /* 0x009896800000895d */ /* 0x010fea0003900000 */
[----:B------:R-:W4:Y:S02]  /*b8c0*/  @!P0 SYNCS.PHASECHK.TRANS64 P0, [R5+URZ+0x13280], R0 ;  /* 0x01328000050085a7 */ /* 0x000f24000800007f */
[----:B----4-:R-:W-:Y:S05]  /*b8d0*/  @!P0 BRA `(.L_x_88) ;  /* 0xfffffffc00f08947 */ /* 0x010fea000383ffff */
.L_x_78:
[----:B------:R-:W-:Y:S05]  /*b8e0*/  BSYNC B0 ;  /* 0x0000000000007941 */ /* 0x000fea0003800000 */
.L_x_77:
[----:B------:R-:W-:Y:S05]  /*b8f0*/  EXIT ;  /* 0x000000000000794d */ /* 0x000fea0003800000 */
.L_x_10:
[----:B0-----:R-:W-:-:S04]  /*b900*/  IMAD.U32 R3, RZ, RZ, UR44 ;  /* 0x0000002cff037e24 */ /* 0x001fc8000f8e00ff */
[----:B------:R0:W1:Y:S03]  /*b910*/  SYNCS.PHASECHK.TRANS64.TRYWAIT P1, [R3+URZ+0x13200], R6 ;  /* 0x01320006030075a7 */ /* 0x000066000802017f */
[----:B-1----:R-:W-:Y:S05]  /*b920*/  @!P1 NANOSLEEP.SYNCS 0x989680 ;  /* 0x009896800000995d */ /* 0x002fea0003900000 */
[----:B------:R-:W1:Y:S02]  /*b930*/  @!P1 SYNCS.PHASECHK.TRANS64 P1, [R3+URZ+0x13200], R6 ;  /* 0x01320006030095a7 */ /* 0x000e64000802007f */
[----:B-1----:R-:W-:Y:S05]  /*b940*/  @!P1 BRA `(.L_x_10) ;  /* 0xfffffffc00ec9947 */ /* 0x002fea000383ffff */
[----:B------:R-:W-:Y:S05]  /*b950*/  BRA `(.L_x_89) ;  /* 0xffffff5800c47947 */ /* 0x000fea000383ffff */
.L_x_14:
[----:B-1----:R1:W2:Y:S02]  /*b960*/  SYNCS.PHASECHK.TRANS64.TRYWAIT P1, [R3+URZ+0x13230], R2 ;  /* 0x01323002030075a7 */ /* 0x0022a4000802017f */
[----:B--2---:R-:W-:Y:S05]  /*b970*/  @!P1 NANOSLEEP.SYNCS 0x989680 ;  /* 0x009896800000995d */ /* 0x004fea0003900000 */
[----:B------:R-:W2:Y:S02]  /*b980*/  @!P1 SYNCS.PHASECHK.TRANS64 P1, [R3+URZ+0x13230], R2 ;  /* 0x01323002030095a7 */ /* 0x000ea4000802007f */
[----:B--2---:R-:W-:Y:S05]  /*b990*/  @!P1 BRA `(.L_x_14) ;  /* 0xfffffffc00f09947 */ /* 0x004fea000383ffff */
[----:B------:R-:W-:Y:S05]  /*b9a0*/  BRA `(.L_x_13) ;  /* 0xffffff5800e07947 */ /* 0x000fea000383ffff */
.L_x_19:
[----:B-1----:R-:W-:-:S04]  /*b9b0*/  MOV R8, UR21 ;  /* 0x0000001500087c02 */ /* 0x002fc80008000f00 */
[----:B------:R1:W2:Y:S03]  /*b9c0*/  SYNCS.PHASECHK.TRANS64.TRYWAIT P1, [R8+URZ+0x13230], R7 ;  /* 0x01323007080075a7 */ /* 0x0002a6000802017f */
[----:B--2---:R-:W-:Y:S05]  /*b9d0*/  @!P1 NANOSLEEP.SYNCS 0x989680 ;  /* 0x009896800000995d */ /* 0x004fea0003900000 */
[----:B------:R-:W2:Y:S02]  /*b9e0*/  @!P1 SYNCS.PHASECHK.TRANS64 P1, [R8+URZ+0x13230], R7 ;  /* 0x01323007080095a7 */ /* 0x000ea4000802007f */
[----:B--2---:R-:W-:Y:S05]  /*b9f0*/  @!P1 BRA `(.L_x_19) ;  /* 0xfffffffc00ec9947 */ /* 0x004fea000383ffff */
[----:B------:R-:W-:Y:S05]  /*ba00*/  BRA `(.L_x_18) ;  /* 0xffffff8c00547947 */ /* 0x000fea000383ffff */
.L_x_23:
[----:B-1----:R-:W-:-:S04]  /*ba10*/  IMAD.U32 R8, RZ, RZ, UR11 ;  /* 0x0000000bff087e24 */ /* 0x002fc8000f8e00ff */
[----:B------:R1:W2:Y:S03]  /*ba20*/  SYNCS.PHASECHK.TRANS64.TRYWAIT P1, [R8+URZ+0x13250], R7 ;  /* 0x01325007080075a7 */ /* 0x0002a6000802017f */
[----:B--2---:R-:W-:Y:S05]  /*ba30*/  @!P1 NANOSLEEP.SYNCS 0x989680 ;  /* 0x009896800000995d */ /* 0x004fea0003900000 */
[----:B------:R-:W2:Y:S02]  /*ba40*/  @!P1 SYNCS.PHASECHK.TRANS64 P1, [R8+URZ+0x13250], R7 ;  /* 0x01325007080095a7 */ /* 0x000ea4000802007f */
[----:B--2---:R-:W-:Y:S05]  /*ba50*/  @!P1 BRA `(.L_x_23) ;  /* 0xfffffffc00ec9947 */ /* 0x004fea000383ffff */
[----:B------:R-:W-:Y:S05]  /*ba60*/  BRA `(.L_x_22) ;  /* 0xffffff9000607947 */ /* 0x000fea000383ffff */
.L_x_29:
[----:B-1----:R-:W-:-:S04]  /*ba70*/  IMAD.U32 R3, RZ, RZ, UR4 ;  /* 0x00000004ff037e24 */ /* 0x002fc8000f8e00ff */
[----:B------:R1:W2:Y:S03]  /*ba80*/  SYNCS.PHASECHK.TRANS64.TRYWAIT P1, [R3+URZ+0x13250], R0 ;  /* 0x01325000030075a7 */ /* 0x0002a6000802017f */
[----:B--2---:R-:W-:Y:S05]  /*ba90*/  @!P1 NANOSLEEP.SYNCS 0x989680 ;  /* 0x009896800000995d */ /* 0x004fea0003900000 */
[----:B------:R-:W2:Y:S02]  /*baa0*/  @!P1 SYNCS.PHASECHK.TRANS64 P1, [R3+URZ+0x13250], R0 ;  /* 0x01325000030095a7 */ /* 0x000ea4000802007f */
[----:B--2---:R-:W-:Y:S05]  /*bab0*/  @!P1 BRA `(.L_x_29) ;  /* 0xfffffffc00ec9947 */ /* 0x004fea000383ffff */
[----:B------:R-:W-:Y:S05]  /*bac0*/  BRA `(.L_x_28) ;  /* 0xffffffb800247947 */ /* 0x000fea000383ffff */
.L_x_37:
[----:B------:R-:W-:Y:S01]  /*bad0*/  IMAD.MOV.U32 R13, RZ, RZ, R17 ;  /* 0x000000ffff0d7224 */ /* 0x000fe200078e0011 */
[----:B------:R-:W-:Y:S01]  /*bae0*/  MOV R12, RZ ;  /* 0x000000ff000c7202 */ /* 0x000fe20000000f00 */
[----:B------:R-:W-:Y:S02]  /*baf0*/  IMAD.MOV.U32 R11, RZ, RZ, 0x1f ;  /* 0x0000001fff0b7424 */ /* 0x000fe400078e00ff */
[----:B------:R-:W-:-:S07]  /*bb00*/  IMAD.MOV.U32 R15, RZ, RZ, -0x1 ;  /* 0xffffffffff0f7424 */ /* 0x000fce00078e00ff */
[----:B------:R-:W-:Y:S05]  /*bb10*/  WARPSYNC.COLLECTIVE R15, `(.L_x_90) ;  /* 0x000000000f087348 */ /* 0x000fea0003c00000 */
[----:B------:R0:W1:Y:S02]  /*bb20*/  SHFL.IDX P6, R14, R13, R12, R11 ;  /* 0x0000000c0d0e7389 */ /* 0x00006400000c000b */
[----:B01----:R-:W-:Y:S01]  /*bb30*/  ENDCOLLECTIVE ;  /* 0x000000000000791b */ /* 0x003fe20003800000 */
.L_x_90:
[----:B------:R-:W-:Y:S05]  /*bb40*/  BRA `(.L_x_91) ;  /* 0xffffffd800e47947 */ /* 0x000fea000383ffff */
.L_x_39:
[----:B------:R-:W-:Y:S01]  /*bb50*/  BSSY B0, `(.L_x_92) ;  /* 0x0000006000007945 */ /* 0x000fe20003800000 */
[----:B------:R-:W-:-:S07]  /*bb60*/  IMAD.MOV.U32 R15, RZ, RZ, -0x1 ;  /* 0xffffffffff0f7424 */ /* 0x000fce00078e00ff */
[----:B0-----:R-:W-:Y:S05]  /*bb70*/  WARPSYNC.COLLECTIVE R15, `(.L_x_93) ;  /* 0x000000000f0c7348 */ /* 0x001fea0003c00000 */
[----:B------:R-:W-:Y:S02]  /*bb80*/  ELECT P6, UR62, PT ;  /* 0x00000000003e782f */ /* 0x000fe400038c0000 */
[----:B------:R-:W-:Y:S01]  /*bb90*/  MOV R14, UR62 ;  /* 0x0000003e000e7c02 */ /* 0x000fe20008000f00 */
[----:B0-----:R-:W-:Y:S10]  /*bba0*/  ENDCOLLECTIVE ;  /* 0x000000000000791b */ /* 0x001ff40003800000 */
.L_x_93:
[----:B------:R-:W-:Y:S05]  /*bbb0*/  BSYNC B0 ;  /* 0x0000000000007941 */ /* 0x000fea0003800000 */
.L_x_92:
[----:B------:R-:W-:Y:S05]  /*bbc0*/  BRA `(.L_x_94) ;  /* 0xffffffd800ec7947 */ /* 0x000fea000383ffff */
.L_x_41:
[----:B--2---:R2:W3:Y:S02]  /*bbd0*/  SYNCS.PHASECHK.TRANS64.TRYWAIT P0, [R3+URZ+0x13280], R0 ;  /* 0x01328000030075a7 */ /* 0x0044e4000800017f */
[----:B---3--:R-:W-:Y:S05]  /*bbe0*/  @!P0 NANOSLEEP.SYNCS 0x989680 ;  /* 0x009896800000895d */ /* 0x008fea0003900000 */
[----:B------:R-:W3:Y:S02]  /*bbf0*/  @!P0 SYNCS.PHASECHK.TRANS64 P0, [R3+URZ+0x13280], R0 ;  /* 0x01328000030085a7 */ /* 0x000ee4000800007f */
[----:B---3--:R-:W-:Y:S05]  /*bc00*/  @!P0 BRA `(.L_x_41) ;  /* 0xfffffffc00f08947 */ /* 0x008fea000383ffff */
[----:B------:R-:W-:Y:S05]  /*bc10*/  BRA `(.L_x_95) ;  /* 0xffffffdc00407947 */ /* 0x000fea000383ffff */
.L_x_43:
[----:B-1----:R1:W3:Y:S02]  /*bc20*/  SYNCS.PHASECHK.TRANS64.TRYWAIT P0, [R3+URZ+0x13240], R0 ;  /* 0x01324000030075a7 */ /* 0x0022e4000800017f */
[----:B---3--:R-:W-:Y:S05]  /*bc30*/  @!P0 NANOSLEEP.SYNCS 0x989680 ;  /* 0x009896800000895d */ /* 0x008fea0003900000 */
[----:B------:R-:W3:Y:S02]  /*bc40*/  @!P0 SYNCS.PHASECHK.TRANS64 P0, [R3+URZ+0x13240], R0 ;  /* 0x01324000030085a7 */ /* 0x000ee4000800007f */
[----:B---3--:R-:W-:Y:S05]  /*bc50*/  @!P0 BRA `(.L_x_43) ;  /* 0xfffffffc00f08947 */ /* 0x008fea000383ffff */
[----:B------:R-:W-:Y:S05]  /*bc60*/  BRA `(.L_x_96) ;  /* 0xffffffdc00887947 */ /* 0x000fea000383ffff */
.L_x_46:
[----:B------:R-:W-:Y:S01]  /*bc70*/  MOV R13, R7 ;  /* 0x00000007000d7202 */ /* 0x000fe20000000f00 */
[----:B------:R-:W-:Y:S02]  /*bc80*/  IMAD.MOV.U32 R12, RZ, RZ, RZ ;  /* 0x000000ffff0c7224 */ /* 0x000fe400078e00ff */
[----:B------:R-:W-:Y:S02]  /*bc90*/  IMAD.MOV.U32 R11, RZ, RZ, 0x1c1f ;  /* 0x00001c1fff0b7424 */ /* 0x000fe400078e00ff */
[----:B------:R-:W-:Y:S02]  /*bca0*/  IMAD.MOV.U32 R15, RZ, RZ, -0x1 ;  /* 0xffffffffff0f7424 */ /* 0x000fe400078e00ff */
[----:B------:R-:W-:-:S07]  /*bcb0*/  IMAD R5, R0, 0xc0, R21 ;  /* 0x000000c000057824 */ /* 0x000fce00078e0215 */
[----:B------:R-:W-:Y:S05]  /*bcc0*/  WARPSYNC.COLLECTIVE R15, `(.L_x_97) ;  /* 0x000000000f087348 */ /* 0x000fea0003c00000 */
[----:B------:R0:W1:Y:S02]  /*bcd0*/  SHFL.IDX P6, R14, R13, R12, R11 ;  /* 0x0000000c0d0e7389 */ /* 0x00006400000c000b */
[----:B01----:R-:W-:Y:S01]  /*bce0*/  ENDCOLLECTIVE ;  /* 0x000000000000791b */ /* 0x003fe20003800000 */
.L_x_97:
[----:B------:R-:W-:Y:S01]  /*bcf0*/  IMAD.MOV.U32 R13, RZ, RZ, R6 ;  /* 0x000000ffff0d7224 */ /* 0x000fe200078e0006 */
[----:B------:R-:W-:-:S07]  /*bd00*/  MOV R2, R14 ;  /* 0x0000000e00027202 */ /* 0x000fce0000000f00 */
[----:B------:R-:W-:Y:S05]  /*bd10*/  WARPSYNC.COLLECTIVE R15, `(.L_x_98) ;  /* 0x000000000f087348 */ /* 0x000fea0003c00000 */
[----:B------:R0:W1:Y:S02]  /*bd20*/  SHFL.IDX P6, R14, R13, R12, R11 ;  /* 0x0000000c0d0e7389 */ /* 0x00006400000c000b */
[----:B01----:R-:W-:Y:S01]  /*bd30*/  ENDCOLLECTIVE ;  /* 0x000000000000791b */ /* 0x003fe20003800000 */
.L_x_98:
[----:B------:R-:W-:Y:S02]  /*bd40*/  ULDC UR4, c[0x0][0x288] ;  /* 0x0000a20000047ab9 */ /* 0x000fe40000000800 */
[----:B------:R-:W-:Y:S01]  /*bd50*/  IMAD R0, R9, UR4, RZ ;  /* 0x0000000409007c24 */ /* 0x000fe2000f8e02ff */
[----:B------:R-:W-:-:S04]  /*bd60*/  IADD3 R9, R5, 0x20, RZ ;  /* 0x0000002005097810 */ /* 0x000fc80007ffe0ff */
[----:B------:R-:W-:Y:S01]  /*bd70*/  ISETP.GE.AND P1, PT, R5, R0, PT ;  /* 0x000000000500720c */ /* 0x000fe20003f26270 */
[----:B------:R-:W-:Y:S02]  /*bd80*/  IMAD.MOV.U32 R13, RZ, RZ, R7 ;  /* 0x000000ffff0d7224 */ /* 0x000fe400078e0007 */
[----:B------:R-:W-:-:S10]  /*bd90*/  IMAD.MOV.U32 R12, RZ, RZ, 0x1 ;  /* 0x00000001ff0c7424 */ /* 0x000fd400078e00ff */
[----:B------:R-:W-:-:S05]  /*bda0*/  @!P1 IADD3 R14, P2, R20, R14, RZ ;  /* 0x0000000e140e9210 */ /* 0x000fca0007f5e0ff */
[----:B------:R-:W-:Y:S02]  /*bdb0*/  @!P1 IMAD.X R3, RZ, RZ, R2, P2 ;  /* 0x000000ffff039224 */ /* 0x000fe400010e0602 */
[----:B------:R-:W-:-:S07]  /*bdc0*/  @!P1 IMAD.MOV.U32 R2, RZ, RZ, R14 ;  /* 0x000000ffff029224 */ /* 0x000fce00078e000e */
[----:B------:R-:W-:Y:S05]  /*bdd0*/  WARPSYNC.COLLECTIVE R15, `(.L_x_99) ;  /* 0x000000000f087348 */ /* 0x000fea0003c00000 */
[----:B------:R0:W1:Y:S02]  /*bde0*/  SHFL.IDX P6, R14, R13, R12, R11 ;  /* 0x0000000c0d0e7389 */ /* 0x00006400000c000b */
[----:B01----:R-:W-:Y:S01]  /*bdf0*/  ENDCOLLECTIVE ;  /* 0x000000000000791b */ /* 0x003fe20003800000 */
.L_x_99:
[----:B------:R-:W-:Y:S01]  /*be00*/  @!PT LDS RZ, [RZ] ;  /* 0x00000000fffff984 */ /* 0x000fe20000000800 */
[----:B------:R-:W-:Y:S01]  /*be10*/  @!PT LDS RZ, [RZ] ;  /* 0x00000000fffff984 */ /* 0x000fe20000000800 */
[----:B------:R-:W-:Y:S01]  /*be20*/  @!PT LDS RZ, [RZ] ;  /* 0x00000000fffff984 */ /* 0x000fe20000000800 */
[----:B------:R0:W-:Y:S01]  /*be30*/  @!P1 LDGSTS.E.BYPASS.LTC128B.128 [R27+0xb000], desc[UR46][R2.64], !P0 ;  /* 0x0b000000021b9fae */ /* 0x0001e2000c101d6e */
[----:B------:R-:W-:Y:S01]  /*be40*/  ISETP.GE.AND P1, PT, R9, R0, PT ;  /* 0x000000000900720c */ /* 0x000fe20003f26270 */
[----:B------:R-:W-:-:S05]  /*be50*/  VIADD R9, R5, 0x40 ;  /* 0x0000004005097836 */ /* 0x000fca0000000000 */
[----:B------:R-:W-:Y:S02]  /*be60*/  ISETP.GE.AND P2, PT, R9, R0, PT ;  /* 0x000000000900720c */ /* 0x000fe40003f46270 */
[----:B------:R-:W-:Y:S01]  /*be70*/  MOV R13, R6 ;  /* 0x00000006000d7202 */ /* 0x000fe20000000f00 */
[----:B------:R-:W-:-:S10]  /*be80*/  IMAD.MOV.U32 R10, RZ, RZ, R14 ;  /* 0x000000ffff0a7224 */ /* 0x000fd400078e000e */
[----:B0-----:R-:W-:Y:S05]  /*be90*/  WARPSYNC.COLLECTIVE R15, `(.L_x_100) ;  /* 0x000000000f087348 */ /* 0x001fea0003c00000 */
[----:B------:R1:W2:Y:S02]  /*bea0*/  SHFL.IDX P6, R14, R13, R12, R11 ;  /* 0x0000000c0d0e7389 */ /* 0x0002a400000c000b */
[----:B012---:R-:W-:Y:S01]  /*beb0*/  ENDCOLLECTIVE ;  /* 0x000000000000791b */ /* 0x007fe20003800000 */
.L_x_100:
[----:B------:R-:W-:Y:S01]  /*bec0*/  MOV R13, R7 ;  /* 0x00000007000d7202 */ /* 0x000fe20000000f00 */
[----:B------:R-:W-:Y:S02]  /*bed0*/  IMAD.MOV.U32 R12, RZ, RZ, 0x2 ;  /* 0x00000002ff0c7424 */ /* 0x000fe400078e00ff */
[----:B------:R-:W-:-:S07]  /*bee0*/  IMAD.MOV.U32 R17, RZ, RZ, R14 ;  /* 0x000000ffff117224 */ /* 0x000fce00078e000e */
[----:B------:R-:W-:Y:S05]  /*bef0*/  WARPSYNC.COLLECTIVE R15, `(.L_x_101) ;  /* 0x000000000f087348 */ /* 0x000fea0003c00000 */
[----:B------:R0:W1:Y:S02]  /*bf00*/  SHFL.IDX P6, R14, R13, R12, R11 ;  /* 0x0000000c0d0e7389 */ /* 0x00006400000c000b */
[----:B01----:R-:W-:Y:S01]  /*bf10*/  ENDCOLLECTIVE ;  /* 0x000000000000791b */ /* 0x003fe20003800000 */
.L_x_101:
[----:B------:R-:W-:-:S05]  /*bf20*/  @!P1 IADD3 R2, P3, R20, R17, RZ ;  /* 0x0000001114029210 */ /* 0x000fca0007f7e0ff */
[----:B------:R-:W-:-:S05]  /*bf30*/  @!P1 IMAD.X R3, RZ, RZ, R10, P3 ;  /* 0x000000ffff039224 */ /* 0x000fca00018e060a */
[----:B------:R-:W-:Y:S01]  /*bf40*/  @!PT LDS RZ, [RZ] ;  /* 0x00000000fffff984 */ /* 0x000fe20000000800 */
[----:B------:R-:W-:Y:S01]  /*bf50*/  @!PT LDS RZ, [RZ] ;  /* 0x00000000fffff984 */ /* 0x000fe20000000800 */
[----:B------:R-:W-:Y:S01]  /*bf60*/  @!PT LDS RZ, [RZ] ;  /* 0x00000000fffff984 */ /* 0x000fe20000000800 */
[----:B------:R0:W-:Y:S01]  /*bf70*/  @!P1 LDGSTS.E.BYPASS.LTC128B.128 [R27+0xb800], desc[UR46][R2.64], !P0 ;  /* 0x0b800000021b9fae */ /* 0x0001e2000c101d6e */
[----:B------:R-:W-:Y:S02]  /*bf80*/  IMAD.MOV.U32 R13, RZ, RZ, R6 ;  /* 0x000000ffff0d7224 */ /* 0x000fe400078e0006 */
[----:B------:R-:W-:-:S07]  /*bf90*/  IMAD.MOV.U32 R9, RZ, RZ, R14 ;  /* 0x000000ffff097224 */ /* 0x000fce00078e000e */
[----:B0-----:R-:W-:Y:S05]  /*bfa0*/  WARPSYNC.COLLECTIVE R15, `(.L_x_102) ;  /* 0x000000000f087348 */ /* 0x001fea0003c00000 */
[----:B------:R1:W2:Y:S02]  /*bfb0*/  SHFL.IDX P6, R14, R13, R12, R11 ;  /* 0x0000000c0d0e7389 */ /* 0x0002a400000c000b */
[----:B012---:R-:W-:Y:S01]  /*bfc0*/  ENDCOLLECTIVE ;  /* 0x000000000000791b */ /* 0x007fe20003800000 */
.L_x_102:
[----:B------:R-:W-:Y:S02]  /*bfd0*/  IMAD.MOV.U32 R13, RZ, RZ, R7 ;  /* 0x000000ffff0d7224 */ /* 0x000fe400078e0007 */
[----:B------:R-:W-:Y:S01]  /*bfe0*/  IMAD.MOV.U32 R12, RZ, RZ, 0x3 ;  /* 0x00000003ff0c7424 */ /* 0x000fe200078e00ff */
[----:B------:R-:W-:-:S13]  /*bff0*/  @!P2 IADD3 R2, P1, R20, R14, RZ ;  /* 0x0000000e1402a210 */ /* 0x000fda0007f3e0ff */
[----:B------:R-:W-:Y:S05]  /*c000*/  WARPSYNC.COLLECTIVE R15, `(.L_x_103) ;  /* 0x000000000f087348 */ /* 0x000fea0003c00000 */
[----:B------:R0:W1:Y:S02]  /*c010*/  SHFL.IDX P6, R14, R13, R12, R11 ;  /* 0x0000000c0d0e7389 */ /* 0x00006400000c000b */
[----:B01----:R-:W-:Y:S01]  /*c020*/  ENDCOLLECTIVE ;  /* 0x000000000000791b */ /* 0x003fe20003800000 */
.L_x_103:
[----:B------:R-:W-:-:S05]  /*c030*/  @!P2 IADD3.X R3, RZ, R9, RZ, P1, !PT ;  /* 0x00000009ff03a210 */ /* 0x000fca0000ffe4ff */
[----:B------:R-:W-:Y:S01]  /*c040*/  @!PT LDS RZ, [RZ] ;  /* 0x00000000fffff984 */ /* 0x000fe20000000800 */
[----:B------:R-:W-:Y:S01]  /*c050*/  @!PT LDS RZ, [RZ] ;  /* 0x00000000fffff984 */ /* 0x000fe20000000800 */
[----:B------:R-:W-:Y:S01]  /*c060*/  @!PT LDS RZ, [RZ] ;  /* 0x00000000fffff984 */ /* 0x000fe20000000800 */
[----:B------:R0:W-:Y:S01]  /*c070*/  @!P2 LDGSTS.E.BYPASS.LTC128B.128 [R27+0xc000], desc[UR46][R2.64], !P0 ;  /* 0x0c000000021bafae */ /* 0x0001e2000c101d6e */
[----:B------:R-:W-:Y:S01]  /*c080*/  MOV R13, R6 ;  /* 0x00000006000d7202 */ /* 0x000fe20000000f00 */
[----:B0-----:R-:W-:Y:S02]  /*c090*/  VIADD R3, R5, 0x60 ;  /* 0x0000006005037836 */ /* 0x001fe40000000000 */
[----:B------:R-:W-:-:S03]  /*c0a0*/  IMAD.MOV.U32 R7, RZ, RZ, R14 ;  /* 0x000000ffff077224 */ /* 0x000fc600078e000e */
[----:B------:R-:W-:-:S13]  /*c0b0*/  ISETP.GE.AND P1, PT, R3, R0, PT ;  /* 0x000000000300720c */ /* 0x000fda0003f26270 */
[----:B------:R-:W-:Y:S05]  /*c0c0*/  WARPSYNC.COLLECTIVE R15, `(.L_x_104) ;  /* 0x000000000f087348 */ /* 0x000fea0003c00000 */
[----:B------:R0:W1:Y:S02]  /*c0d0*/  SHFL.IDX P6, R14, R13, R12, R11 ;  /* 0x0000000c0d0e7389 */ /* 0x00006400000c000b */
[----:B01----:R-:W-:Y:S01]  /*c0e0*/  ENDCOLLECTIVE ;  /* 0x000000000000791b */ /* 0x003fe20003800000 */
.L_x_104:
[----:B------:R-:W-:Y:S01]  /*c0f0*/  IMAD.MOV.U32 R13, RZ, RZ, R8 ;  /* 0x000000ffff0d7224 */ /* 0x000fe200078e0008 */
[----:B------:R-:W-:Y:S02]  /*c100*/  MOV R12, RZ ;  /* 0x000000ff000c7202 */ /* 0x000fe40000000f00 */
[----:B------:R-:W-:-:S13]  /*c110*/  @!P1 IADD3 R2, P3, R20, R14, RZ ;  /* 0x0000000e14029210 */ /* 0x000fda0007f7e0ff */
[----:B------:R-:W-:Y:S05]  /*c120*/  WARPSYNC.COLLECTIVE R15, `(.L_x_105) ;  /* 0x000000000f087348 */ /* 0x000fea0003c00000 */
[----:B------:R0:W1:Y:S02]  /*c130*/  SHFL.IDX P6, R14, R13, R12, R11 ;  /* 0x0000000c0d0e7389 */ /* 0x00006400000c000b */
[----:B01----:R-:W-:Y:S01]  /*c140*/  ENDCOLLECTIVE ;  /* 0x000000000000791b */ /* 0x003fe20003800000 */
.L_x_105:
[----:B------:R-:W-:-:S05]  /*c150*/  @!P1 IMAD.X R3, RZ, RZ, R7, P3 ;  /* 0x000000ffff039224 */ /* 0x000fca00018e0607 */
[----:B------:R-:W-:Y:S01]  /*c160*/  @!PT LDS RZ, [RZ] ;  /* 0x00000000fffff984 */ /* 0x000fe20000000800 */
[----:B------:R-:W-:Y:S01]  /*c170*/  @!PT LDS RZ, [RZ] ;  /* 0x00000000fffff984 */ /* 0x000fe20000000800 */
[----:B------:R-:W-:Y:S01]  /*c180*/  @!PT LDS RZ, [RZ] ;  /* 0x00000000fffff984 */ /* 0x000fe20000000800 */
[----:B------:R0:W-:Y:S01]  /*c190*/  @!P1 LDGSTS.E.BYPASS.LTC128B.128 [R27+0xc800], desc[UR46][R2.64], !P0 ;  /* 0x0c800000021b9fae */ /* 0x0001e2000c101d6e */
[----:B------:R-:W-:Y:S01]  /*c1a0*/  IMAD.MOV.U32 R13, RZ, RZ, R4 ;  /* 0x000000ffff0d7224 */ /* 0x000fe200078e0004 */
[----:B0-----:R-:W-:Y:S01]  /*c1b0*/  IADD3 R3, R5, 0x80, RZ ;  /* 0x0000008005037810 */ /* 0x001fe20007ffe0ff */
[----:B------:R-:W-:-:S03]  /*c1c0*/  IMAD.MOV.U32 R9, RZ, RZ, R14 ;  /* 0x000000ffff097224 */ /* 0x000fc600078e000e */
[----:B------:R-:W-:-:S13]  /*c1d0*/  ISETP.GE.AND P2, PT, R3, R0, PT ;  /* 0x000000000300720c */ /* 0x000fda0003f46270 */
[----:B------:R-:W-:Y:S05]  /*c1e0*/  WARPSYNC.COLLECTIVE R15, `(.L_x_106) ;  /* 0x000000000f087348 */ /* 0x000fea0003c00000 */
[----:B------:R0:W1:Y:S02]  /*c1f0*/  SHFL.IDX P6, R14, R13, R12, R11 ;  /* 0x0000000c0d0e7389 */ /* 0x00006400000c000b */
[----:B01----:R-:W-:Y:S01]  /*c200*/  ENDCOLLECTIVE ;  /* 0x000000000000791b */ /* 0x003fe20003800000 */
.L_x_106:
[----:B------:R-:W-:Y:S02]  /*c210*/  IMAD.MOV.U32 R13, RZ, RZ, R8 ;  /* 0x000000ffff0d7224 */ /* 0x000fe400078e0008 */
[----:B------:R-:W-:Y:S02]  /*c220*/  IMAD.MOV.U32 R12, RZ, RZ, 0x1 ;  /* 0x00000001ff0c7424 */ /* 0x000fe400078e00ff */
[----:B------:R-:W-:-:S07]  /*c230*/  IMAD.MOV.U32 R10, RZ, RZ, R14 ;  /* 0x000000ffff0a7224 */ /* 0x000fce00078e000e */
[----:B------:R-:W-:Y:S05]  /*c240*/  WARPSYNC.COLLECTIVE R15, `(.L_x_107) ;  /* 0x000000000f087348 */ /* 0x000fea0003c00000 */
[----:B------:R0:W1:Y:S02]  /*c250*/  SHFL.IDX P6, R14, R13, R12, R11 ;  /* 0x0000000c0d0e7389 */ /* 0x00006400000c000b */
[----:B01----:R-:W-:Y:S01]  /*c260*/  ENDCOLLECTIVE ;  /* 0x000000000000791b */ /* 0x003fe20003800000 */
.L_x_107:
[----:B------:R-:W-:-:S05]  /*c270*/  @!P2 IADD3 R2, P1, R20, R10, RZ ;  /* 0x0000000a1402a210 */ /* 0x000fca0007f3e0ff */
[----:B------:R-:W-:-:S05]  /*c280*/  @!P2 IMAD.X R3, RZ, RZ, R9, P1 ;  /* 0x000000ffff03a224 */ /* 0x000fca00008e0609 */
[----:B------:R-:W-:Y:S01]  /*c290*/  @!PT LDS RZ, [RZ] ;  /* 0x00000000fffff984 */ /* 0x000fe20000000800 */
[----:B------:R-:W-:Y:S01]  /*c2a0*/  @!PT LDS RZ, [RZ] ;  /* 0x00000000fffff984 */ /* 0x000fe20000000800 */
[----:B------:R-:W-:Y:S01]  /*c2b0*/  @!PT LDS RZ, [RZ] ;  /* 0x00000000fffff984 */ /* 0x000fe20000000800 */
[----:B------:R0:W-:Y:S01]  /*c2c0*/  @!P2 LDGSTS.E.BYPASS.LTC128B.128 [R27+0xd000], desc[UR46][R2.64], !P0 ;  /* 0x0d000000021bafae */ /* 0x0001e2000c101d6e */
[----:B------:R-:W-:Y:S01]  /*c2d0*/  IMAD.MOV.U32 R13, RZ, RZ, R4 ;  /* 0x000000ffff0d7224 */ /* 0x000fe200078e0004 */
[----:B------:R-:W-:-:S07]  /*c2e0*/  MOV R8, R14 ;  /* 0x0000000e00087202 */ /* 0x000fce0000000f00 */
[----:B0-----:R-:W-:Y:S05]  /*c2f0*/  WARPSYNC.COLLECTIVE R15, `(.L_x_108) ;  /* 0x000000000f087348 */ /* 0x001fea0003c00000 */
[----:B------:R1:W2:Y:S02]  /*c300*/  SHFL.IDX P6, R14, R13, R12, R11 ;  /* 0x0000000c0d0e7389 */ /* 0x0002a400000c000b */
[----:B012---:R-:W-:Y:S01]  /*c310*/  ENDCOLLECTIVE ;  /* 0x000000000000791b */ /* 0x007fe20003800000 */
.L_x_108:
[----:B------:R-:W-:Y:S05]  /*c320*/  BRA `(.L_x_109) ;  /* 0xffffffe0004c7947 */ /* 0x000fea000383ffff */
.L_x_47:
[----:B0-----:R-:W-:-:S04]  /*c330*/  IMAD.U32 R3, RZ, RZ, UR41 ;  /* 0x00000029ff037e24 */ /* 0x001fc8000f8e00ff */
[----:B------:R0:W1:Y:S03]  /*c340*/  SYNCS.PHASECHK.TRANS64.TRYWAIT P0, [R3+URZ+0x13220], R0 ;  /* 0x01322000030075a7 */ /* 0x000066000800017f */
[----:B-1----:R-:W-:Y:S05]  /*c350*/  @!P0 NANOSLEEP.SYNCS 0x989680 ;  /* 0x009896800000895d */ /* 0x002fea0003900000 */
[----:B------:R-:W1:Y:S02]  /*c360*/  @!P0 SYNCS.PHASECHK.TRANS64 P0, [R3+URZ+0x13220], R0 ;  /* 0x01322000030085a7 */ /* 0x000e64000800007f */
[----:B-1----:R-:W-:Y:S05]  /*c370*/  @!P0 BRA `(.L_x_47) ;  /* 0xfffffffc00ec8947 */ /* 0x002fea000383ffff */
[----:B------:R-:W-:Y:S05]  /*c380*/  BRA `(.L_x_110) ;  /* 0xffffffe0007c7947 */ /* 0x000fea000383ffff */
.L_x_53:
[----:B-1----:R1:W2:Y:S02]  /*c390*/  SYNCS.PHASECHK.TRANS64.TRYWAIT P0, [R6+URZ+0x13280], R7 ;  /* 0x01328007060075a7 */ /* 0x0022a4000800017f */
[----:B--2---:R-:W-:Y:S05]  /*c3a0*/  @!P0 NANOSLEEP.SYNCS 0x989680 ;  /* 0x009896800000895d */ /* 0x004fea0003900000 */
[----:B------:R-:W2:Y:S02]  /*c3b0*/  @!P0 SYNCS.PHASECHK.TRANS64 P0, [R6+URZ+0x13280], R7 ;  /* 0x01328007060085a7 */ /* 0x000ea4000800007f */
[----:B--2---:R-:W-:Y:S05]  /*c3c0*/  @!P0 BRA `(.L_x_53) ;  /* 0xfffffffc00f08947 */ /* 0x004fea000383ffff */
[----:B------:R-:W-:Y:S05]  /*c3d0*/  BRA `(.L_x_111) ;  /* 0xffffffe400147947 */ /* 0x000fea000383ffff */
.L_x_58:
[----:B--2---:R2:W3:Y:S02]  /*c3e0*/  SYNCS.PHASECHK.TRANS64.TRYWAIT P0, [R6+URZ+0x13240], R7 ;  /* 0x01324007060075a7 */ /* 0x0044e4000800017f */
[----:B---3--:R-:W-:Y:S05]  /*c3f0*/  @!P0 NANOSLEEP.SYNCS 0x989680 ;  /* 0x009896800000895d */ /* 0x008fea0003900000 */
[----:B------:R-:W3:Y:S02]  /*c400*/  @!P0 SYNCS.PHASECHK.TRANS64 P0, [R6+URZ+0x13240], R7 ;  /* 0x01324007060085a7 */ /* 0x000ee4000800007f */
[----:B---3--:R-:W-:Y:S05]  /*c410*/  @!P0 BRA `(.L_x_58) ;  /* 0xfffffffc00f08947 */ /* 0x008fea000383ffff */
[----:B------:R-:W-:Y:S05]  /*c420*/  BRA `(.L_x_112) ;  /* 0xffffffe400887947 */ /* 0x000fea000383ffff */
.L_x_64:
[----:B-1----:R1:W2:Y:S02]  /*c430*/  SYNCS.PHASECHK.TRANS64.TRYWAIT P0, [R3+URZ+0x13270], R2 ;  /* 0x01327002030075a7 */ /* 0x0022a4000800017f */
[----:B--2---:R-:W-:Y:S05]  /*c440*/  @!P0 NANOSLEEP.SYNCS 0x989680 ;  /* 0x009896800000895d */ /* 0x004fea0003900000 */
[----:B------:R-:W2:Y:S02]  /*c450*/  @!P0 SYNCS.PHASECHK.TRANS64 P0, [R3+URZ+0x13270], R2 ;  /* 0x01327002030085a7 */ /* 0x000ea4000800007f */
[----:B--2---:R-:W-:Y:S05]  /*c460*/  @!P0 BRA `(.L_x_64) ;  /* 0xfffffffc00f08947 */ /* 0x004fea000383ffff */
[----:B------:R-:W-:Y:S05]  /*c470*/  BRA `(.L_x_113) ;  /* 0xffffffe8001c7947 */ /* 0x000fea000383ffff */
.L_x_66:
[----:B-1----:R1:W2:Y:S02]  /*c480*/  SYNCS.PHASECHK.TRANS64.TRYWAIT P0, [R3+URZ+0x13260], R2 ;  /* 0x01326002030075a7 */ /* 0x0022a4000800017f */
[----:B--2---:R-:W-:Y:S05]  /*c490*/  @!P0 NANOSLEEP.SYNCS 0x989680 ;  /* 0x009896800000895d */ /* 0x004fea0003900000 */
[----:B------:R-:W2:Y:S02]  /*c4a0*/  @!P0 SYNCS.PHASECHK.TRANS64 P0, [R3+URZ+0x13260], R2 ;  /* 0x01326002030085a7 */ /* 0x000ea4000800007f */
[----:B--2---:R-:W-:Y:S05]  /*c4b0*/  @!P0 BRA `(.L_x_66) ;  /* 0xfffffffc00f08947 */ /* 0x004fea000383ffff */
[----:B------:R-:W-:Y:S05]  /*c4c0*/  BRA `(.L_x_114) ;  /* 0xffffffe800247947 */ /* 0x000fea000383ffff */
.L_x_71:
[----:B0-----:R0:W2:Y:S02]  /*c4d0*/  SYNCS.PHASECHK.TRANS64.TRYWAIT P0, [R2+URZ+0x13270], R3 ;  /* 0x01327003020075a7 */ /* 0x0010a4000800017f */
[----:B--2---:R-:W-:Y:S05]  /*c4e0*/  @!P0 NANOSLEEP.SYNCS 0x989680 ;  /* 0x009896800000895d */ /* 0x004fea0003900000 */
[----:B------:R-:W2:Y:S02]  /*c4f0*/  @!P0 SYNCS.PHASECHK.TRANS64 P0, [R2+URZ+0x13270], R3 ;  /* 0x01327003020085a7 */ /* 0x000ea4000800007f */
[----:B--2---:R-:W-:Y:S05]  /*c500*/  @!P0 BRA `(.L_x_71) ;  /* 0xfffffffc00f08947 */ /* 0x004fea000383ffff */
[----:B------:R-:W-:Y:S05]  /*c510*/  BRA `(.L_x_115) ;  /* 0xffffffec00147947 */ /* 0x000fea000383ffff */
.L_x_73:
[----:B0-----:R0:W2:Y:S02]  /*c520*/  SYNCS.PHASECHK.TRANS64.TRYWAIT P0, [R2+URZ+0x13260], R5 ;  /* 0x01326005020075a7 */ /* 0x0010a4000800017f */
[----:B--2---:R-:W-:Y:S05]  /*c530*/  @!P0 NANOSLEEP.SYNCS 0x989680 ;  /* 0x009896800000895d */ /* 0x004fea0003900000 */
[----:B------:R-:W2:Y:S02]  /*c540*/  @!P0 SYNCS.PHASECHK.TRANS64 P0, [R2+URZ+0x13260], R5 ;  /* 0x01326005020085a7 */ /* 0x000ea4000800007f */
[----:B--2---:R-:W-:Y:S05]  /*c550*/  @!P0 BRA `(.L_x_73) ;  /* 0xfffffffc00f08947 */ /* 0x004fea000383ffff */
[----:B------:R-:W-:Y:S05]  /*c560*/  BRA `(.L_x_116) ;  /* 0xffffffec00207947 */ /* 0x000fea000383ffff */
.L_x_76:
[----:B0-----:R0:W1:Y:S02]  /*c570*/  SYNCS.PHASECHK.TRANS64.TRYWAIT P0, [R7+URZ+0x13220], R0 ;  /* 0x01322000070075a7 */ /* 0x001064000800017f */
[----:B-1----:R-:W-:Y:S05]  /*c580*/  @!P0 NANOSLEEP.SYNCS 0x989680 ;  /* 0x009896800000895d */ /* 0x002fea0003900000 */
[----:B------:R-:W1:Y:S02]  /*c590*/  @!P0 SYNCS.PHASECHK.TRANS64 P0, [R7+URZ+0x13220], R0 ;  /* 0x01322000070085a7 */ /* 0x000e64000800007f */
[----:B-1----:R-:W-:Y:S05]  /*c5a0*/  @!P0 BRA `(.L_x_76) ;  /* 0xfffffffc00f08947 */ /* 0x002fea000383ffff */
[----:B------:R-:W-:Y:S05]  /*c5b0*/  BRA `(.L_x_117) ;  /* 0xfffffff000107947 */ /* 0x000fea000383ffff */
.L_x_80:
[----:B0-----:R0:W1:Y:S02]  /*c5c0*/  SYNCS.PHASECHK.TRANS64.TRYWAIT P1, [R5+URZ], R4 ;  /* 0x00000004050075a7 */ /* 0x001064000802017f */
[----:B-1----:R-:W-:Y:S05]  /*c5d0*/  @!P1 NANOSLEEP.SYNCS 0x989680 ;  /* 0x009896800000995d */ /* 0x002fea0003900000 */
[----:B------:R-:W1:Y:S02]  /*c5e0*/  @!P1 SYNCS.PHASECHK.TRANS64 P1, [R5+URZ], R4 ;  /* 0x00000004050095a7 */ /* 0x000e64000802007f */
[----:B-1----:R-:W-:Y:S05]  /*c5f0*/  @!P1 BRA `(.L_x_80) ;  /* 0xfffffffc00f09947 */ /* 0x002fea000383ffff */
[----:B------:R-:W-:Y:S05]  /*c600*/  BRA `(.L_x_118) ;  /* 0xfffffff000647947 */ /* 0x000fea000383ffff */
.L_x_81:
[----:B-1----:R1:W2:Y:S02]  /*c610*/  SYNCS.PHASECHK.TRANS64.TRYWAIT P1, [R3+URZ], R0 ;  /* 0x00000000030075a7 */ /* 0x0022a4000802017f */
[----:B--2---:R-:W-:Y:S05]  /*c620*/  @!P1 NANOSLEEP.SYNCS 0x989680 ;  /* 0x009896800000995d */ /* 0x004fea0003900000 */
[----:B------:R-:W2:Y:S02]  /*c630*/  @!P1 SYNCS.PHASECHK.TRANS64 P1, [R3+URZ], R0 ;  /* 0x00000000030095a7 */ /* 0x000ea4000802007f */
[----:B--2---:R-:W-:Y:S05]  /*c640*/  @!P1 BRA `(.L_x_81) ;  /* 0xfffffffc00f09947 */ /* 0x004fea000383ffff */
[----:B------:R-:W-:Y:S05]  /*c650*/  BRA `(.L_x_119) ;  /* 0xfffffff000587947 */ /* 0x000fea000383ffff */
.L_x_83:
[----:B-1----:R1:W2:Y:S02]  /*c660*/  SYNCS.PHASECHK.TRANS64.TRYWAIT P1, [R3+URZ+0x13260], R4 ;  /* 0x01326004030075a7 */ /* 0x0022a4000802017f */
[----:B--2---:R-:W-:Y:S05]  /*c670*/  @!P1 NANOSLEEP.SYNCS 0x989680 ;  /* 0x009896800000995d */ /* 0x004fea0003900000 */
[----:B------:R-:W2:Y:S02]  /*c680*/  @!P1 SYNCS.PHASECHK.TRANS64 P1, [R3+URZ+0x13260], R4 ;  /* 0x01326004030095a7 */ /* 0x000ea4000802007f */
[----:B--2---:R-:W-:Y:S05]  /*c690*/  @!P1 BRA `(.L_x_83) ;  /* 0xfffffffc00f09947 */ /* 0x004fea000383ffff */
[----:B------:R-:W-:Y:S05]  /*c6a0*/  BRA `(.L_x_120) ;  /* 0xfffffff000587947 */ /* 0x000fea000383ffff */
.L_x_85:
[----:B0-----:R0:W2:Y:S02]  /*c6b0*/  SYNCS.PHASECHK.TRANS64.TRYWAIT P1, [R5+URZ+0x13260], R0 ;  /* 0x01326000050075a7 */ /* 0x0010a4000802017f */
[----:B--2---:R-:W-:Y:S05]  /*c6c0*/  @!P1 NANOSLEEP.SYNCS 0x989680 ;  /* 0x009896800000995d */ /* 0x004fea0003900000 */
[----:B------:R-:W2:Y:S02]  /*c6d0*/  @!P1 SYNCS.PHASECHK.TRANS64 P1, [R5+URZ+0x13260], R0 ;  /* 0x01326000050095a7 */ /* 0x000ea4000802007f */
[----:B--2---:R-:W-:Y:S05]  /*c6e0*/  @!P1 BRA `(.L_x_85) ;  /* 0xfffffffc00f09947 */ /* 0x004fea000383ffff */
[----:B------:R-:W-:Y:S05]  /*c6f0*/  BRA `(.L_x_121) ;  /* 0xfffffff000587947 */ /* 0x000fea000383ffff */
.L_x_87:
[----:B--2---:R2:W3:Y:S02]  /*c700*/  SYNCS.PHASECHK.TRANS64.TRYWAIT P0, [R3+URZ+0x13280], R4 ;  /* 0x01328004030075a7 */ /* 0x0044e4000800017f */
[----:B---3--:R-:W-:Y:S05]  /*c710*/  @!P0 NANOSLEEP.SYNCS 0x989680 ;  /* 0x009896800000895d */ /* 0x008fea0003900000 */
[----:B------:R-:W3:Y:S02]  /*c720*/  @!P0 SYNCS.PHASECHK.TRANS64 P0, [R3+URZ+0x13280], R4 ;  /* 0x01328004030085a7 */ /* 0x000ee4000800007f */
[----:B---3--:R-:W-:Y:S05]  /*c730*/  @!P0 BRA `(.L_x_87) ;  /* 0xfffffffc00f08947 */ /* 0x008fea000383ffff */
[----:B------:R-:W-:Y:S05]  /*c740*/  BRA `(.L_x_88) ;  /* 0xfffffff000547947 */ /* 0x000fea000383ffff */
.L_x_122:
[----:B------:R-:W-:-:S00]  /*c750*/  BRA `(.L_x_122) ;  /* 0xfffffffc00fc7947 */ /* 0x000fc0000383ffff */
[----:B------:R-:W-:-:S00]  /*c760*/  NOP ;  /* 0x0000000000007918 */ /* 0x000fc00000000000 */
        /* <DEDUP_REMOVED lines=9> */
.L_x_2196:


//--------------------- .text._ZN7cutlass13device_kernelIN5flash11enable_sm90INS1_16FlashAttnFwdSm90INS1_25CollectiveMainloopFwdSm90ILi2EN4cute5tupleIJNS5_1CILi1EEES8_S8_EEENS6_IJNS7_ILi192EEENS7_ILi160EEENS7_ILi64EEEEEELi64ENS_12float_e4m3_tEfNS_4arch4Sm90ELb0ELb0ELb1ELb1ELb0ELb0ELb0ELb1ELb1ELb1ELb0ELb0EEENS1_21CollectiveEpilogueFwdINS6_IJSA_SC_SB_EEES9_NS_10bfloat16_tESG_Li384ELb1ELb1ELb0ELb1EEENS1_36VarlenDynamicPersistentTileSchedulerILi192ELi160ELi384ELi128ELb0ELb1ELb1ELb0ELb1ELb1EEEEEEEEEvNT_6ParamsE --------------------------
	.section	.text._ZN7cutlass13device_kernelIN5flash11enable_sm90INS1_16FlashAttnFwdSm90INS1_25CollectiveMainloopFwdSm90ILi2EN4cute5tupleIJNS5_1CILi1EEES8_S8_EEENS6_IJNS7_ILi192EEENS7_ILi160EEENS7_ILi64EEEEEELi64ENS_12float_e4m3_tEfNS_4arch4Sm90ELb0ELb0ELb1ELb1ELb0ELb0ELb0ELb1ELb1ELb1ELb0ELb0EEENS1_21CollectiveEpilogueFwdINS6_IJSA_SC_SB_EEES9_NS_10bfloat16_tESG_Li384ELb1ELb1ELb0ELb1EEENS1_36VarlenDynamicPersistentTileSchedulerILi192ELi160ELi384ELi128ELb0ELb1ELb1ELb0ELb1ELb1EEEEEEEEEvNT_6ParamsE,"ax",@progbits
	.align	128
.text._ZN7cutlass13device_kernelIN5flash11enable_sm90INS1_16FlashAttnFwdSm90INS1_25CollectiveMainloopFwdSm90ILi2EN4cute5tupleIJNS5_1CILi1EEES8_S8_EEENS6_IJNS7_ILi192EEENS7_ILi160EEENS7_ILi64EEEEEELi64ENS_12float_e4m3_tEfNS_4arch4Sm90ELb0ELb0ELb1ELb1ELb0ELb0ELb0ELb1ELb1ELb1ELb0ELb0EEENS1_21CollectiveEpilogueFwdINS6_IJSA_SC_SB_EEES9_NS_10bfloat16_tESG_Li384ELb1ELb1ELb0ELb1EEENS1_36VarlenDynamicPersistentTileSchedulerILi192ELi160ELi384ELi128ELb0ELb1ELb1ELb0ELb1ELb1EEEEEEEEEvNT_6ParamsE:
        .type           _ZN7cutlass13device_kernelIN5flash11enable_sm90INS1_16FlashAttnFwdSm90INS1_25CollectiveMainloopFwdSm90ILi2EN4cute5tupleIJNS5_1CILi1EEES8_S8_EEENS6_IJNS7_ILi192EEENS7_ILi160EEENS7_ILi64EEEEEELi64ENS_12float_e4m3_tEfNS_4arch4Sm90ELb0ELb0ELb1ELb1ELb0ELb0ELb0ELb1ELb1ELb1ELb0ELb0EEENS1_21CollectiveEpilogueFwdINS6_IJSA_SC_SB_EEES9_NS_10bfloat16_tESG_Li384ELb1ELb1ELb0ELb1EEENS1_36VarlenDynamicPersistentTileSchedulerILi192ELi160ELi384ELi128ELb0ELb1ELb1ELb0ELb1ELb1EEEEEEEEEvNT_6ParamsE,@function
        .size           _ZN7cutlass13device_kernelIN5flash11enable_sm90INS1_16FlashAttnFwdSm90INS1_25CollectiveMainloopFwdSm90ILi2EN4cute5tupleIJNS5_1CILi1EEES8_S8_EEENS6_IJNS7_ILi192EEENS7_ILi160EEENS7_ILi64EEEEEELi64ENS_12float_e4m3_tEfNS_4arch4Sm90ELb0ELb0ELb1ELb1ELb0ELb0ELb0ELb1ELb1ELb1ELb0ELb0EEENS1_21CollectiveEpilogueFwdINS6_IJSA_SC_SB_EEES9_NS_10bfloat16_tESG_Li384ELb1ELb1ELb0ELb1EEENS1_36VarlenDynamicPersistentTileSchedulerILi192ELi160ELi384ELi128ELb0ELb1ELb1ELb0ELb1ELb1EEEEEEEEEvNT_6ParamsE,(.L_x_2197 - _ZN7cutlass13device_kernelIN5flash11enable_sm90INS1_16FlashAttnFwdSm90INS1_25CollectiveMainloopFwdSm90ILi2EN4cute5tupleIJNS5_1CILi1EEES8_S8_EEENS6_IJNS7_ILi192EEENS7_ILi160EEENS7_ILi64EEEEEELi64ENS_12float_e4m3_tEfNS_4arch4Sm90ELb0ELb0ELb1ELb1ELb0ELb0ELb0ELb1ELb1ELb1ELb0ELb0EEENS1_21CollectiveEpilogueFwdINS6_IJSA_SC_SB_EEES9_NS_10bfloat16_tESG_Li384ELb1ELb1ELb0ELb1EEENS1_36VarlenDynamicPersistentTileSchedulerILi192ELi160ELi384ELi128ELb0ELb1ELb1ELb0ELb1ELb1EEEEEEEEEvNT_6ParamsE)
        .other          _ZN7cutlass13device_kernelIN5flash11enable_sm90INS1_16FlashAttnFwdSm90INS1_25CollectiveMainloopFwdSm90ILi2EN4cute5tupleIJNS5_1CILi1EEES8_S8_EEENS6_IJNS7_ILi192EEENS7_ILi160EEENS7_ILi64EEEEEELi64ENS_12float_e4m3_tEfNS_4arch4Sm90ELb0ELb0ELb1ELb1ELb0ELb0ELb0ELb1ELb1ELb1ELb0ELb0EEENS1_21CollectiveEpilogueFwdINS6_IJSA_SC_SB_EEES9_NS_10bfloat16_tESG_Li384ELb1ELb1ELb0ELb1EEENS1_36VarlenDynamicPersistentTileSchedulerILi192ELi160ELi384ELi128ELb0ELb1ELb1ELb0ELb1ELb1EEEEEEEEEvNT_6ParamsE,@"STO_CUDA_ENTRY STV_DEFAULT"
_ZN7cutlass13device_kernelIN5flash11enable_sm90INS1_16FlashAttnFwdSm90INS1_25CollectiveMainloopFwdSm90ILi2EN4cute5tupleIJNS5_1CILi1EEES8_S8_EEENS6_IJNS7_ILi192EEENS7_ILi160EEENS7_ILi64EEEEEELi64ENS_12float_e4m3_tEfNS_4arch4Sm90ELb0ELb0ELb1ELb1ELb0ELb0ELb0ELb1ELb1ELb1ELb0ELb0EEENS1_21CollectiveEpilogueFwdINS6_IJSA_SC_SB_EEES9_NS_10bfloat16_tESG_Li384ELb1ELb1ELb0ELb1EEENS1_36VarlenDynamicPersistentTileSchedulerILi192ELi160ELi384ELi128ELb0ELb1ELb1ELb0ELb1ELb1EEEEEEEEEvNT_6ParamsE:
[----:B------:R-:W0:Y:S02]  /*0000*/  LDC R1, c[0x0][0x28] ;  /* 0x00000a00ff017b82 */ /* 0x000e240000000800 */
[----:B0-----:R-:W-:Y:S01]  /*0010*/  VIADD R1, R1, 0xfffffff8 ;  /* 0xfffffff801017836 */ /* 0x001fe20000000000 */
[----:B------:R-:W0:Y:S01]  /*0020*/  S2R R3, SR_TID.X ;  /* 0x0000000000037919 */ /* 0x000e220000002100 */
[----:B------:R-:W-:Y:S01]  /*0030*/  ELECT P0, URZ, PT ;  /* 0x00000000003f782f */ /* 0x000fe20003800000 */
[----:B------:R-:W-:Y:S01]  /*0040*/  BSSY B0, `(.L_x_123) ;  /* 0x000000e000007945 */ /* 0x000fe20003800000 */
[----:B0-----:R-:W-:-:S05]  /*0050*/  SHF.R.U32.HI R0, RZ, 0x5, R3 ;  /* 0x00000005ff007819 */ /* 0x001fca0000011603 */
[----:B------:R-:W0:Y:S02]  /*0060*/  SHFL.IDX PT, R2, R0, RZ, 0x1f ;  /* 0x00001fff00027589 */ /* 0x000e2400000e0000 */
[----:B0-----:R-:W-:Y:S02]  /*0070*/  ISETP.EQ.AND P0, PT, R2, RZ, P0 ;  /* 0x000000ff0200720c */ /* 0x001fe40000702270 */
[----:B------:R-:W-:-:S11]  /*0080*/  SHF.R.U32.HI R2, RZ, 0x7, R3 ;  /* 0x00000007ff027819 */ /* 0x000fd60000011603 */
[----:B------:R-:W-:Y:S05]  /*0090*/  @!P0 BRA `(.L_x_124) ;  /* 0x0000000000208947 */ /* 0x000fea0003800000 */
        /* <DEDUP_REMOVED lines=8> */
.L_x_124:
[----:B------:R-:W-:Y:S05]  /*0120*/  BSYNC B0 ;  /* 0x0000000000007941 */ /* 0x000fea0003800000 */
.L_x_123:
        /* <DEDUP_REMOVED lines=41> */
.L_x_125:
        /* <DEDUP_REMOVED lines=22> */
.L_x_126:
        /* <DEDUP_REMOVED lines=18> */
.L_x_127:
        /* <DEDUP_REMOVED lines=22> */
.L_x_128:
        /* <DEDUP_REMOVED lines=22> */
.L_x_129:
[----:B------:R-:W-:Y:S01]  /*0900*/  PLOP3.LUT P0, PT, PT, PT, UP0, 0x80, 0x0 ;  /* 0x000000000000781c */ /* 0x000fe20003f0f008 */
[----:B------:R-:W-:Y:S01]  /*0910*/  UMOV UR38, 0x1 ;  /* 0x0000000100267882 */ /* 0x000fe20000000000 */
[----:B------:R-:W-:Y:S01]  /*0920*/  NOP ;  /* 0x0000000000007918 */ /* 0x000fe20000000000 */
[----:B------:R-:W-:Y:S01]  /*0930*/  USEL UR38, UR38, 0x2, !UP0 ;  /* 0x0000000226267887 */ /* 0x000fe2000c000000 */
[----:B------:R-:W-:Y:S01]  /*0940*/  ULDC.64 UR46, c[0x0][0x208] ;  /* 0x00008200002e7ab9 */ /* 0x000fe20000000a00 */
[----:B012-4-:R-:W-:Y:S08]  /*0950*/  BAR.SYNC.DEFER_BLOCKING 0x0 ;  /* 0x0000000000007b1d */ /* 0x017ff00000010000 */
[----:B------:R-:W-:Y:S05]  /*0960*/  @!P0 BRA `(.L_x_130) ;  /* 0x0000009400148947 */ /* 0x000fea0003800000 */
.L_x_131:
[----:B------:R-:W-:-:S08]  /*0970*/  NOP ;  /* 0x0000000000007918 */ /* 0x000fd00000000000 */
[----:B------:R-:W0:Y:S02]  /*0980*/  USETMAXREG.TRY_ALLOC.CTAPOOL UP0, 0xa0 ;  /* 0x000000a0000079c8 */ /* 0x000e240008000600 */
[----:B0-----:R-:W-:-:S13]  /*0990*/  PLOP3.LUT P0, PT, PT, PT, UP0, 0x80, 0x0 ;  /* 0x000000000000781c */ /* 0x001fda0003f0f008 */
[----:B------:R-:W-:Y:S05]  /*09a0*/  @!P0 BRA `(.L_x_131) ;  /* 0xfffffffc00f08947 */ /* 0x000fea000383ffff */
[----:B------:R-:W0:Y:S08]  /*09b0*/  S2UR UR5, SR_CgaCtaId ;  /* 0x00000000000579c3 */ /* 0x000e300000008800 */
[----:B------:R-:W-:Y:S06]  /*09c0*/  BAR.ARV 0x8, 0x200 ;  /* 0x0208000000007b1d */ /* 0x000fec0000002000 */
[----:B------:R-:W-:-:S02]  /*09d0*/  UMOV UR4, 0x400 ;  /* 0x0000040000047882 */ /* 0x000fc40000000000 */
[----:B------:R-:W-:Y:S01]  /*09e0*/  BAR.SYNC.DEFER_BLOCKING 0x5, 0x200 ;  /* 0x0148000000007b1d */ /* 0x000fe20000010000 */
[----:B0-----:R-:W-:-:S09]  /*09f0*/  ULEA UR4, UR5, UR4, 0x18 ;  /* 0x0000000405047291 */ /* 0x001fd2000f8ec03f */
[----:B------:R-:W0:Y:S01]  /*0a00*/  LDS.128 R28, [UR4+0x132d0] ;  /* 0x0132d004ff1c7984 */ /* 0x000e220008000c00 */
[----:B------:R-:W-:Y:S01]  /*0a10*/  ULDC UR4, c[0x0][0xc3c] ;  /* 0x00030f0000047ab9 */ /* 0x000fe20000000800 */
[----:B------:R-:W-:Y:S06]  /*0a20*/  BAR.ARV 0x4, 0x200 ;  /* 0x0108000000007b1d */ /* 0x000fec0000002000 */
[----:B0-----:R-:W-:-:S13]  /*0a30*/  ISETP.GE.AND P0, PT, R31, UR4, PT ;  /* 0x000000041f007c0c */ /* 0x001fda000bf06270 */
[----:B------:R-:W-:Y:S05]  /*0a40*/  @P0 EXIT ;  /* 0x000000000000094d */ /* 0x000fea0003800000 */
[----:B------:R-:W0:Y:S01]  /*0a50*/  S2R R0, SR_TID.X ;  /* 0x0000000000007919 */ /* 0x000e220000002100 */
[----:B------:R-:W-:Y:S01]  /*0a60*/  R2UR UR5, R29 ;  /* 0x000000001d0572ca */ /* 0x000fe200000e0000 */
[----:B------:R-:W-:Y:S01]  /*0a70*/  IMAD.MOV.U32 R11, RZ, RZ, -0x2 ;  /* 0xfffffffeff0b7424 */ /* 0x000fe200078e00ff */
[----:B------:R-:W-:Y:S01]  /*0a80*/  R2UR UR40, R30 ;  /* 0x000000001e2872ca */ /* 0x000fe200000e0000 */
        /* <DEDUP_REMOVED lines=9> */
[----:B------:R-:W-:Y:S01]  /*0b20*/  LEA.HI R2, R0, R10, RZ, 0x4 ;  /* 0x0000000a00027211 */ /* 0x000fe200078f20ff */
[----:B------:R-:W-:Y:S01]  /*0b30*/  IMAD.SHL.U32 R4, R3, 0x20, RZ ;  /* 0x0000002003047824 */ /* 0x000fe200078e00ff */
[----:B------:R-:W-:Y:S01]  /*0b40*/  SHF.R.S32.HI R22, RZ, 0x7, R22 ;  /* 0x00000007ff167819 */ /* 0x000fe20000011416 */
[----:B------:R-:W-:Y:S01]  /*0b50*/  IMAD.IADD R19, R10, 0x1, -R19 ;  /* 0x000000010a137824 */ /* 0x000fe200078e0a13 */
[----:B------:R-:W-:-:S02]  /*0b60*/  SHF.R.S32.HI R5, RZ, 0x4, R2 ;  /* 0x00000004ff057819 */ /* 0x000fc40000011402 */
[C---:B------:R-:W-:Y:S02]  /*0b70*/  LOP3.LUT R3, R2.reuse, 0x3fffff0, RZ, 0xc0, !PT ;  /* 0x03fffff002037812 */ /* 0x040fe400078ec0ff */
[----:B------:R-:W-:Y:S02]  /*0b80*/  SHF.R.S32.HI R6, RZ, 0x1f, R19 ;  /* 0x0000001fff067819 */ /* 0x000fe40000011413 */
[----:B------:R-:W-:Y:S01]  /*0b90*/  LEA.HI R2, R2, R5, RZ, 0x1 ;  /* 0x0000000502027211 */ /* 0x000fe200078f08ff */
[----:B------:R-:W-:Y:S01]  /*0ba0*/  IMAD.IADD R3, R10, 0x1, -R3 ;  /* 0x000000010a037824 */ /* 0x000fe200078e0a03 */
[----:B------:R-:W-:Y:S02]  /*0bb0*/  LOP3.LUT R4, R4, 0xfffffc00, RZ, 0xc0, !PT ;  /* 0xfffffc0004047812 */ /* 0x000fe400078ec0ff */
[----:B------:R-:W-:Y:S02]  /*0bc0*/  LEA.HI R7, R6, R19, RZ, 0x2 ;  /* 0x0000001306077211 */ /* 0x000fe400078f10ff */
[----:B------:R-:W-:Y:S01]  /*0bd0*/  LOP3.LUT R2, R2, 0x1ffffffe, RZ, 0xc0, !PT ;  /* 0x1ffffffe02027812 */ /* 0x000fe200078ec0ff */
[----:B------:R-:W-:Y:S01]  /*0be0*/  IMAD R3, R3, 0x40, R4 ;  /* 0x0000004003037824 */ /* 0x000fe200078e0204 */
[----:B------:R-:W-:-:S02]  /*0bf0*/  LEA.HI R4, R0, R10, RZ, 0x2 ;  /* 0x0000000a00047211 */ /* 0x000fc400078f10ff */
[--C-:B------:R-:W-:Y:S01]  /*0c00*/  SHF.R.S32.HI R8, RZ, 0x2, R7.reuse ;  /* 0x00000002ff087819 */ /* 0x100fe20000011407 */
[----:B------:R-:W-:Y:S01]  /*0c10*/  IMAD.IADD R2, R5, 0x1, -R2 ;  /* 0x0000000105027824 */ /* 0x000fe200078e0a02 */
[----:B------:R-:W-:Y:S02]  /*0c20*/  SHF.R.S32.HI R9, RZ, 0x1f, R7 ;  /* 0x0000001fff097819 */ /* 0x000fe40000011407 */
[----:B------:R-:W-:Y:S01]  /*0c30*/  LOP3.LUT R4, R4, 0xfffffffc, RZ, 0xc0, !PT ;  /* 0xfffffffc04047812 */ /* 0x000fe200078ec0ff */
[----:B------:R-:W-:Y:S01]  /*0c40*/  IMAD R3, R2, 0x8, R3 ;  /* 0x0000000802037824 */ /* 0x000fe200078e0203 */
[----:B------:R-:W-:Y:S01]  /*0c50*/  LEA.HI R9, R9, R8, RZ, 0x3 ;  /* 0x0000000809097211 */ /* 0x000fe200078f18ff */
[----:B------:R-:W-:Y:S01]  /*0c60*/  IMAD.HI R2, R22, 0x55555556, RZ ;  /* 0x5555555616027827 */ /* 0x000fe200078e02ff */
[----:B------:R-:W-:Y:S02]  /*0c70*/  LEA.HI R0, R0, R10, RZ, 0x3 ;  /* 0x0000000a00007211 */ /* 0x000fe400078f18ff */
[----:B------:R-:W-:Y:S01]  /*0c80*/  LOP3.LUT R9, R9, 0xfffffff8, RZ, 0xc0, !PT ;  /* 0xfffffff809097812 */ /* 0x000fe200078ec0ff */
[----:B------:R-:W-:Y:S01]  /*0c90*/  IMAD.IADD R4, R10, 0x1, -R4 ;  /* 0x000000010a047824 */ /* 0x000fe200078e0a04 */
[----:B------:R-:W-:Y:S01]  /*0ca0*/  LEA.HI R6, R6, R19, RZ, 0x5 ;  /* 0x0000001306067211 */ /* 0x000fe200078f28ff */
[----:B------:R0:W-:Y:S01]  /*0cb0*/  STL [R1], R3 ;  /* 0x0000000301007387 */ /* 0x0001e20000100800 */
[----:B------:R-:W-:-:S02]  /*0cc0*/  IADD3 R9, R8, -R9, RZ ;  /* 0x8000000908097210 */ /* 0x000fc40007ffe0ff */
[----:B------:R-:W-:Y:S02]  /*0cd0*/  LOP3.LUT R16, R0, 0xfffffff8, RZ, 0xc0, !PT ;  /* 0xfffffff800107812 */ /* 0x000fe400078ec0ff */
[----:B------:R-:W-:Y:S02]  /*0ce0*/  SHF.R.S32.HI R6, RZ, 0x5, R6 ;  /* 0x00000005ff067819 */ /* 0x000fe40000011406 */
[----:B------:R-:W-:Y:S01]  /*0cf0*/  LOP3.LUT R8, R7, 0x7ffffffc, RZ, 0xc0, !PT ;  /* 0x7ffffffc07087812 */ /* 0x000fe200078ec0ff */
[----:B------:R-:W-:Y:S01]  /*0d00*/  IMAD.IADD R16, R10, 0x1, -R16 ;  /* 0x000000010a107824 */ /* 0x000fe200078e0a10 */
[----:B------:R-:W-:Y:S01]  /*0d10*/  SHF.R.S32.HI R18, RZ, 0x3, R0 ;  /* 0x00000003ff127819 */ /* 0x000fe20000011400 */
[----:B------:R-:W-:Y:S01]  /*0d20*/  IMAD R6, R6, 0x10, R9 ;  /* 0x0000001006067824 */ /* 0x000fe200078e0209 */
[----:B0-----:R-:W-:Y:S01]  /*0d30*/  LEA.HI R3, R2, R2, RZ, 0x1 ;  /* 0x0000000202037211 */ /* 0x001fe200078f08ff */
[----:B------:R-:W-:Y:S01]  /*0d40*/  IMAD.SHL.U32 R17, R16, 0x8, RZ ;  /* 0x0000000810117824 */ /* 0x000fe200078e00ff */
[----:B------:R-:W-:Y:S01]  /*0d50*/  LEA.HI R2, R4, R4, RZ, 0x1 ;  /* 0x0000000404027211 */ /* 0x000fe200078f08ff */
[----:B------:R-:W-:-:S02]  /*0d60*/  IMAD.IADD R8, R19, 0x1, -R8 ;  /* 0x0000000113087824 */ /* 0x000fc400078e0a08 */
[----:B------:R-:W-:Y:S01]  /*0d70*/  IMAD R3, R3, -0x3, R22 ;  /* 0xfffffffd03037824 */ /* 0x000fe200078e0216 */
[----:B------:R-:W-:Y:S01]  /*0d80*/  LOP3.LUT R5, R2, 0x1ffffffe, RZ, 0xc0, !PT ;  /* 0x1ffffffe02057812 */ /* 0x000fe200078ec0ff */
[----:B------:R-:W-:Y:S01]  /*0d90*/  IMAD R156, R8, R11, 0xa0 ;  /* 0x000000a0089c7424 */ /* 0x000fe200078e020b */
[----:B------:R-:W-:Y:S01]  /*0da0*/  SHF.R.S32.HI R0, RZ, 0x1f, R17 ;  /* 0x0000001fff007819 */ /* 0x000fe20000011411 */
[----:B------:R-:W-:Y:S02]  /*0db0*/  IMAD R23, R3, 0x40, R6 ;  /* 0x0000004003177824 */ /* 0x000fe400078e0206 */
[----:B------:R-:W-:-:S05]  /*0dc0*/  IMAD.IADD R4, R4, 0x1, -R5 ;  /* 0x0000000104047824 */ /* 0x000fca00078e0a05 */
[----:B------:R-:W-:-:S07]  /*0dd0*/  LEA R157, R4, R23, 0x3 ;  /* 0x00000017049d7211 */ /* 0x000fce00078e18ff */
.L_x_163:
[----:B012---:R-:W0:Y:S01]  /*0de0*/  LDC.64 R2, c[0x0][0xc88] ;  /* 0x00032200ff027b82 */ /* 0x007e220000000a00 */
[----:B------:R-:W-:Y:S01]  /*0df0*/  ULDC.64 UR6, c[0x0][0xa28] ;  /* 0x00028a0000067ab9 */ /* 0x000fe20000000a00 */
[----:B------:R-:W-:Y:S01]  /*0e00*/  ULDC.64 UR8, c[0x0][0xa20] ;  /* 0x0002880000087ab9 */ /* 0x000fe20000000a00 */
[----:B------:R-:W-:Y:S01]  /*0e10*/  ULDC UR4, c[0x0][0x424] ;  /* 0x0001090000047ab9 */ /* 0x000fe20000000800 */
[----:B0-----:R-:W-:-:S06]  /*0e20*/  IMAD.WIDE R2, R31, 0x4, R2 ;  /* 0x000000041f027825 */ /* 0x001fcc00078e0202 */
[----:B------:R-:W2:Y:S01]  /*0e30*/  LDG.E R2, desc[UR46][R2.64] ;  /* 0x0000002e02027981 */ /* 0x000ea2000c1e1900 */
[----:B------:R-:W-:Y:S02]  /*0e40*/  UISETP.NE.U32.AND UP0, UPT, UR6, URZ, UPT ;  /* 0x0000003f0600728c */ /* 0x000fe4000bf05070 */
[----:B------:R-:W-:Y:S02]  /*0e50*/  UISETP.NE.U32.AND UP1, UPT, UR8, URZ, UPT ;  /* 0x0000003f0800728c */ /* 0x000fe4000bf25070 */
[----:B------:R-:W-:Y:S02]  /*0e60*/  UISETP.NE.AND.EX UP0, UPT, UR7, URZ, UPT, UP0 ;  /* 0x0000003f0700728c */ /* 0x000fe4000bf05300 */
[----:B------:R-:W-:-:S04]  /*0e70*/  UISETP.NE.AND.EX UP1, UPT, UR9, URZ, UPT, UP1 ;  /* 0x0000003f0900728c */ /* 0x000fc8000bf25310 */
[----:B------:R-:W-:Y:S02]  /*0e80*/  PLOP3.LUT P0, PT, PT, PT, UP0, 0x80, 0x0 ;  /* 0x000000000000781c */ /* 0x000fe40003f0f008 */
[----:B------:R-:W-:Y:S02]  /*0e90*/  PLOP3.LUT P1, PT, PT, PT, UP1, 0x80, 0x0 ;  /* 0x000000000000781c */ /* 0x000fe40003f2f018 */
[----:B--2---:R-:W-:-:S13]  /*0ea0*/  R2UR UR42, R2 ;  /* 0x00000000022a72ca */ /* 0x004fda00000e0000 */
[----:B------:R-:W-:Y:S02]  /*0eb0*/  USHF.R.S32.HI UR43, URZ, 0x1f, UR42 ;  /* 0x0000001f3f2b7899 */ /* 0x000fe4000801142a */
[----:B------:R-:W-:Y:S02]  /*0ec0*/  @UP0 ULEA UR6, UP2, UR42, UR6, 0x2 ;  /* 0x000000062a060291 */ /* 0x000fe4000f84103f */
[----:B------:R-:W-:Y:S02]  /*0ed0*/  @UP1 ULEA UR8, UP3, UR42, UR8, 0x2 ;  /* 0x000000082a081291 */ /* 0x000fe4000f86103f */
[----:B------:R-:W-:Y:S02]  /*0ee0*/  @UP0 ULEA.HI.X UR7, UR42, UR7, UR43, 0x2, UP2 ;  /* 0x000000072a070291 */ /* 0x000fe400090f142b */
[----:B------:R-:W-:Y:S01]  /*0ef0*/  @UP1 ULEA.HI.X UR9, UR42, UR9, UR43, 0x2, UP3 ;  /* 0x000000092a091291 */ /* 0x000fe200098f142b */
[----:B------:R-:W-:Y:S02]  /*0f00*/  IMAD.U32 R2, RZ, RZ, UR6 ;  /* 0x00000006ff027e24 */ /* 0x000fe4000f8e00ff */
[----:B------:R-:W-:-:S02]  /*0f10*/  IMAD.U32 R4, RZ, RZ, UR8 ;  /* 0x00000008ff047e24 */ /* 0x000fc4000f8e00ff */
[----:B------:R-:W-:Y:S01]  /*0f20*/  IMAD.U32 R3, RZ, RZ, UR7 ;  /* 0x00000007ff037e24 */ /* 0x000fe2000f8e00ff */
[----:B------:R-:W-:Y:S01]  /*0f30*/  ULDC.64 UR6, c[0x0][0x418] ;  /* 0x0001060000067ab9 */ /* 0x000fe20000000a00 */
[----:B------:R-:W-:-:S03]  /*0f40*/  IMAD.U32 R5, RZ, RZ, UR9 ;  /* 0x00000009ff057e24 */ /* 0x000fc6000f8e00ff */
[----:B------:R-:W2:Y:S04]  /*0f50*/  @P0 LDG.E R2, desc[UR46][R2.64] ;  /* 0x0000002e02020981 */ /* 0x000ea8000c1e1900 */
[----:B------:R-:W3:Y:S01]  /*0f60*/  @P1 LDG.E R4, desc[UR46][R4.64] ;  /* 0x0000002e04041981 */ /* 0x000ee2000c1e1900 */
[----:B------:R-:W-:Y:S01]  /*0f70*/  UISETP.NE.U32.AND UP0, UPT, UR6, URZ, UPT ;  /* 0x0000003f0600728c */ /* 0x000fe2000bf05070 */
[----:B------:R-:W-:Y:S01]  /*0f80*/  IMAD.MOV.U32 R0, RZ, RZ, RZ ;  /* 0x000000ffff007224 */ /* 0x000fe200078e00ff */
[----:B------:R-:W-:Y:S01]  /*0f90*/  UMOV UR49, URZ ;  /* 0x0000003f00317c82 */ /* 0x000fe20008000000 */
[----:B------:R-:W-:Y:S01]  /*0fa0*/  ULDC UR6, c[0x0][0x2f0] ;  /* 0x0000bc0000067ab9 */ /* 0x000fe20000000800 */
[----:B------:R-:W-:Y:S01]  /*0fb0*/  UISETP.NE.AND.EX UP0, UPT, UR7, URZ, UPT, UP0 ;  /* 0x0000003f0700728c */ /* 0x000fe2000bf05300 */
[----:B------:R-:W-:Y:S01]  /*0fc0*/  IMAD.MOV.U32 R55, RZ, RZ, RZ ;  /* 0x000000ffff377224 */ /* 0x000fe200078e00ff */
[----:B------:R-:W-:Y:S01]  /*0fd0*/  UMOV UR44, UR5 ;  /* 0x00000005002c7c82 */ /* 0x000fe20008000000 */
[----:B------:R-:W-:Y:S01]  /*0fe0*/  CS2R R6, SRZ ;  /* 0x0000000000067805 */ /* 0x000fe2000001ff00 */
[----:B------:R-:W-:Y:S01]  /*0ff0*/  USEL UR4, UR4, 0x1, UP0 ;  /* 0x0000000104047887 */ /* 0x000fe20008000000 */
[----:B------:R-:W-:-:S02]  /*1000*/  CS2R R8, SRZ ;  /* 0x0000000000087805 */ /* 0x000fc4000001ff00 */
[----:B------:R-:W-:Y:S02]  /*1010*/  CS2R R10, SRZ ;  /* 0x00000000000a7805 */ /* 0x000fe4000001ff00 */
[----:B-----5:R-:W-:Y:S01]  /*1020*/  CS2R R12, SRZ ;  /* 0x00000000000c7805 */ /* 0x020fe2000001ff00 */
[----:B------:R-:W-:Y:S01]  /*1030*/  UIMAD UR4, UR4, UR6, URZ ;  /* 0x00000006040472a4 */ /* 0x000fe2000f8e023f */
[----:B------:R-:W-:Y:S02]  /*1040*/  CS2R R14, SRZ ;  /* 0x00000000000e7805 */ /* 0x000fe4000001ff00 */
[----:B------:R-:W-:Y:S02]  /*1050*/  CS2R R20, SRZ ;  /* 0x0000000000147805 */ /* 0x000fe4000001ff00 */
[----:B------:R-:W-:Y:S02]  /*1060*/  CS2R R24, SRZ ;  /* 0x0000000000187805 */ /* 0x000fe4000001ff00 */
[----:B--2---:R-:W-:Y:S01]  /*1070*/  @P0 R2UR UR49, R2 ;  /* 0x00000000023102ca */ /* 0x004fe200000e0000 */
[----:B------:R-:W-:Y:S01]  /*1080*/  IMAD.MOV.U32 R2, RZ, RZ, RZ ;  /* 0x000000ffff027224 */ /* 0x000fe200078e00ff */
[----:B------:R-:W-:-:S02]  /*1090*/  PLOP3.LUT P0, PT, PT, PT, PT, 0x80, 0x0 ;  /* 0x000000000000781c */ /* 0x000fc40003f0f070 */
[----:B---3--:R-:W-:Y:S01]  /*10a0*/  @P1 R2UR UR4, R4 ;  /* 0x00000000040412ca */ /* 0x008fe200000e0000 */
[----:B------:R-:W-:-:S14]  /*10b0*/  @P1 BRA `(.L_x_132) ;  /* 0x0000000000341947 */ /* 0x000fdc0003800000 */
[----:B------:R-:W-:Y:S02]  /*10c0*/  ULDC.64 UR6, c[0x0][0xa08] ;  /* 0x0002820000067ab9 */ /* 0x000fe40000000a00 */
[----:B------:R-:W-:-:S04]  /*10d0*/  ISETP.NE.U32.AND P1, PT, RZ, UR6, PT ;  /* 0x00000006ff007c0c */ /* 0x000fc8000bf25070 */
[----:B------:R-:W-:-:S13]  /*10e0*/  ISETP.NE.AND.EX P1, PT, RZ, UR7, PT, P1 ;  /* 0x00000007ff007c0c */ /* 0x000fda000bf25310 */
[----:B------:R-:W-:Y:S05]  /*10f0*/  @!P1 BRA `(.L_x_132) ;  /* 0x0000000000249947 */ /* 0x000fea0003800000 */
[----:B------:R-:W-:Y:S02]  /*1100*/  ULDC.64 UR4, c[0x0][0xa08] ;  /* 0x0002820000047ab9 */ /* 0x000fe40000000a00 */
[----:B------:R-:W-:-:S06]  /*1110*/  UIMAD.WIDE UR4, UR42, 0x4, UR4 ;  /* 0x000000042a0478a5 */ /* 0x000fcc000f8e0204 */
[----:B------:R-:W-:Y:S01]  /*1120*/  IMAD.U32 R4, RZ, RZ, UR4 ;  /* 0x00000004ff047e24 */ /* 0x000fe2000f8e00ff */
[----:B------:R-:W-:-:S05]  /*1130*/  MOV R5, UR5 ;  /* 0x0000000500057c02 */ /* 0x000fca0008000f00 */
[----:B------:R-:W2:Y:S04]  /*1140*/  LDG.E R26, desc[UR46][R4.64] ;  /* 0x0000002e041a7981 */ /* 0x000ea8000c1e1900 */
[----:B------:R-:W3:Y:S01]  /*1150*/  LDG.E R3, desc[UR46][R4.64+0x4] ;  /* 0x0000042e04037981 */ /* 0x000ee2000c1e1900 */
[----:B--2---:R-:W-:Y:S02]  /*1160*/  R2UR UR4, R26 ;  /* 0x000000001a0472ca */ /* 0x004fe400000e0000 */
[----:B---3--:R-:W-:-:S13]  /*1170*/  R2UR UR5, R3 ;  /* 0x00000000030572ca */ /* 0x008fda00000e0000 */
[----:B------:R-:W-:-:S12]  /*1180*/  UIADD3 UR4, -UR4, UR5, URZ ;  /* 0x0000000504047290 */ /* 0x000fd8000fffe13f */
.L_x_132:
[----:B------:R-:W-:Y:S01]  /*1190*/  UIADD3 UR49, -UR49, UR4, URZ ;  /* 0x0000000431317290 */ /* 0x000fe2000fffe13f */
[----:B------:R-:W-:Y:S01]  /*11a0*/  CS2R R32, SRZ ;  /* 0x0000000000207805 */ /* 0x000fe2000001ff00 */
[----:B------:R-:W-:Y:S01]  /*11b0*/  UMOV UR45, UR40 ;  /* 0x00000028002d7c82 */ /* 0x000fe20008000000 */
[----:B------:R-:W-:Y:S01]  /*11c0*/  CS2R R26, SRZ ;  /* 0x00000000001a7805 */ /* 0x000fe2000001ff00 */
[----:B------:R-:W-:Y:S01]  /*11d0*/  UISETP.GE.AND UP0, UPT, UR49, 0x1, UPT ;  /* 0x000000013100788c */ /* 0x000fe2000bf06270 */
[----:B------:R-:W-:Y:S01]  /*11e0*/  CS2R R56, SRZ ;  /* 0x0000000000387805 */ /* 0x000fe2000001ff00 */
[----:B------:R-:W-:Y:S01]  /*11f0*/  UIADD3 UR4, UR49, 0x9f, URZ ;  /* 0x0000009f31047890 */ /* 0x000fe2000fffe03f */
[----:B------:R-:W-:Y:S01]  /*1200*/  IMAD.MOV.U32 R34, RZ, RZ, RZ ;  /* 0x000000ffff227224 */ /* 0x000fe200078e00ff */
[----:B------:R-:W-:Y:S02]  /*1210*/  CS2R R36, SRZ ;  /* 0x0000000000247805 */ /* 0x000fe4000001ff00 */
[----:B------:R-:W-:-:S02]  /*1220*/  CS2R R40, SRZ ;  /* 0x0000000000287805 */ /* 0x000fc4000001ff00 */
[----:B------:R-:W-:Y:S01]  /*1230*/  PLOP3.LUT P1, PT, PT, PT, UP0, 0x80, 0x0 ;  /* 0x000000000000781c */ /* 0x000fe20003f2f008 */
[----:B------:R-:W-:Y:S01]  /*1240*/  UIMAD.WIDE UR4, UR4, 0x66666667, URZ ;  /* 0x66666667040478a5 */ /* 0x000fe2000f8e023f */
[----:B------:R-:W-:Y:S02]  /*1250*/  CS2R R58, SRZ ;  /* 0x00000000003a7805 */ /* 0x000fe4000001ff00 */
[----:B------:R-:W-:Y:S02]  /*1260*/  CS2R R44, SRZ ;  /* 0x00000000002c7805 */ /* 0x000fe4000001ff00 */
[----:B------:R-:W-:Y:S01]  /*1270*/  CS2R R60, SRZ ;  /* 0x00000000003c7805 */ /* 0x000fe2000001ff00 */
[----:B------:R-:W-:-:S04]  /*1280*/  USHF.R.U32.HI UR48, URZ, 0x1f, UR5 ;  /* 0x0000001f3f307899 */ /* 0x000fc80008011605 */
[----:B------:R-:W-:Y:S02]  /*1290*/  ULEA.HI.SX32 UR48, UR5, UR48, 0x1a ;  /* 0x0000003005307291 */ /* 0x000fe4000f8fd23f */
[----:B------:R-:W-:Y:S10]  /*12a0*/  @!P1 BRA `(.L_x_133) ;  /* 0x0000006c006c9947 */ /* 0x000ff40003800000 */
[----:B------:R-:W0:Y:S01]  /*12b0*/  SHFL.IDX PT, R0, R22, RZ, 0x1f ;  /* 0x00001fff16007589 */ /* 0x000e2200000e0000 */
[----:B------:R-:W1:Y:S01]  /*12c0*/  S2UR UR8, SR_CgaCtaId ;  /* 0x00000000000879c3 */ /* 0x000e620000008800 */
[----:B------:R-:W-:Y:S01]  /*12d0*/  UMOV UR7, 0x400 ;  /* 0x0000040000077882 */ /* 0x000fe20000000000 */
[----:B0-----:R-:W-:Y:S01]  /*12e0*/  R2UR UR6, R0 ;  /* 0x00000000000672ca */ /* 0x001fe200000e0000 */
[----:B-1----:R-:W-:-:S12]  /*12f0*/  ULEA UR7, UR8, UR7, 0x18 ;  /* 0x0000000708077291 */ /* 0x002fd8000f8ec03f */
[----:B------:R-:W-:Y:S02]  /*1300*/  UIMAD.WIDE UR4, UR6, 0x55555556, URZ ;  /* 0x55555556060478a5 */ /* 0x000fe4000f8e023f */
[----:B------:R-:W-:Y:S02]  /*1310*/  UIADD3 UR4, UR7, 0xb000, URZ ;  /* 0x0000b00007047890 */ /* 0x000fe4000fffe03f */
[----:B------:R-:W-:Y:S02]  /*1320*/  ULEA.HI UR5, UR5, UR5, URZ, 0x1 ;  /* 0x0000000505057291 */ /* 0x000fe4000f8f083f */
[----:B------:R-:W-:Y:S02]  /*1330*/  ULOP3.LUT UP0, URZ, UR4, 0x9f, URZ, 0xc0, !UPT ;  /* 0x0000009f043f7892 */ /* 0x000fe4000f80c03f */
[----:B------:R-:W-:-:S04]  /*1340*/  UIMAD UR5, UR5, -0x3, UR6 ;  /* 0xfffffffd050578a4 */ /* 0x000fc8000f8e0206 */
[----:B------:R-:W-:Y:S01]  /*1350*/  PLOP3.LUT P0, PT, PT, PT, UP0, 0x80, 0x0 ;  /* 0x000000000000781c */ /* 0x000fe20003f0f008 */
[----:B------:R-:W-:-:S04]  /*1360*/  ULEA UR5, UR5, UR4, 0xc ;  /* 0x0000000405057291 */ /* 0x000fc8000f8e603f */
[----:B------:R-:W-:-:S04]  /*1370*/  USHF.R.U32.HI UR5, URZ, 0x4, UR5 ;  /* 0x000000043f057899 */ /* 0x000fc80008011605 */
[----:B------:R-:W-:-:S04]  /*1380*/  ULOP3.LUT UR50, UR5, 0x3fff, URZ, 0xc0, !UPT ;  /* 0x00003fff05327892 */ /* 0x000fc8000f8ec03f */
[----:B------:R-:W-:Y:S08]  /*1390*/  @!P0 BRA `(.L_x_134) ;  /* 0x0000000000408947 */ /* 0x000ff00003800000 */
        /* <DEDUP_REMOVED lines=8> */
[----:B------:R-:W-:Y:S01]  /*1420*/  MOV R12, 0x1 ;  /* 0x00000001000c7802 */ /* 0x000fe20000000f00 */
[----:B------:R-:W-:Y:S02]  /*1430*/  IMAD.U32 R6, RZ, RZ, UR4 ;  /* 0x00000004ff067e24 */ /* 0x000fe4000f8e00ff */
[----:B------:R-:W-:-:S02]  /*1440*/  IMAD.U32 R7, RZ, RZ, UR5 ;  /* 0x00000005ff077e24 */ /* 0x000fc4000f8e00ff */
[----:B------:R-:W-:Y:S02]  /*1450*/  IMAD.U32 R11, RZ, RZ, UR7 ;  /* 0x00000007ff0b7e24 */ /* 0x000fe4000f8e00ff */
[----:B------:R-:W-:Y:S02]  /*1460*/  IMAD.MOV.U32 R8, RZ, RZ, 0x70 ;  /* 0x00000070ff087424 */ /* 0x000fe400078e00ff */
[----:B0-----:R-:W-:-:S07]  /*1470*/  IMAD.MOV.U32 R13, RZ, RZ, RZ ;  /* 0x000000ffff0d7224 */ /* 0x001fce00078e00ff */
[----:B------:R-:W-:-:S07]  /*1480*/  LEPC R20, `(.L_x_134) ;  /* 0x000000001014794e */ /* 0x000fce0000000000 */
[----:B-1----:R-:W-:Y:S05]  /*1490*/  CALL.ABS.NOINC R2 ;  /* 0x0000000002007343 */ /* 0x002fea0003c00000 */
.L_x_134:
        /* <DEDUP_REMOVED lines=10> */
[----:B------:R-:W-:Y:S01]  /*1540*/  @UP0 ULDC.64 UR14, c[0x0][0x9a8] ;  /* 0x00026a00000e0ab9 */ /* 0x000fe20000000a00 */
[----:B------:R-:W-:Y:S01]  /*1550*/  @UP0 ULDC.64 UR18, c[0x0][0x9b0] ;  /* 0x00026c0000120ab9 */ /* 0x000fe20000000a00 */
[----:B------:R-:W-:Y:S01]  /*1560*/  @UP1 ULDC.64 UR16, c[0x0][0x9b8] ;  /* 0x00026e0000101ab9 */ /* 0x000fe20000000a00 */
[----:B------:R-:W-:Y:S02]  /*1570*/  @UP0 UIMAD UR8, UR43, UR14, URZ ;  /* 0x0000000e2b0802a4 */ /* 0x000fe4000f8e023f */
[----:B------:R-:W-:Y:S02]  /*1580*/  @UP1 UIMAD UR10, UR43, UR16, URZ ;  /* 0x000000102b0a12a4 */ /* 0x000fe4000f8e023f */
[----:B------:R-:W-:Y:S02]  /*1590*/  @UP0 UIMAD UR15, UR42, UR15, UR8 ;  /* 0x0000000f2a0f02a4 */ /* 0x000fe4000f8e0208 */
[----:B------:R-:W-:Y:S02]  /*15a0*/  @UP1 UIMAD.WIDE.U32 UR8, UR42, UR16, URZ ;  /* 0x000000102a0812a5 */ /* 0x000fe4000f8e003f */
[----:B------:R-:W-:-:S02]  /*15b0*/  @UP0 UIMAD.WIDE.U32 UR12, UR42, UR14, URZ ;  /* 0x0000000e2a0c02a5 */ /* 0x000fc4000f8e003f */
[----:B------:R-:W-:Y:S02]  /*15c0*/  @UP1 UIMAD UR16, UR42, UR17, UR10 ;  /* 0x000000112a1012a4 */ /* 0x000fe4000f8e020a */
[----:B------:R-:W-:Y:S02]  /*15d0*/  @UP1 USHF.R.S32.HI UR17, URZ, 0x1f, UR40 ;  /* 0x0000001f3f111899 */ /* 0x000fe40008011428 */
[----:B------:R-:W-:Y:S01]  /*15e0*/  @UP0 USHF.R.S32.HI UR14, URZ, 0x1f, UR40 ;  /* 0x0000001f3f0e0899 */ /* 0x000fe20008011428 */
[----:B------:R-:W-:Y:S01]  /*15f0*/  @UP1 ULDC.64 UR10, c[0x0][0x9c0] ;  /* 0x00027000000a1ab9 */ /* 0x000fe20000000a00 */
[----:B------:R-:W-:Y:S02]  /*1600*/  @UP0 UIADD3 UR13, UR13, UR15, URZ ;  /* 0x0000000f0d0d0290 */ /* 0x000fe4000fffe03f */
[----:B------:R-:W-:Y:S02]  /*1610*/  @UP1 UIMAD UR15, UR17, UR10, URZ ;  /* 0x0000000a110f12a4 */ /* 0x000fe4000f8e023f */
[----:B------:R-:W-:-:S02]  /*1620*/  @UP0 UIMAD UR14, UR14, UR18, URZ ;  /* 0x000000120e0e02a4 */ /* 0x000fc4000f8e023f */
[----:B------:R-:W-:Y:S02]  /*1630*/  @UP1 UIADD3 UR9, UR9, UR16, URZ ;  /* 0x0000001009091290 */ /* 0x000fe4000fffe03f */
[----:B------:R-:W-:Y:S02]  /*1640*/  @UP1 UIMAD UR15, UR40, UR11, UR15 ;  /* 0x0000000b280f12a4 */ /* 0x000fe4000f8e020f */
[----:B------:R-:W-:Y:S02]  /*1650*/  @UP0 UIMAD UR14, UR40, UR19, UR14 ;  /* 0x00000013280e02a4 */ /* 0x000fe4000f8e020e */
[----:B------:R-:W-:Y:S02]  /*1660*/  @UP0 UIMAD.WIDE.U32 UR12, UR40, UR18, UR12 ;  /* 0x00000012280c02a5 */ /* 0x000fe4000f8e000c */
[----:B------:R-:W-:Y:S02]  /*1670*/  @UP1 UIMAD.WIDE.U32 UR10, UR40, UR10, UR8 ;  /* 0x0000000a280a12a5 */ /* 0x000fe4000f8e0008 */
[----:B------:R-:W-:-:S02]  /*1680*/  @UP0 UIADD3 UR9, UR13, UR14, URZ ;  /* 0x0000000e0d090290 */ /* 0x000fc4000fffe03f */
[----:B------:R-:W-:Y:S02]  /*1690*/  @UP0 ULEA UR6, UP2, UR12, UR6, 0x2 ;  /* 0x000000060c060291 */ /* 0x000fe4000f84103f */
[----:B------:R-:W-:Y:S02]  /*16a0*/  @UP1 UIADD3 UR8, UR11, UR15, URZ ;  /* 0x0000000f0b081290 */ /* 0x000fe4000fffe03f */
[----:B------:R-:W-:Y:S02]  /*16b0*/  @UP1 ULEA UR4, UP3, UR10, UR4, 0x2 ;  /* 0x000000040a041291 */ /* 0x000fe4000f86103f */
[----:B------:R-:W-:Y:S01]  /*16c0*/  @UP0 ULEA.HI.X UR7, UR12, UR7, UR9, 0x2, UP2 ;  /* 0x000000070c070291 */ /* 0x000fe200090f1409 */
[----:B------:R-:W-:Y:S01]  /*16d0*/  IMAD.U32 R4, RZ, RZ, UR6 ;  /* 0x00000006ff047e24 */ /* 0x000fe2000f8e00ff */
[----:B------:R-:W-:Y:S02]  /*16e0*/  @UP1 ULEA.HI.X UR5, UR10, UR5, UR8, 0x2, UP3 ;  /* 0x000000050a051291 */ /* 0x000fe400098f1408 */
[----:B------:R-:W-:-:S02]  /*16f0*/  IMAD.U32 R6, RZ, RZ, UR4 ;  /* 0x00000004ff067e24 */ /* 0x000fc4000f8e00ff */
[----:B------:R-:W-:Y:S02]  /*1700*/  IMAD.U32 R5, RZ, RZ, UR7 ;  /* 0x00000007ff057e24 */ /* 0x000fe4000f8e00ff */
[----:B------:R-:W-:-:S03]  /*1710*/  IMAD.U32 R7, RZ, RZ, UR5 ;  /* 0x00000005ff077e24 */ /* 0x000fc6000f8e00ff */
[----:B------:R0:W2:Y:S04]  /*1720*/  @P0 LDG.E R9, desc[UR46][R4.64] ;  /* 0x0000002e04090981 */ /* 0x0000a8000c1e1900 */
[----:B------:R-:W2:Y:S01]  /*1730*/  @P1 LDG.E R0, desc[UR46][R6.64] ;  /* 0x0000002e06001981 */ /* 0x000ea2000c1e1900 */
[----:B------:R-:W1:Y:S01]  /*1740*/  S2UR UR5, SR_CgaCtaId ;  /* 0x00000000000579c3 */ /* 0x000e620000008800 */
[----:B------:R-:W-:Y:S01]  /*1750*/  ULEA.HI UR4, UR36, UR36, URZ, 0x1 ;  /* 0x0000002424047291 */ /* 0x000fe2000f8f083f */
[----:B------:R-:W-:-:S03]  /*1760*/  MOV R2, 0x400 ;  /* 0x0000040000027802 */ /* 0x000fc60000000f00 */
[----:B------:R-:W-:Y:S01]  /*1770*/  ULOP3.LUT UR4, UR4, 0xfffffffe, URZ, 0xc0, !UPT ;  /* 0xfffffffe04047892 */ /* 0x000fe2000f8ec03f */
[----:B0-----:R-:W-:-:S03]  /*1780*/  IMAD.U32 R4, RZ, RZ, UR41 ;  /* 0x00000029ff047e24 */ /* 0x001fc6000f8e00ff */
[----:B------:R-:W-:Y:S02]  /*1790*/  UIADD3 UR4, UR36, -UR4, URZ ;  /* 0x8000000424047290 */ /* 0x000fe4000fffe03f */
[----:B------:R-:W-:-:S04]  /*17a0*/  ISETP.NE.AND P0, PT, R4, 0x3, PT ;  /* 0x000000030400780c */ /* 0x000fc80003f05270 */
[----:B------:R-:W-:Y:S01]  /*17b0*/  MOV R11, UR4 ;  /* 0x00000004000b7c02 */ /* 0x000fe20008000f00 */
[----:B------:R-:W-:-:S03]  /*17c0*/  ULDC UR4, c[0x0][0x9d8] ;  /* 0x0002760000047ab9 */ /* 0x000fc60000000800 */
[----:B------:R-:W-:Y:S01]  /*17d0*/  SHF.L.U32 R11, R11, 0x1f, RZ ;  /* 0x0000001f0b0b7819 */ /* 0x000fe200000006ff */
[----:B-1----:R-:W-:-:S05]  /*17e0*/  IMAD.U32 R3, RZ, RZ, UR5 ;  /* 0x00000005ff037e24 */ /* 0x002fca000f8e00ff */
[----:B------:R-:W-:-:S04]  /*17f0*/  LEA R2, R3, R2, 0x18 ;  /* 0x0000000203027211 */ /* 0x000fc800078ec0ff */
[----:B------:R-:W0:Y:S01]  /*1800*/  SYNCS.PHASECHK.TRANS64.TRYWAIT P1, [R2+URZ+0x13200], R11 ;  /* 0x0132000b020075a7 */ /* 0x000e22000802017f */
[----:B--2---:R-:W-:-:S04]  /*1810*/  FMUL.FTZ R0, R9, R0 ;  /* 0x0000000009007220 */ /* 0x004fc80000410000 */
[----:B------:R-:W-:Y:S01]  /*1820*/  FMUL.FTZ R0, R0, UR4 ;  /* 0x0000000400007c20 */ /* 0x000fe20008410000 */
[----:B0-----:R-:W-:Y:S06]  /*1830*/  @!P1 BRA `(.L_x_135) ;  /* 0x000000cc00bc9947 */ /* 0x001fec0003800000 */
.L_x_257:
[----:B------:R-:W-:Y:S05]  /*1840*/  @!P0 BRA `(.L_x_136) ;  /* 0x0000000000048947 */ /* 0x000fea0003800000 */
[----:B------:R-:W-:Y:S01]  /*1850*/  BPT.TRAP 0x1 ;  /* 0x000000040000795c */ /* 0x000fe20000300000 */
.L_x_136:
[----:B------:R-:W-:Y:S02]  /*1860*/  IMAD.U32 R6, RZ, RZ, UR37 ;  /* 0x00000025ff067e24 */ /* 0x000fe4000f8e00ff */
[----:B------:R-:W-:-:S03]  /*1870*/  IMAD.U32 R5, RZ, RZ, UR39 ;  /* 0x00000027ff057e24 */ /* 0x000fc6000f8e00ff */
[----:B------:R-:W-:Y:S01]  /*1880*/  SHF.L.U32 R6, R6, 0x1f, RZ ;  /* 0x0000001f06067819 */ /* 0x000fe200000006ff */
[----:B------:R-:W-:-:S04]  /*1890*/  IMAD R5, R5, 0x8, R2 ;  /* 0x0000000805057824 */ /* 0x000fc800078e0202 */
[----:B------:R1:W2:Y:S01]  /*18a0*/  SYNCS.PHASECHK.TRANS64.TRYWAIT P1, [R5+URZ+0x13230], R6 ;  /* 0x01323006050075a7 */ /* 0x0002a2000802017f */
[----:B------:R-:W-:Y:S05]  /*18b0*/  @!P0 BRA `(.L_x_137) ;  /* 0x0000000000048947 */ /* 0x000fea0003800000 */
[----:B------:R-:W-:Y:S01]  /*18c0*/  BPT.TRAP 0x1 ;  /* 0x000000040000795c */ /* 0x000fe20000300000 */
.L_x_137:
[----:B------:R-:W3:Y:S01]  /*18d0*/  S2R R7, SR_TID.X ;  /* 0x0000000000077919 */ /* 0x000ee20000002100 */
[----:B------:R-:W-:-:S05]  /*18e0*/  VIADD R4, R2, 0xe000 ;  /* 0x0000e00002047836 */ /* 0x000fca0000000000 */
[----:B------:R-:W-:-:S04]  /*18f0*/  SHF.R.U32.HI R4, RZ, 0x4, R4 ;  /* 0x00000004ff047819 */ /* 0x000fc80000011604 */
[----:B------:R-:W-:Y:S02]  /*1900*/  LOP3.LUT R4, R4, 0x3fff, RZ, 0xc0, !PT ;  /* 0x00003fff04047812 */ /* 0x000fe400078ec0ff */
[----:B---3--:R-:W-:Y:S01]  /*1910*/  LOP3.LUT P2, RZ, R7, 0x7f, RZ, 0xc0, !PT ;  /* 0x0000007f07ff7812 */ /* 0x008fe2000784c0ff */
[----:B--2---:R-:W-:-:S12]  /*1920*/  @P1 BRA `(.L_x_138) ;  /* 0x0000000000081947 */ /* 0x004fd80003800000 */
[----:B------:R-:W2:Y:S02]  /*1930*/  SYNCS.PHASECHK.TRANS64.TRYWAIT P1, [R5+URZ+0x13230], R6 ;  /* 0x01323006050075a7 */ /* 0x000ea4000802017f */
[----:B--2---:R-:W-:Y:S05]  /*1940*/  @!P1 BRA `(.L_x_139) ;  /* 0x000000cc008c9947 */ /* 0x004fea0003800000 */
.L_x_138:
[----:B------:R-:W-:Y:S05]  /*1950*/  WARPSYNC.ALL ;  /* 0x0000000000007948 */ /* 0x000fea0003800000 */
[----:B------:R-:W-:Y:S01]  /*1960*/  IMAD.MOV.U32 R55, RZ, RZ, RZ ;  /* 0x000000ffff377224 */ /* 0x000fe200078e00ff */
[----:B------:R-:W-:-:S04]  /*1970*/  LOP3.LUT R4, R4, 0x10000, RZ, 0xfc, !PT ;  /* 0x0001000004047812 */ /* 0x000fc800078efcff */
        /* <DEDUP_REMOVED lines=8> */
[----:B------:R-:W3:Y:S01]  /*1a00*/  S2R R120, SR_TID.X ;  /* 0x0000000000787919 */ /* 0x000ee20000002100 */
[----:B------:R-:W-:-:S04]  /*1a10*/  UISETP.GE.AND UP0, UPT, UR49, 0xa1, UPT ;  /* 0x000000a13100788c */ /* 0x000fc8000bf06270 */
        /* <DEDUP_REMOVED lines=41> */
[C---:B-12---:R-:W-:Y:S01]  /*1cb0*/  FMUL.FTZ R6, R0.reuse, R106 ;  /* 0x0000006a00067220 */ /* 0x046fe20000410000 */
[C---:B------:R-:W-:Y:S01]  /*1cc0*/  FMUL.FTZ R7, R0.reuse, R107 ;  /* 0x0000006b00077220 */ /* 0x040fe20000410000 */
[----:B------:R-:W-:Y:S01]  /*1cd0*/  QGMMA.64x32x32.F32.E4M3.E4M3 R88, gdesc[UR4], R88, gsb0 ;  /* 0x00600000045879f3 */ /* 0x000fe20008000858 */
[----:B------:R-:W-:Y:S01]  /*1ce0*/  UIADD3 UR6, UR12, 0x102, URZ ;  /* 0x000001020c067890 */ /* 0x000fe2000fffe03f */
[----:B------:R-:W1:Y:S01]  /*1cf0*/  MUFU.TANH R51, R51 ;  /* 0x0000003300337308 */ /* 0x000e620000002400 */
[----:B------:R-:W-:Y:S01]  /*1d00*/  UMOV UR7, 0x80000020 ;  /* 0x8000002000077882 */ /* 0x000fe20000000000 */
[C---:B------:R-:W-:Y:S01]  /*1d10*/  FMUL.FTZ R54, R0.reuse, R109 ;  /* 0x0000006d00367220 */ /* 0x040fe20000410000 */
        /* <DEDUP_REMOVED lines=10> */
[----:B------:R-:W-:-:S03]  /*1dc0*/  FMUL.FTZ R10, R0, R114 ;  /* 0x00000072000a7220 */ /* 0x000fc60000410000 */
[----:B------:R-:W2:Y:S08]  /*1dd0*/  MUFU.TANH R53, R53 ;  /* 0x0000003500357308 */ /* 0x000eb00000002400 */
[----:B------:R-:W4:Y:S08]  /*1de0*/  MUFU.TANH R6, R6 ;  /* 0x0000000600067308 */ /* 0x000f300000002400 */
[----:B------:R-:W5:Y:S08]  /*1df0*/  MUFU.TANH R7, R7 ;  /* 0x0000000700077308 */ /* 0x000f700000002400 */
[----:B------:R-:W3:Y:S08]  /*1e00*/  MUFU.TANH R54, R54 ;  /* 0x0000003600367308 */ /* 0x000ef00000002400 */
[----:B------:R-:W3:Y:S08]  /*1e10*/  MUFU.TANH R8, R8 ;  /* 0x0000000800087308 */ /* 0x000ef00000002400 */
[----:B------:R-:W3:Y:S01]  /*1e20*/  MUFU.TANH R11, R11 ;  /* 0x0000000b000b7308 */ /* 0x000ee20000002400 */
[----:B------:R-:W-:-:S02]  /*1e30*/  WARPGROUP.DEPBAR.LE gsb0, 0x0 ;  /* 0x00008000000079c5 */ /* 0x000fc40000010000 */
[----:B------:R-:W-:Y:S01]  /*1e40*/  WARPGROUP.ARRIVE ;  /* 0x00000000000079c5 */ /* 0x000fe20000000000 */
[C---:B------:R-:W-:Y:S01]  /*1e50*/  FMUL.FTZ R21, R0.reuse, R93 ;  /* 0x0000005d00157220 */ /* 0x040fe20000410000 */
[C---:B------:R-:W-:Y:S01]  /*1e60*/  FMUL.FTZ R49, R0.reuse, R96 ;  /* 0x0000006000317220 */ /* 0x040fe20000410000 */
[C---:B------:R-:W-:Y:S02]  /*1e70*/  FMUL.FTZ R96, R0.reuse, R98 ;  /* 0x0000006200607220 */ /* 0x040fe40000410000 */
[----:B------:R-:W3:Y:S01]  /*1e80*/  MUFU.TANH R12, R12 ;  /* 0x0000000c000c7308 */ /* 0x000ee20000002400 */
        /* <DEDUP_REMOVED lines=15> */
[----:B------:R-:W3:Y:S01]  /*1f80*/  MUFU.TANH R106, R106 ;  /* 0x0000006a006a7308 */ /* 0x000ee20000002400 */
[C---:B------:R-:W-:Y:S01]  /*1f90*/  FMUL.FTZ R90, R0.reuse, R103 ;  /* 0x00000067005a7220 */ /* 0x040fe20000410000 */
[----:B------:R-:W-:-:S06]  /*1fa0*/  FMUL.FTZ R45, R0, R101 ;  /* 0x00000065002d7220 */ /* 0x000fcc0000410000 */
[----:B------:R-:W-:Y:S08]  /*1fb0*/  MUFU.TANH R14, R14 ;  /* 0x0000000e000e7308 */ /* 0x000ff00000002400 */
[----:B------:R-:W3:Y:S08]  /*1fc0*/  MUFU.TANH R105, R105 ;  /* 0x0000006900697308 */ /* 0x000ef00000002400 */
[----:B------:R-:W3:Y:S08]  /*1fd0*/  MUFU.TANH R21, R21 ;  /* 0x0000001500157308 */ /* 0x000ef00000002400 */
[----:B------:R-:W3:Y:S08]  /*1fe0*/  MUFU.TANH R96, R96 ;  /* 0x0000006000607308 */ /* 0x000ef00000002400 */
[----:B------:R-:W3:Y:S01]  /*1ff0*/  MUFU.TANH R20, R20 ;  /* 0x0000001400147308 */ /* 0x000ee20000002400 */
[----:B------:R-:W-:-:S02]  /*2000*/  WARPGROUP.DEPBAR.LE gsb0, 0x0 ;  /* 0x00008000000079c5 */ /* 0x000fc40000010000 */
[----:B------:R-:W-:Y:S01]  /*2010*/  WARPGROUP.ARRIVE ;  /* 0x00000000000079c5 */ /* 0x000fe20000000000 */
[C---:B------:R-:W-:Y:S01]  /*2020*/  FMUL.FTZ R42, R0.reuse, R73 ;  /* 0x00000049002a7220 */ /* 0x040fe20000410000 */
[C---:B------:R-:W-:Y:S01]  /*2030*/  FMUL.FTZ R93, R0.reuse, R74 ;  /* 0x0000004a005d7220 */ /* 0x040fe20000410000 */
[C---:B------:R-:W-:Y:S01]  /*2040*/  FMUL.FTZ R74, R0.reuse, R76 ;  /* 0x0000004c004a7220 */ /* 0x040fe20000410000 */
[C---:B------:R-:W-:Y:S01]  /*2050*/  FMUL.FTZ R76, R0.reuse, R83 ;  /* 0x00000053004c7220 */ /* 0x040fe20000410000 */
[----:B------:R-:W3:Y:S01]  /*2060*/  MUFU.TANH R9, R9 ;  /* 0x0000000900097308 */ /* 0x000ee20000002400 */
[----:B------:R-:W-:Y:S01]  /*2070*/  QGMMA.64x32x32.F32.E4M3.E4M3 R56, gdesc[UR4], R56, gsb0 ;  /* 0x00600000043879f3 */ /* 0x000fe20008000838 */
[----:B------:R-:W-:Y:S01]  /*2080*/  UIADD3 UR6, UR12, 0x202, URZ ;  /* 0x000002020c067890 */ /* 0x000fe2000fffe03f */
[C---:B------:R-:W-:Y:S01]  /*2090*/  FMUL.FTZ R47, R0.reuse, R85 ;  /* 0x00000055002f7220 */ /* 0x040fe20000410000 */
[----:B------:R-:W-:Y:S01]  /*20a0*/  UMOV UR7, 0x80000020 ;  /* 0x8000002000077882 */ /* 0x000fe20000000000 */
[C---:B------:R-:W-:Y:S01]  /*20b0*/  FMUL.FTZ R92, R0.reuse, R78 ;  /* 0x0000004e005c7220 */ /* 0x040fe20000410000 */
[C---:B------:R-:W-:Y:S01]  /*20c0*/  FMUL.FTZ R78, R0.reuse, R79 ;  /* 0x0000004f004e7220 */ /* 0x040fe20000410000 */
[C---:B------:R-:W-:Y:S01]  /*20d0*/  FMUL.FTZ R41, R0.reuse, R81 ;  /* 0x0000005100297220 */ /* 0x040fe20000410000 */
[----:B------:R-:W3:Y:S01]  /*20e0*/  MUFU.TANH R10, R10 ;  /* 0x0000000a000a7308 */ /* 0x000ee20000002400 */
        /* <DEDUP_REMOVED lines=8> */
[----:B------:R-:W-:-:S07]  /*2170*/  FMUL.FTZ R80, R0, R86 ;  /* 0x0000005600507220 */ /* 0x000fce0000410000 */
[----:B------:R-:W3:Y:S08]  /*2180*/  MUFU.TANH R95, R95 ;  /* 0x0000005f005f7308 */ /* 0x000ef00000002400 */
[----:B------:R-:W3:Y:S08]  /*2190*/  MUFU.TANH R104, R104 ;  /* 0x0000006800687308 */ /* 0x000ef00000002400 */
[----:B------:R-:W3:Y:S08]  /*21a0*/  MUFU.TANH R108, R108 ;  /* 0x0000006c006c7308 */ /* 0x000ef00000002400 */
[----:B------:R-:W-:Y:S08]  /*21b0*/  MUFU.TANH R44, R44 ;  /* 0x0000002c002c7308 */ /* 0x000ff00000002400 */
[----:B------:R-:W3:Y:S01]  /*21c0*/  MUFU.TANH R107, R107 ;  /* 0x0000006b006b7308 */ /* 0x000ee20000002400 */
[----:B------:R-:W-:-:S02]  /*21d0*/  WARPGROUP.DEPBAR.LE gsb0, 0x0 ;  /* 0x00008000000079c5 */ /* 0x000fc40000010000 */
[----:B------:R-:W-:Y:S01]  /*21e0*/  WARPGROUP.ARRIVE ;  /* 0x00000000000079c5 */ /* 0x000fe20000000000 */
[C---:B------:R-:W-:Y:S01]  /*21f0*/  FMUL.FTZ R73, R0.reuse, R56 ;  /* 0x0000003800497220 */ /* 0x040fe20000410000 */
[----:B------:R-:W-:Y:S01]  /*2200*/  MOV R56, UR48 ;  /* 0x0000003000387c02 */ /* 0x000fe20008000f00 */
[C---:B------:R-:W-:Y:S01]  /*2210*/  FMUL.FTZ R83, R0.reuse, R64 ;  /* 0x0000004000537220 */ /* 0x040fe20000410000 */
[C---:B------:R-:W-:Y:S01]  /*2220*/  FMUL.FTZ R85, R0.reuse, R65 ;  /* 0x0000004100557220 */ /* 0x040fe20000410000 */
[----:B------:R-:W-:Y:S01]  /*2230*/  FMUL.FTZ R48, R0, R57 ;  /* 0x0000003900307220 */ /* 0x000fe20000410000 */
[----:B------:R-:W-:Y:S01]  /*2240*/  QGMMA.64x32x32.F32.E4M3.E4M3 R24, gdesc[UR4], R24, gsb0 ;  /* 0x00600000041879f3 */ /* 0x000fe20008000818 */
[----:B------:R-:W-:Y:S02]  /*2250*/  IMAD R15, R56, -0xa0, R15 ;  /* 0xffffff60380f7824 */ /* 0x000fe400078e020f */
[C---:B------:R-:W-:Y:S01]  /*2260*/  FMUL.FTZ R79, R0.reuse, R58 ;  /* 0x0000003a004f7220 */ /* 0x040fe20000410000 */
[C---:B------:R-:W-:Y:S01]  /*2270*/  FMUL.FTZ R58, R0.reuse, R59 ;  /* 0x0000003b003a7220 */ /* 0x040fe20000410000 */
[C---:B------:R-:W-:Y:S01]  /*2280*/  FMUL.FTZ R82, R0.reuse, R60 ;  /* 0x0000003c00527220 */ /* 0x040fe20000410000 */
[C---:B------:R-:W-:Y:S01]  /*2290*/  FMUL.FTZ R87, R0.reuse, R66 ;  /* 0x0000004200577220 */ /* 0x040fe20000410000 */
[C---:B------:R-:W-:Y:S01]  /*22a0*/  ISETP.GT.AND P1, PT, R15.reuse, RZ, PT ;  /* 0x000000ff0f00720c */ /* 0x040fe20003f24270 */
[----:B------:R-:W3:Y:S01]  /*22b0*/  MUFU.TANH R43, R43 ;  /* 0x0000002b002b7308 */ /* 0x000ee20000002400 */
[C---:B------:R-:W-:Y:S01]  /*22c0*/  ISETP.GT.AND P2, PT, R15.reuse, 0x1, PT ;  /* 0x000000010f00780c */ /* 0x040fe20003f44270 */
[C---:B------:R-:W-:Y:S01]  /*22d0*/  FMUL.FTZ R61, R0.reuse, R61 ;  /* 0x0000003d003d7220 */ /* 0x040fe20000410000 */
[----:B------:R-:W-:Y:S01]  /*22e0*/  ISETP.GT.AND P3, PT, R15, 0x8, PT ;  /* 0x000000080f00780c */ /* 0x000fe20003f64270 */
[C---:B------:R-:W-:Y:S01]  /*22f0*/  FMUL.FTZ R97, R0.reuse, R67 ;  /* 0x0000004300617220 */ /* 0x040fe20000410000 */
[----:B-1----:R-:W-:Y:S01]  /*2300*/  FSEL R51, R51, -INF , P1 ;  /* 0xff80000033337808 */ /* 0x002fe20000800000 */
[----:B------:R-:W-:Y:S01]  /*2310*/  FMUL.FTZ R68, R0, R68 ;  /* 0x0000004400447220 */ /* 0x000fe20000410000 */
[----:B0-----:R-:W-:Y:S01]  /*2320*/  FSEL R52, R52, -INF , P2 ;  /* 0xff80000034347808 */ /* 0x001fe20001000000 */
[----:B------:R-:W0:Y:S01]  /*2330*/  MUFU.TANH R94, R94 ;  /* 0x0000005e005e7308 */ /* 0x000e220000002400 */
[----:B------:R-:W-:Y:S01]  /*2340*/  ISETP.GT.AND P4, PT, R15, 0x9, PT ;  /* 0x000000090f00780c */ /* 0x000fe20003f84270 */
[C---:B------:R-:W-:Y:S01]  /*2350*/  FMUL.FTZ R84, R0.reuse, R63 ;  /* 0x0000003f00547220 */ /* 0x040fe20000410000 */
[----:B--2---:R-:W-:Y:S01]  /*2360*/  FSEL R53, R53, -INF , P3 ;  /* 0xff80000035357808 */ /* 0x004fe20001800000 */
[C---:B------:R-:W-:Y:S01]  /*2370*/  FMUL.FTZ R62, R0.reuse, R62 ;  /* 0x0000003e003e7220 */ /* 0x040fe20000410000 */
[----:B------:R-:W-:Y:S01]  /*2380*/  FMNMX.FTZ R64, R51, R52, !PT ;  /* 0x0000003433407209 */ /* 0x000fe20007810000 */
[----:B------:R-:W-:Y:S01]  /*2390*/  FMUL.FTZ R86, R0, R70 ;  /* 0x0000004600567220 */ /* 0x000fe20000410000 */
[----:B----4-:R-:W-:Y:S01]  /*23a0*/  FSEL R6, R6, -INF , P1 ;  /* 0xff80000006067808 */ /* 0x010fe20000800000 */
[----:B------:R-:W1:Y:S01]  /*23b0*/  MUFU.TANH R109, R109 ;  /* 0x0000006d006d7308 */ /* 0x000e620000002400 */
[C---:B------:R-:W-:Y:S01]  /*23c0*/  ISETP.GT.AND P5, PT, R15.reuse, 0x10, PT ;  /* 0x000000100f00780c */ /* 0x040fe20003fa4270 */
[C---:B------:R-:W-:Y:S01]  /*23d0*/  FMUL.FTZ R98, R0.reuse, R71 ;  /* 0x0000004700627220 */ /* 0x040fe20000410000 */
[----:B------:R-:W-:Y:S01]  /*23e0*/  ISETP.GT.AND P1, PT, R15, 0x11, PT ;  /* 0x000000110f00780c */ /* 0x000fe20003f24270 */
[----:B------:R-:W-:Y:S01]  /*23f0*/  FMUL.FTZ R69, R0, R69 ;  /* 0x0000004500457220 */ /* 0x000fe20000410000 */
[----:B-----5:R-:W-:-:S02]  /*2400*/  FSEL R7, R7, -INF , P2 ;  /* 0xff80000007077808 */ /* 0x020fc40001000000 */
[----:B---3--:R-:W-:Y:S01]  /*2410*/  FSEL R54, R54, -INF , P4 ;  /* 0xff80000036367808 */ /* 0x008fe20002000000 */
[----:B------:R-:W2:Y:S01]  /*2420*/  MUFU.TANH R49, R49 ;  /* 0x0000003100317308 */ /* 0x000ea20000002400 */
[----:B------:R-:W-:Y:S02]  /*2430*/  FMNMX.FTZ R65, R53, R64, !PT ;  /* 0x0000004035417209 */ /* 0x000fe40007810000 */
[C---:B------:R-:W-:Y:S02]  /*2440*/  ISETP.GT.AND P2, PT, R15.reuse, 0x18, PT ;  /* 0x000000180f00780c */ /* 0x040fe40003f44270 */
[----:B------:R-:W-:Y:S02]  /*2450*/  FSEL R8, R8, -INF , P3 ;  /* 0xff80000008087808 */ /* 0x000fe40001800000 */
[----:B------:R-:W-:Y:S01]  /*2460*/  ISETP.GT.AND P3, PT, R15, 0x19, PT ;  /* 0x000000190f00780c */ /* 0x000fe20003f64270 */
[----:B------:R-:W3:Y:S01]  /*2470*/  MUFU.TANH R91, R91 ;  /* 0x0000005b005b7308 */ /* 0x000ee20000002400 */
[----:B------:R-:W-:-:S02]  /*2480*/  FSEL R56, R11, -INF , P5 ;  /* 0xff8000000b387808 */ /* 0x000fc40002800000 */
[----:B------:R-:W-:Y:S02]  /*2490*/  FSEL R57, R12, -INF , P1 ;  /* 0xff8000000c397808 */ /* 0x000fe40000800000 */
[----:B------:R-:W-:Y:S02]  /*24a0*/  FMNMX.FTZ R65, R54, R65, !PT ;  /* 0x0000004136417209 */ /* 0x000fe40007810000 */
[----:B------:R-:W-:Y:S01]  /*24b0*/  FSEL R12, R106, -INF , P2 ;  /* 0xff8000006a0c7808 */ /* 0x000fe20001000000 */
[----:B------:R-:W4:Y:S01]  /*24c0*/  MUFU.TANH R50, R50 ;  /* 0x0000003200327308 */ /* 0x000f220000002400 */
[----:B------:R-:W-:Y:S02]  /*24d0*/  FSEL R59, R13, -INF , P2 ;  /* 0xff8000000d3b7808 */ /* 0x000fe40001000000 */
[----:B------:R-:W-:Y:S02]  /*24e0*/  ISETP.GT.AND P2, PT, R15, 0x29, PT ;  /* 0x000000290f00780c */ /* 0x000fe40003f44270 */
[----:B------:R-:W-:-:S02]  /*24f0*/  FSEL R13, R105, -INF , P3 ;  /* 0xff800000690d7808 */ /* 0x000fc40001800000 */
[----:B------:R-:W-:Y:S01]  /*2500*/  FSEL R60, R14, -INF , P3 ;  /* 0xff8000000e3c7808 */ /* 0x000fe20001800000 */
[----:B------:R-:W5:Y:S01]  /*2510*/  MUFU.TANH R90, R90 ;  /* 0x0000005a005a7308 */ /* 0x000f620000002400 */
[----:B------:R-:W-:Y:S02]  /*2520*/  ISETP.GT.AND P3, PT, R15, 0x30, PT ;  /* 0x000000300f00780c */ /* 0x000fe40003f64270 */
[----:B------:R-:W-:Y:S02]  /*2530*/  FMNMX.FTZ R66, R56, R65, !PT ;  /* 0x0000004138427209 */ /* 0x000fe40007810000 */
[----:B------:R-:W-:Y:S01]  /*2540*/  FSEL R64, R21, -INF , P2 ;  /* 0xff80000015407808 */ /* 0x000fe20001000000 */
[----:B------:R-:W-:Y:S02]  /*2550*/  WARPGROUP.DEPBAR.LE gsb0, 0x0 ;  /* 0x00008000000079c5 */ /* 0x000fe40000010000 */
[----:B------:R-:W-:Y:S01]  /*2560*/  FSEL R21, R96, -INF , P3 ;  /* 0xff80000060157808 */ /* 0x000fe20001800000 */
[----:B------:R0:W-:Y:S01]  /*2570*/  MUFU.TANH R70, R61 ;  /* 0x0000003d00467308 */ /* 0x0001e20000002400 */
[----:B------:R-:W-:Y:S01]  /*2580*/  FSEL R11, R20, -INF , P1 ;  /* 0xff800000140b7808 */ /* 0x000fe20000800000 */
[C---:B------:R-:W-:Y:S01]  /*2590*/  FMUL.FTZ R28, R0.reuse, R28 ;  /* 0x0000001c001c7220 */ /* 0x040fe20000410000 */
[----:B------:R-:W-:Y:S01]  /*25a0*/  FMNMX.FTZ R96, R57, R66, !PT ;  /* 0x0000004239607209 */ /* 0x000fe20007810000 */
[C---:B------:R-:W-:Y:S01]  /*25b0*/  FMUL.FTZ R29, R0.reuse, R29 ;  /* 0x0000001d001d7220 */ /* 0x040fe20000410000 */
[----:B------:R-:W-:Y:S01]  /*25c0*/  ISETP.GT.AND P1, PT, R15, 0x28, PT ;  /* 0x000000280f00780c */ /* 0x000fe20003f24270 */
[C---:B------:R-:W-:Y:S01]  /*25d0*/  FMUL.FTZ R27, R0.reuse, R27 ;  /* 0x0000001b001b7220 */ /* 0x040fe20000410000 */
[----:B------:R-:W-:Y:S01]  /*25e0*/  FSEL R9, R9, -INF , P4 ;  /* 0xff80000009097808 */ /* 0x000fe20002000000 */
[----:B------:R1:W-:Y:S01]  /*25f0*/  MUFU.TANH R71, R62 ;  /* 0x0000003e00477308 */ /* 0x0003e20000002400 */
[----:B------:R-:W-:Y:S01]  /*2600*/  ISETP.GT.AND P4, PT, R15, 0x20, PT ;  /* 0x000000200f00780c */ /* 0x000fe20003f84270 */
[----:B------:R-:W-:Y:S01]  /*2610*/  FMUL.FTZ R101, R0, R38 ;  /* 0x0000002600657220 */ /* 0x000fe20000410000 */
[----:B------:R-:W-:-:S02]  /*2620*/  FMNMX.FTZ R67, R59, R96, !PT ;  /* 0x000000603b437209 */ /* 0x000fc40007810000 */
[----:B------:R-:W-:Y:S02]  /*2630*/  FSEL R10, R10, -INF , P5 ;  /* 0xff8000000a0a7808 */ /* 0x000fe40002800000 */
[----:B------:R-:W-:Y:S01]  /*2640*/  FSEL R63, R46, -INF , P1 ;  /* 0xff8000002e3f7808 */ /* 0x000fe20000800000 */
[----:B------:R-:W-:Y:S01]  /*2650*/  MUFU.TANH R89, R89 ;  /* 0x0000005900597308 */ /* 0x000fe20000002400 */
[----:B------:R-:W-:Y:S02]  /*2660*/  ISETP.GT.AND P5, PT, R15, 0x21, PT ;  /* 0x000000210f00780c */ /* 0x000fe40003fa4270 */
[----:B------:R-:W-:Y:S02]  /*2670*/  FSEL R46, R95, -INF , P2 ;  /* 0xff8000005f2e7808 */ /* 0x000fe40001000000 */
[----:B0-----:R-:W-:Y:S02]  /*2680*/  FSEL R61, R104, -INF , P4 ;  /* 0xff800000683d7808 */ /* 0x001fe40002000000 */
[----:B------:R-:W-:Y:S01]  /*2690*/  FSEL R14, R108, -INF , P4 ;  /* 0xff8000006c0e7808 */ /* 0x000fe20002000000 */
[----:B------:R0:W-:Y:S01]  /*26a0*/  MUFU.TANH R95, R68 ;  /* 0x00000044005f7308 */ /* 0x0001e20000002400 */
[----:B------:R-:W-:-:S02]  /*26b0*/  ISETP.GT.AND P4, PT, R15, 0x31, PT ;  /* 0x000000310f00780c */ /* 0x000fc40003f84270 */
[----:B------:R-:W-:Y:S02]  /*26c0*/  FSEL R20, R107, -INF , P5 ;  /* 0xff8000006b147808 */ /* 0x000fe40002800000 */
[----:B-1----:R-:W-:Y:S02]  /*26d0*/  FSEL R62, R44, -INF , P5 ;  /* 0xff8000002c3e7808 */ /* 0x002fe40002800000 */
[----:B------:R-:W-:Y:S01]  /*26e0*/  ISETP.GT.AND P5, PT, R15, 0x38, PT ;  /* 0x000000380f00780c */ /* 0x000fe20003fa4270 */
[----:B------:R-:W1:Y:S01]  /*26f0*/  MUFU.TANH R45, R45 ;  /* 0x0000002d002d7308 */ /* 0x000e620000002400 */
[----:B0-----:R-:W-:Y:S02]  /*2700*/  FMNMX.FTZ R68, R60, R67, !PT ;  /* 0x000000433c447209 */ /* 0x001fe40007810000 */
[----:B------:R-:W-:Y:S02]  /*2710*/  FSEL R66, R43, -INF , P4 ;  /* 0xff8000002b427808 */ /* 0x000fe40002000000 */
[----:B------:R-:W-:-:S02]  /*2720*/  FMNMX.FTZ R99, R61, R68, !PT ;  /* 0x000000443d637209 */ /* 0x000fc40007810000 */
[----:B------:R-:W-:Y:S01]  /*2730*/  FSEL R43, R94, -INF , P5 ;  /* 0xff8000005e2b7808 */ /* 0x000fe20002800000 */
[----:B------:R-:W0:Y:S01]  /*2740*/  MUFU.TANH R88, R88 ;  /* 0x0000005800587308 */ /* 0x000e220000002400 */
[----:B------:R-:W-:Y:S02]  /*2750*/  FMNMX.FTZ R94, R62, R99, !PT ;  /* 0x000000633e5e7209 */ /* 0x000fe40007810000 */
[----:B------:R-:W-:Y:S02]  /*2760*/  FSEL R44, R109, -INF , P1 ;  /* 0xff8000006d2c7808 */ /* 0x000fe40000800000 */
[----:B--2---:R-:W-:Y:S02]  /*2770*/  FSEL R65, R49, -INF , P3 ;  /* 0xff80000031417808 */ /* 0x004fe40001800000 */
[----:B------:R-:W-:Y:S01]  /*2780*/  ISETP.GT.AND P1, PT, R15, 0x39, PT ;  /* 0x000000390f00780c */ /* 0x000fe20003f24270 */
[----:B------:R-:W2:Y:S01]  /*2790*/  MUFU.TANH R78, R78 ;  /* 0x0000004e004e7308 */ /* 0x000ea20000002400 */
[----:B---3--:R-:W-:-:S02]  /*27a0*/  FSEL R49, R91, -INF , P4 ;  /* 0xff8000005b317808 */ /* 0x008fc40002000000 */
[----:B----4-:R-:W-:Y:S02]  /*27b0*/  FSEL R67, R50, -INF , P5 ;  /* 0xff80000032437808 */ /* 0x010fe40002800000 */
[----:B-----5:R-:W-:Y:S02]  /*27c0*/  FSEL R50, R90, -INF , P1 ;  /* 0xff8000005a327808 */ /* 0x020fe40000800000 */
[C---:B------:R-:W-:Y:S01]  /*27d0*/  ISETP.GT.AND P3, PT, R15.reuse, 0x41, PT ;  /* 0x000000410f00780c */ /* 0x040fe20003f64270 */
[----:B------:R3:W-:Y:S01]  /*27e0*/  MUFU.TANH R91, R69 ;  /* 0x00000045005b7308 */ /* 0x0007e20000002400 */
[----:B------:R-:W-:Y:S02]  /*27f0*/  ISETP.GT.AND P2, PT, R15, 0x40, PT ;  /* 0x000000400f00780c */ /* 0x000fe40003f44270 */
[----:B-1----:R-:W-:Y:S02]  /*2800*/  FSEL R68, R45, -INF , P1 ;  /* 0xff8000002d447808 */ /* 0x002fe40000800000 */
[----:B------:R-:W-:-:S02]  /*2810*/  ISETP.GT.AND P5, PT, R15, 0x49, PT ;  /* 0x000000490f00780c */ /* 0x000fc40003fa4270 */
[----:B0-----:R-:W-:Y:S01]  /*2820*/  FSEL R88, R88, -INF , P2 ;  /* 0xff80000058587808 */ /* 0x001fe20001000000 */
[----:B------:R0:W-:Y:S01]  /*2830*/  MUFU.TANH R90, R86 ;  /* 0x00000056005a7308 */ /* 0x0001e20000002400 */
[----:B---3--:R-:W-:Y:S01]  /*2840*/  FMNMX.FTZ R69, R63, R94, !PT ;  /* 0x0000005e3f457209 */ /* 0x008fe20007810000 */
[----:B------:R-:W-:Y:S01]  /*2850*/  FMUL.FTZ R94, R0, R24 ;  /* 0x00000018005e7220 */ /* 0x000fe20000410000 */
[----:B------:R-:W-:Y:S02]  /*2860*/  FSEL R24, R89, -INF , P3 ;  /* 0xff80000059187808 */ /* 0x000fe40001800000 */
[C---:B------:R-:W-:Y:S02]  /*2870*/  ISETP.GT.AND P1, PT, R15.reuse, 0x50, PT ;  /* 0x000000500f00780c */ /* 0x040fe40003f24270 */
[----:B------:R-:W-:Y:S01]  /*2880*/  ISETP.GT.AND P4, PT, R15, 0x48, PT ;  /* 0x000000480f00780c */ /* 0x000fe20003f84270 */
[----:B------:R-:W1:Y:S01]  /*2890*/  MUFU.TANH R42, R42 ;  /* 0x0000002a002a7308 */ /* 0x000e620000002400 */
[----:B0-----:R-:W-:-:S04]  /*28a0*/  FMNMX.FTZ R86, R64, R69, !PT ;  /* 0x0000004540567209 */ /* 0x001fc80007810000 */
[----:B------:R-:W-:Y:S01]  /*28b0*/  FMNMX.FTZ R89, R65, R86, !PT ;  /* 0x0000005641597209 */ /* 0x000fe20007810000 */
[----:B------:R-:W-:Y:S01]  /*28c0*/  FMUL.FTZ R86, R0, R25 ;  /* 0x0000001900567220 */ /* 0x000fe20000410000 */
[----:B--2---:R-:W-:Y:S01]  /*28d0*/  FSEL R25, R78, -INF , P5 ;  /* 0xff8000004e197808 */ /* 0x004fe20002800000 */
[----:B------:R-:W0:Y:S01]  /*28e0*/  MUFU.TANH R81, R81 ;  /* 0x0000005100517308 */ /* 0x000e220000002400 */
[----:B------:R-:W-:Y:S01]  /*28f0*/  FMNMX.FTZ R96, R66, R89, !PT ;  /* 0x0000005942607209 */ /* 0x000fe20007810000 */
[----:B------:R-:W-:-:S03]  /*2900*/  FMUL.FTZ R89, R0, R26 ;  /* 0x0000001a00597220 */ /* 0x000fc60000410000 */
[----:B------:R-:W-:-:S03]  /*2910*/  FMNMX.FTZ R99, R67, R96, !PT ;  /* 0x0000006043637209 */ /* 0x000fc60007810000 */
[----:B------:R-:W2:Y:S01]  /*2920*/  MUFU.TANH R74, R74 ;  /* 0x0000004a004a7308 */ /* 0x000ea20000002400 */
[----:B------:R-:W-:Y:S02]  /*2930*/  FMNMX.FTZ R99, R68, R99, !PT ;  /* 0x0000006344637209 */ /* 0x000fe40007810000 */
[----:B-1----:R-:W-:Y:S02]  /*2940*/  FSEL R69, R42, -INF , P3 ;  /* 0xff8000002a457808 */ /* 0x002fe40001800000 */
[----:B------:R-:W-:Y:S02]  /*2950*/  FMNMX.FTZ R78, R88, R99, !PT ;  /* 0x00000063584e7209 */ /* 0x000fe40007810000 */
[----:B------:R-:W-:Y:S01]  /*2960*/  ISETP.GT.AND P3, PT, R15, 0x58, PT ;  /* 0x000000580f00780c */ /* 0x000fe20003f64270 */
[----:B------:R-:W1:Y:S01]  /*2970*/  MUFU.TANH R40, R40 ;  /* 0x0000002800287308 */ /* 0x000e620000002400 */
[----:B0-----:R-:W-:Y:S02]  /*2980*/  FSEL R26, R81, -INF , P1 ;  /* 0xff800000511a7808 */ /* 0x001fe40000800000 */
[----:B------:R-:W-:-:S05]  /*2990*/  FMNMX.FTZ R81, R69, R78, !PT ;  /* 0x0000004e45517209 */ /* 0x000fca0007810000 */
[----:B------:R-:W0:Y:S01]  /*29a0*/  MUFU.TANH R93, R93 ;  /* 0x0000005d005d7308 */ /* 0x000e220000002400 */
[----:B--2---:R-:W-:-:S04]  /*29b0*/  FSEL R74, R74, -INF , P4 ;  /* 0xff8000004a4a7808 */ /* 0x004fc80002000000 */
[----:B------:R-:W-:-:S03]  /*29c0*/  FMNMX.FTZ R81, R74, R81, !PT ;  /* 0x000000514a517209 */ /* 0x000fc60007810000 */
[----:B------:R-:W2:Y:S01]  /*29d0*/  MUFU.TANH R75, R75 ;  /* 0x0000004b004b7308 */ /* 0x000ea20000002400 */
[----:B-1----:R-:W-:Y:S02]  /*29e0*/  FSEL R40, R40, -INF , P5 ;  /* 0xff80000028287808 */ /* 0x002fe40002800000 */
[----:B------:R-:W-:-:S05]  /*29f0*/  ISETP.GT.AND P5, PT, R15, 0x60, PT ;  /* 0x000000600f00780c */ /* 0x000fca0003fa4270 */
[----:B------:R-:W1:Y:S01]  /*2a00*/  MUFU.TANH R92, R92 ;  /* 0x0000005c005c7308 */ /* 0x000e620000002400 */
[----:B0-----:R-:W-:Y:S02]  /*2a10*/  FSEL R45, R93, -INF , P2 ;  /* 0xff8000005d2d7808 */ /* 0x001fe40001000000 */
[----:B------:R-:W-:-:S05]  /*2a20*/  ISETP.GT.AND P2, PT, R15, 0x51, PT ;  /* 0x000000510f00780c */ /* 0x000fca0003f44270 */
[----:B------:R-:W0:Y:S01]  /*2a30*/  MUFU.TANH R41, R41 ;  /* 0x0000002900297308 */ /* 0x000e220000002400 */
[----:B--2---:R-:W-:Y:S02]  /*2a40*/  FSEL R75, R75, -INF , P1 ;  /* 0xff8000004b4b7808 */ /* 0x004fe40000800000 */
[----:B------:R-:W-:-:S05]  /*2a50*/  ISETP.GT.AND P1, PT, R15, 0x61, PT ;  /* 0x000000610f00780c */ /* 0x000fca0003f24270 */
[----:B------:R-:W2:Y:S01]  /*2a60*/  MUFU.TANH R72, R72 ;  /* 0x0000004800487308 */ /* 0x000ea20000002400 */
[----:B-1----:R-:W-:Y:S02]  /*2a70*/  FSEL R42, R92, -INF , P4 ;  /* 0xff8000005c2a7808 */ /* 0x002fe40002000000 */
[----:B------:R-:W-:-:S05]  /*2a80*/  ISETP.GT.AND P4, PT, R15, 0x59, PT ;  /* 0x000000590f00780c */ /* 0x000fca0003f84270 */
[----:B------:R-:W1:Y:S01]  /*2a90*/  MUFU.TANH R47, R47 ;  /* 0x0000002f002f7308 */ /* 0x000e620000002400 */
[----:B0-----:R-:W-:-:S07]  /*2aa0*/  FSEL R78, R41, -INF , P2 ;  /* 0xff800000294e7808 */ /* 0x001fce0001000000 */
[----:B------:R-:W-:Y:S01]  /*2ab0*/  MUFU.TANH R73, R73 ;  /* 0x0000004900497308 */ /* 0x000fe20000002400 */
[----:B--2---:R-:W-:-:S07]  /*2ac0*/  FSEL R72, R72, -INF , P3 ;  /* 0xff80000048487808 */ /* 0x004fce0001800000 */
[----:B------:R0:W-:Y:S08]  /*2ad0*/  MUFU.TANH R96, R86 ;  /* 0x0000005600607308 */ /* 0x0001f00000002400 */
[----:B------:R-:W2:Y:S01]  /*2ae0*/  MUFU.TANH R76, R76 ;  /* 0x0000004c004c7308 */ /* 0x000ea20000002400 */
[----:B0-----:R-:W-:Y:S02]  /*2af0*/  FMNMX.FTZ R86, R40, R81, !PT ;  /* 0x0000005128567209 */ /* 0x001fe40007810000 */
[----:B-1----:R-:W-:-:S05]  /*2b00*/  FSEL R81, R47, -INF , P4 ;  /* 0xff8000002f517808 */ /* 0x002fca0002000000 */
[----:B------:R-:W0:Y:S08]  /*2b10*/  MUFU.TANH R48, R48 ;  /* 0x0000003000307308 */ /* 0x000e300000002400 */
[----:B------:R-:W-:Y:S01]  /*2b20*/  MUFU.TANH R92, R94 ;  /* 0x0000005e005c7308 */ /* 0x000fe20000002400 */
[----:B--2---:R-:W-:Y:S02]  /*2b30*/  FSEL R76, R76, -INF , P2 ;  /* 0xff8000004c4c7808 */ /* 0x004fe40001000000 */
[----:B------:R-:W-:-:S05]  /*2b40*/  ISETP.GT.AND P2, PT, R15, 0x68, PT ;  /* 0x000000680f00780c */ /* 0x000fca0003f44270 */
[----:B------:R1:W-:Y:S08]  /*2b50*/  MUFU.TANH R94, R89 ;  /* 0x00000059005e7308 */ /* 0x0003f00000002400 */
[----:B------:R-:W2:Y:S01]  /*2b60*/  MUFU.TANH R80, R80 ;  /* 0x0000005000507308 */ /* 0x000ea20000002400 */
[----:B-1----:R-:W-:Y:S02]  /*2b70*/  FMNMX.FTZ R89, R75, R86, !PT ;  /* 0x000000564b597209 */ /* 0x002fe40007810000 */
[----:B------:R-:W-:-:S02]  /*2b80*/  FSEL R86, R73, -INF , P5 ;  /* 0xff80000049567808 */ /* 0x000fc40002800000 */
[----:B------:R-:W-:Y:S02]  /*2b90*/  FMNMX.FTZ R89, R78, R89, !PT ;  /* 0x000000594e597209 */ /* 0x000fe40007810000 */
[----:B0-----:R-:W-:Y:S01]  /*2ba0*/  FSEL R73, R48, -INF , P1 ;  /* 0xff80000030497808 */ /* 0x001fe20000800000 */
[----:B------:R-:W0:Y:S01]  /*2bb0*/  MUFU.TANH R82, R82 ;  /* 0x0000005200527308 */ /* 0x000e220000002400 */
[----:B------:R-:W-:Y:S01]  /*2bc0*/  FMNMX.FTZ R100, R72, R89, !PT ;  /* 0x0000005948647209 */ /* 0x000fe20007810000 */
[----:B------:R-:W-:-:S03]  /*2bd0*/  FMUL.FTZ R48, R0, R30 ;  /* 0x0000001e00307220 */ /* 0x000fc60000410000 */
[----:B------:R-:W-:-:S03]  /*2be0*/  FMNMX.FTZ R89, R81, R100, !PT ;  /* 0x0000006451597209 */ /* 0x000fc60007810000 */
[----:B------:R-:W1:Y:S01]  /*2bf0*/  MUFU.TANH R77, R77 ;  /* 0x0000004d004d7308 */ /* 0x000e620000002400 */
[----:B------:R-:W-:Y:S02]  /*2c00*/  FMNMX.FTZ R30, R86, R89, !PT ;  /* 0x00000059561e7209 */ /* 0x000fe40007810000 */
[----:B--2---:R-:W-:Y:S02]  /*2c10*/  FSEL R80, R80, -INF , P3 ;  /* 0xff80000050507808 */ /* 0x004fe40001800000 */
[----:B------:R-:W-:-:S03]  /*2c20*/  ISETP.GT.AND P3, PT, R15, 0x69, PT ;  /* 0x000000690f00780c */ /* 0x000fc60003f64270 */
[----:B------:R-:W-:Y:S01]  /*2c30*/  MUFU.TANH R84, R84 ;  /* 0x0000005400547308 */ /* 0x000fe20000002400 */
[----:B0-----:R-:W-:-:S07]  /*2c40*/  FSEL R82, R82, -INF , P2 ;  /* 0xff80000052527808 */ /* 0x001fce0001000000 */
[----:B------:R-:W0:Y:S01]  /*2c50*/  MUFU.TANH R79, R79 ;  /* 0x0000004f004f7308 */ /* 0x000e220000002400 */
[----:B-1----:R-:W-:Y:S02]  /*2c60*/  FSEL R77, R77, -INF , P4 ;  /* 0xff8000004d4d7808 */ /* 0x002fe40002000000 */
[----:B------:R-:W-:-:S05]  /*2c70*/  ISETP.GT.AND P4, PT, R15, 0x70, PT ;  /* 0x000000700f00780c */ /* 0x000fca0003f84270 */
[----:B------:R-:W1:Y:S08]  /*2c80*/  MUFU.TANH R83, R83 ;  /* 0x0000005300537308 */ /* 0x000e700000002400 */
[----:B------:R-:W-:Y:S01]  /*2c90*/  MUFU.TANH R58, R58 ;  /* 0x0000003a003a7308 */ /* 0x000fe20000002400 */
[----:B0-----:R-:W-:Y:S02]  /*2ca0*/  FSEL R79, R79, -INF , P5 ;  /* 0xff8000004f4f7808 */ /* 0x001fe40002800000 */
[----:B------:R-:W-:-:S05]  /*2cb0*/  ISETP.GT.AND P5, PT, R15, 0x71, PT ;  /* 0x000000710f00780c */ /* 0x000fca0003fa4270 */
[----:B------:R-:W0:Y:S01]  /*2cc0*/  MUFU.TANH R85, R85 ;  /* 0x0000005500557308 */ /* 0x000e220000002400 */
[----:B-1----:R-:W-:-:S07]  /*2cd0*/  FSEL R83, R83, -INF , P4 ;  /* 0xff80000053537808 */ /* 0x002fce0002000000 */
[----:B------:R-:W1:Y:S08]  /*2ce0*/  MUFU.TANH R87, R87 ;  /* 0x0000005700577308 */ /* 0x000e700000002400 */
[----:B------:R2:W-:Y:S01]  /*2cf0*/  MUFU.TANH R47, R28 ;  /* 0x0000001c002f7308 */ /* 0x0005e20000002400 */
[----:B0-----:R-:W-:-:S07]  /*2d00*/  FSEL R85, R85, -INF , P5 ;  /* 0xff80000055557808 */ /* 0x001fce0002800000 */
[----:B------:R-:W0:Y:S01]  /*2d10*/  MUFU.TANH R93, R98 ;  /* 0x00000062005d7308 */ /* 0x000e220000002400 */
[----:B--2---:R-:W-:Y:S02]  /*2d20*/  FSEL R28, R71, -INF , P2 ;  /* 0xff800000471c7808 */ /* 0x004fe40001000000 */
[----:B------:R-:W-:Y:S02]  /*2d30*/  FMNMX.FTZ R71, R73, R30, !PT ;  /* 0x0000001e49477209 */ /* 0x000fe40007810000 */
[----:B-1----:R-:W-:Y:S02]  /*2d40*/  FSEL R30, R87, -INF , P4 ;  /* 0xff800000571e7808 */ /* 0x002fe40002000000 */
[----:B------:R-:W-:Y:S01]  /*2d50*/  FMNMX.FTZ R71, R82, R71, !PT ;  /* 0x0000004752477209 */ /* 0x000fe20007810000 */
[----:B------:R1:W-:Y:S01]  /*2d60*/  MUFU.TANH R98, R29 ;  /* 0x0000001d00627308 */ /* 0x0003e20000002400 */
[C---:B------:R-:W-:Y:S02]  /*2d70*/  ISETP.GT.AND P2, PT, R15.reuse, 0x79, PT ;  /* 0x000000790f00780c */ /* 0x040fe40003f44270 */
[----:B------:R-:W-:-:S02]  /*2d80*/  ISETP.GT.AND P4, PT, R15, 0x81, PT ;  /* 0x000000810f00780c */ /* 0x000fc40003f84270 */
[----:B------:R-:W-:Y:S02]  /*2d90*/  FSEL R89, R91, -INF , P2 ;  /* 0xff8000005b597808 */ /* 0x000fe40001000000 */
[----:B------:R-:W-:Y:S01]  /*2da0*/  FSEL R91, R96, -INF , P4 ;  /* 0xff800000605b7808 */ /* 0x000fe20002000000 */
[----:B------:R-:W2:Y:S01]  /*2db0*/  MUFU.TANH R97, R97 ;  /* 0x0000006100617308 */ /* 0x000ea20000002400 */
[----:B-1----:R-:W-:Y:S01]  /*2dc0*/  FSEL R29, R84, -INF , P3 ;  /* 0xff800000541d7808 */ /* 0x002fe20001800000 */
[----:B------:R-:W-:Y:S01]  /*2dd0*/  FMUL.FTZ R96, R0, R37 ;  /* 0x0000002500607220 */ /* 0x000fe20000410000 */
[----:B------:R-:W-:Y:S02]  /*2de0*/  FSEL R84, R70, -INF , P3 ;  /* 0xff80000046547808 */ /* 0x000fe40001800000 */
[----:B------:R-:W-:Y:S02]  /*2df0*/  ISETP.GT.AND P3, PT, R15, 0x80, PT ;  /* 0x000000800f00780c */ /* 0x000fe40003f64270 */
[----:B------:R-:W-:Y:S01]  /*2e00*/  FMNMX.FTZ R70, R84, R71, !PT ;  /* 0x0000004754467209 */ /* 0x000fe20007810000 */
[----:B------:R1:W-:Y:S01]  /*2e10*/  MUFU.TANH R41, R27 ;  /* 0x0000001b00297308 */ /* 0x0003e20000002400 */
[----:B------:R-:W-:Y:S01]  /*2e20*/  FMUL.FTZ R71, R0, R36 ;  /* 0x0000002400477220 */ /* 0x000fe20000410000 */
[----:B0-----:R-:W-:-:S02]  /*2e30*/  FSEL R36, R93, -INF , P2 ;  /* 0xff8000005d247808 */ /* 0x001fc40001000000 */
[----:B------:R-:W-:Y:S01]  /*2e40*/  FMNMX.FTZ R100, R83, R70, !PT ;  /* 0x0000004653647209 */ /* 0x000fe20007810000 */
[----:B------:R-:W-:Y:S01]  /*2e50*/  FMUL.FTZ R70, R0, R33 ;  /* 0x0000002100467220 */ /* 0x000fe20000410000 */
[----:B------:R-:W-:Y:S02]  /*2e60*/  ISETP.GT.AND P2, PT, R15, 0x90, PT ;  /* 0x000000900f00780c */ /* 0x000fe40003f44270 */
[----:B------:R-:W-:Y:S01]  /*2e70*/  FMNMX.FTZ R100, R85, R100, !PT ;  /* 0x0000006455647209 */ /* 0x000fe20007810000 */
[----:B------:R-:W-:Y:S01]  /*2e80*/  MUFU.TANH R48, R48 ;  /* 0x0000003000307308 */ /* 0x000fe20000002400 */
[----:B-1----:R-:W-:Y:S01]  /*2e90*/  FSEL R27, R58, -INF , P1 ;  /* 0xff8000003a1b7808 */ /* 0x002fe20000800000 */
[----:B------:R-:W-:Y:S01]  /*2ea0*/  FMUL.FTZ R58, R0, R32 ;  /* 0x00000020003a7220 */ /* 0x000fe20000410000 */
[----:B------:R-:W-:Y:S02]  /*2eb0*/  ISETP.GT.AND P1, PT, R15, 0x78, PT ;  /* 0x000000780f00780c */ /* 0x000fe40003f24270 */
[----:B--2---:R-:W-:-:S02]  /*2ec0*/  FSEL R32, R97, -INF , P5 ;  /* 0xff80000061207808 */ /* 0x004fc40002800000 */
[----:B------:R-:W-:Y:S01]  /*2ed0*/  FSEL R87, R95, -INF , P1 ;  /* 0xff8000005f577808 */ /* 0x000fe20000800000 */
[----:B------:R-:W0:Y:S01]  /*2ee0*/  MUFU.TANH R58, R58 ;  /* 0x0000003a003a7308 */ /* 0x000e220000002400 */
[----:B------:R-:W-:Y:S02]  /*2ef0*/  FSEL R33, R90, -INF , P1 ;  /* 0xff8000005a217808 */ /* 0x000fe40000800000 */
[----:B------:R-:W-:Y:S02]  /*2f00*/  FMNMX.FTZ R100, R87, R100, !PT ;  /* 0x0000006457647209 */ /* 0x000fe40007810000 */
[----:B------:R-:W-:Y:S02]  /*2f10*/  FSEL R90, R92, -INF , P3 ;  /* 0xff8000005c5a7808 */ /* 0x000fe40001800000 */
[----:B------:R-:W-:Y:S01]  /*2f20*/  FMNMX.FTZ R95, R89, R100, !PT ;  /* 0x00000064595f7209 */ /* 0x000fe20007810000 */
[----:B------:R-:W1:Y:S01]  /*2f30*/  MUFU.TANH R70, R70 ;  /* 0x0000004600467308 */ /* 0x000e620000002400 */
[----:B------:R-:W-:-:S02]  /*2f40*/  ISETP.GT.AND P5, PT, R15, 0x88, PT ;  /* 0x000000880f00780c */ /* 0x000fc40003fa4270 */
[----:B------:R-:W-:Y:S02]  /*2f50*/  FMNMX.FTZ R100, R90, R95, !PT ;  /* 0x0000005f5a647209 */ /* 0x000fe40007810000 */
[----:B------:R-:W-:Y:S02]  /*2f60*/  ISETP.GT.AND P1, PT, R15, 0x89, PT ;  /* 0x000000890f00780c */ /* 0x000fe40003f24270 */
[----:B------:R-:W-:Y:S01]  /*2f70*/  FSEL R92, R47, -INF , P5 ;  /* 0xff8000002f5c7808 */ /* 0x000fe20002800000 */
[----:B------:R-:W2:Y:S01]  /*2f80*/  MUFU.TANH R71, R71 ;  /* 0x0000004700477308 */ /* 0x000ea20000002400 */
[----:B------:R-:W-:Y:S01]  /*2f90*/  FMNMX.FTZ R37, R91, R100, !PT ;  /* 0x000000645b257209 */ /* 0x000fe20007810000 */
[----:B------:R-:W-:Y:S01]  /*2fa0*/  FMUL.FTZ R100, R0, R39 ;  /* 0x0000002700647220 */ /* 0x000fe20000410000 */
[----:B------:R-:W-:Y:S02]  /*2fb0*/  FSEL R93, R98, -INF , P1 ;  /* 0xff800000625d7808 */ /* 0x000fe40000800000 */
[----:B------:R-:W-:-:S02]  /*2fc0*/  FMNMX.FTZ R98, R92, R37, !PT ;  /* 0x000000255c627209 */ /* 0x000fc40007810000 */
[----:B------:R-:W-:Y:S01]  /*2fd0*/  FSEL R37, R94, -INF , P3 ;  /* 0xff8000005e257808 */ /* 0x000fe20001800000 */
[----:B------:R-:W3:Y:S01]  /*2fe0*/  MUFU.TANH R96, R96 ;  /* 0x0000006000607308 */ /* 0x000ee20000002400 */
[----:B------:R-:W-:Y:S02]  /*2ff0*/  ISETP.GT.AND P3, PT, R15, 0x91, PT ;  /* 0x000000910f00780c */ /* 0x000fe40003f64270 */
[----:B0-----:R-:W-:Y:S02]  /*3000*/  FSEL R95, R58, -INF , P2 ;  /* 0xff8000003a5f7808 */ /* 0x001fe40001000000 */
[----:B------:R-:W-:Y:S02]  /*3010*/  FMNMX.FTZ R98, R93, R98, !PT ;  /* 0x000000625d627209 */ /* 0x000fe40007810000 */
[----:B------:R-:W-:Y:S01]  /*3020*/  FSEL R41, R41, -INF , P4 ;  /* 0xff80000029297808 */ /* 0x000fe20002000000 */
[----:B------:R-:W0:Y:S01]  /*3030*/  MUFU.TANH R101, R101 ;  /* 0x0000006500657308 */ /* 0x000e220000002400 */
[----:B------:R-:W-:-:S02]  /*3040*/  ISETP.GT.AND P4, PT, R15, 0x98, PT ;  /* 0x000000980f00780c */ /* 0x000fc40003f84270 */
[----:B-1----:R-:W-:Y:S01]  /*3050*/  FSEL R94, R70, -INF , P3 ;  /* 0xff800000465e7808 */ /* 0x002fe20001800000 */
[C---:B------:R-:W-:Y:S01]  /*3060*/  FMUL.FTZ R70, R0.reuse, R31 ;  /* 0x0000001f00467220 */ /* 0x040fe20000410000 */
[----:B------:R-:W-:Y:S01]  /*3070*/  FMNMX.FTZ R97, R95, R98, !PT ;  /* 0x000000625f617209 */ /* 0x000fe20007810000 */
[----:B------:R-:W-:Y:S01]  /*3080*/  FMUL.FTZ R98, R0, R34 ;  /* 0x0000002200627220 */ /* 0x000fe20000410000 */
[----:B------:R-:W-:Y:S01]  /*3090*/  FSEL R47, R48, -INF , P5 ;  /* 0xff800000302f7808 */ /* 0x000fe20002800000 */
[----:B------:R-:W1:Y:S01]  /*30a0*/  MUFU.TANH R100, R100 ;  /* 0x0000006400647308 */ /* 0x000e620000002400 */
[----:B------:R-:W-:Y:S02]  /*30b0*/  ISETP.GT.AND P5, PT, R15, 0x99, PT ;  /* 0x000000990f00780c */ /* 0x000fe40003fa4270 */
[----:B--2---:R-:W-:Y:S01]  /*30c0*/  FSEL R99, R71, -INF , P4 ;  /* 0xff80000047637808 */ /* 0x004fe20002000000 */
[----:B------:R-:W-:Y:S01]  /*30d0*/  IMAD.U32 R71, RZ, RZ, UR21 ;  /* 0x00000015ff477e24 */ /* 0x000fe2000f8e00ff */
[----:B------:R-:W-:-:S02]  /*30e0*/  FMNMX.FTZ R48, R94, R97, !PT ;  /* 0x000000615e307209 */ /* 0x000fc40007810000 */
[----:B---3--:R-:W-:Y:S01]  /*30f0*/  FSEL R97, R96, -INF , P5 ;  /* 0xff80000060617808 */ /* 0x008fe20002800000 */
[----:B------:R-:W-:Y:S01]  /*3100*/  MUFU.TANH R70, R70 ;  /* 0x0000004600467308 */ /* 0x000fe20000002400 */
[----:B------:R-:W-:Y:S02]  /*3110*/  FMNMX.FTZ R48, R99, R48, !PT ;  /* 0x0000003063307209 */ /* 0x000fe40007810000 */
[----:B0-----:R-:W-:Y:S02]  /*3120*/  FSEL R101, R101, -INF , P4 ;  /* 0xff80000065657808 */ /* 0x001fe40002000000 */
[----:B------:R-:W-:-:S03]  /*3130*/  FMNMX.FTZ R48, R97, R48, !PT ;  /* 0x0000003061307209 */ /* 0x000fc60007810000 */
[----:B------:R-:W0:Y:S01]  /*3140*/  MUFU.TANH R98, R98 ;  /* 0x0000006200627308 */ /* 0x000e220000002400 */
[----:B-1----:R-:W-:Y:S01]  /*3150*/  FSEL R100, R100, -INF , P5 ;  /* 0xff80000064647808 */ /* 0x002fe20002800000 */
[----:B------:R-:W1:Y:S01]  /*3160*/  SHFL.BFLY PT, R15, R48, 0x2, 0x1f ;  /* 0x0c401f00300f7f89 */ /* 0x000e6200000e0000 */
[----:B0-----:R-:W-:Y:S02]  /*3170*/  FSEL R98, R98, -INF , P2 ;  /* 0xff80000062627808 */ /* 0x001fe40001000000 */
[----:B-1----:R-:W-:-:S05]  /*3180*/  FMNMX.FTZ R15, R48, R15, !PT ;  /* 0x0000000f300f7209 */ /* 0x002fca0007810000 */
[----:B------:R-:W0:Y:S02]  /*3190*/  SHFL.BFLY PT, R58, R15, 0x1, 0x1f ;  /* 0x0c201f000f3a7f89 */ /* 0x000e2400000e0000 */
[----:B0-----:R-:W-:-:S04]  /*31a0*/  FMNMX.FTZ R58, R15, R58, !PT ;  /* 0x0000003a0f3a7209 */ /* 0x001fc80007810000 */
[C---:B------:R-:W-:Y:S01]  /*31b0*/  FSETP.NEU.FTZ.AND P6, PT, R58.reuse, -INF , PT ;  /* 0xff8000003a00780b */ /* 0x040fe20003fdd000 */
[----:B------:R-:W-:-:S01]  /*31c0*/  FFMA.FTZ R96, R58, R71, -8 ;  /* 0xc10000003a607423 */ /* 0x000fc20000010047 */
[----:B------:R-:W-:-:S04]  /*31d0*/  FMUL.FTZ R71, R0, R35 ;  /* 0x0000002300477220 */ /* 0x000fc80000410000 */
[----:B------:R-:W-:Y:S02]  /*31e0*/  FSEL R96, R96, RZ, P6 ;  /* 0x000000ff60607208 */ /* 0x000fe40003000000 */
[----:B------:R-:W-:Y:S01]  /*31f0*/  MUFU.TANH R71, R71 ;  /* 0x0000004700477308 */ /* 0x000fe20000002400 */
[----:B------:R-:W-:Y:S02]  /*3200*/  LOP3.LUT P6, RZ, R120, 0x7f, RZ, 0xc0, !PT ;  /* 0x0000007f78ff7812 */ /* 0x000fe400078cc0ff */
        /* <DEDUP_REMOVED lines=15> */
[----:B------:R0:W-:Y:S01]  /*3300*/  MUFU.EX2 R51, R61 ;  /* 0x0000003d00337308 */ /* 0x0001e20000000800 */
[----:B------:R-:W-:-:S01]  /*3310*/  FFMA.FTZ R86, R86, UR21, -R96 ;  /* 0x0000001556567c23 */ /* 0x000fc20008010860 */
[----:B------:R-:W-:Y:S01]  /*3320*/  FMNMX.FTZ R53, R11, R54, !PT ;  /* 0x000000360b357209 */ /* 0x000fe20007810000 */
[----:B------:R-:W-:-:S01]  /*3330*/  FFMA.FTZ R54, R62, UR21, -R96 ;  /* 0x000000153e367c23 */ /* 0x000fc20008010860 */
[----:B------:R-:W-:-:S02]  /*3340*/  FFMA.FTZ R88, R88, UR21, -R96 ;  /* 0x0000001558587c23 */ /* 0x000fc40008010860 */
[----:B------:R-:W-:Y:S02]  /*3350*/  FMNMX.FTZ R56, R12, R53, !PT ;  /* 0x000000350c387209 */ /* 0x000fe40007810000 */
[----:B------:R-:W-:Y:S02]  /*3360*/  MUFU.EX2 R15, R15 ;  /* 0x0000000f000f7308 */ /* 0x000fe40000000800 */
[----:B------:R-:W-:Y:S01]  /*3370*/  FMNMX.FTZ R53, R13, R56, !PT ;  /* 0x000000380d357209 */ /* 0x000fe20007810000 */
[----:B------:R-:W-:-:S03]  /*3380*/  FFMA.FTZ R56, R64, UR21, -R96 ;  /* 0x0000001540387c23 */ /* 0x000fc60008010860 */
[----:B------:R-:W-:Y:S02]  /*3390*/  FMNMX.FTZ R57, R14, R53, !PT ;  /* 0x000000350e397209 */ /* 0x000fe40007810000 */
[----:B------:R-:W-:Y:S02]  /*33a0*/  MUFU.EX2 R53, R63 ;  /* 0x0000003f00357308 */ /* 0x000fe40000000800 */
[----:B------:R-:W-:-:S04]  /*33b0*/  FMNMX.FTZ R57, R20, R57, !PT ;  /* 0x0000003914397209 */ /* 0x000fc80007810000 */
        /* <DEDUP_REMOVED lines=8> */
[----:B------:R1:W-:Y:S02]  /*3440*/  MUFU.EX2 R60, R66 ;  /* 0x00000042003c7308 */ /* 0x0003e40000000800 */
[----:B------:R-:W-:Y:S01]  /*3450*/  FMNMX.FTZ R62, R50, R59, !PT ;  /* 0x0000003b323e7209 */ /* 0x000fe20007810000 */
[----:B------:R-:W-:-:S03]  /*3460*/  FFMA.FTZ R59, R67, UR21, -R96 ;  /* 0x00000015433b7c23 */ /* 0x000fc60008010860 */
[----:B0-----:R-:W-:Y:S01]  /*3470*/  FMNMX.FTZ R61, R45, R62, !PT ;  /* 0x0000003e2d3d7209 */ /* 0x001fe20007810000 */
[----:B------:R-:W-:-:S01]  /*3480*/  FFMA.FTZ R62, R68, UR21, -R96 ;  /* 0x00000015443e7c23 */ /* 0x000fc20008010860 */
[--C-:B------:R-:W-:Y:S01]  /*3490*/  FFMA.FTZ R68, R40, UR21, -R96.reuse ;  /* 0x0000001528447c23 */ /* 0x100fe20008010860 */
[----:B-1----:R-:W-:-:S01]  /*34a0*/  FFMA.FTZ R66, R69, UR21, -R96 ;  /* 0x0000001545427c23 */ /* 0x002fc20008010860 */
[----:B------:R-:W-:Y:S01]  /*34b0*/  FMNMX.FTZ R61, R24, R61, !PT ;  /* 0x0000003d183d7209 */ /* 0x000fe20007810000 */
[----:B------:R-:W0:Y:S03]  /*34c0*/  MUFU.EX2 R38, R38 ;  /* 0x0000002600267308 */ /* 0x000e260000000800 */
[----:B------:R-:W-:-:S04]  /*34d0*/  FMNMX.FTZ R64, R42, R61, !PT ;  /* 0x0000003d2a407209 */ /* 0x000fc80007810000 */
[----:B------:R-:W-:Y:S01]  /*34e0*/  FMNMX.FTZ R61, R25, R64, !PT ;  /* 0x00000040193d7209 */ /* 0x000fe20007810000 */
[----:B------:R-:W-:Y:S03]  /*34f0*/  MUFU.EX2 R35, R35 ;  /* 0x0000002300237308 */ /* 0x000fe60000000800 */
[----:B------:R-:W-:-:S04]  /*3500*/  FMNMX.FTZ R63, R26, R61, !PT ;  /* 0x0000003d1a3f7209 */ /* 0x000fc80007810000 */
[----:B------:R-:W-:Y:S01]  /*3510*/  FMNMX.FTZ R63, R76, R63, !PT ;  /* 0x0000003f4c3f7209 */ /* 0x000fe20007810000 */
[----:B------:R1:W-:Y:S01]  /*3520*/  MUFU.EX2 R61, R88 ;  /* 0x00000058003d7308 */ /* 0x0003e20000000800 */
[----:B0-----:R-:W-:Y:S02]  /*3530*/  F2FP.SATFINITE.E4M3.F32.PACK_AB_MERGE_C R152, R38, R31, RZ ;  /* 0x0000001f2698723e */ /* 0x001fe400048070ff */
[----:B------:R-:W-:Y:S01]  /*3540*/  FMNMX.FTZ R64, R80, R63, !PT ;  /* 0x0000003f50407209 */ /* 0x000fe20007810000 */
[----:B------:R-:W-:-:S01]  /*3550*/  FFMA.FTZ R63, R74, UR21, -R96 ;  /* 0x000000154a3f7c23 */ /* 0x000fc20008010860 */
[--C-:B------:R-:W-:Y:S01]  /*3560*/  FFMA.FTZ R74, R84, UR21, -R96.reuse ;  /* 0x00000015544a7c23 */ /* 0x100fe20008010860 */
[----:B------:R-:W-:-:S01]  /*3570*/  FFMA.FTZ R84, R89, UR21, -R96 ;  /* 0x0000001559547c23 */ /* 0x000fc20008010860 */
[----:B------:R-:W-:Y:S01]  /*3580*/  FMNMX.FTZ R64, R77, R64, !PT ;  /* 0x000000404d407209 */ /* 0x000fe20007810000 */
[----:B------:R-:W-:Y:S01]  /*3590*/  MUFU.EX2 R48, R48 ;  /* 0x0000003000307308 */ /* 0x000fe20000000800 */
[----:B-1----:R-:W-:-:S01]  /*35a0*/  FFMA.FTZ R88, R93, UR21, -R96 ;  /* 0x000000155d587c23 */ /* 0x002fc20008010860 */
[----:B------:R-:W-:Y:S01]  /*35b0*/  FFMA.FTZ R89, R99, UR21, -R96 ;  /* 0x0000001563597c23 */ /* 0x000fe20008010860 */
[----:B------:R-:W-:-:S02]  /*35c0*/  FMNMX.FTZ R64, R79, R64, !PT ;  /* 0x000000404f407209 */ /* 0x000fc40007810000 */
[----:B------:R-:W-:Y:S02]  /*35d0*/  F2FP.SATFINITE.E4M3.F32.PACK_AB_MERGE_C R152, R34, R15, R152 ;  /* 0x0000000f2298723e */ /* 0x000fe40004807098 */
[----:B------:R-:W-:Y:S01]  /*35e0*/  FMNMX.FTZ R65, R27, R64, !PT ;  /* 0x000000401b417209 */ /* 0x000fe20007810000 */
[----:B------:R-:W-:Y:S03]  /*35f0*/  MUFU.EX2 R39, R39 ;  /* 0x0000002700277308 */ /* 0x000fe60000000800 */
[----:B------:R-:W-:-:S04]  /*3600*/  FMNMX.FTZ R40, R28, R65, !PT ;  /* 0x000000411c287209 */ /* 0x000fc80007810000 */
[----:B------:R-:W-:Y:S01]  /*3610*/  FMNMX.FTZ R65, R29, R40, !PT ;  /* 0x000000281d417209 */ /* 0x000fe20007810000 */
[----:B------:R-:W-:-:S01]  /*3620*/  FFMA.FTZ R40, R75, UR21, -R96 ;  /* 0x000000154b287c23 */ /* 0x000fc20008010860 */
[----:B------:R-:W-:Y:S01]  /*3630*/  FSEL R75, R70, -INF , P1 ;  /* 0xff800000464b7808 */ /* 0x000fe20000800000 */
[----:B------:R-:W0:Y:S01]  /*3640*/  MUFU.EX2 R52, R52 ;  /* 0x0000003400347308 */ /* 0x000e220000000800 */
[----:B------:R-:W-:Y:S01]  /*3650*/  FMNMX.FTZ R65, R30, R65, !PT ;  /* 0x000000411e417209 */ /* 0x000fe20007810000 */
[--C-:B------:R-:W-:Y:S01]  /*3660*/  FFMA.FTZ R70, R81, UR21, -R96.reuse ;  /* 0x0000001551467c23 */ /* 0x100fe20008010860 */
[----:B------:R-:W-:-:S01]  /*3670*/  FFMA.FTZ R81, R87, UR21, -R96 ;  /* 0x0000001557517c23 */ /* 0x000fc20008010860 */
[--C-:B------:R-:W-:Y:S01]  /*3680*/  FFMA.FTZ R87, R95, UR21, -R96.reuse ;  /* 0x000000155f577c23 */ /* 0x100fe20008010860 */
[----:B------:R-:W-:Y:S01]  /*3690*/  FMNMX.FTZ R64, R32, R65, !PT ;  /* 0x0000004120407209 */ /* 0x000fe20007810000 */
[----:B------:R-:W-:Y:S01]  /*36a0*/  FFMA.FTZ R65, R78, UR21, -R96 ;  /* 0x000000154e417c23 */ /* 0x000fe20008010860 */
[----:B------:R-:W-:Y:S01]  /*36b0*/  FSEL R78, R71, -INF , P3 ;  /* 0xff800000474e7808 */ /* 0x000fe20001800000 */
[----:B------:R-:W-:Y:S01]  /*36c0*/  MUFU.EX2 R54, R54 ;  /* 0x0000003600367308 */ /* 0x000fe20000000800 */
[----:B------:R-:W-:-:S04]  /*36d0*/  FMNMX.FTZ R67, R33, R64, !PT ;  /* 0x0000004021437209 */ /* 0x000fc80007810000 */
[----:B------:R-:W-:Y:S01]  /*36e0*/  FMNMX.FTZ R64, R36, R67, !PT ;  /* 0x0000004324407209 */ /* 0x000fe20007810000 */
[----:B------:R-:W-:-:S01]  /*36f0*/  FFMA.FTZ R67, R72, UR21, -R96 ;  /* 0x0000001548437c23 */ /* 0x000fc20008010860 */
[--C-:B------:R-:W-:Y:S01]  /*3700*/  FFMA.FTZ R72, R73, UR21, -R96.reuse ;  /* 0x0000001549487c23 */ /* 0x100fe20008010860 */
[----:B------:R-:W-:-:S01]  /*3710*/  FFMA.FTZ R73, R83, UR21, -R96 ;  /* 0x0000001553497c23 */ /* 0x000fc20008010860 */
[----:B------:R-:W-:Y:S01]  /*3720*/  FMNMX.FTZ R64, R37, R64, !PT ;  /* 0x0000004025407209 */ /* 0x000fe20007810000 */
[----:B------:R-:W-:-:S01]  /*3730*/  FFMA.FTZ R83, R90, UR21, -R96 ;  /* 0x000000155a537c23 */ /* 0x000fc20008010860 */
[----:B------:R-:W-:Y:S01]  /*3740*/  FFMA.FTZ R90, R94, UR21, -R96 ;  /* 0x000000155e5a7c23 */ /* 0x000fe20008010860 */
[----:B------:R-:W1:Y:S01]  /*3750*/  MUFU.EX2 R56, R56 ;  /* 0x0000003800387308 */ /* 0x000e620000000800 */
[----:B------:R-:W-:Y:S02]  /*3760*/  FMNMX.FTZ R64, R41, R64, !PT ;  /* 0x0000004029407209 */ /* 0x000fe40007810000 */
[----:B0-----:R-:W-:-:S02]  /*3770*/  F2FP.SATFINITE.E4M3.F32.PACK_AB_MERGE_C R154, R52, R39, RZ ;  /* 0x00000027349a723e */ /* 0x001fc400048070ff */
[----:B------:R-:W-:Y:S02]  /*3780*/  FMNMX.FTZ R64, R47, R64, !PT ;  /* 0x000000402f407209 */ /* 0x000fe40007810000 */
[----:B------:R-:W-:Y:S01]  /*3790*/  F2FP.SATFINITE.E4M3.F32.PACK_AB_MERGE_C R154, R48, R35, R154 ;  /* 0x00000023309a723e */ /* 0x000fe2000480709a */
[----:B------:R-:W-:Y:S01]  /*37a0*/  MUFU.EX2 R57, R57 ;  /* 0x0000003900397308 */ /* 0x000fe20000000800 */
[----:B------:R-:W-:-:S04]  /*37b0*/  FMNMX.FTZ R69, R75, R64, !PT ;  /* 0x000000404b457209 */ /* 0x000fc80007810000 */
[----:B------:R-:W-:-:S03]  /*37c0*/  FMNMX.FTZ R71, R98, R69, !PT ;  /* 0x0000004562477209 */ /* 0x000fc60007810000 */
[----:B------:R0:W-:Y:S01]  /*37d0*/  MUFU.EX2 R69, R86 ;  /* 0x0000005600457308 */ /* 0x0001e20000000800 */
[----:B------:R-:W-:Y:S02]  /*37e0*/  FMNMX.FTZ R64, R78, R71, !PT ;  /* 0x000000474e407209 */ /* 0x000fe40007810000 */
[----:B-1----:R-:W-:Y:S02]  /*37f0*/  F2FP.SATFINITE.E4M3.F32.PACK_AB_MERGE_C R148, R56, R53, RZ ;  /* 0x000000353894723e */ /* 0x002fe400048070ff */
[----:B------:R-:W-:Y:S02]  /*3800*/  FMNMX.FTZ R71, R101, R64, !PT ;  /* 0x0000004065477209 */ /* 0x000fe40007810000 */
[----:B------:R-:W-:Y:S01]  /*3810*/  F2FP.SATFINITE.E4M3.F32.PACK_AB_MERGE_C R148, R54, R51, R148 ;  /* 0x000000333694723e */ /* 0x000fe20004807094 */
[----:B------:R-:W-:Y:S01]  /*3820*/  MUFU.EX2 R59, R59 ;  /* 0x0000003b003b7308 */ /* 0x000fe20000000800 */
[----:B------:R-:W-:Y:S01]  /*3830*/  FMNMX.FTZ R64, R100, R71, !PT ;  /* 0x0000004764407209 */ /* 0x000fe20007810000 */
[----:B0-----:R-:W-:Y:S01]  /*3840*/  FFMA.FTZ R86, R91, UR21, -R96 ;  /* 0x000000155b567c23 */ /* 0x001fe20008010860 */
[----:B------:R-:W-:-:S02]  /*3850*/  IMAD.U32 R91, RZ, RZ, UR21 ;  /* 0x00000015ff5b7e24 */ /* 0x000fc4000f8e00ff */
[--C-:B------:R-:W-:Y:S01]  /*3860*/  FFMA.FTZ R71, R82, UR21, -R96.reuse ;  /* 0x0000001552477c23 */ /* 0x100fe20008010860 */
[----:B------:R-:W-:-:S01]  /*3870*/  FFMA.FTZ R82, R85, UR21, -R96 ;  /* 0x0000001555527c23 */ /* 0x000fc20008010860 */
[----:B------:R-:W0:Y:S01]  /*3880*/  SHFL.BFLY PT, R103, R64, 0x2, 0x1f ;  /* 0x0c401f0040677f89 */ /* 0x000e2200000e0000 */
[----:B------:R-:W-:-:S01]  /*3890*/  FFMA.FTZ R85, R92, UR21, -R96 ;  /* 0x000000155c557c23 */ /* 0x000fc20008010860 */
[----:B------:R-:W-:Y:S01]  /*38a0*/  FFMA.FTZ R92, R97, UR21, -R96 ;  /* 0x00000015615c7c23 */ /* 0x000fe20008010860 */
[----:B------:R-:W1:Y:S08]  /*38b0*/  MUFU.EX2 R62, R62 ;  /* 0x0000003e003e7308 */ /* 0x000e700000000800 */
[----:B------:R-:W-:Y:S08]  /*38c0*/  MUFU.EX2 R66, R66 ;  /* 0x0000004200427308 */ /* 0x000ff00000000800 */
[----:B------:R-:W-:Y:S01]  /*38d0*/  MUFU.EX2 R63, R63 ;  /* 0x0000003f003f7308 */ /* 0x000fe20000000800 */
[----:B-1----:R-:W-:-:S02]  /*38e0*/  F2FP.SATFINITE.E4M3.F32.PACK_AB_MERGE_C R150, R62, R59, RZ ;  /* 0x0000003b3e96723e */ /* 0x002fc400048070ff */
[----:B0-----:R-:W-:Y:S02]  /*38f0*/  FMNMX.FTZ R103, R64, R103, !PT ;  /* 0x0000006740677209 */ /* 0x001fe40007810000 */
[----:B------:R-:W-:-:S03]  /*3900*/  F2FP.SATFINITE.E4M3.F32.PACK_AB_MERGE_C R150, R60, R57, R150 ;  /* 0x000000393c96723e */ /* 0x000fc60004807096 */
[----:B------:R-:W0:Y:S01]  /*3910*/  MUFU.EX2 R68, R68 ;  /* 0x0000004400447308 */ /* 0x000e220000000800 */
[----:B------:R-:W1:Y:S07]  /*3920*/  SHFL.BFLY PT, R64, R103, 0x1, 0x1f ;  /* 0x0c201f0067407f89 */ /* 0x000e6e00000e0000 */
[----:B------:R-:W-:Y:S08]  /*3930*/  MUFU.EX2 R40, R40 ;  /* 0x0000002800287308 */ /* 0x000ff00000000800 */
[----:B------:R-:W-:Y:S01]  /*3940*/  MUFU.EX2 R65, R65 ;  /* 0x0000004100417308 */ /* 0x000fe20000000800 */
[----:B0-----:R-:W-:-:S04]  /*3950*/  F2FP.SATFINITE.E4M3.F32.PACK_AB_MERGE_C R136, R68, R63, RZ ;  /* 0x0000003f4488723e */ /* 0x001fc800048070ff */
[----:B------:R-:W-:-:S03]  /*3960*/  F2FP.SATFINITE.E4M3.F32.PACK_AB_MERGE_C R136, R66, R61, R136 ;  /* 0x0000003d4288723e */ /* 0x000fc60004807088 */
[----:B------:R-:W-:Y:S01]  /*3970*/  MUFU.EX2 R67, R67 ;  /* 0x0000004300437308 */ /* 0x000fe20000000800 */
[----:B-1----:R-:W-:-:S04]  /*3980*/  FMNMX.FTZ R64, R103, R64, !PT ;  /* 0x0000004067407209 */ /* 0x002fc80007810000 */
[C---:B------:R-:W-:Y:S01]  /*3990*/  FSETP.NEU.FTZ.AND P1, PT, R64.reuse, -INF , PT ;  /* 0xff8000004000780b */ /* 0x040fe20003f3d000 */
[----:B------:R-:W-:-:S02]  /*39a0*/  FFMA.FTZ R91, R64, R91, -8 ;  /* 0xc1000000405b7423 */ /* 0x000fc4000001005b */
[----:B------:R-:W-:Y:S03]  /*39b0*/  MUFU.EX2 R70, R70 ;  /* 0x0000004600467308 */ /* 0x000fe60000000800 */
[----:B------:R-:W-:Y:S02]  /*39c0*/  FSEL R91, R91, RZ, P1 ;  /* 0x000000ff5b5b7208 */ /* 0x000fe40000800000 */
[----:B------:R-:W-:-:S03]  /*39d0*/  PLOP3.LUT P1, PT, PT, PT, UP0, 0x80, 0x0 ;  /* 0x000000000000781c */ /* 0x000fc60003f2f008 */
        /* <DEDUP_REMOVED lines=18> */
[--C-:B------:R-:W-:Y:S01]  /*3b00*/  FFMA.FTZ R49, R50, UR21, -R91.reuse ;  /* 0x0000001532317c23 */ /* 0x100fe2000801085b */
[----:B------:R-:W-:-:S01]  /*3b10*/  FFMA.FTZ R25, R26, UR21, -R91 ;  /* 0x000000151a197c23 */ /* 0x000fc2000801085b */
[----:B------:R-:W-:Y:S01]  /*3b20*/  FFMA.FTZ R26, R76, UR21, -R91 ;  /* 0x000000154c1a7c23 */ /* 0x000fe2000801085b */
[----:B------:R-:W-:-:S01]  /*3b30*/  FADD.FTZ R50, R15, R34 ;  /* 0x000000220f327221 */ /* 0x000fc20000010000 */
[--C-:B------:R-:W-:Y:S01]  /*3b40*/  FFMA.FTZ R13, R13, UR21, -R91.reuse ;  /* 0x000000150d0d7c23 */ /* 0x100fe2000801085b */
[----:B------:R-:W-:-:S01]  /*3b50*/  FFMA.FTZ R95, R46, UR21, -R91 ;  /* 0x000000152e5f7c23 */ /* 0x000fc2000801085b */
[----:B------:R-:W1:Y:S01]  /*3b60*/  MUFU.EX2 R93, R93 ;  /* 0x0000005d005d7308 */ /* 0x000e620000000800 */
[----:B------:R-:W-:-:S01]  /*3b70*/  FADD.FTZ R97, R31, R50 ;  /* 0x000000321f617221 */ /* 0x000fc20000010000 */
[--C-:B------:R-:W-:Y:S01]  /*3b80*/  FFMA.FTZ R46, R80, UR21, -R91.reuse ;  /* 0x00000015502e7c23 */ /* 0x100fe2000801085b */
[----:B------:R-:W-:-:S01]  /*3b90*/  FFMA.FTZ R79, R79, UR21, -R91 ;  /* 0x000000154f4f7c23 */ /* 0x000fc2000801085b */
[----:B------:R-:W-:-:S02]  /*3ba0*/  @!P6 VIADD R50, R5, 0x13240 ;  /* 0x000132400532e836 */ /* 0x000fc40000000000 */
[----:B------:R-:W-:-:S01]  /*3bb0*/  FFMA.FTZ R24, R24, UR21, -R91 ;  /* 0x0000001518187c23 */ /* 0x000fc2000801085b */
        /* <DEDUP_REMOVED lines=23> */
[----:B------:R-:W-:-:S01]  /*3d30*/  FFMA.FTZ R29, R30, UR21, -R91 ;  /* 0x000000151e1d7c23 */ /* 0x000fc2000801085b */
[----:B------:R-:W-:Y:S01]  /*3d40*/  FFMA.FTZ R30, R32, UR21, -R91 ;  /* 0x00000015201e7c23 */ /* 0x000fe2000801085b */
[----:B------:R-:W-:Y:S01]  /*3d50*/  F2FP.SATFINITE.E4M3.F32.PACK_AB_MERGE_C R93, R94, R93, RZ ;  /* 0x0000005d5e5d723e */ /* 0x000fe200048070ff */
[----:B------:R-:W2:Y:S01]  /*3d60*/  MUFU.EX2 R12, R12 ;  /* 0x0000000c000c7308 */ /* 0x000ea20000000800 */
[----:B---3--:R-:W-:-:S01]  /*3d70*/  FADD.FTZ R80, R8, R99 ;  /* 0x0000006308507221 */ /* 0x008fc20000010000 */
[----:B------:R-:W-:Y:S01]  /*3d80*/  FADD.FTZ R99, R39, R96 ;  /* 0x0000006027637221 */ /* 0x000fe20000010000 */
[----:B------:R-:W-:-:S01]  /*3d90*/  FFMA.FTZ R78, R78, UR21, -R91 ;  /* 0x000000154e4e7c23 */ /* 0x000fc2000801085b */
[----:B------:R-:W-:Y:S01]  /*3da0*/  F2FP.SATFINITE.E4M3.F32.PACK_AB_MERGE_C R153, R7, R6, R93 ;  /* 0x000000060799723e */ /* 0x000fe2000480705d */
[----:B------:R-:W-:-:S01]  /*3db0*/  FFMA.FTZ R101, R101, UR21, -R91 ;  /* 0x0000001565657c23 */ /* 0x000fc2000801085b */
[----:B------:R-:W-:Y:S01]  /*3dc0*/  FADD.FTZ R96, R52, R99 ;  /* 0x0000006334607221 */ /* 0x000fe20000010000 */
[----:B------:R-:W-:-:S01]  /*3dd0*/  FFMA.FTZ R91, R100, UR21, -R91 ;  /* 0x00000015645b7c23 */ /* 0x000fc2000801085b */
[----:B------:R-:W3:Y:S01]  /*3de0*/  MUFU.EX2 R13, R13 ;  /* 0x0000000d000d7308 */ /* 0x000ee20000000800 */
[----:B-1----:R-:W-:-:S01]  /*3df0*/  FADD.FTZ R97, R9, R80 ;  /* 0x0000005009617221 */ /* 0x002fc20000010000 */
[----:B------:R-:W-:-:S02]  /*3e00*/  IMAD.MOV.U32 R48, RZ, RZ, R55 ;  /* 0x000000ffff307224 */ /* 0x000fc400078e0037 */
[----:B------:R-:W-:-:S04]  /*3e10*/  IMAD.MOV.U32 R35, RZ, RZ, R55 ;  /* 0x000000ffff237224 */ /* 0x000fc800078e0037 */
[----:B------:R-:W1:Y:S01]  /*3e20*/  MUFU.EX2 R10, R10 ;  /* 0x0000000a000a7308 */ /* 0x000e620000000800 */
[----:B--2---:R-:W-:-:S01]  /*3e30*/  FADD.FTZ R80, R12, R97 ;  /* 0x000000610c507221 */ /* 0x004fc20000010000 */
[----:B------:R-:W-:Y:S01]  /*3e40*/  FADD.FTZ R97, R51, R96 ;  /* 0x0000006033617221 */ /* 0x000fe20000010000 */
[----:B------:R-:W-:-:S05]  /*3e50*/  IMAD.MOV.U32 R51, RZ, RZ, R55 ;  /* 0x000000ffff337224 */ /* 0x000fca00078e0037 */
[----:B------:R-:W2:Y:S01]  /*3e60*/  MUFU.EX2 R11, R11 ;  /* 0x0000000b000b7308 */ /* 0x000ea20000000800 */
[----:B---3--:R-:W-:-:S04]  /*3e70*/  F2FP.SATFINITE.E4M3.F32.PACK_AB_MERGE_C R52, R13, R12, RZ ;  /* 0x0000000c0d34723e */ /* 0x008fc800048070ff */
[----:B------:R-:W-:Y:S01]  /*3e80*/  F2FP.SATFINITE.E4M3.F32.PACK_AB_MERGE_C R155, R9, R8, R52 ;  /* 0x00000008099b723e */ /* 0x000fe20004807034 */
[----:B------:R-:W-:Y:S02]  /*3e90*/  IMAD.MOV.U32 R52, RZ, RZ, R55 ;  /* 0x000000ffff347224 */ /* 0x000fe400078e0037 */
[----:B------:R-:W3:Y:S08]  /*3ea0*/  MUFU.EX2 R20, R20 ;  /* 0x0000001400147308 */ /* 0x000ef00000000800 */
[----:B------:R-:W4:Y:S08]  /*3eb0*/  MUFU.EX2 R95, R95 ;  /* 0x0000005f005f7308 */ /* 0x000f300000000800 */
[----:B------:R5:W-:Y:S08]  /*3ec0*/  MUFU.EX2 R5, R79 ;  /* 0x0000004f00057308 */ /* 0x000bf00000000800 */
[----:B------:R-:W4:Y:S01]  /*3ed0*/  MUFU.EX2 R14, R14 ;  /* 0x0000000e000e7308 */ /* 0x000f220000000800 */
[----:B-----5:R-:W-:-:S04]  /*3ee0*/  FADD.FTZ R79, R13, R80 ;  /* 0x000000500d4f7221 */ /* 0x020fc80000010000 */
[----:B-1----:R-:W-:-:S03]  /*3ef0*/  FADD.FTZ R32, R10, R79 ;  /* 0x0000004f0a207221 */ /* 0x002fc60000010000 */
[----:B0-----:R0:W-:Y:S01]  /*3f00*/  MUFU.EX2 R50, R76 ;  /* 0x0000004c00327308 */ /* 0x0011e20000000800 */
[----:B--2---:R-:W-:-:S04]  /*3f10*/  FADD.FTZ R79, R11, R32 ;  /* 0x000000200b4f7221 */ /* 0x004fc80000010000 */
[----:B---3--:R-:W-:-:S03]  /*3f20*/  FADD.FTZ R32, R20, R79 ;  /* 0x0000004f14207221 */ /* 0x008fc60000010000 */
[----:B------:R-:W1:Y:S01]  /*3f30*/  MUFU.EX2 R21, R21 ;  /* 0x0000001500157308 */ /* 0x000e620000000800 */
[----:B0-----:R-:W-:-:S01]  /*3f40*/  FADD.FTZ R76, R54, R97 ;  /* 0x00000061364c7221 */ /* 0x001fc20000010000 */
[C---:B----4-:R-:W-:Y:S01]  /*3f50*/  FADD.FTZ R79, R95.reuse, R32 ;  /* 0x000000205f4f7221 */ /* 0x050fe20000010000 */
[----:B------:R-:W-:Y:S01]  /*3f60*/  F2FP.SATFINITE.E4M3.F32.PACK_AB_MERGE_C R95, R95, R20, RZ ;  /* 0x000000145f5f723e */ /* 0x000fe200048070ff */
[----:B------:R-:W-:Y:S02]  /*3f70*/  IMAD.MOV.U32 R54, RZ, RZ, R55 ;  /* 0x000000ffff367224 */ /* 0x000fe400078e0037 */
[----:B------:R-:W-:-:S01]  /*3f80*/  FADD.FTZ R97, R53, R76 ;  /* 0x0000004c35617221 */ /* 0x000fc20000010000 */
[----:B------:R-:W-:Y:S01]  /*3f90*/  FADD.FTZ R32, R14, R79 ;  /* 0x0000004f0e207221 */ /* 0x000fe20000010000 */
[----:B------:R-:W-:Y:S01]  /*3fa0*/  F2FP.SATFINITE.E4M3.F32.PACK_AB_MERGE_C R149, R11, R10, R95 ;  /* 0x0000000a0b95723e */ /* 0x000fe2000480705f */
[----:B------:R-:W0:Y:S01]  /*3fb0*/  MUFU.EX2 R44, R44 ;  /* 0x0000002c002c7308 */ /* 0x000e220000000800 */
[----:B------:R-:W-:-:S04]  /*3fc0*/  FADD.FTZ R76, R56, R97 ;  /* 0x00000061384c7221 */ /* 0x000fc80000010000 */
[----:B------:R-:W-:-:S03]  /*3fd0*/  FADD.FTZ R97, R57, R76 ;  /* 0x0000004c39617221 */ /* 0x000fc60000010000 */
[----:B------:R-:W2:Y:S01]  /*3fe0*/  MUFU.EX2 R49, R49 ;  /* 0x0000003100317308 */ /* 0x000ea20000000800 */
[----:B------:R-:W-:-:S01]  /*3ff0*/  FADD.FTZ R76, R60, R97 ;  /* 0x000000613c4c7221 */ /* 0x000fc20000010000 */
[----:B-1----:R-:W-:-:S03]  /*4000*/  FADD.FTZ R79, R21, R32 ;  /* 0x00000020154f7221 */ /* 0x002fc60000010000 */
[----:B------:R-:W-:-:S03]  /*4010*/  FADD.FTZ R97, R59, R76 ;  /* 0x0000004c3b617221 */ /* 0x000fc60000010000 */
[----:B------:R-:W1:Y:S01]  /*4020*/  MUFU.EX2 R43, R43 ;  /* 0x0000002b002b7308 */ /* 0x000e620000000800 */
[----:B0-----:R-:W-:-:S01]  /*4030*/  FADD.FTZ R32, R44, R79 ;  /* 0x0000004f2c207221 */ /* 0x001fc20000010000 */
[----:B------:R-:W-:-:S04]  /*4040*/  FADD.FTZ R76, R62, R97 ;  /* 0x000000613e4c7221 */ /* 0x000fc80000010000 */
[----:B------:R-:W-:Y:S02]  /*4050*/  FADD.FTZ R79, R61, R76 ;  /* 0x0000004c3d4f7221 */ /* 0x000fe40000010000 */
[----:B------:R-:W0:Y:S01]  /*4060*/  MUFU.EX2 R24, R24 ;  /* 0x0000001800187308 */ /* 0x000e220000000800 */
[----:B--2---:R-:W-:-:S01]  /*4070*/  FADD.FTZ R32, R49, R32 ;  /* 0x0000002031207221 */ /* 0x004fc20000010000 */
[----:B------:R-:W-:Y:S01]  /*4080*/  F2FP.SATFINITE.E4M3.F32.PACK_AB_MERGE_C R44, R49, R44, RZ ;  /* 0x0000002c312c723e */ /* 0x000fe200048070ff */
[----:B------:R-:W-:-:S03]  /*4090*/  IMAD.MOV.U32 R49, RZ, RZ, R55 ;  /* 0x000000ffff317224 */ /* 0x000fc600078e0037 */
[----:B------:R-:W-:Y:S01]  /*40a0*/  F2FP.SATFINITE.E4M3.F32.PACK_AB_MERGE_C R151, R21, R14, R44 ;  /* 0x0000000e1597723e */ /* 0x000fe2000480702c */
[----:B------:R-:W-:Y:S01]  /*40b0*/  IMAD.MOV.U32 R44, RZ, RZ, R55 ;  /* 0x000000ffff2c7224 */ /* 0x000fe200078e0037 */
[----:B------:R-:W2:Y:S01]  /*40c0*/  MUFU.EX2 R42, R42 ;  /* 0x0000002a002a7308 */ /* 0x000ea20000000800 */
[----:B-1----:R-:W-:-:S01]  /*40d0*/  FADD.FTZ R39, R43, R32 ;  /* 0x000000202b277221 */ /* 0x002fc20000010000 */
[----:B------:R-:W-:-:S04]  /*40e0*/  FADD.FTZ R32, R66, R79 ;  /* 0x0000004f42207221 */ /* 0x000fc80000010000 */
[----:B------:R-:W-:Y:S02]  /*40f0*/  FADD.FTZ R53, R63, R32 ;  /* 0x000000203f357221 */ /* 0x000fe40000010000 */
[----:B------:R-:W1:Y:S01]  /*4100*/  MUFU.EX2 R45, R45 ;  /* 0x0000002d002d7308 */ /* 0x000e620000000800 */
[----:B0-----:R-:W-:-:S01]  /*4110*/  FADD.FTZ R39, R24, R39 ;  /* 0x0000002718277221 */ /* 0x001fc20000010000 */
[----:B------:R-:W-:-:S04]  /*4120*/  FADD.FTZ R53, R68, R53 ;  /* 0x0000003544357221 */ /* 0x000fc80000010000 */
[----:B------:R-:W-:Y:S01]  /*4130*/  FADD.FTZ R38, R40, R53 ;  /* 0x0000003528267221 */ /* 0x000fe20000010000 */
[----:B------:R-:W-:Y:S01]  /*4140*/  IMAD.MOV.U32 R53, RZ, RZ, R55 ;  /* 0x000000ffff357224 */ /* 0x000fe200078e0037 */
[----:B------:R-:W0:Y:S01]  /*4150*/  MUFU.EX2 R25, R25 ;  /* 0x0000001900197308 */ /* 0x000e220000000800 */
[----:B--2---:R-:W-:-:S01]  /*4160*/  FADD.FTZ R32, R42, R39 ;  /* 0x000000272a207221 */ /* 0x004fc20000010000 */
[----:B------:R-:W-:-:S04]  /*4170*/  FADD.FTZ R38, R65, R38 ;  /* 0x0000002641267221 */ /* 0x000fc80000010000 */
[----:B------:R-:W-:Y:S01]  /*4180*/  FADD.FTZ R39, R67, R38 ;  /* 0x0000002643277221 */ /* 0x000fe20000010000 */
[----:B------:R-:W-:Y:S01]  /*4190*/  F2FP.SATFINITE.E4M3.F32.PACK_AB_MERGE_C R67, R70, R67, RZ ;  /* 0x000000434643723e */ /* 0x000fe200048070ff */
[----:B------:R-:W2:Y:S01]  /*41a0*/  MUFU.EX2 R26, R26 ;  /* 0x0000001a001a7308 */ /* 0x000ea20000000800 */
[----:B-1----:R-:W-:-:S01]  /*41b0*/  FADD.FTZ R32, R45, R32 ;  /* 0x000000202d207221 */ /* 0x002fc20000010000 */
[----:B------:R-:W-:Y:S01]  /*41c0*/  FADD.FTZ R70, R70, R39 ;  /* 0x0000002746467221 */ /* 0x000fe20000010000 */
[----:B------:R-:W-:Y:S01]  /*41d0*/  F2FP.SATFINITE.E4M3.F32.PACK_AB_MERGE_C R42, R45, R42, RZ ;  /* 0x0000002a2d2a723e */ /* 0x000fe200048070ff */
[----:B------:R-:W-:Y:S01]  /*41e0*/  IMAD.MOV.U32 R45, RZ, RZ, R55 ;  /* 0x000000ffff2d7224 */ /* 0x000fe200078e0037 */
[----:B------:R-:W-:Y:S01]  /*41f0*/  F2FP.SATFINITE.E4M3.F32.PACK_AB_MERGE_C R138, R65, R40, R67 ;  /* 0x00000028418a723e */ /* 0x000fe20004807043 */
[----:B------:R-:W-:Y:S01]  /*4200*/  FADD.FTZ R15, R69, R70 ;  /* 0x00000046450f7221 */ /* 0x000fe20000010000 */
[----:B------:R-:W-:Y:S01]  /*4210*/  F2FP.SATFINITE.E4M3.F32.PACK_AB_MERGE_C R137, R24, R43, R42 ;  /* 0x0000002b1889723e */ /* 0x000fe2000480702a */
[----:B------:R-:W1:Y:S01]  /*4220*/  MUFU.EX2 R46, R46 ;  /* 0x0000002e002e7308 */ /* 0x000e620000000800 */
[----:B0-----:R-:W-:-:S01]  /*4230*/  FADD.FTZ R13, R25, R32 ;  /* 0x00000020190d7221 */ /* 0x001fc20000010000 */
[----:B------:R-:W-:Y:S01]  /*4240*/  FADD.FTZ R32, R72, R15 ;  /* 0x0000000f48207221 */ /* 0x000fe20000010000 */
[--C-:B------:R-:W-:Y:S01]  /*4250*/  IMAD.MOV.U32 R43, RZ, RZ, R55.reuse ;  /* 0x000000ffff2b7224 */ /* 0x100fe200078e0037 */
[----:B------:R-:W-:Y:S01]  /*4260*/  MOV R42, R55 ;  /* 0x00000037002a7202 */ /* 0x000fe20000000f00 */
[----:B------:R-:W-:-:S02]  /*4270*/  IMAD.MOV.U32 R40, RZ, RZ, R55 ;  /* 0x000000ffff287224 */ /* 0x000fc400078e0037 */
[--C-:B------:R-:W-:Y:S01]  /*4280*/  IMAD.MOV.U32 R39, RZ, RZ, R55.reuse ;  /* 0x000000ffff277224 */ /* 0x100fe200078e0037 */
[----:B------:R-:W0:Y:S01]  /*4290*/  MUFU.EX2 R77, R77 ;  /* 0x0000004d004d7308 */ /* 0x000e220000000800 */
[--C-:B------:R-:W-:Y:S02]  /*42a0*/  IMAD.MOV.U32 R38, RZ, RZ, R55.reuse ;  /* 0x000000ffff267224 */ /* 0x100fe400078e0037 */
[----:B------:R-:W-:-:S05]  /*42b0*/  IMAD.MOV.U32 R24, RZ, RZ, R55 ;  /* 0x000000ffff187224 */ /* 0x000fca00078e0037 */
[----:B------:R2:W-:Y:S08]  /*42c0*/  MUFU.EX2 R31, R33 ;  /* 0x00000021001f7308 */ /* 0x0005f00000000800 */
[----:B------:R-:W3:Y:S01]  /*42d0*/  MUFU.EX2 R71, R71 ;  /* 0x0000004700477308 */ /* 0x000ee20000000800 */
[----:B--2---:R-:W-:-:S04]  /*42e0*/  FADD.FTZ R33, R26, R13 ;  /* 0x0000000d1a217221 */ /* 0x004fc80000010000 */
[----:B-1----:R-:W-:Y:S01]  /*42f0*/  FADD.FTZ R20, R46, R33 ;  /* 0x000000212e147221 */ /* 0x002fe20000010000 */
[C---:B0-----:R-:W-:Y:S02]  /*4300*/  F2FP.SATFINITE.E4M3.F32.PACK_AB_MERGE_C R46, R77.reuse, R46, RZ ;  /* 0x0000002e4d2e723e */ /* 0x041fe400048070ff */
[----:B------:R-:W0:Y:S01]  /*4310*/  MUFU.EX2 R27, R27 ;  /* 0x0000001b001b7308 */ /* 0x000e220000000800 */
[----:B------:R-:W-:-:S01]  /*4320*/  FADD.FTZ R20, R77, R20 ;  /* 0x000000144d147221 */ /* 0x000fc20000010000 */
[----:B------:R-:W-:Y:S01]  /*4330*/  F2FP.SATFINITE.E4M3.F32.PACK_AB_MERGE_C R139, R26, R25, R46 ;  /* 0x000000191a8b723e */ /* 0x000fe2000480702e */
[----:B------:R-:W-:Y:S01]  /*4340*/  IMAD.MOV.U32 R46, RZ, RZ, R55 ;  /* 0x000000ffff2e7224 */ /* 0x000fe200078e0037 */
[----:B------:R-:W-:Y:S01]  /*4350*/  MOV R26, R55 ;  /* 0x00000037001a7202 */ /* 0x000fe20000000f00 */
[----:B------:R-:W-:-:S01]  /*4360*/  FADD.FTZ R33, R5, R20 ;  /* 0x0000001405217221 */ /* 0x000fc20000010000 */
[----:B------:R-:W-:Y:S02]  /*4370*/  IMAD.MOV.U32 R25, RZ, RZ, R55 ;  /* 0x000000ffff197224 */ /* 0x000fe400078e0037 */
[----:B------:R-:W1:Y:S01]  /*4380*/  MUFU.EX2 R74, R74 ;  /* 0x0000004a004a7308 */ /* 0x000e620000000800 */
[----:B------:R-:W-:-:S01]  /*4390*/  FADD.FTZ R34, R50, R33 ;  /* 0x0000002132227221 */ /* 0x000fc20000010000 */
[----:B---3--:R-:W-:-:S06]  /*43a0*/  FADD.FTZ R15, R71, R32 ;  /* 0x00000020470f7221 */ /* 0x008fcc0000010000 */
[----:B------:R-:W2:Y:S01]  /*43b0*/  MUFU.EX2 R28, R28 ;  /* 0x0000001c001c7308 */ /* 0x000ea20000000800 */
[----:B0-----:R-:W-:-:S07]  /*43c0*/  FADD.FTZ R33, R27, R34 ;  /* 0x000000221b217221 */ /* 0x001fce0000010000 */
[----:B------:R-:W0:Y:S01]  /*43d0*/  MUFU.EX2 R73, R73 ;  /* 0x0000004900497308 */ /* 0x000e220000000800 */
[C---:B-1----:R-:W-:Y:S01]  /*43e0*/  F2FP.SATFINITE.E4M3.F32.PACK_AB_MERGE_C R71, R74.reuse, R71, RZ ;  /* 0x000000474a47723e */ /* 0x042fe200048070ff */
[----:B------:R-:W-:-:S03]  /*43f0*/  FADD.FTZ R74, R74, R15 ;  /* 0x0000000f4a4a7221 */ /* 0x000fc60000010000 */
[----:B------:R-:W-:-:S03]  /*4400*/  F2FP.SATFINITE.E4M3.F32.PACK_AB_MERGE_C R140, R72, R69, R71 ;  /* 0x00000045488c723e */ /* 0x000fc60004807047 */
[----:B------:R-:W1:Y:S01]  /*4410*/  MUFU.EX2 R29, R29 ;  /* 0x0000001d001d7308 */ /* 0x000e620000000800 */
[C---:B--2---:R-:W-:Y:S01]  /*4420*/  F2FP.SATFINITE.E4M3.F32.PACK_AB_MERGE_C R34, R28.reuse, R27, RZ ;  /* 0x0000001b1c22723e */ /* 0x044fe200048070ff */
[----:B------:R-:W-:-:S03]  /*4430*/  FADD.FTZ R28, R28, R33 ;  /* 0x000000211c1c7221 */ /* 0x000fc60000010000 */
[----:B------:R-:W-:Y:S02]  /*4440*/  F2FP.SATFINITE.E4M3.F32.PACK_AB_MERGE_C R141, R50, R5, R34 ;  /* 0x00000005328d723e */ /* 0x000fe40004807022 */
[----:B------:R-:W-:Y:S01]  /*4450*/  MOV R50, R55 ;  /* 0x0000003700327202 */ /* 0x000fe20000000f00 */
[----:B------:R-:W2:Y:S01]  /*4460*/  MUFU.EX2 R82, R82 ;  /* 0x0000005200527308 */ /* 0x000ea20000000800 */
[----:B0-----:R-:W-:-:S01]  /*4470*/  FADD.FTZ R15, R73, R74 ;  /* 0x0000004a490f7221 */ /* 0x001fc20000010000 */
[----:B------:R-:W-:-:S06]  /*4480*/  MOV R34, R55 ;  /* 0x0000003700227202 */ /* 0x000fcc0000000f00 */
[----:B------:R-:W0:Y:S01]  /*4490*/  MUFU.EX2 R30, R30 ;  /* 0x0000001e001e7308 */ /* 0x000e220000000800 */
[----:B-1----:R-:W-:-:S07]  /*44a0*/  FADD.FTZ R27, R29, R28 ;  /* 0x0000001c1d1b7221 */ /* 0x002fce0000010000 */
[----:B------:R-:W-:Y:S01]  /*44b0*/  MUFU.EX2 R81, R81 ;  /* 0x0000005100517308 */ /* 0x000fe20000000800 */
[----:B--2---:R-:W-:-:S07]  /*44c0*/  FADD.FTZ R28, R82, R15 ;  /* 0x0000000f521c7221 */ /* 0x004fce0000010000 */
[----:B------:R-:W1:Y:S01]  /*44d0*/  MUFU.EX2 R84, R84 ;  /* 0x0000005400547308 */ /* 0x000e620000000800 */
[----:B0-----:R-:W-:-:S04]  /*44e0*/  FADD.FTZ R32, R30, R27 ;  /* 0x0000001b1e207221 */ /* 0x001fc80000010000 */
[----:B------:R-:W-:Y:S01]  /*44f0*/  FADD.FTZ R27, R31, R32 ;  /* 0x000000201f1b7221 */ /* 0x000fe20000010000 */
[----:B------:R-:W-:Y:S02]  /*4500*/  IMAD.MOV.U32 R32, RZ, RZ, R55 ;  /* 0x000000ffff207224 */ /* 0x000fe400078e0037 */
[----:B------:R-:W0:Y:S08]  /*4510*/  MUFU.EX2 R36, R36 ;  /* 0x0000002400247308 */ /* 0x000e300000000800 */
[----:B------:R-:W-:Y:S01]  /*4520*/  MUFU.EX2 R85, R85 ;  /* 0x0000005500557308 */ /* 0x000fe20000000800 */
[----:B-1----:R-:W-:Y:S01]  /*4530*/  F2FP.SATFINITE.E4M3.F32.PACK_AB_MERGE_C R33, R84, R81, RZ ;  /* 0x000000515421723e */ /* 0x002fe200048070ff */
[----:B------:R-:W-:-:S03]  /*4540*/  FADD.FTZ R81, R81, R28 ;  /* 0x0000001c51517221 */ /* 0x000fc60000010000 */
[----:B------:R-:W-:Y:S01]  /*4550*/  F2FP.SATFINITE.E4M3.F32.PACK_AB_MERGE_C R142, R82, R73, R33 ;  /* 0x00000049528e723e */ /* 0x000fe20004807021 */
[----:B------:R-:W-:-:S01]  /*4560*/  FADD.FTZ R84, R84, R81 ;  /* 0x0000005154547221 */ /* 0x000fc20000010000 */
[----:B------:R-:W-:Y:S01]  /*4570*/  IMAD.MOV.U32 R33, RZ, RZ, R55 ;  /* 0x000000ffff217224 */ /* 0x000fe200078e0037 */
[----:B------:R-:W1:Y:S01]  /*4580*/  MUFU.EX2 R88, R88 ;  /* 0x0000005800587308 */ /* 0x000e620000000800 */
[----:B0-----:R-:W-:-:S01]  /*4590*/  FADD.FTZ R27, R36, R27 ;  /* 0x0000001b241b7221 */ /* 0x001fc20000010000 */
[----:B------:R-:W-:Y:S01]  /*45a0*/  F2FP.SATFINITE.E4M3.F32.PACK_AB_MERGE_C R31, R36, R31, RZ ;  /* 0x0000001f241f723e */ /* 0x000fe200048070ff */
[----:B------:R-:W-:-:S03]  /*45b0*/  IMAD.MOV.U32 R36, RZ, RZ, R55 ;  /* 0x000000ffff247224 */ /* 0x000fc600078e0037 */
[----:B------:R-:W-:Y:S01]  /*45c0*/  F2FP.SATFINITE.E4M3.F32.PACK_AB_MERGE_C R143, R30, R29, R31 ;  /* 0x0000001d1e8f723e */ /* 0x000fe2000480701f */
[--C-:B------:R-:W-:Y:S01]  /*45d0*/  IMAD.MOV.U32 R31, RZ, RZ, R55.reuse ;  /* 0x000000ffff1f7224 */ /* 0x100fe200078e0037 */
[----:B------:R-:W0:Y:S01]  /*45e0*/  MUFU.EX2 R83, R83 ;  /* 0x0000005300537308 */ /* 0x000e220000000800 */
[--C-:B------:R-:W-:Y:S02]  /*45f0*/  IMAD.MOV.U32 R30, RZ, RZ, R55.reuse ;  /* 0x000000ffff1e7224 */ /* 0x100fe400078e0037 */
[----:B------:R-:W-:-:S05]  /*4600*/  IMAD.MOV.U32 R29, RZ, RZ, R55 ;  /* 0x000000ffff1d7224 */ /* 0x000fca00078e0037 */
[----:B------:R2:W3:Y:S01]  /*4610*/  MUFU.EX2 R12, R37 ;  /* 0x00000025000c7308 */ /* 0x0004e20000000800 */
[----:B-1----:R-:W-:-:S07]  /*4620*/  F2FP.SATFINITE.E4M3.F32.PACK_AB_MERGE_C R28, R88, R85, RZ ;  /* 0x00000055581c723e */ /* 0x002fce00048070ff */
[----:B------:R-:W1:Y:S01]  /*4630*/  MUFU.EX2 R86, R86 ;  /* 0x0000005600567308 */ /* 0x000e620000000800 */
[----:B0-----:R-:W-:-:S01]  /*4640*/  FADD.FTZ R7, R83, R84 ;  /* 0x0000005453077221 */ /* 0x001fc20000010000 */
[----:B--2---:R-:W-:-:S06]  /*4650*/  IMAD.MOV.U32 R37, RZ, RZ, R55 ;  /* 0x000000ffff257224 */ /* 0x004fcc00078e0037 */
[----:B------:R0:W2:Y:S01]  /*4660*/  MUFU.EX2 R13, R41 ;  /* 0x00000029000d7308 */ /* 0x0000a20000000800 */
[----:B---3--:R-:W-:-:S01]  /*4670*/  FADD.FTZ R6, R12, R27 ;  /* 0x0000001b0c067221 */ /* 0x008fc20000010000 */
[----:B------:R-:W-:-:S06]  /*4680*/  IMAD.MOV.U32 R27, RZ, RZ, R55 ;  /* 0x000000ffff1b7224 */ /* 0x000fcc00078e0037 */
[----:B------:R-:W3:Y:S01]  /*4690*/  MUFU.EX2 R47, R47 ;  /* 0x0000002f002f7308 */ /* 0x000ee20000000800 */
[C---:B-1----:R-:W-:Y:S01]  /*46a0*/  F2FP.SATFINITE.E4M3.F32.PACK_AB_MERGE_C R144, R86.reuse, R83, R28 ;  /* 0x000000535690723e */ /* 0x042fe2000480701c */
[----:B------:R-:W-:Y:S01]  /*46b0*/  FADD.FTZ R86, R86, R7 ;  /* 0x0000000756567221 */ /* 0x000fe20000010000 */
[--C-:B0-----:R-:W-:Y:S02]  /*46c0*/  IMAD.MOV.U32 R41, RZ, RZ, R55.reuse ;  /* 0x000000ffff297224 */ /* 0x101fe400078e0037 */
[----:B------:R-:W-:Y:S02]  /*46d0*/  IMAD.MOV.U32 R28, RZ, RZ, R55 ;  /* 0x000000ffff1c7224 */ /* 0x000fe400078e0037 */
[----:B------:R-:W-:-:S01]  /*46e0*/  FADD.FTZ R85, R85, R86 ;  /* 0x0000005655557221 */ /* 0x000fc20000010000 */
[----:B------:R-:W0:Y:S01]  /*46f0*/  MUFU.EX2 R20, R75 ;  /* 0x0000004b00147308 */ /* 0x000e220000000800 */
[----:B--2---:R-:W-:-:S02]  /*4700*/  FADD.FTZ R8, R13, R6 ;  /* 0x000000060d087221 */ /* 0x004fc40000010000 */
[----:B------:R-:W-:-:S05]  /*4710*/  FADD.FTZ R88, R88, R85 ;  /* 0x0000005558587221 */ /* 0x000fca0000010000 */
[----:B------:R-:W-:Y:S01]  /*4720*/  MUFU.EX2 R89, R89 ;  /* 0x0000005900597308 */ /* 0x000fe20000000800 */
[----:B---3--:R-:W-:-:S07]  /*4730*/  FADD.FTZ R7, R47, R8 ;  /* 0x000000082f077221 */ /* 0x008fce0000010000 */
        /* <DEDUP_REMOVED lines=12> */
[----:B------:R-:W-:Y:S01]  /*4800*/  MUFU.EX2 R101, R101 ;  /* 0x0000006500657308 */ /* 0x000fe20000000800 */
[C---:B-1----:R-:W-:Y:S01]  /*4810*/  F2FP.SATFINITE.E4M3.F32.PACK_AB_MERGE_C R146, R90.reuse, R87, R10 ;  /* 0x000000575a92723e */ /* 0x042fe2000480700a */
[----:B------:R-:W-:-:S04]  /*4820*/  FADD.FTZ R90, R90, R9 ;  /* 0x000000095a5a7221 */ /* 0x000fc80000010000 */
[----:B------:R-:W-:Y:S02]  /*4830*/  FADD.FTZ R89, R89, R90 ;  /* 0x0000005a59597221 */ /* 0x000fe40000010000 */
[----:B------:R-:W1:Y:S01]  /*4840*/  MUFU.EX2 R6, R91 ;  /* 0x0000005b00067308 */ /* 0x000e620000000800 */
[----:B0-----:R-:W-:-:S01]  /*4850*/  FADD.FTZ R8, R15, R8 ;  /* 0x000000080f087221 */ /* 0x001fc20000010000 */
[----:B-1----:R-:W-:-:S03]  /*4860*/  F2FP.SATFINITE.E4M3.F32.PACK_AB_MERGE_C R5, R6, R101, RZ ;  /* 0x000000650605723e */ /* 0x002fc600048070ff */
[----:B------:R-:W-:Y:S01]  /*4870*/  FADD.FTZ R101, R101, R8 ;  /* 0x0000000865657221 */ /* 0x000fe20000010000 */
[----:B------:R-:W-:-:S01]  /*4880*/  FADD.FTZ R8, R92, R89 ;  /* 0x000000595c087221 */ /* 0x000fc20000010000 */
[----:B------:R-:W-:Y:S02]  /*4890*/  F2FP.SATFINITE.E4M3.F32.PACK_AB_MERGE_C R147, R15, R98, R5 ;  /* 0x000000620f93723e */ /* 0x000fe40004807005 */
[----:B------:R-:W-:-:S01]  /*48a0*/  FADD.FTZ R6, R6, R101 ;  /* 0x0000006506067221 */ /* 0x000fc20000010000 */
[----:B------:R-:W-:Y:S06]  /*48b0*/  @!P1 BRA `(.L_x_140) ;  /* 0x0000002c00889947 */ /* 0x000fec0003800000 */
[----:B------:R-:W-:Y:S01]  /*48c0*/  IMAD.MOV.U32 R9, RZ, RZ, R64 ;  /* 0x000000ffff097224 */ /* 0x000fe200078e0040 */
[----:B------:R-:W-:Y:S01]  /*48d0*/  CS2R R54, SRZ ;  /* 0x0000000000367805 */ /* 0x000fe2000001ff00 */
[----:B------:R-:W-:Y:S01]  /*48e0*/  IMAD.MOV.U32 R5, RZ, RZ, R58 ;  /* 0x000000ffff057224 */ /* 0x000fe200078e003a */
        /* <DEDUP_REMOVED lines=19> */
.L_x_150:
[----:B------:R-:W-:-:S04]  /*4a20*/  UISETP.NE.AND UP0, UPT, UR20, 0x1, UPT ;  /* 0x000000011400788c */ /* 0x000fc8000bf05270 */
[----:B------:R-:W-:-:S04]  /*4a30*/  USEL UR37, URZ, 0x1, UP0 ;  /* 0x000000013f257887 */ /* 0x000fc80008000000 */
[----:B------:R-:W-:Y:S01]  /*4a40*/  ULOP3.LUT UR37, UR22, UR37, URZ, 0x3c, !UPT ;  /* 0x0000002516257292 */ /* 0x000fe2000f8e3c3f */
[----:B------:R-:W-:Y:S11]  /*4a50*/  @!P0 BRA `(.L_x_141) ;  /* 0x0000000000048947 */ /* 0x000ff60003800000 */
[----:B------:R-:W-:Y:S01]  /*4a60*/  BPT.TRAP 0x1 ;  /* 0x000000040000795c */ /* 0x000fe20000300000 */
.L_x_141:
[----:B------:R-:W0:Y:S01]  /*4a70*/  S2UR UR6, SR_CgaCtaId ;  /* 0x00000000000679c3 */ /* 0x000e220000008800 */
[----:B------:R-:W-:Y:S01]  /*4a80*/  UIADD3 UR39, UR20, 0x1, URZ ;  /* 0x0000000114277890 */ /* 0x000fe2000fffe03f */
[----:B------:R-:W-:Y:S01]  /*4a90*/  MOV R2, 0x400 ;  /* 0x0000040000027802 */ /* 0x000fe20000000f00 */
[----:B------:R-:W-:Y:S02]  /*4aa0*/  IMAD.U32 R10, RZ, RZ, UR37 ;  /* 0x00000025ff0a7e24 */ /* 0x000fe4000f8e00ff */
[----:B------:R-:W-:-:S03]  /*4ab0*/  UISETP.NE.AND UP0, UPT, UR39, 0x2, UPT ;  /* 0x000000022700788c */ /* 0x000fc6000bf05270 */
[----:B------:R-:W-:Y:S01]  /*4ac0*/  SHF.L.U32 R10, R10, 0x1f, RZ ;  /* 0x0000001f0a0a7819 */ /* 0x000fe200000006ff */
[----:B------:R-:W-:-:S06]  /*4ad0*/  USEL UR39, UR39, URZ, UP0 ;  /* 0x0000003f27277287 */ /* 0x000fcc0008000000 */
[----:B------:R-:W-:Y:S02]  /*4ae0*/  IMAD.U32 R7, RZ, RZ, UR39 ;  /* 0x00000027ff077e24 */ /* 0x000fe4000f8e00ff */
[----:B0-----:R-:W-:-:S05]  /*4af0*/  IMAD.U32 R3, RZ, RZ, UR6 ;  /* 0x00000006ff037e24 */ /* 0x001fca000f8e00ff */
[----:B------:R-:W-:-:S04]  /*4b00*/  LEA R2, R3, R2, 0x18 ;  /* 0x0000000203027211 */ /* 0x000fc800078ec0ff */
[----:B------:R-:W-:-:S04]  /*4b10*/  LEA R7, R7, R2, 0x3 ;  /* 0x0000000207077211 */ /* 0x000fc800078e18ff */
[----:B------:R0:W1:Y:S01]  /*4b20*/  SYNCS.PHASECHK.TRANS64.TRYWAIT P1, [R7+URZ+0x13230], R10 ;  /* 0x0132300a070075a7 */ /* 0x000062000802017f */
[----:B------:R-:W-:Y:S05]  /*4b30*/  @!P0 BRA `(.L_x_142) ;  /* 0x0000000000048947 */ /* 0x000fea0003800000 */
[----:B------:R-:W-:Y:S01]  /*4b40*/  BPT.TRAP 0x1 ;  /* 0x000000040000795c */ /* 0x000fe20000300000 */
.L_x_142:
[----:B-1----:R-:W-:Y:S05]  /*4b50*/  @P1 BRA `(.L_x_143) ;  /* 0x0000000000081947 */ /* 0x002fea0003800000 */
[----:B------:R-:W1:Y:S02]  /*4b60*/  SYNCS.PHASECHK.TRANS64.TRYWAIT P1, [R7+URZ+0x13230], R10 ;  /* 0x0132300a070075a7 */ /* 0x000e64000802017f */
[----:B-1----:R-:W-:Y:S05]  /*4b70*/  @!P1 BRA `(.L_x_144) ;  /* 0x0000009c00149947 */ /* 0x002fea0003800000 */
.L_x_143:
        /* <DEDUP_REMOVED lines=64> */
.L_x_145:
[----:B------:R-:W-:Y:S01]  /*4f80*/  R2UR UR11, R2 ;  /* 0x00000000020b72ca */ /* 0x000fe200000e0000 */
[----:B01----:R-:W-:-:S05]  /*4f90*/  IMAD.U32 R10, RZ, RZ, UR22 ;  /* 0x00000016ff0a7e24 */ /* 0x003fca000f8e00ff */
[----:B------:R-:W-:-:S07]  /*4fa0*/  SHF.L.U32 R10, R10, 0x1f, RZ ;  /* 0x0000001f0a0a7819 */ /* 0x000fce00000006ff */
[----:B------:R-:W-:-:S09]  /*4fb0*/  ULEA UR11, UR20, UR11, 0x3 ;  /* 0x0000000b140b7291 */ /* 0x000fd2000f8e183f */
[----:B------:R0:W1:Y:S01]  /*4fc0*/  SYNCS.PHASECHK.TRANS64.TRYWAIT P1, [UR11+0x13250], R10 ;  /* 0x0132500aff0075a7 */ /* 0x000062000802014b */
[----:B------:R-:W-:Y:S05]  /*4fd0*/  @!P0 BRA `(.L_x_146) ;  /* 0x0000000000048947 */ /* 0x000fea0003800000 */
[----:B------:R-:W-:Y:S01]  /*4fe0*/  BPT.TRAP 0x1 ;  /* 0x000000040000795c */ /* 0x000fe20000300000 */
.L_x_146:
[----:B-1----:R-:W-:Y:S05]  /*4ff0*/  @P1 BRA `(.L_x_147) ;  /* 0x0000000000081947 */ /* 0x002fea0003800000 */
[----:B------:R-:W1:Y:S02]  /*5000*/  SYNCS.PHASECHK.TRANS64.TRYWAIT P1, [UR11+0x13250], R10 ;  /* 0x0132500aff0075a7 */ /* 0x000e64000802014b */
[----:B-1----:R-:W-:Y:S05]  /*5010*/  @!P1 BRA `(.L_x_148) ;  /* 0x0000009800009947 */ /* 0x002fea0003800000 */
.L_x_147:
[C---:B01----:R-:W-:Y:S01]  /*5020*/  FMUL.FTZ R10, R0.reuse, R120 ;  /* 0x00000078000a7220 */ /* 0x043fe20000410000 */
[C---:B------:R-:W-:Y:S01]  /*5030*/  FMUL.FTZ R11, R0.reuse, R121 ;  /* 0x00000079000b7220 */ /* 0x040fe20000410000 */
[C---:B------:R-:W-:Y:S01]  /*5040*/  FMUL.FTZ R12, R0.reuse, R122 ;  /* 0x0000007a000c7220 */ /* 0x040fe20000410000 */
        /* <DEDUP_REMOVED lines=12> */
[----:B------:R-:W-:Y:S01]  /*5110*/  FMUL.FTZ R126, R0, R134 ;  /* 0x00000086007e7220 */ /* 0x000fe20000410000 */
[----:B------:R-:W-:Y:S01]  /*5120*/  R2UR UR6, R2 ;  /* 0x00000000020672ca */ /* 0x000fe200000e0000 */
        /* <DEDUP_REMOVED lines=12> */
[----:B------:R-:W-:Y:S01]  /*51f0*/  UIADD3 UR6, UR6, 0x1000, URZ ;  /* 0x0000100006067890 */ /* 0x000fe2000fffe03f */
[----:B------:R-:W0:Y:S01]  /*5200*/  MUFU.TANH R13, R13 ;  /* 0x0000000d000d7308 */ /* 0x000e220000002400 */
[----:B-1----:R-:W-:Y:S01]  /*5210*/  FMNMX.FTZ R129, R11, R128, !PT ;  /* 0x000000800b817209 */ /* 0x002fe20007810000 */
[C---:B------:R-:W-:Y:S01]  /*5220*/  FMUL.FTZ R112, R0.reuse, R112 ;  /* 0x0000007000707220 */ /* 0x040fe20000410000 */
[----:B------:R-:W-:Y:S01]  /*5230*/  USHF.R.U32.HI UR6, URZ, 0x4, UR6 ;  /* 0x000000043f067899 */ /* 0x000fe20008011606 */
[C---:B------:R-:W-:Y:S01]  /*5240*/  FMUL.FTZ R114, R0.reuse, R114 ;  /* 0x0000007200727220 */ /* 0x040fe20000410000 */
[C---:B------:R-:W-:Y:S01]  /*5250*/  FMUL.FTZ R113, R0.reuse, R113 ;  /* 0x0000007100717220 */ /* 0x040fe20000410000 */
[----:B------:R-:W-:Y:S01]  /*5260*/  FMUL.FTZ R115, R0, R115 ;  /* 0x0000007300737220 */ /* 0x000fe20000410000 */
[----:B------:R-:W-:Y:S01]  /*5270*/  ULOP3.LUT UR6, UR6, 0x3fff, URZ, 0xc0, !UPT ;  /* 0x00003fff06067892 */ /* 0x000fe2000f8ec03f */
[----:B------:R-:W1:Y:S01]  /*5280*/  MUFU.TANH R14, R14 ;  /* 0x0000000e000e7308 */ /* 0x000e620000002400 */
[----:B--2---:R-:W-:Y:S01]  /*5290*/  FMNMX.FTZ R128, R12, R9, !PT ;  /* 0x000000090c807209 */ /* 0x004fe20007810000 */
[C---:B------:R-:W-:Y:S01]  /*52a0*/  FMUL.FTZ R116, R0.reuse, R116 ;  /* 0x0000007400747220 */ /* 0x040fe20000410000 */
[----:B------:R-:W-:Y:S01]  /*52b0*/  ULOP3.LUT UR6, UR6, 0x10000, URZ, 0xfc, !UPT ;  /* 0x0001000006067892 */ /* 0x000fe2000f8efc3f */
[C---:B------:R-:W-:Y:S01]  /*52c0*/  FMUL.FTZ R118, R0.reuse, R118 ;  /* 0x0000007600767220 */ /* 0x040fe20000410000 */
[----:B------:R-:W-:Y:S01]  /*52d0*/  WARPGROUP.ARRIVE ;  /* 0x00000000000079c5 */ /* 0x000fe20000000000 */
[C---:B------:R-:W-:Y:S01]  /*52e0*/  FMUL.FTZ R117, R0.reuse, R117 ;  /* 0x0000007500757220 */ /* 0x040fe20000410000 */
[----:B------:R-:W-:Y:S01]  /*52f0*/  UIMAD UR10, UR20, 0x280, UR6 ;  /* 0x00000280140a78a4 */ /* 0x000fe2000f8e0206 */
[----:B------:R-:W2:Y:S01]  /*5300*/  MUFU.TANH R20, R20 ;  /* 0x0000001400147308 */ /* 0x000ea20000002400 */
[----:B0-----:R-:W-:Y:S01]  /*5310*/  FMNMX.FTZ R131, R13, R128, !PT ;  /* 0x000000800d837209 */ /* 0x001fe20007810000 */
[C---:B------:R-:W-:Y:S01]  /*5320*/  FMUL.FTZ R119, R0.reuse, R119 ;  /* 0x0000007700777220 */ /* 0x040fe20000410000 */
[----:B------:R-:W-:Y:S01]  /*5330*/  UMOV UR7, 0xc0000010 ;  /* 0xc000001000077882 */ /* 0x000fe20000000000 */
[C---:B------:R-:W-:Y:S01]  /*5340*/  FMUL.FTZ R88, R0.reuse, R88 ;  /* 0x0000005800587220 */ /* 0x040fe20000410000 */
[C---:B------:R-:W-:Y:S01]  /*5350*/  FMUL.FTZ R90, R0.reuse, R90 ;  /* 0x0000005a005a7220 */ /* 0x040fe20000410000 */
[----:B------:R-:W-:Y:S01]  /*5360*/  UMOV UR6, UR10 ;  /* 0x0000000a00067c82 */ /* 0x000fe20008000000 */
[----:B------:R-:W-:Y:S01]  /*5370*/  FMUL.FTZ R89, R0, R89 ;  /* 0x0000005900597220 */ /* 0x000fe20000410000 */
[----:B------:R-:W0:Y:S01]  /*5380*/  MUFU.TANH R15, R15 ;  /* 0x0000000f000f7308 */ /* 0x000e220000002400 */
[----:B-1----:R-:W-:Y:S01]  /*5390*/  FMNMX.FTZ R128, R14, R129, !PT ;  /* 0x000000810e807209 */ /* 0x002fe20007810000 */
[----:B------:R-:W-:Y:S01]  /*53a0*/  QGMMA.64x64x32.F32.E4M3.E4M3 R24, R152, gdesc[UR4], R24, gsb0 ;  /* 0x00e0000498187df3 */ /* 0x000fe20008000818 */
        /* <DEDUP_REMOVED lines=15> */
[C---:B------:R-:W-:Y:S01]  /*54a0*/  FMUL.FTZ R101, R0.reuse, R101 ;  /* 0x0000006500657220 */ /* 0x040fe20000410000 */
[C---:B------:R-:W-:Y:S01]  /*54b0*/  FMUL.FTZ R103, R0.reuse, R103 ;  /* 0x0000006700677220 */ /* 0x040fe20000410000 */
[C---:B------:R-:W-:Y:S01]  /*54c0*/  FMUL.FTZ R72, R0.reuse, R72 ;  /* 0x0000004800487220 */ /* 0x040fe20000410000 */
[C---:B------:R-:W-:Y:S01]  /*54d0*/  FMUL.FTZ R74, R0.reuse, R74 ;  /* 0x0000004a004a7220 */ /* 0x040fe20000410000 */
        /* <DEDUP_REMOVED lines=21> */
[----:B------:R-:W-:Y:S01]  /*5630*/  UIADD3 UR6, UR10, 0x80, URZ ;  /* 0x000000800a067890 */ /* 0x000fe2000fffe03f */
[C---:B------:R-:W-:Y:S01]  /*5640*/  FMUL.FTZ R57, R0.reuse, R57 ;  /* 0x0000003900397220 */ /* 0x040fe20000410000 */
[C---:B------:R-:W-:Y:S01]  /*5650*/  FMUL.FTZ R59, R0.reuse, R59 ;  /* 0x0000003b003b7220 */ /* 0x040fe20000410000 */
[C---:B------:R-:W-:Y:S01]  /*5660*/  FMUL.FTZ R60, R0.reuse, R60 ;  /* 0x0000003c003c7220 */ /* 0x040fe20000410000 */
        /* <DEDUP_REMOVED lines=14> */
[----:B------:R-:W-:-:S03]  /*5750*/  FMUL.FTZ R71, R0, R71 ;  /* 0x0000004700477220 */ /* 0x000fc60000410000 */
[----:B------:R-:W2:Y:S01]  /*5760*/  MUFU.TANH R125, R125 ;  /* 0x0000007d007d7308 */ /* 0x000ea20000002400 */
[----:B0-----:R-:W-:-:S07]  /*5770*/  FMNMX.FTZ R128, R124, R129, !PT ;  /* 0x000000817c807209 */ /* 0x001fce0007810000 */
[----:B------:R-:W0:Y:S01]  /*5780*/  MUFU.TANH R127, R127 ;  /* 0x0000007f007f7308 */ /* 0x000e220000002400 */
[----:B-1----:R-:W-:-:S07]  /*5790*/  FMNMX.FTZ R130, R126, R131, !PT ;  /* 0x000000837e827209 */ /* 0x002fce0007810000 */
[----:B------:R-:W1:Y:S01]  /*57a0*/  MUFU.TANH R104, R104 ;  /* 0x0000006800687308 */ /* 0x000e620000002400 */
[----:B--2---:R-:W-:Y:S01]  /*57b0*/  FMNMX.FTZ R129, R125, R128, !PT ;  /* 0x000000807d817209 */ /* 0x004fe20007810000 */
[----:B------:R-:W-:Y:S01]  /*57c0*/  FMUL.FTZ R128, R0, R58 ;  /* 0x0000003a00807220 */ /* 0x000fe20000410000 */
[----:B------:R-:W-:Y:S02]  /*57d0*/  WARPGROUP.DEPBAR.LE gsb0, 0x0 ;  /* 0x00008000000079c5 */ /* 0x000fe40000010000 */
[----:B------:R-:W-:-:S06]  /*57e0*/  WARPGROUP.ARRIVE ;  /* 0x00000000000079c5 */ /* 0x000fcc0000000000 */
[----:B------:R-:W2:Y:S01]  /*57f0*/  S2R R155, SR_TID.X ;  /* 0x00000000009b7919 */ /* 0x000ea20000002100 */
[----:B------:R-:W3:Y:S01]  /*5800*/  MUFU.TANH R106, R106 ;  /* 0x0000006a006a7308 */ /* 0x000ee20000002400 */
[----:B0-----:R-:W-:Y:S01]  /*5810*/  FMNMX.FTZ R131, R127, R130, !PT ;  /* 0x000000827f837209 */ /* 0x001fe20007810000 */
[----:B------:R-:W-:Y:S01]  /*5820*/  QGMMA.64x64x32.F32.E4M3.E4M3 R24, R148, gdesc[UR4], R24, gsb0 ;  /* 0x00e0000494187df3 */ /* 0x000fe20008000818 */
[----:B------:R-:W-:Y:S01]  /*5830*/  UIADD3 UR6, UR10, 0x100, URZ ;  /* 0x000001000a067890 */ /* 0x000fe2000fffe03f */
[----:B------:R-:W-:-:S04]  /*5840*/  UMOV UR7, 0xc0000010 ;  /* 0xc000001000077882 */ /* 0x000fc80000000000 */
[----:B------:R-:W0:Y:S01]  /*5850*/  MUFU.TANH R105, R105 ;  /* 0x0000006900697308 */ /* 0x000e220000002400 */
[----:B-1----:R-:W-:-:S07]  /*5860*/  FMNMX.FTZ R130, R104, R129, !PT ;  /* 0x0000008168827209 */ /* 0x002fce0007810000 */
[----:B------:R-:W1:Y:S01]  /*5870*/  MUFU.TANH R107, R107 ;  /* 0x0000006b006b7308 */ /* 0x000e620000002400 */
[----:B---3--:R-:W-:-:S07]  /*5880*/  FMNMX.FTZ R58, R106, R131, !PT ;  /* 0x000000836a3a7209 */ /* 0x008fce0007810000 */
[----:B------:R-:W3:Y:S01]  /*5890*/  MUFU.TANH R108, R108 ;  /* 0x0000006c006c7308 */ /* 0x000ee20000002400 */
[----:B0-----:R-:W-:Y:S02]  /*58a0*/  FMNMX.FTZ R129, R105, R130, !PT ;  /* 0x0000008269817209 */ /* 0x001fe40007810000 */
[----:B--2---:R-:W-:-:S05]  /*58b0*/  LOP3.LUT P1, RZ, R155, 0x7f, RZ, 0xc0, !PT ;  /* 0x0000007f9bff7812 */ /* 0x004fca000782c0ff */
[----:B------:R-:W0:Y:S01]  /*58c0*/  MUFU.TANH R110, R110 ;  /* 0x0000006e006e7308 */ /* 0x000e220000002400 */
[----:B-1----:R-:W-:-:S07]  /*58d0*/  FMNMX.FTZ R131, R107, R58, !PT ;  /* 0x0000003a6b837209 */ /* 0x002fce0007810000 */
[----:B------:R-:W1:Y:S01]  /*58e0*/  MUFU.TANH R109, R109 ;  /* 0x0000006d006d7308 */ /* 0x000e620000002400 */
[----:B---3--:R-:W-:-:S07]  /*58f0*/  FMNMX.FTZ R58, R108, R129, !PT ;  /* 0x000000816c3a7209 */ /* 0x008fce0007810000 */
[----:B------:R-:W2:Y:S01]  /*5900*/  MUFU.TANH R111, R111 ;  /* 0x0000006f006f7308 */ /* 0x000ea20000002400 */
[----:B0-----:R-:W-:-:S07]  /*5910*/  FMNMX.FTZ R130, R110, R131, !PT ;  /* 0x000000836e827209 */ /* 0x001fce0007810000 */
[----:B------:R-:W0:Y:S01]  /*5920*/  MUFU.TANH R112, R112 ;  /* 0x0000007000707308 */ /* 0x000e220000002400 */
[----:B-1----:R-:W-:-:S07]  /*5930*/  FMNMX.FTZ R129, R109, R58, !PT ;  /* 0x0000003a6d817209 */ /* 0x002fce0007810000 */
[----:B------:R-:W1:Y:S01]  /*5940*/  MUFU.TANH R114, R114 ;  /* 0x0000007200727308 */ /* 0x000e620000002400 */
[----:B--2---:R-:W-:-:S07]  /*5950*/  FMNMX.FTZ R131, R111, R130, !PT ;  /* 0x000000826f837209 */ /* 0x004fce0007810000 */
[----:B------:R-:W2:Y:S01]  /*5960*/  MUFU.TANH R113, R113 ;  /* 0x0000007100717308 */ /* 0x000ea20000002400 */
[----:B0-----:R-:W-:-:S07]  /*5970*/  FMNMX.FTZ R58, R112, R129, !PT ;  /* 0x00000081703a7209 */ /* 0x001fce0007810000 */
[----:B------:R-:W0:Y:S01]  /*5980*/  MUFU.TANH R115, R115 ;  /* 0x0000007300737308 */ /* 0x000e220000002400 */
[----:B-1----:R-:W-:Y:S01]  /*5990*/  FMNMX.FTZ R130, R114, R131, !PT ;  /* 0x0000008372827209 */ /* 0x002fe20007810000 */
[----:B------:R-:W-:Y:S02]  /*59a0*/  WARPGROUP.DEPBAR.LE gsb0, 0x0 ;  /* 0x00008000000079c5 */ /* 0x000fe40000010000 */
[----:B------:R-:W-:-:S04]  /*59b0*/  WARPGROUP.ARRIVE ;  /* 0x00000000000079c5 */ /* 0x000fc80000000000 */
[----:B------:R-:W1:Y:S01]  /*59c0*/  MUFU.TANH R116, R116 ;  /* 0x0000007400747308 */ /* 0x000e620000002400 */
[----:B--2---:R-:W-:Y:S01]  /*59d0*/  FMNMX.FTZ R129, R113, R58, !PT ;  /* 0x0000003a71817209 */ /* 0x004fe20007810000 */
[----:B------:R-:W-:Y:S01]  /*59e0*/  QGMMA.64x64x32.F32.E4M3.E4M3 R24, R136, gdesc[UR4], R24, gsb0 ;  /* 0x00e0000488187df3 */ /* 0x000fe20008000818 */
[----:B------:R-:W-:Y:S01]  /*59f0*/  UIADD3 UR6, UR10, 0x180, URZ ;  /* 0x000001800a067890 */ /* 0x000fe2000fffe03f */
[----:B------:R-:W-:-:S04]  /*5a00*/  UMOV UR7, 0xc0000010 ;  /* 0xc000001000077882 */ /* 0x000fc80000000000 */
        /* <DEDUP_REMOVED lines=19> */
[----:B0-----:R-:W-:Y:S01]  /*5b40*/  FMNMX.FTZ R58, R92, R129, !PT ;  /* 0x000000815c3a7209 */ /* 0x001fe20007810000 */
[----:B------:R-:W-:Y:S02]  /*5b50*/  WARPGROUP.DEPBAR.LE gsb0, 0x0 ;  /* 0x00008000000079c5 */ /* 0x000fe40000010000 */
[----:B------:R-:W-:-:S04]  /*5b60*/  WARPGROUP.ARRIVE ;  /* 0x00000000000079c5 */ /* 0x000fc80000000000 */
[----:B------:R-:W0:Y:S01]  /*5b70*/  MUFU.TANH R95, R95 ;  /* 0x0000005f005f7308 */ /* 0x000e220000002400 */
[----:B-1----:R-:W-:Y:S01]  /*5b80*/  FMNMX.FTZ R130, R94, R131, !PT ;  /* 0x000000835e827209 */ /* 0x002fe20007810000 */
[----:B------:R-:W-:Y:S01]  /*5b90*/  QGMMA.64x64x32.F32.E4M3.E4M3 R24, R140, gdesc[UR4], R24, gsb0 ;  /* 0x00e000048c187df3 */ /* 0x000fe20008000818 */
[----:B------:R-:W-:Y:S01]  /*5ba0*/  UIADD3 UR6, UR10, 0x200, URZ ;  /* 0x000002000a067890 */ /* 0x000fe2000fffe03f */
[----:B------:R-:W-:-:S04]  /*5bb0*/  UMOV UR7, 0xc0000010 ;  /* 0xc000001000077882 */ /* 0x000fc80000000000 */
[----:B------:R-:W1:Y:S01]  /*5bc0*/  MUFU.TANH R96, R96 ;  /* 0x0000006000607308 */ /* 0x000e620000002400 */
[----:B--2---:R-:W-:-:S07]  /*5bd0*/  FMNMX.FTZ R129, R93, R58, !PT ;  /* 0x0000003a5d817209 */ /* 0x004fce0007810000 */
[----:B------:R-:W2:Y:S01]  /*5be0*/  MUFU.TANH R98, R98 ;  /* 0x0000006200627308 */ /* 0x000ea20000002400 */
[----:B0-----:R-:W-:-:S07]  /*5bf0*/  FMNMX.FTZ R131, R95, R130, !PT ;  /* 0x000000825f837209 */ /* 0x001fce0007810000 */
[----:B------:R-:W0:Y:S01]  /*5c00*/  MUFU.TANH R97, R97 ;  /* 0x0000006100617308 */ /* 0x000e220000002400 */
[----:B-1----:R-:W-:Y:S01]  /*5c10*/  FMNMX.FTZ R58, R96, R129, !PT ;  /* 0x00000081603a7209 */ /* 0x002fe20007810000 */
[----:B------:R-:W-:-:S06]  /*5c20*/  FMUL.FTZ R129, R0, R64 ;  /* 0x0000004000817220 */ /* 0x000fcc0000410000 */
        /* <DEDUP_REMOVED lines=13> */
[----:B--2---:R-:W-:Y:S01]  /*5d00*/  FMNMX.FTZ R133, R103, R64, !PT ;  /* 0x0000004067857209 */ /* 0x004fe20007810000 */
[----:B------:R-:W-:Y:S02]  /*5d10*/  WARPGROUP.DEPBAR.LE gsb0, 0x0 ;  /* 0x00008000000079c5 */ /* 0x000fe40000010000 */
[----:B------:R-:W-:-:S04]  /*5d20*/  WARPGROUP.ARRIVE ;  /* 0x00000000000079c5 */ /* 0x000fc80000000000 */
[----:B------:R-:W2:Y:S01]  /*5d30*/  MUFU.TANH R73, R73 ;  /* 0x0000004900497308 */ /* 0x000ea20000002400 */
[----:B0-----:R-:W-:Y:S01]  /*5d40*/  FMNMX.FTZ R58, R72, R131, !PT ;  /* 0x00000083483a7209 */ /* 0x001fe20007810000 */
[----:B------:R-:W-:Y:S06]  /*5d50*/  QGMMA.64x64x32.F32.E4M3.E4M3 R24, R144, gdesc[UR4], R24, gsb0 ;  /* 0x00e0000490187df3 */ /* 0x000fec0008000818 */
        /* <DEDUP_REMOVED lines=20> */
[----:B------:R-:W-:-:S06]  /*5ea0*/  WARPGROUP.DEPBAR.LE gsb0, 0x0 ;  /* 0x00008000000079c5 */ /* 0x000fcc0000010000 */
        /* <DEDUP_REMOVED lines=37> */
[----:B--2---:R-:W-:Y:S02]  /*6100*/  FMNMX.FTZ R130, R69, R58, !PT ;  /* 0x0000003a45827209 */ /* 0x004fe40007810000 */
[----:B0-----:R-:W-:-:S03]  /*6110*/  FMNMX.FTZ R64, R70, R133, !PT ;  /* 0x0000008546407209 */ /* 0x001fc60007810000 */
[----:B------:R-:W0:Y:S01]  /*6120*/  SHFL.BFLY PT, R133, R130, 0x2, 0x1f ;  /* 0x0c401f0082857f89 */ /* 0x000e2200000e0000 */
[----:B-1----:R-:W-:-:S05]  /*6130*/  FMNMX.FTZ R131, R71, R64, !PT ;  /* 0x0000004047837209 */ /* 0x002fca0007810000 */
[----:B------:R-:W1:Y:S01]  /*6140*/  SHFL.BFLY PT, R58, R131, 0x2, 0x1f ;  /* 0x0c401f00833a7f89 */ /* 0x000e6200000e0000 */
[----:B0-----:R-:W-:Y:S02]  /*6150*/  FMNMX.FTZ R133, R130, R133, !PT ;  /* 0x0000008582857209 */ /* 0x001fe40007810000 */
[----:B-1----:R-:W-:-:S03]  /*6160*/  FMNMX.FTZ R132, R131, R58, !PT ;  /* 0x0000003a83847209 */ /* 0x002fc60007810000 */
[----:B------:R-:W0:Y:S04]  /*6170*/  SHFL.BFLY PT, R58, R133, 0x1, 0x1f ;  /* 0x0c201f00853a7f89 */ /* 0x000e2800000e0000 */
[----:B------:R-:W1:Y:S01]  /*6180*/  SHFL.BFLY PT, R135, R132, 0x1, 0x1f ;  /* 0x0c201f0084877f89 */ /* 0x000e6200000e0000 */
[----:B0-----:R-:W-:Y:S02]  /*6190*/  FMNMX.FTZ R58, R133, R58, !PT ;  /* 0x0000003a853a7209 */ /* 0x001fe40007810000 */
[----:B-1----:R-:W-:-:S03]  /*61a0*/  FMNMX.FTZ R64, R132, R135, !PT ;  /* 0x0000008784407209 */ /* 0x002fc60007810000 */
[----:B------:R-:W-:Y:S01]  /*61b0*/  FADD.FTZ R5, -R58, R5 ;  /* 0x000000053a057221 */ /* 0x000fe20000010100 */
[----:B------:R-:W-:-:S03]  /*61c0*/  IMAD.U32 R135, RZ, RZ, UR21 ;  /* 0x00000015ff877e24 */ /* 0x000fc6000f8e00ff */
[----:B------:R-:W-:Y:S01]  /*61d0*/  FMUL.FTZ R131, R5, UR21 ;  /* 0x0000001505837c20 */ /* 0x000fe20008410000 */
[----:B------:R-:W-:-:S01]  /*61e0*/  FFMA.FTZ R130, R58, R135, -8 ;  /* 0xc10000003a827423 */ /* 0x000fc20000010087 */
[----:B------:R-:W-:Y:S02]  /*61f0*/  FADD.FTZ R5, -R64, R9 ;  /* 0x0000000940057221 */ /* 0x000fe40000010100 */
[----:B------:R0:W-:Y:S01]  /*6200*/  MUFU.EX2 R9, R131 ;  /* 0x0000008300097308 */ /* 0x0001e20000000800 */
[----:B------:R-:W-:-:S01]  /*6210*/  FFMA.FTZ R132, R65, UR21, -R130 ;  /* 0x0000001541847c23 */ /* 0x000fc20008010882 */
[--C-:B------:R-:W-:Y:S01]  /*6220*/  FFMA.FTZ R65, R68, UR21, -R130.reuse ;  /* 0x0000001544417c23 */ /* 0x100fe20008010882 */
[----:B------:R-:W-:-:S01]  /*6230*/  FFMA.FTZ R68, R69, UR21, -R130 ;  /* 0x0000001545447c23 */ /* 0x000fc20008010882 */
[----:B------:R-:W-:Y:S01]  /*6240*/  FMUL.FTZ R5, R5, UR21 ;  /* 0x0000001505057c20 */ /* 0x000fe20008410000 */
[----:B------:R-:W-:-:S01]  /*6250*/  FFMA.FTZ R10, R10, UR21, -R130 ;  /* 0x000000150a0a7c23 */ /* 0x000fc20008010882 */
[--C-:B------:R-:W-:Y:S01]  /*6260*/  FFMA.FTZ R11, R11, UR21, -R130.reuse ;  /* 0x000000150b0b7c23 */ /* 0x100fe20008010882 */
[----:B------:R-:W-:-:S01]  /*6270*/  FFMA.FTZ R14, R14, UR21, -R130 ;  /* 0x000000150e0e7c23 */ /* 0x000fc20008010882 */
[--C-:B------:R-:W-:Y:S01]  /*6280*/  FFMA.FTZ R15, R15, UR21, -R130.reuse ;  /* 0x000000150f0f7c23 */ /* 0x100fe20008010882 */
[----:B0-----:R-:W-:Y:S01]  /*6290*/  IMAD.U32 R131, RZ, RZ, UR21 ;  /* 0x00000015ff837e24 */ /* 0x001fe2000f8e00ff */
[----:B------:R-:W-:Y:S01]  /*62a0*/  MUFU.EX2 R5, R5 ;  /* 0x0000000500057308 */ /* 0x000fe20000000800 */
[----:B------:R-:W-:-:S01]  /*62b0*/  FFMA.FTZ R120, R120, UR21, -R130 ;  /* 0x0000001578787c23 */ /* 0x000fc20008010882 */
[----:B------:R-:W-:Y:S01]  /*62c0*/  FFMA.FTZ R121, R121, UR21, -R130 ;  /* 0x0000001579797c23 */ /* 0x000fe20008010882 */
[----:B------:R-:W-:-:S01]  /*62d0*/  FFMA.FTZ R69, R64, R131, -8 ;  /* 0xc100000040457423 */ /* 0x000fc20000010083 */
[--C-:B------:R-:W-:Y:S01]  /*62e0*/  FFMA.FTZ R124, R124, UR21, -R130.reuse ;  /* 0x000000157c7c7c23 */ /* 0x100fe20008010882 */
[----:B------:R-:W-:-:S01]  /*62f0*/  FFMA.FTZ R125, R125, UR21, -R130 ;  /* 0x000000157d7d7c23 */ /* 0x000fc20008010882 */
[----:B------:R-:W-:Y:S01]  /*6300*/  FFMA.FTZ R104, R104, UR21, -R130 ;  /* 0x0000001568687c23 */ /* 0x000fe20008010882 */
[----:B------:R-:W-:-:S01]  /*6310*/  FFMA.FTZ R12, R12, UR21, -R69 ;  /* 0x000000150c0c7c23 */ /* 0x000fc20008010845 */
[--C-:B------:R-:W-:Y:S01]  /*6320*/  FFMA.FTZ R13, R13, UR21, -R69.reuse ;  /* 0x000000150d0d7c23 */ /* 0x100fe20008010845 */
[----:B------:R-:W0:Y:S01]  /*6330*/  MUFU.EX2 R10, R10 ;  /* 0x0000000a000a7308 */ /* 0x000e220000000800 */
[----:B------:R-:W-:-:S01]  /*6340*/  FFMA.FTZ R20, R20, UR21, -R69 ;  /* 0x0000001514147c23 */ /* 0x000fc20008010845 */
[--C-:B------:R-:W-:Y:S01]  /*6350*/  FFMA.FTZ R21, R21, UR21, -R69.reuse ;  /* 0x0000001515157c23 */ /* 0x100fe20008010845 */
[----:B------:R-:W-:-:S01]  /*6360*/  FFMA.FTZ R122, R122, UR21, -R69 ;  /* 0x000000157a7a7c23 */ /* 0x000fc20008010845 */
[--C-:B------:R-:W-:Y:S01]  /*6370*/  FFMA.FTZ R123, R123, UR21, -R69.reuse ;  /* 0x000000157b7b7c23 */ /* 0x100fe20008010845 */
[----:B------:R-:W-:-:S01]  /*6380*/  FFMA.FTZ R126, R126, UR21, -R69 ;  /* 0x000000157e7e7c23 */ /* 0x000fc20008010845 */
[--C-:B------:R-:W-:Y:S01]  /*6390*/  FFMA.FTZ R127, R127, UR21, -R69.reuse ;  /* 0x000000157f7f7c23 */ /* 0x100fe20008010845 */
[----:B------:R-:W-:-:S01]  /*63a0*/  FFMA.FTZ R106, R106, UR21, -R69 ;  /* 0x000000156a6a7c23 */ /* 0x000fc20008010845 */
[----:B------:R-:W1:Y:S01]  /*63b0*/  MUFU.EX2 R12, R12 ;  /* 0x0000000c000c7308 */ /* 0x000e620000000800 */
[----:B------:R-:W-:-:S01]  /*63c0*/  FFMA.FTZ R105, R105, UR21, -R130 ;  /* 0x0000001569697c23 */ /* 0x000fc20008010882 */
[----:B------:R-:W-:Y:S01]  /*63d0*/  FFMA.FTZ R107, R107, UR21, -R69 ;  /* 0x000000156b6b7c23 */ /* 0x000fe20008010845 */
[----:B------:R-:W-:-:S01]  /*63e0*/  FFMA.FTZ R108, R108, UR21, -R130 ;  /* 0x000000156c6c7c23 */ /* 0x000fc20008010882 */
[----:B------:R-:W-:Y:S01]  /*63f0*/  FFMA.FTZ R110, R110, UR21, -R69 ;  /* 0x000000156e6e7c23 */ /* 0x000fe20008010845 */
[----:B------:R-:W-:-:S01]  /*6400*/  FFMA.FTZ R109, R109, UR21, -R130 ;  /* 0x000000156d6d7c23 */ /* 0x000fc20008010882 */
[----:B------:R-:W-:Y:S01]  /*6410*/  FFMA.FTZ R111, R111, UR21, -R69 ;  /* 0x000000156f6f7c23 */ /* 0x000fe20008010845 */
[----:B------:R-:W-:-:S01]  /*6420*/  FFMA.FTZ R112, R112, UR21, -R130 ;  /* 0x0000001570707c23 */ /* 0x000fc20008010882 */
[----:B------:R-:W2:Y:S01]  /*6430*/  MUFU.EX2 R11, R11 ;  /* 0x0000000b000b7308 */ /* 0x000ea20000000800 */
[----:B0-----:R-:W-:-:S01]  /*6440*/  FFMA.FTZ R8, R9, R8, R10 ;  /* 0x0000000809087223 */ /* 0x001fc2000001000a */
[----:B------:R-:W-:Y:S01]  /*6450*/  FFMA.FTZ R114, R114, UR21, -R69 ;  /* 0x0000001572727c23 */ /* 0x000fe20008010845 */
[----:B------:R-:W-:-:S01]  /*6460*/  FFMA.FTZ R113, R113, UR21, -R130 ;  /* 0x0000001571717c23 */ /* 0x000fc20008010882 */
[----:B------:R-:W-:Y:S01]  /*6470*/  FFMA.FTZ R115, R115, UR21, -R69 ;  /* 0x0000001573737c23 */ /* 0x000fe20008010845 */
[----:B------:R-:W-:-:S01]  /*6480*/  FFMA.FTZ R116, R116, UR21, -R130 ;  /* 0x0000001574747c23 */ /* 0x000fc20008010882 */
[----:B------:R-:W-:Y:S01]  /*6490*/  FFMA.FTZ R118, R118, UR21, -R69 ;  /* 0x0000001576767c23 */ /* 0x000fe20008010845 */
[----:B------:R-:W-:-:S01]  /*64a0*/  FFMA.FTZ R117, R117, UR21, -R130 ;  /* 0x0000001575757c23 */ /* 0x000fc20008010882 */
[----:B------:R-:W0:Y:S01]  /*64b0*/  MUFU.EX2 R13, R13 ;  /* 0x0000000d000d7308 */ /* 0x000e220000000800 */
[----:B-1----:R-:W-:-:S01]  /*64c0*/  FFMA.FTZ R6, R5, R6, R12 ;  /* 0x0000000605067223 */ /* 0x002fc2000001000c */
[----:B------:R-:W-:Y:S01]  /*64d0*/  FFMA.FTZ R119, R119, UR21, -R69 ;  /* 0x0000001577777c23 */ /* 0x000fe20008010845 */
[----:B------:R-:W-:-:S01]  /*64e0*/  FFMA.FTZ R88, R88, UR21, -R130 ;  /* 0x0000001558587c23 */ /* 0x000fc20008010882 */
[----:B------:R-:W-:Y:S01]  /*64f0*/  FFMA.FTZ R90, R90, UR21, -R69 ;  /* 0x000000155a5a7c23 */ /* 0x000fe20008010845 */
[----:B------:R-:W-:-:S01]  /*6500*/  FFMA.FTZ R89, R89, UR21, -R130 ;  /* 0x0000001559597c23 */ /* 0x000fc20008010882 */
[----:B------:R-:W-:Y:S01]  /*6510*/  FFMA.FTZ R91, R91, UR21, -R69 ;  /* 0x000000155b5b7c23 */ /* 0x000fe20008010845 */
[----:B------:R-:W-:-:S01]  /*6520*/  FFMA.FTZ R92, R92, UR21, -R130 ;  /* 0x000000155c5c7c23 */ /* 0x000fc20008010882 */
[----:B------:R-:W1:Y:S01]  /*6530*/  MUFU.EX2 R14, R14 ;  /* 0x0000000e000e7308 */ /* 0x000e620000000800 */
[----:B--2---:R-:W-:-:S01]  /*6540*/  FADD.FTZ R131, R11, R8 ;  /* 0x000000080b837221 */ /* 0x004fc20000010000 */
[----:B------:R-:W-:Y:S01]  /*6550*/  FFMA.FTZ R94, R94, UR21, -R69 ;  /* 0x000000155e5e7c23 */ /* 0x000fe20008010845 */
[----:B------:R-:W-:-:S01]  /*6560*/  FFMA.FTZ R93, R93, UR21, -R130 ;  /* 0x000000155d5d7c23 */ /* 0x000fc20008010882 */
[----:B------:R-:W-:Y:S01]  /*6570*/  FFMA.FTZ R95, R95, UR21, -R69 ;  /* 0x000000155f5f7c23 */ /* 0x000fe20008010845 */
[----:B------:R-:W-:-:S01]  /*6580*/  FFMA.FTZ R96, R96, UR21, -R130 ;  /* 0x0000001560607c23 */ /* 0x000fc20008010882 */
[----:B------:R-:W-:Y:S01]  /*6590*/  FFMA.FTZ R98, R98, UR21, -R69 ;  /* 0x0000001562627c23 */ /* 0x000fe20008010845 */
[----:B------:R-:W-:-:S01]  /*65a0*/  FFMA.FTZ R97, R97, UR21, -R130 ;  /* 0x0000001561617c23 */ /* 0x000fc20008010882 */
[----:B------:R-:W2:Y:S01]  /*65b0*/  MUFU.EX2 R20, R20 ;  /* 0x0000001400147308 */ /* 0x000ea20000000800 */
[----:B0-----:R-:W-:-:S01]  /*65c0*/  FADD.FTZ R133, R13, R6 ;  /* 0x000000060d857221 */ /* 0x001fc20000010000 */
[----:B------:R-:W-:Y:S01]  /*65d0*/  FFMA.FTZ R99, R99, UR21, -R69 ;  /* 0x0000001563637c23 */ /* 0x000fe20008010845 */
[----:B------:R-:W-:-:S01]  /*65e0*/  FFMA.FTZ R100, R100, UR21, -R130 ;  /* 0x0000001564647c23 */ /* 0x000fc20008010882 */
[----:B------:R-:W-:Y:S01]  /*65f0*/  FFMA.FTZ R102, R102, UR21, -R69 ;  /* 0x0000001566667c23 */ /* 0x000fe20008010845 */
[----:B------:R-:W-:-:S01]  /*6600*/  FFMA.FTZ R101, R101, UR21, -R130 ;  /* 0x0000001565657c23 */ /* 0x000fc20008010882 */
[----:B------:R-:W-:Y:S01]  /*6610*/  FFMA.FTZ R103, R103, UR21, -R69 ;  /* 0x0000001567677c23 */ /* 0x000fe20008010845 */
[----:B------:R-:W-:-:S01]  /*6620*/  FFMA.FTZ R72, R72, UR21, -R130 ;  /* 0x0000001548487c23 */ /* 0x000fc20008010882 */
[----:B------:R-:W0:Y:S01]  /*6630*/  MUFU.EX2 R15, R15 ;  /* 0x0000000f000f7308 */ /* 0x000e220000000800 */
[----:B-1----:R-:W-:-:S01]  /*6640*/  FADD.FTZ R6, R14, R131 ;  /* 0x000000830e067221 */ /* 0x002fc20000010000 */
        /* <DEDUP_REMOVED lines=32> */
[--C-:B------:R-:W-:Y:S01]  /*6850*/  FFMA.FTZ R66, R66, UR21, -R69.reuse ;  /* 0x0000001542427c23 */ /* 0x100fe20008010845 */
[----:B------:R-:W-:-:S05]  /*6860*/  FFMA.FTZ R67, R67, UR21, -R69 ;  /* 0x0000001543437c23 */ /* 0x000fca0008010845 */
        /* <DEDUP_REMOVED lines=108> */
[----:B------:R-:W-:-:S05]  /*6f30*/  @!P1 VIADD R6, R7, 0x13240 ;  /* 0x0001324007069836 */ /* 0x000fca0000000000 */
[----:B------:R-:W-:Y:S01]  /*6f40*/  @!P1 PRMT R6, RZ, 0x654, R6 ;  /* 0x00000654ff069816 */ /* 0x000fe20000000006 */
[----:B------:R-:W2:Y:S01]  /*6f50*/  MUFU.EX2 R128, R128 ;  /* 0x0000008000807308 */ /* 0x000ea20000000800 */
[----:B0-----:R-:W-:-:S01]  /*6f60*/  FADD.FTZ R133, R87, R8 ;  /* 0x0000000857857221 */ /* 0x001fc20000010000 */
[----:B------:R-:W-:Y:S01]  /*6f70*/  FFMA.FTZ R8, R70, UR21, -R69 ;  /* 0x0000001546087c23 */ /* 0x000fe20008010845 */
[----:B------:R0:W-:Y:S05]  /*6f80*/  @!P1 SYNCS.ARRIVE.TRANS64.RED.A1T0 RZ, [R6+URZ], RZ ;  /* 0x000000ff06ff99a7 */ /* 0x0001ea000810043f */
[----:B------:R-:W3:Y:S01]  /*6f90*/  MUFU.EX2 R57, R57 ;  /* 0x0000003900397308 */ /* 0x000ee20000000800 */
[----:B-1----:R-:W-:-:S07]  /*6fa0*/  FADD.FTZ R70, R56, R131 ;  /* 0x0000008338467221 */ /* 0x002fce0000010000 */
[----:B------:R-:W1:Y:S01]  /*6fb0*/  MUFU.EX2 R59, R59 ;  /* 0x0000003b003b7308 */ /* 0x000e620000000800 */
[----:B--2---:R-:W-:-:S07]  /*6fc0*/  FADD.FTZ R130, R128, R133 ;  /* 0x0000008580827221 */ /* 0x004fce0000010000 */
[----:B------:R-:W2:Y:S01]  /*6fd0*/  MUFU.EX2 R60, R60 ;  /* 0x0000003c003c7308 */ /* 0x000ea20000000800 */
[----:B---3--:R-:W-:-:S01]  /*6fe0*/  FADD.FTZ R131, R57, R70 ;  /* 0x0000004639837221 */ /* 0x008fc20000010000 */
[----:B------:R-:W-:-:S06]  /*6ff0*/  FFMA.FTZ R70, R71, UR21, -R69 ;  /* 0x0000001547467c23 */ /* 0x000fcc0008010845 */
        /* <DEDUP_REMOVED lines=8> */
[----:B------:R-:W0:Y:S01]  /*7080*/  MUFU.EX2 R66, R66 ;  /* 0x0000004200427308 */ /* 0x000e220000000800 */
[----:B--2---:R-:W-:-:S07]  /*7090*/  FADD.FTZ R69, R63, R134 ;  /* 0x000000863f457221 */ /* 0x004fce0000010000 */
[----:B------:R-:W-:Y:S01]  /*70a0*/  MUFU.EX2 R132, R132 ;  /* 0x0000008400847308 */ /* 0x000fe20000000800 */
[----:B---3--:R-:W-:-:S07]  /*70b0*/  FADD.FTZ R71, R129, R130 ;  /* 0x0000008281477221 */ /* 0x008fce0000010000 */
[----:B------:R-:W1:Y:S01]  /*70c0*/  MUFU.EX2 R67, R67 ;  /* 0x0000004300437308 */ /* 0x000e620000000800 */
[----:B0-----:R-:W-:-:S07]  /*70d0*/  FADD.FTZ R6, R66, R69 ;  /* 0x0000004542067221 */ /* 0x001fce0000010000 */
[----:B------:R-:W0:Y:S08]  /*70e0*/  MUFU.EX2 R65, R65 ;  /* 0x0000004100417308 */ /* 0x000e300000000800 */
[----:B------:R2:W3:Y:S01]  /*70f0*/  MUFU.EX2 R7, R8 ;  /* 0x0000000800077308 */ /* 0x0004e20000000800 */
[----:B-1----:R-:W-:-:S07]  /*7100*/  FADD.FTZ R6, R67, R6 ;  /* 0x0000000643067221 */ /* 0x002fce0000010000 */
[----:B------:R-:W1:Y:S01]  /*7110*/  MUFU.EX2 R68, R68 ;  /* 0x0000004400447308 */ /* 0x000e620000000800 */
[----:B--2---:R-:W-:-:S04]  /*7120*/  FADD.FTZ R8, R132, R71 ;  /* 0x0000004784087221 */ /* 0x004fc80000010000 */
[----:B0-----:R-:W-:-:S03]  /*7130*/  FADD.FTZ R69, R65, R8 ;  /* 0x0000000841457221 */ /* 0x001fc60000010000 */
[----:B------:R-:W0:Y:S01]  /*7140*/  MUFU.EX2 R70, R70 ;  /* 0x0000004600467308 */ /* 0x000e220000000800 */
[----:B---3--:R-:W-:-:S01]  /*7150*/  FADD.FTZ R71, R7, R6 ;  /* 0x0000000607477221 */ /* 0x008fc20000010000 */
[----:B-1----:R-:W-:-:S03]  /*7160*/  FADD.FTZ R8, R68, R69 ;  /* 0x0000004544087221 */ /* 0x002fc60000010000 */
[----:B0-----:R-:W-:Y:S01]  /*7170*/  FADD.FTZ R6, R70, R71 ;  /* 0x0000004746067221 */ /* 0x001fe20000010000 */
[----:B------:R-:W-:Y:S06]  /*7180*/  @!P0 BRA `(.L_x_149) ;  /* 0x0000000000048947 */ /* 0x000fec0003800000 */
[----:B------:R-:W-:Y:S01]  /*7190*/  BPT.TRAP 0x1 ;  /* 0x000000040000795c */ /* 0x000fe20000300000 */
.L_x_149:
[----:B------:R-:W-:Y:S01]  /*71a0*/  R2UR UR7, R3 ;  /* 0x00000000030772ca */ /* 0x000fe200000e0000 */
[----:B------:R-:W-:Y:S01]  /*71b0*/  UIADD3 UR6, UR11, 0x13260, URZ ;  /* 0x000132600b067890 */ /* 0x000fe2000fffe03f */
[----:B------:R-:W-:Y:S01]  /*71c0*/  ISETP.LT.AND P1, PT, RZ, UR48, PT ;  /* 0x00000030ff007c0c */ /* 0x000fe2000bf21270 */
[----:B------:R-:W-:Y:S01]  /*71d0*/  UMOV UR22, UR37 ;  /* 0x0000002500167c82 */ /* 0x000fe20008000000 */
[----:B------:R-:W-:Y:S01]  /*71e0*/  F2FP.SATFINITE.E4M3.F32.PACK_AB_MERGE_C R14, R15, R14, RZ ;  /* 0x0000000e0f0e723e */ /* 0x000fe200048070ff */
[----:B------:R-:W-:Y:S01]  /*71f0*/  UMOV UR20, UR39 ;  /* 0x0000002700147c82 */ /* 0x000fe20008000000 */
[----:B------:R-:W-:Y:S01]  /*7200*/  F2FP.SATFINITE.E4M3.F32.PACK_AB_MERGE_C R20, R21, R20, RZ ;  /* 0x000000141514723e */ /* 0x000fe200048070ff */
[-C--:B------:R-:W-:Y:S01]  /*7210*/  FMUL.FTZ R24, R24, R9.reuse ;  /* 0x0000000918187220 */ /* 0x080fe20000410000 */
[----:B------:R-:W-:Y:S01]  /*7220*/  F2FP.SATFINITE.E4M3.F32.PACK_AB_MERGE_C R124, R125, R124, RZ ;  /* 0x0000007c7d7c723e */ /* 0x000fe200048070ff */
[-C--:B------:R-:W-:Y:S01]  /*7230*/  FMUL.FTZ R25, R25, R9.reuse ;  /* 0x0000000919197220 */ /* 0x080fe20000410000 */
[----:B------:R-:W-:Y:S01]  /*7240*/  F2FP.SATFINITE.E4M3.F32.PACK_AB_MERGE_C R126, R127, R126, RZ ;  /* 0x0000007e7f7e723e */ /* 0x000fe200048070ff */
[-C--:B------:R-:W-:Y:S01]  /*7250*/  FMUL.FTZ R28, R28, R9.reuse ;  /* 0x000000091c1c7220 */ /* 0x080fe20000410000 */
[----:B------:R-:W-:Y:S01]  /*7260*/  F2FP.SATFINITE.E4M3.F32.PACK_AB_MERGE_C R108, R109, R108, RZ ;  /* 0x0000006c6d6c723e */ /* 0x000fe200048070ff */
[----:B------:R-:W-:Y:S01]  /*7270*/  UPRMT UR6, UR7, 0x654, UR6 ;  /* 0x0000065407067896 */ /* 0x000fe20008000006 */
[----:B------:R-:W-:Y:S01]  /*7280*/  F2FP.SATFINITE.E4M3.F32.PACK_AB_MERGE_C R110, R111, R110, RZ ;  /* 0x0000006e6f6e723e */ /* 0x000fe200048070ff */
[----:B------:R-:W-:Y:S01]  /*7290*/  UIADD3 UR7, UR48, -0x1, URZ ;  /* 0xffffffff30077890 */ /* 0x000fe2000fffe03f */
[----:B------:R-:W-:Y:S01]  /*72a0*/  F2FP.SATFINITE.E4M3.F32.PACK_AB_MERGE_C R116, R117, R116, RZ ;  /* 0x000000747574723e */ /* 0x000fe200048070ff */
[-C--:B------:R-:W-:Y:S01]  /*72b0*/  FMUL.FTZ R29, R29, R9.reuse ;  /* 0x000000091d1d7220 */ /* 0x080fe20000410000 */
[----:B------:R-:W-:Y:S01]  /*72c0*/  F2FP.SATFINITE.E4M3.F32.PACK_AB_MERGE_C R118, R119, R118, RZ ;  /* 0x000000767776723e */ /* 0x000fe200048070ff */
[-C--:B------:R-:W-:Y:S01]  /*72d0*/  FMUL.FTZ R32, R32, R9.reuse ;  /* 0x0000000920207220 */ /* 0x080fe20000410000 */
[----:B------:R-:W-:Y:S01]  /*72e0*/  F2FP.SATFINITE.E4M3.F32.PACK_AB_MERGE_C R92, R93, R92, RZ ;  /* 0x0000005c5d5c723e */ /* 0x000fe200048070ff */
[-C--:B------:R-:W-:Y:S01]  /*72f0*/  FMUL.FTZ R33, R33, R9.reuse ;  /* 0x0000000921217220 */ /* 0x080fe20000410000 */
[----:B------:R-:W-:Y:S01]  /*7300*/  F2FP.SATFINITE.E4M3.F32.PACK_AB_MERGE_C R94, R95, R94, RZ ;  /* 0x0000005e5f5e723e */ /* 0x000fe200048070ff */
[----:B------:R-:W-:Y:S01]  /*7310*/  SYNCS.ARRIVE.TRANS64.RED.A1T0 RZ, [UR6], RZ ;  /* 0x000000ffffff79a7 */ /* 0x000fe20008100406 */
        /* <DEDUP_REMOVED lines=60> */
.L_x_140:
[----:B------:R-:W-:Y:S06]  /*76e0*/  BAR.ARV 0x8, 0x200 ;  /* 0x0208000000007b1d */ /* 0x000fec0000002000 */
[----:B------:R-:W-:Y:S05]  /*76f0*/  @!P0 BRA `(.L_x_151) ;  /* 0x0000000000048947 */ /* 0x000fea0003800000 */
[----:B------:R-:W-:Y:S01]  /*7700*/  BPT.TRAP 0x1 ;  /* 0x000000040000795c */ /* 0x000fe20000300000 */
.L_x_151:
[----:B------:R-:W-:Y:S01]  /*7710*/  IMAD.U32 R15, RZ, RZ, UR39 ;  /* 0x00000027ff0f7e24 */ /* 0x000fe2000f8e00ff */
[----:B------:R-:W-:-:S03]  /*7720*/  MOV R0, UR37 ;  /* 0x0000002500007c02 */ /* 0x000fc60008000f00 */
[----:B------:R-:W-:Y:S01]  /*7730*/  IMAD R15, R15, 0x8, R2 ;  /* 0x000000080f0f7824 */ /* 0x000fe200078e0202 */
[----:B------:R-:W-:-:S04]  /*7740*/  SHF.L.U32 R0, R0, 0x1f, RZ ;  /* 0x0000001f00007819 */ /* 0x000fc800000006ff */
[----:B------:R0:W1:Y:S01]  /*7750*/  SYNCS.PHASECHK.TRANS64.TRYWAIT P1, [R15+URZ+0x13250], R0 ;  /* 0x013250000f0075a7 */ /* 0x000062000802017f */
[----:B------:R-:W-:Y:S05]  /*7760*/  @!P0 BRA `(.L_x_152) ;  /* 0x0000000000048947 */ /* 0x000fea0003800000 */
[----:B------:R-:W-:Y:S01]  /*7770*/  BPT.TRAP 0x1 ;  /* 0x000000040000795c */ /* 0x000fe20000300000 */
.L_x_152:
[----:B------:R-:W-:Y:S01]  /*7780*/  VIADD R2, R2, 0x1000 ;  /* 0x0000100002027836 */ /* 0x000fe20000000000 */
[----:B-1----:R-:W-:Y:S06]  /*7790*/  @P1 BRA `(.L_x_153) ;  /* 0x0000000000081947 */ /* 0x002fec0003800000 */
[----:B------:R-:W1:Y:S02]  /*77a0*/  SYNCS.PHASECHK.TRANS64.TRYWAIT P1, [R15+URZ+0x13250], R0 ;  /* 0x013250000f0075a7 */ /* 0x000e64000802017f */
[----:B-1----:R-:W-:Y:S05]  /*77b0*/  @!P1 BRA `(.L_x_154) ;  /* 0x0000007000309947 */ /* 0x002fea0003800000 */
.L_x_153:
[----:B------:R-:W-:Y:S01]  /*77c0*/  SHF.R.U32.HI R2, RZ, 0x4, R2 ;  /* 0x00000004ff027819 */ /* 0x000fe20000011602 */
[----:B------:R-:W-:Y:S01]  /*77d0*/  IMAD.U32 R5, RZ, RZ, UR39 ;  /* 0x00000027ff057e24 */ /* 0x000fe2000f8e00ff */
[----:B------:R-:W-:Y:S05]  /*77e0*/  WARPSYNC.ALL ;  /* 0x0000000000007948 */ /* 0x000fea0003800000 */
[----:B------:R-:W-:Y:S01]  /*77f0*/  LOP3.LUT R2, R2, 0x3fff, RZ, 0xc0, !PT ;  /* 0x00003fff02027812 */ /* 0x000fe200078ec0ff */
[----:B------:R-:W-:Y:S01]  /*7800*/  WARPGROUP.ARRIVE ;  /* 0x00000000000079c5 */ /* 0x000fe20000000000 */
[----:B------:R-:W-:Y:S01]  /*7810*/  ULDC.64 UR10, c[0x0][0x9a0] ;  /* 0x00026800000a7ab9 */ /* 0x000fe20000000a00 */
[----:B------:R-:W-:Y:S01]  /*7820*/  IMAD.MOV.U32 R7, RZ, RZ, 0x3f800000 ;  /* 0x3f800000ff077424 */ /* 0x000fe200078e00ff */
[----:B------:R-:W-:Y:S01]  /*7830*/  LOP3.LUT R2, R2, 0x10000, RZ, 0xfc, !PT ;  /* 0x0001000002027812 */ /* 0x000fe200078efcff */
[----:B------:R-:W-:-:S04]  /*7840*/  UISETP.NE.U32.AND UP0, UPT, UR10, URZ, UPT ;  /* 0x0000003f0a00728c */ /* 0x000fc8000bf05070 */
[----:B------:R-:W-:Y:S01]  /*7850*/  IMAD R4, R5, 0x280, R2 ;  /* 0x0000028005047824 */ /* 0x000fe200078e0202 */
[----:B------:R-:W-:Y:S01]  /*7860*/  UISETP.NE.AND.EX UP0, UPT, UR11, URZ, UPT, UP0 ;  /* 0x0000003f0b00728c */ /* 0x000fe2000bf05300 */
[----:B------:R-:W-:-:S03]  /*7870*/  IMAD.MOV.U32 R5, RZ, RZ, -0x3ffffff0 ;  /* 0xc0000010ff057424 */ /* 0x000fc600078e00ff */
[----:B------:R-:W-:Y:S02]  /*7880*/  R2UR UR6, R4 ;  /* 0x00000000040672ca */ /* 0x000fe400000e0000 */
[----:B------:R-:W-:Y:S02]  /*7890*/  R2UR UR7, R5 ;  /* 0x00000000050772ca */ /* 0x000fe400000e0000 */
[----:B------:R-:W-:-:S03]  /*78a0*/  PLOP3.LUT P1, PT, PT, PT, UP0, 0x80, 0x0 ;  /* 0x000000000000781c */ /* 0x000fc60003f2f008 */
[----:B------:R-:W-:Y:S01]  /*78b0*/  @UP0 ULDC.64 UR12, c[0x0][0x9c8] ;  /* 0x00027200000c0ab9 */ /* 0x000fe20000000a00 */
[----:B------:R-:W-:Y:S02]  /*78c0*/  @UP0 USHF.R.S32.HI UR9, URZ, 0x1f, UR40 ;  /* 0x0000001f3f090899 */ /* 0x000fe40008011428 */
[----:B------:R-:W-:Y:S02]  /*78d0*/  @UP0 UIMAD UR8, UR43, UR12, URZ ;  /* 0x0000000c2b0802a4 */ /* 0x000fe4000f8e023f */
[----:B------:R-:W-:Y:S02]  /*78e0*/  @UP0 UIMAD.WIDE.U32 UR4, UR42, UR12, URZ ;  /* 0x0000000c2a0402a5 */ /* 0x000fe4000f8e003f */
[----:B------:R-:W-:-:S07]  /*78f0*/  @UP0 UIMAD UR8, UR42, UR13, UR8 ;  /* 0x0000000d2a0802a4 */ /* 0x000fce000f8e0208 */
[----:B------:R-:W-:Y:S01]  /*7900*/  QGMMA.64x64x32.F32.E4M3.E4M3 R24, R152, gdesc[UR4], R24, gsb0 ;  /* 0x00e0000498187df3 */ /* 0x000fe20008000818 */
[----:B------:R-:W-:Y:S01]  /*7910*/  @UP0 ULDC.64 UR12, c[0x0][0x9d0] ;  /* 0x00027400000c0ab9 */ /* 0x000fe20000000a00 */
[----:B------:R-:W-:Y:S02]  /*7920*/  @UP0 UIADD3 UR5, UR5, UR8, URZ ;  /* 0x0000000805050290 */ /* 0x000fe4000fffe03f */
[----:B------:R-:W-:Y:S02]  /*7930*/  @UP0 UIMAD UR8, UR9, UR12, URZ ;  /* 0x0000000c090802a4 */ /* 0x000fe4000f8e023f */
[----:B------:R-:W-:Y:S02]  /*7940*/  @UP0 UIMAD.WIDE.U32 UR4, UR40, UR12, UR4 ;  /* 0x0000000c280402a5 */ /* 0x000fe4000f8e0004 */
[----:B------:R-:W-:Y:S02]  /*7950*/  @UP0 UIMAD UR8, UR40, UR13, UR8 ;  /* 0x0000000d280802a4 */ /* 0x000fe4000f8e0208 */
[----:B------:R-:W-:-:S02]  /*7960*/  @UP0 ULEA UR6, UP1, UR4, UR10, 0x2 ;  /* 0x0000000a04060291 */ /* 0x000fc4000f82103f */
[----:B------:R-:W-:-:S04]  /*7970*/  @UP0 UIADD3 UR5, UR5, UR8, URZ ;  /* 0x0000000805050290 */ /* 0x000fc8000fffe03f */
[----:B------:R-:W-:Y:S01]  /*7980*/  @UP0 ULEA.HI.X UR5, UR4, UR11, UR5, 0x2, UP1 ;  /* 0x0000000b04050291 */ /* 0x000fe200088f1405 */
[----:B------:R-:W-:Y:S02]  /*7990*/  IMAD.MOV.U32 R11, RZ, RZ, -0x3ffffff0 ;  /* 0xc0000010ff0b7424 */ /* 0x000fe400078e00ff */
[----:B------:R-:W-:Y:S01]  /*79a0*/  @UP0 UMOV UR4, UR6 ;  /* 0x0000000600040c82 */ /* 0x000fe20008000000 */
[----:B------:R-:W-:Y:S01]  /*79b0*/  IADD3 R10, R4, 0x80, RZ ;  /* 0x00000080040a7810 */ /* 0x000fe20007ffe0ff */
[----:B------:R-:W-:Y:S02]  /*79c0*/  IMAD.U32 R12, RZ, RZ, UR4 ;  /* 0x00000004ff0c7e24 */ /* 0x000fe4000f8e00ff */
[----:B------:R-:W-:Y:S01]  /*79d0*/  IMAD.U32 R13, RZ, RZ, UR5 ;  /* 0x00000005ff0d7e24 */ /* 0x000fe2000f8e00ff */
[----:B------:R-:W-:Y:S02]  /*79e0*/  R2UR UR6, R10 ;  /* 0x000000000a0672ca */ /* 0x000fe400000e0000 */
[----:B------:R-:W-:-:S02]  /*79f0*/  R2UR UR7, R11 ;  /* 0x000000000b0772ca */ /* 0x000fc400000e0000 */
[----:B------:R2:W3:Y:S01]  /*7a00*/  @P1 LDG.E R7, desc[UR46][R12.64] ;  /* 0x0000002e0c071981 */ /* 0x0004e2000c1e1900 */
[----:B------:R-:W-:Y:S02]  /*7a10*/  WARPGROUP.DEPBAR.LE gsb0, 0x0 ;  /* 0x00008000000079c5 */ /* 0x000fe40000010000 */
[----:B------:R-:W-:-:S08]  /*7a20*/  WARPGROUP.ARRIVE ;  /* 0x00000000000079c5 */ /* 0x000fd00000000000 */
[----:B------:R-:W-:Y:S01]  /*7a30*/  QGMMA.64x64x32.F32.E4M3.E4M3 R24, R148, gdesc[UR4], R24, gsb0 ;  /* 0x00e0000494187df3 */ /* 0x000fe20008000818 */
[----:B------:R-:W-:Y:S02]  /*7a40*/  VIADD R10, R4, 0x100 ;  /* 0x00000100040a7836 */ /* 0x000fe40000000000 */
[----:B------:R-:W-:-:S03]  /*7a50*/  IMAD.MOV.U32 R11, RZ, RZ, -0x3ffffff0 ;  /* 0xc0000010ff0b7424 */ /* 0x000fc600078e00ff */
[----:B------:R-:W-:Y:S02]  /*7a60*/  R2UR UR6, R10 ;  /* 0x000000000a0672ca */ /* 0x000fe400000e0000 */
[----:B------:R-:W-:Y:S01]  /*7a70*/  R2UR UR7, R11 ;  /* 0x000000000b0772ca */ /* 0x000fe200000e0000 */
[----:B------:R-:W-:Y:S02]  /*7a80*/  VIADD R10, R4, 0x180 ;  /* 0x00000180040a7836 */ /* 0x000fe40000000000 */
[----:B------:R-:W-:Y:S01]  /*7a90*/  IMAD.MOV.U32 R11, RZ, RZ, -0x3ffffff0 ;  /* 0xc0000010ff0b7424 */ /* 0x000fe200078e00ff */
[----:B------:R-:W-:Y:S02]  /*7aa0*/  WARPGROUP.DEPBAR.LE gsb0, 0x0 ;  /* 0x00008000000079c5 */ /* 0x000fe40000010000 */
[----:B------:R-:W-:-:S07]  /*7ab0*/  WARPGROUP.ARRIVE ;  /* 0x00000000000079c5 */ /* 0x000fce0000000000 */
[----:B------:R-:W-:Y:S01]  /*7ac0*/  QGMMA.64x64x32.F32.E4M3.E4M3 R24, R136, gdesc[UR4], R24, gsb0 ;  /* 0x00e0000488187df3 */ /* 0x000fe20008000818 */
[----:B------:R-:W-:Y:S02]  /*7ad0*/  R2UR UR6, R10 ;  /* 0x000000000a0672ca */ /* 0x000fe400000e0000 */
[----:B------:R-:W-:Y:S01]  /*7ae0*/  R2UR UR7, R11 ;  /* 0x000000000b0772ca */ /* 0x000fe200000e0000 */
[----:B------:R-:W0:Y:S04]  /*7af0*/  SHFL.BFLY PT, R5, R8, 0x2, 0x1f ;  /* 0x0c401f0008057f89 */ /* 0x000e2800000e0000 */
[----:B------:R-:W4:Y:S01]  /*7b00*/  SHFL.BFLY PT, R11, R6, 0x2, 0x1f ;  /* 0x0c401f00060b7f89 */ /* 0x000f2200000e0000 */
[----:B------:R-:W-:Y:S01]  /*7b10*/  VIADD R4, R4, 0x200 ;  /* 0x0000020004047836 */ /* 0x000fe20000000000 */
[----:B------:R-:W-:-:S02]  /*7b20*/  WARPGROUP.DEPBAR.LE gsb0, 0x0 ;  /* 0x00008000000079c5 */ /* 0x000fc40000010000 */
[----:B------:R-:W-:-:S06]  /*7b30*/  WARPGROUP.ARRIVE ;  /* 0x00000000000079c5 */ /* 0x000fcc0000000000 */
[----:B------:R-:W-:Y:S01]  /*7b40*/  QGMMA.64x64x32.F32.E4M3.E4M3 R24, R140, gdesc[UR4], R24, gsb0 ;  /* 0x00e000048c187df3 */ /* 0x000fe20008000818 */
[----:B01----:R-:W-:-:S01]  /*7b50*/  FADD.FTZ R0, R5, R8 ;  /* 0x0000000805007221 */ /* 0x003fc20000010000 */
[----:B------:R-:W-:Y:S01]  /*7b60*/  IMAD.MOV.U32 R5, RZ, RZ, -0x3ffffff0 ;  /* 0xc0000010ff057424 */ /* 0x000fe200078e00ff */
[----:B------:R-:W-:-:S04]  /*7b70*/  R2UR UR6, R4 ;  /* 0x00000000040672ca */ /* 0x000fc800000e0000 */
[----:B------:R-:W-:Y:S01]  /*7b80*/  R2UR UR7, R5 ;  /* 0x00000000050772ca */ /* 0x000fe200000e0000 */
[----:B------:R-:W0:Y:S01]  /*7b90*/  SHFL.BFLY PT, R9, R0, 0x1, 0x1f ;  /* 0x0c201f0000097f89 */ /* 0x000e2200000e0000 */
[----:B----4-:R-:W-:-:S05]  /*7ba0*/  FADD.FTZ R11, R11, R6 ;  /* 0x000000060b0b7221 */ /* 0x010fca0000010000 */
[----:B------:R-:W1:Y:S01]  /*7bb0*/  SHFL.BFLY PT, R2, R11, 0x1, 0x1f ;  /* 0x0c201f000b027f89 */ /* 0x000e6200000e0000 */
[----:B------:R-:W-:Y:S01]  /*7bc0*/  MOV R4, RZ ;  /* 0x000000ff00047202 */ /* 0x000fe20000000f00 */
[----:B0-----:R-:W-:-:S05]  /*7bd0*/  FADD.FTZ R5, R0, R9 ;  /* 0x0000000900057221 */ /* 0x001fca0000010000 */
[----:B------:R-:W-:Y:S01]  /*7be0*/  FSETP.NE.FTZ.AND P1, PT, R5, RZ, PT ;  /* 0x000000ff0500720b */ /* 0x000fe20003f35000 */
[----:B-1----:R-:W-:-:S01]  /*7bf0*/  FADD.FTZ R10, R11, R2 ;  /* 0x000000020b0a7221 */ /* 0x002fc20000010000 */
[----:B------:R-:W-:Y:S01]  /*7c00*/  FMUL.FTZ R6, R5, 0.00390625 ;  /* 0x3b80000005067820 */ /* 0x000fe20000410000 */
[----:B------:R-:W-:Y:S02]  /*7c10*/  WARPGROUP.DEPBAR.LE gsb0, 0x0 ;  /* 0x00008000000079c5 */ /* 0x000fe40000010000 */
[----:B------:R-:W-:-:S06]  /*7c20*/  WARPGROUP.ARRIVE ;  /* 0x00000000000079c5 */ /* 0x000fcc0000000000 */
[----:B------:R-:W-:Y:S01]  /*7c30*/  QGMMA.64x64x32.F32.E4M3.E4M3 R24, R144, gdesc[UR4], R24, gsb0 ;  /* 0x00e0000490187df3 */ /* 0x000fe20008000818 */
[----:B--2---:R-:W-:Y:S01]  /*7c40*/  FMUL.FTZ R12, R10, 0.00390625 ;  /* 0x3b8000000a0c7820 */ /* 0x004fe20000410000 */
[----:B------:R-:W-:Y:S01]  /*7c50*/  FSETP.NE.FTZ.AND P2, PT, R6, RZ, PT ;  /* 0x000000ff0600720b */ /* 0x000fe20003f55000 */
[----:B------:R-:W-:Y:S03]  /*7c60*/  @P1 MUFU.RCP R4, R5 ;  /* 0x0000000500041308 */ /* 0x000fe60000001000 */
[----:B------:R-:W-:Y:S02]  /*7c70*/  FSETP.NE.FTZ.AND P3, PT, R12, RZ, PT ;  /* 0x000000ff0c00720b */ /* 0x000fe40003f75000 */
[----:B------:R-:W-:Y:S01]  /*7c80*/  FSETP.NE.FTZ.AND P1, PT, R10, RZ, PT ;  /* 0x000000ff0a00720b */ /* 0x000fe20003f35000 */
[----:B------:R-:W-:-:S06]  /*7c90*/  IMAD.MOV.U32 R8, RZ, RZ, RZ ;  /* 0x000000ffff087224 */ /* 0x000fcc00078e00ff */
[----:B------:R-:W0:Y:S08]  /*7ca0*/  @P2 MUFU.LG2 R6, R6 ;  /* 0x0000000600062308 */ /* 0x000e300000000c00 */
[----:B------:R-:W1:Y:S08]  /*7cb0*/  @P3 MUFU.LG2 R9, R12 ;  /* 0x0000000c00093308 */ /* 0x000e700000000c00 */
[----:B------:R-:W2:Y:S01]  /*7cc0*/  @P1 MUFU.RCP R8, R10 ;  /* 0x0000000a00081308 */ /* 0x000ea20000001000 */
[----:B------:R-:W-:-:S02]  /*7cd0*/  IMAD.U32 R11, RZ, RZ, UR21 ;  /* 0x00000015ff0b7e24 */ /* 0x000fc4000f8e00ff */
[----:B------:R-:W-:Y:S02]  /*7ce0*/  IMAD.U32 R14, RZ, RZ, UR21 ;  /* 0x00000015ff0e7e24 */ /* 0x000fe4000f8e00ff */
[----:B0-----:R-:W-:Y:S01]  /*7cf0*/  @P2 FMUL.FTZ R6, R6, 0.69314718246459960938 ;  /* 0x3f31721806062820 */ /* 0x001fe20000410000 */
[----:B------:R-:W-:Y:S01]  /*7d00*/  @P2 FMUL.FTZ R5, R11, 0.69314718246459960938 ;  /* 0x3f3172180b052820 */ /* 0x000fe20000410000 */
[----:B------:R-:W-:Y:S01]  /*7d10*/  @P3 FMUL.FTZ R14, R14, 0.69314718246459960938 ;  /* 0x3f3172180e0e3820 */ /* 0x000fe20000410000 */
[----:B-1----:R-:W-:Y:S01]  /*7d20*/  @P3 FMUL.FTZ R9, R9, 0.69314718246459960938 ;  /* 0x3f31721809093820 */ /* 0x002fe20000410000 */
[----:B------:R-:W-:Y:S02]  /*7d30*/  IMAD.MOV.U32 R2, RZ, RZ, -0x800000 ;  /* 0xff800000ff027424 */ /* 0x000fe400078e00ff */
[----:B------:R-:W-:Y:S01]  /*7d40*/  @P2 FFMA.FTZ R2, R5, R58, R6 ;  /* 0x0000003a05022223 */ /* 0x000fe20000010006 */
[----:B------:R-:W-:Y:S02]  /*7d50*/  IMAD.MOV.U32 R0, RZ, RZ, -0x800000 ;  /* 0xff800000ff007424 */ /* 0x000fe400078e00ff */
[----:B------:R-:W-:Y:S01]  /*7d60*/  @P3 FFMA.FTZ R0, R14, R64, R9 ;  /* 0x000000400e003223 */ /* 0x000fe20000010009 */
[-C--:B---3--:R-:W-:Y:S01]  /*7d70*/  FMUL.FTZ R5, R4, R7.reuse ;  /* 0x0000000704057220 */ /* 0x088fe20000410000 */
[----:B--2---:R-:W-:Y:S01]  /*7d80*/  FMUL.FTZ R62, R8, R7 ;  /* 0x00000007083e7220 */ /* 0x004fe20000410000 */
[----:B------:R-:W-:-:S02]  /*7d90*/  WARPGROUP.DEPBAR.LE gsb0, 0x0 ;  /* 0x00008000000079c5 */ /* 0x000fc40000010000 */
[----:B------:R-:W-:Y:S05]  /*7da0*/  @!P0 BRA `(.L_x_155) ;  /* 0x0000000000048947 */ /* 0x000fea0003800000 */
[----:B------:R-:W-:Y:S01]  /*7db0*/  BPT.TRAP 0x1 ;  /* 0x000000040000795c */ /* 0x000fe20000300000 */
.L_x_155:
[----:B------:R-:W-:Y:S01]  /*7dc0*/  VIADD R4, R15, 0x13260 ;  /* 0x000132600f047836 */ /* 0x000fe20000000000 */
[----:B------:R-:W-:Y:S01]  /*7dd0*/  UIADD3 UR39, UR39, 0x1, URZ ;  /* 0x0000000127277890 */ /* 0x000fe2000fffe03f */
[-C--:B------:R-:W-:Y:S01]  /*7de0*/  FMUL.FTZ R56, R33, R5.reuse ;  /* 0x0000000521387220 */ /* 0x080fe20000410000 */
[-C--:B------:R-:W-:Y:S01]  /*7df0*/  FMUL.FTZ R59, R25, R5.reuse ;  /* 0x00000005193b7220 */ /* 0x080fe20000410000 */
[-C--:B------:R-:W-:Y:S01]  /*7e00*/  FMUL.FTZ R57, R32, R5.reuse ;  /* 0x0000000520397220 */ /* 0x080fe20000410000 */
[----:B------:R-:W-:Y:S01]  /*7e10*/  PRMT R4, R3, 0x654, R4 ;  /* 0x0000065403047816 */ /* 0x000fe20000000004 */
[----:B------:R-:W-:Y:S01]  /*7e20*/  UISETP.NE.AND UP0, UPT, UR39, 0x2, UPT ;  /* 0x000000022700788c */ /* 0x000fe2000bf05270 */
[-C--:B------:R-:W-:Y:S01]  /*7e30*/  FMUL.FTZ R33, R37, R5.reuse ;  /* 0x0000000525217220 */ /* 0x080fe20000410000 */
[-C--:B------:R-:W-:Y:S01]  /*7e40*/  FMUL.FTZ R20, R41, R5.reuse ;  /* 0x0000000529147220 */ /* 0x080fe20000410000 */
[----:B------:R0:W-:Y:S01]  /*7e50*/  SYNCS.ARRIVE.TRANS64.RED.A1T0 RZ, [R4+URZ], RZ ;  /* 0x000000ff04ff79a7 */ /* 0x0001e2000810043f */
[-C--:B------:R-:W-:Y:S01]  /*7e60*/  FMUL.FTZ R15, R45, R5.reuse ;  /* 0x000000052d0f7220 */ /* 0x080fe20000410000 */
[-C--:B------:R-:W-:Y:S01]  /*7e70*/  FMUL.FTZ R61, R24, R5.reuse ;  /* 0x00000005183d7220 */ /* 0x080fe20000410000 */
[-C--:B------:R-:W-:Y:S01]  /*7e80*/  FMUL.FTZ R32, R40, R5.reuse ;  /* 0x0000000528207220 */ /* 0x080fe20000410000 */
[-C--:B------:R-:W-:Y:S01]  /*7e90*/  FMUL.FTZ R25, R44, R5.reuse ;  /* 0x000000052c197220 */ /* 0x080fe20000410000 */
[-C--:B------:R-:W-:Y:S01]  /*7ea0*/  FMUL.FTZ R45, R26, R62.reuse ;  /* 0x0000003e1a2d7220 */ /* 0x080fe20000410000 */
[-C--:B------:R-:W-:Y:S01]  /*7eb0*/  FMUL.FTZ R41, R27, R62.reuse ;  /* 0x0000003e1b297220 */ /* 0x080fe20000410000 */
[-C--:B------:R-:W-:Y:S01]  /*7ec0*/  FMUL.FTZ R37, R34, R62.reuse ;  /* 0x0000003e22257220 */ /* 0x080fe20000410000 */
[----:B------:R-:W-:Y:S01]  /*7ed0*/  USEL UR4, URZ, 0x1, UP0 ;  /* 0x000000013f047887 */ /* 0x000fe20008000000 */
        /* <DEDUP_REMOVED lines=15> */
[----:B------:R-:W-:Y:S01]  /*7fd0*/  PLOP3.LUT P0, PT, PT, PT, PT, 0x8, 0x0 ;  /* 0x000000000000781c */ /* 0x000fe20003f0e170 */
[-C--:B------:R-:W-:Y:S01]  /*7fe0*/  FMUL.FTZ R13, R47, R62.reuse ;  /* 0x0000003e2f0d7220 */ /* 0x080fe20000410000 */
[-C--:B------:R-:W-:Y:S01]  /*7ff0*/  FMUL.FTZ R10, R50, R62.reuse ;  /* 0x0000003e320a7220 */ /* 0x080fe20000410000 */
[-C--:B------:R-:W-:Y:S01]  /*8000*/  FMUL.FTZ R6, R51, R62.reuse ;  /* 0x0000003e33067220 */ /* 0x080fe20000410000 */
[-C--:B------:R-:W-:Y:S01]  /*8010*/  FMUL.FTZ R9, R54, R62.reuse ;  /* 0x0000003e36097220 */ /* 0x080fe20000410000 */
[----:B------:R-:W-:Y:S01]  /*8020*/  FMUL.FTZ R55, R55, R62 ;  /* 0x0000003e37377220 */ /* 0x000fe20000410000 */
[----:B------:R-:W-:-:S02]  /*8030*/  UIADD3 UR36, UR36, 0x1, URZ ;  /* 0x0000000124247890 */ /* 0x000fc4000fffe03f */
[----:B------:R-:W-:Y:S02]  /*8040*/  USEL UR39, UR39, URZ, UP0 ;  /* 0x0000003f27277287 */ /* 0x000fe40008000000 */
[----:B0-----:R-:W-:-:S12]  /*8050*/  ULOP3.LUT UR37, UR37, UR4, URZ, 0x3c, !UPT ;  /* 0x0000000425257292 */ /* 0x001fd8000f8e3c3f */
.L_x_133:
[----:B------:R-:W0:Y:S01]  /*8060*/  S2R R4, SR_CgaCtaId ;  /* 0x0000000000047919 */ /* 0x000e220000008800 */
[----:B------:R-:W-:Y:S01]  /*8070*/  MOV R3, 0x400 ;  /* 0x0000040000037802 */ /* 0x000fe20000000f00 */
[----:B------:R-:W-:Y:S01]  /*8080*/  BSSY B0, `(.L_x_156) ;  /* 0x00001cf000007945 */ /* 0x000fe20003800000 */
[----:B------:R-:W-:Y:S02]  /*8090*/  BAR.SYNC.DEFER_BLOCKING 0x5, 0x200 ;  /* 0x0148000000007b1d */ /* 0x000fe40000010000 */
[----:B0-----:R-:W-:-:S05]  /*80a0*/  LEA R3, R4, R3, 0x18 ;  /* 0x0000000304037211 */ /* 0x001fca00078ec0ff */
[----:B------:R-:W0:Y:S02]  /*80b0*/  LDS.128 R28, [R3+0x132d0] ;  /* 0x0132d000031c7984 */ /* 0x000e240000000c00 */
[----:B0-----:R-:W-:Y:S02]  /*80c0*/  R2UR UR5, R29 ;  /* 0x000000001d0572ca */ /* 0x001fe400000e0000 */
[----:B------:R-:W-:Y:S01]  /*80d0*/  R2UR UR40, R30 ;  /* 0x000000001e2872ca */ /* 0x000fe200000e0000 */
[----:B------:R-:W-:Y:S06]  /*80e0*/  BAR.ARV 0x4, 0x200 ;  /* 0x0108000000007b1d */ /* 0x000fec0000002000 */
[----:B------:R-:W-:Y:S08]  /*80f0*/  @P0 BRA `(.L_x_157) ;  /* 0x0000001000a80947 */ /* 0x000ff00003800000 */
[----:B------:R-:W0:Y:S01]  /*8100*/  S2R R35, SR_TID.X ;  /* 0x0000000000237919 */ /* 0x000e220000002100 */
[----:B------:R-:W-:Y:S01]  /*8110*/  ULDC.64 UR6, c[0x4][0x38] ;  /* 0x01000e0000067ab9 */ /* 0x000fe20000000a00 */
[----:B------:R-:W2:Y:S01]  /*8120*/  LDL R38, [R1] ;  /* 0x0000000001267983 */ /* 0x000ea20000100800 */
[----:B------:R-:W1:Y:S01]  /*8130*/  S2R R30, SR_SWINHI ;  /* 0x00000000001e7919 */ /* 0x000e620000002f00 */
[----:B------:R-:W-:Y:S02]  /*8140*/  F2FP.BF16.F32.PACK_AB R9, R9, R10 ;  /* 0x0000000a0909723e */ /* 0x000fe400000010ff */
[----:B------:R-:W-:Y:S02]  /*8150*/  F2FP.BF16.F32.PACK_AB R8, R7, R8 ;  /* 0x000000080708723e */ /* 0x000fe400000010ff */
[----:B------:R-:W-:Y:S02]  /*8160*/  F2FP.BF16.F32.PACK_AB R14, R13, R14 ;  /* 0x0000000e0d0e723e */ /* 0x000fe400000010ff */
[----:B------:R-:W-:-:S02]  /*8170*/  F2FP.BF16.F32.PACK_AB R21, R21, R24 ;  /* 0x000000181515723e */ /* 0x000fc400000010ff */
[----:B------:R-:W-:Y:S02]  /*8180*/  F2FP.BF16.F32.PACK_AB R36, R36, R57 ;  /* 0x000000392424723e */ /* 0x000fe400000010ff */
[----:B------:R-:W-:Y:S02]  /*8190*/  F2FP.BF16.F32.PACK_AB R11, R11, R12 ;  /* 0x0000000c0b0b723e */ /* 0x000fe400000010ff */
[----:B------:R-:W-:Y:S02]  /*81a0*/  F2FP.BF16.F32.PACK_AB R44, R44, R45 ;  /* 0x0000002d2c2c723e */ /* 0x000fe400000010ff */
[----:B------:R-:W-:Y:S02]  /*81b0*/  F2FP.BF16.F32.PACK_AB R41, R40, R41 ;  /* 0x000000292829723e */ /* 0x000fe400000010ff */
[----:B------:R-:W-:Y:S02]  /*81c0*/  F2FP.BF16.F32.PACK_AB R34, R34, R37 ;  /* 0x000000252222723e */ /* 0x000fe400000010ff */
[----:B------:R-:W-:-:S02]  /*81d0*/  F2FP.BF16.F32.PACK_AB R60, R60, R61 ;  /* 0x0000003d3c3c723e */ /* 0x000fc400000010ff */
[----:B------:R-:W-:Y:S02]  /*81e0*/  F2FP.BF16.F32.PACK_AB R59, R58, R59 ;  /* 0x0000003b3a3b723e */ /* 0x000fe400000010ff */
[----:B------:R-:W-:Y:S01]  /*81f0*/  F2FP.BF16.F32.PACK_AB R33, R33, R56 ;  /* 0x000000382121723e */ /* 0x000fe200000010ff */
[----:B0-----:R-:W-:Y:S01]  /*8200*/  IMAD.SHL.U32 R4, R35, 0x4, RZ ;  /* 0x0000000423047824 */ /* 0x001fe200078e00ff */
[----:B------:R-:W-:Y:S02]  /*8210*/  F2FP.BF16.F32.PACK_AB R27, R26, R27 ;  /* 0x0000001b1a1b723e */ /* 0x000fe400000010ff */
[----:B------:R-:W-:Y:S02]  /*8220*/  F2FP.BF16.F32.PACK_AB R25, R25, R32 ;  /* 0x000000201919723e */ /* 0x000fe400000010ff */
[----:B------:R-:W-:Y:S01]  /*8230*/  F2FP.BF16.F32.PACK_AB R20, R15, R20 ;  /* 0x000000140f14723e */ /* 0x000fe200000010ff */
[----:B------:R-:W-:Y:S01]  /*8240*/  USHF.L.U32 UR11, UR42, 0x2, URZ ;  /* 0x000000022a0b7899 */ /* 0x000fe2000800063f */
[----:B------:R-:W-:Y:S01]  /*8250*/  LOP3.LUT R4, R4, 0xc, RZ, 0xc0, !PT ;  /* 0x0000000c04047812 */ /* 0x000fe200078ec0ff */
[----:B------:R-:W-:Y:S01]  /*8260*/  USHF.L.U64.HI UR17, UR42, 0x2, UR43 ;  /* 0x000000022a117899 */ /* 0x000fe2000801022b */
[----:B------:R-:W-:Y:S02]  /*8270*/  BAR.SYNC.DEFER_BLOCKING 0x1, 0x180 ;  /* 0x0046000000007b1d */ /* 0x000fe40000010000 */
[----:B------:R-:W-:-:S04]  /*8280*/  IADD3 R4, P0, R4, UR6, RZ ;  /* 0x0000000604047c10 */ /* 0x000fc8000ff1e0ff */
[----:B------:R-:W-:Y:S01]  /*8290*/  IADD3.X R5, RZ, UR7, RZ, P0, !PT ;  /* 0x00000007ff057c10 */ /* 0x000fe200087fe4ff */
[----:B------:R-:W-:Y:S01]  /*82a0*/  ULDC.64 UR6, c[0x0][0xc00] ;  /* 0x0003000000067ab9 */ /* 0x000fe20000000a00 */
[----:B------:R-:W-:Y:S01]  /*82b0*/  USHF.R.S32.HI UR16, URZ, 0x1f, UR45 ;  /* 0x0000001f3f107899 */ /* 0x000fe2000801142d */
[----:B------:R-:W-:Y:S02]  /*82c0*/  ULDC.64 UR8, c[0x0][0xb90] ;  /* 0x0002e40000087ab9 */ /* 0x000fe40000000a00 */
[----:B------:R0:W3:Y:S01]  /*82d0*/  LDG.E.CONSTANT R28, desc[UR46][R4.64] ;  /* 0x0000002e041c7981 */ /* 0x0000e2000c1e9900 */
[----:B------:R-:W-:Y:S01]  /*82e0*/  F2FP.BF16.F32.PACK_AB R10, R55, R6 ;  /* 0x00000006370a723e */ /* 0x000fe200000010ff */
[----:B------:R-:W-:Y:S02]  /*82f0*/  UISETP.NE.U32.AND UP0, UPT, UR6, URZ, UPT ;  /* 0x0000003f0600728c */ /* 0x000fe4000bf05070 */
[----:B------:R-:W-:Y:S02]  /*8300*/  UIADD3 UR4, UP1, UR11, UR6, URZ ;  /* 0x000000060b047290 */ /* 0x000fe4000ff3e03f */
[----:B------:R-:W-:-:S02]  /*8310*/  UISETP.NE.AND.EX UP0, UPT, UR7, URZ, UPT, UP0 ;  /* 0x0000003f0700728c */ /* 0x000fc4000bf05300 */
[----:B------:R-:W-:Y:S01]  /*8320*/  UIADD3.X UR6, UR17, UR7, URZ, UP1, !UPT ;  /* 0x0000000711067290 */ /* 0x000fe20008ffe43f */
[----:B0-----:R-:W-:Y:S01]  /*8330*/  LOP3.LUT P0, R4, R35, 0x3, RZ, 0xc0, !PT ;  /* 0x0000000323047812 */ /* 0x001fe2000780c0ff */
[----:B------:R-:W-:Y:S01]  /*8340*/  ULDC.64 UR12, c[0x0][0xc08] ;  /* 0x00030200000c7ab9 */ /* 0x000fe20000000a00 */
[----:B------:R-:W-:Y:S02]  /*8350*/  ULDC.64 UR14, c[0x0][0xb98] ;  /* 0x0002e600000e7ab9 */ /* 0x000fe40000000a00 */
[----:B------:R-:W-:Y:S02]  /*8360*/  ISETP.EQ.OR P0, PT, R4, 0x3, !P0 ;  /* 0x000000030400780c */ /* 0x000fe40004702670 */
[----:B------:R-:W-:Y:S02]  /*8370*/  MOV R4, R3 ;  /* 0x0000000300047202 */ /* 0x000fe40000000f00 */
[----:B-1----:R-:W-:Y:S02]  /*8380*/  MOV R5, R30 ;  /* 0x0000001e00057202 */ /* 0x002fe40000000f00 */
[----:B------:R-:W-:-:S02]  /*8390*/  SEL R47, R21, R14, P0 ;  /* 0x0000000e152f7207 */ /* 0x000fc40000000000 */
[----:B------:R-:W-:Y:S02]  /*83a0*/  SEL R37, R11, R8, P0 ;  /* 0x000000080b257207 */ /* 0x000fe40000000000 */
[----:B------:R-:W-:Y:S02]  /*83b0*/  SEL R39, R8, R11, P0 ;  /* 0x0000000b08277207 */ /* 0x000fe40000000000 */
[----:B------:R-:W-:Y:S02]  /*83c0*/  SEL R21, R14, R21, P0 ;  /* 0x000000150e157207 */ /* 0x000fe40000000000 */
[----:B------:R-:W-:Y:S02]  /*83d0*/  SEL R43, R44, R41, P0 ;  /* 0x000000292c2b7207 */ /* 0x000fe40000000000 */
[----:B------:R-:W-:Y:S02]  /*83e0*/  SEL R41, R41, R44, P0 ;  /* 0x0000002c29297207 */ /* 0x000fe40000000000 */
        /* <DEDUP_REMOVED lines=9> */
[----:B------:R-:W-:Y:S01]  /*8480*/  SEL R51, R10, R9, P0 ;  /* 0x000000090a337207 */ /* 0x000fe20000000000 */
[----:B--2---:R-:W-:-:S03]  /*8490*/  IMAD.WIDE R6, R38, 0x2, R4 ;  /* 0x0000000226067825 */ /* 0x004fc600078e0204 */
[C---:B------:R-:W-:Y:S02]  /*84a0*/  LOP3.LUT R13, R6.reuse, 0x380, RZ, 0xc0, !PT ;  /* 0x00000380060d7812 */ /* 0x040fe400078ec0ff */
[C---:B------:R-:W-:Y:S02]  /*84b0*/  IADD3 R57, P1, R6.reuse, 0x60, RZ ;  /* 0x0000006006397810 */ /* 0x040fe40007f3e0ff */
[C---:B------:R-:W-:Y:S02]  /*84c0*/  IADD3 R53, P3, R6.reuse, 0x20, RZ ;  /* 0x0000002006357810 */ /* 0x040fe40007f7e0ff */
[----:B------:R-:W-:Y:S01]  /*84d0*/  SHF.R.U64 R13, R13, 0x3, RZ ;  /* 0x000000030d0d7819 */ /* 0x000fe200000012ff */
[----:B------:R-:W-:Y:S01]  /*84e0*/  IMAD.X R9, RZ, RZ, R7, P1 ;  /* 0x000000ffff097224 */ /* 0x000fe200008e0607 */
[----:B------:R-:W-:Y:S02]  /*84f0*/  IADD3 R55, P2, R6, 0x40, RZ ;  /* 0x0000004006377810 */ /* 0x000fe40007f5e0ff */
[----:B------:R-:W-:-:S02]  /*8500*/  LOP3.LUT R8, R53, 0x380, RZ, 0xc0, !PT ;  /* 0x0000038035087812 */ /* 0x000fc400078ec0ff */
[----:B------:R-:W-:Y:S01]  /*8510*/  LOP3.LUT R14, R57, 0x380, RZ, 0xc0, !PT ;  /* 0x00000380390e7812 */ /* 0x000fe200078ec0ff */
[--C-:B------:R-:W-:Y:S01]  /*8520*/  IMAD.X R11, RZ, RZ, R7.reuse, P2 ;  /* 0x000000ffff0b7224 */ /* 0x100fe200010e0607 */
[----:B------:R-:W-:Y:S01]  /*8530*/  LOP3.LUT R6, R13, R6, RZ, 0x3c, !PT ;  /* 0x000000060d067212 */ /* 0x000fe200078e3cff */
[----:B------:R-:W-:Y:S01]  /*8540*/  IMAD.X R13, RZ, RZ, R7, P3 ;  /* 0x000000ffff0d7224 */ /* 0x000fe200018e0607 */
[----:B------:R-:W-:Y:S02]  /*8550*/  SHF.R.U64 R8, R8, 0x3, RZ ;  /* 0x0000000308087819 */ /* 0x000fe400000012ff */
[----:B------:R-:W-:Y:S02]  /*8560*/  SHF.R.U64 R14, R14, 0x3, RZ ;  /* 0x000000030e0e7819 */ /* 0x000fe400000012ff */
[----:B------:R-:W-:Y:S02]  /*8570*/  MOV R44, R6 ;  /* 0x00000006002c7202 */ /* 0x000fe40000000f00 */
[----:B------:R-:W-:-:S02]  /*8580*/  LOP3.LUT R12, R8, R53, RZ, 0x3c, !PT ;  /* 0x00000035080c7212 */ /* 0x000fc400078e3cff */
[----:B------:R-:W-:Y:S02]  /*8590*/  LOP3.LUT R8, R14, R57, RZ, 0x3c, !PT ;  /* 0x000000390e087212 */ /* 0x000fe400078e3cff */
[----:B------:R-:W-:Y:S02]  /*85a0*/  LOP3.LUT R10, R55, 0x380, RZ, 0xc0, !PT ;  /* 0x00000380370a7812 */ /* 0x000fe400078ec0ff */
[----:B------:R-:W-:Y:S02]  /*85b0*/  MOV R7, R8 ;  /* 0x0000000800077202 */ /* 0x000fe40000000f00 */
[----:B------:R-:W-:Y:S02]  /*85c0*/  SHF.R.U64 R10, R10, 0x3, RZ ;  /* 0x000000030a0a7819 */ /* 0x000fe400000012ff */
[----:B------:R-:W-:Y:S02]  /*85d0*/  MOV R42, R12 ;  /* 0x0000000c002a7202 */ /* 0x000fe40000000f00 */
[----:B------:R-:W-:-:S02]  /*85e0*/  LOP3.LUT R10, R10, R55, RZ, 0x3c, !PT ;  /* 0x000000370a0a7212 */ /* 0x000fc400078e3cff */
[----:B------:R-:W-:Y:S02]  /*85f0*/  PLOP3.LUT P2, PT, PT, PT, UP0, 0x80, 0x0 ;  /* 0x000000000000781c */ /* 0x000fe40003f4f008 */
[----:B---3--:R-:W-:Y:S01]  /*8600*/  LOP3.LUT R6, R28, 0x2, RZ, 0x3c, !PT ;  /* 0x000000021c067812 */ /* 0x008fe200078e3cff */
[----:B------:R-:W-:Y:S04]  /*8610*/  SHFL.IDX PT, R15, R15, R28, 0x1c1f ;  /* 0x001c1f1c0f0f7589 */ /* 0x000fe800000e0000 */
[----:B------:R-:W-:Y:S04]  /*8620*/  SHFL.IDX PT, R43, R43, R28, 0x1c1f ;  /* 0x001c1f1c2b2b7589 */ /* 0x000fe800000e0000 */
[----:B------:R-:W0:Y:S04]  /*8630*/  SHFL.IDX PT, R14, R59, R6, 0x1c1f ;  /* 0x001c1f063b0e7589 */ /* 0x000e2800000e0000 */
[----:B------:R-:W1:Y:S04]  /*8640*/  SHFL.IDX PT, R30, R41, R6, 0x1c1f ;  /* 0x001c1f06291e7589 */ /* 0x000e6800000e0000 */
[----:B------:R-:W-:Y:S04]  /*8650*/  SHFL.IDX PT, R29, R29, R28, 0x1c1f ;  /* 0x001c1f1c1d1d7589 */ /* 0x000fe800000e0000 */
[----:B------:R-:W-:Y:S04]  /*8660*/  SHFL.IDX PT, R35, R35, R28, 0x1c1f ;  /* 0x001c1f1c23237589 */ /* 0x000fe800000e0000 */
[----:B------:R-:W-:Y:S04]  /*8670*/  SHFL.IDX PT, R45, R45, R28, 0x1c1f ;  /* 0x001c1f1c2d2d7589 */ /* 0x000fe800000e0000 */
[----:B------:R-:W2:Y:S04]  /*8680*/  SHFL.IDX PT, R20, R33, R6, 0x1c1f ;  /* 0x001c1f0621147589 */ /* 0x000ea800000e0000 */
[----:B------:R-:W3:Y:S01]  /*8690*/  SHFL.IDX PT, R24, R25, R6, 0x1c1f ;  /* 0x001c1f0619187589 */ /* 0x000ee200000e0000 */
[----:B0-----:R-:W-:-:S03]  /*86a0*/  SEL R8, R15, R14, P0 ;  /* 0x0000000e0f087207 */ /* 0x001fc60000000000 */
[----:B------:R-:W0:Y:S01]  /*86b0*/  SHFL.IDX PT, R36, R27, R6, 0x1c1f ;  /* 0x001c1f061b247589 */ /* 0x000e2200000e0000 */
[----:B-1----:R-:W-:-:S03]  /*86c0*/  SEL R9, R43, R30, P0 ;  /* 0x0000001e2b097207 */ /* 0x002fc60000000000 */
[----:B------:R-:W-:Y:S04]  /*86d0*/  SHFL.IDX PT, R37, R37, R28, 0x1c1f ;  /* 0x001c1f1c25257589 */ /* 0x000fe800000e0000 */
[----:B------:R-:W-:Y:S04]  /*86e0*/  SHFL.IDX PT, R47, R47, R28, 0x1c1f ;  /* 0x001c1f1c2f2f7589 */ /* 0x000fe800000e0000 */
[----:B------:R-:W1:Y:S04]  /*86f0*/  SHFL.IDX PT, R26, R39, R6, 0x1c1f ;  /* 0x001c1f06271a7589 */ /* 0x000e6800000e0000 */
[----:B------:R4:W1:Y:S01]  /*8700*/  SHFL.IDX PT, R38, R21, R6, 0x1c1f ;  /* 0x001c1f0615267589 */ /* 0x00086200000e0000 */
[----:B--2---:R-:W-:-:S03]  /*8710*/  SEL R12, R29, R20, P0 ;  /* 0x000000141d0c7207 */ /* 0x004fc60000000000 */
[----:B------:R2:W-:Y:S01]  /*8720*/  SHFL.IDX PT, R49, R49, R28, 0x1c1f ;  /* 0x001c1f1c31317589 */ /* 0x0005e200000e0000 */
[----:B---3--:R-:W-:Y:S02]  /*8730*/  SEL R32, R35, R24, P0 ;  /* 0x0000001823207207 */ /* 0x008fe40000000000 */
[----:B------:R-:W-:Y:S01]  /*8740*/  SEL R34, R24, R35, P0 ;  /* 0x0000002318227207 */ /* 0x000fe20000000000 */
[----:B------:R-:W3:Y:S01]  /*8750*/  SHFL.IDX PT, R40, R51, R6, 0x1c1f ;  /* 0x001c1f0633287589 */ /* 0x000ee200000e0000 */
[----:B0-----:R-:W-:Y:S01]  /*8760*/  SEL R13, R45, R36, P0 ;  /* 0x000000242d0d7207 */ /* 0x001fe20000000000 */
[----:B----4-:R-:W-:Y:S01]  /*8770*/  IMAD.U32 R21, RZ, RZ, UR6 ;  /* 0x00000006ff157e24 */ /* 0x010fe2000f8e00ff */
[----:B--2---:R-:W-:Y:S02]  /*8780*/  MOV R28, R10 ;  /* 0x0000000a001c7202 */ /* 0x004fe40000000f00 */
[----:B------:R-:W-:Y:S02]  /*8790*/  SEL R10, R14, R15, P0 ;  /* 0x0000000f0e0a7207 */ /* 0x000fe40000000000 */
[----:B------:R-:W-:-:S02]  /*87a0*/  SEL R11, R30, R43, P0 ;  /* 0x0000002b1e0b7207 */ /* 0x000fc40000000000 */
[----:B------:R-:W-:Y:S01]  /*87b0*/  SEL R14, R20, R29, P0 ;  /* 0x0000001d140e7207 */ /* 0x000fe20000000000 */
[----:B------:R-:W-:Y:S01]  /*87c0*/  IMAD.U32 R20, RZ, RZ, UR4 ;  /* 0x00000004ff147e24 */ /* 0x000fe2000f8e00ff */
[----:B------:R-:W-:Y:S01]  /*87d0*/  SEL R15, R36, R45, P0 ;  /* 0x0000002d240f7207 */ /* 0x000fe20000000000 */
[----:B------:R0:W-:Y:S01]  /*87e0*/  STSM.16.M88.4 [R44], R8 ;  /* 0x000000082c007844 */ /* 0x0001e20000000200 */
[----:B-1----:R-:W-:Y:S02]  /*87f0*/  SEL R24, R37, R26, P0 ;  /* 0x0000001a25187207 */ /* 0x002fe40000000000 */
[----:B------:R-:W-:Y:S01]  /*8800*/  SEL R33, R47, R38, P0 ;  /* 0x000000262f217207 */ /* 0x000fe20000000000 */
[----:B------:R-:W-:Y:S01]  /*8810*/  STSM.16.M88.4 [R42], R12 ;  /* 0x0000000c2a007844 */ /* 0x000fe20000000200 */
[----:B------:R-:W-:Y:S02]  /*8820*/  SEL R35, R38, R47, P0 ;  /* 0x0000002f26237207 */ /* 0x000fe40000000000 */
[----:B------:R-:W-:-:S02]  /*8830*/  SEL R26, R26, R37, P0 ;  /* 0x000000251a1a7207 */ /* 0x000fc40000000000 */
[----:B---3--:R-:W-:Y:S01]  /*8840*/  SEL R25, R49, R40, P0 ;  /* 0x0000002831197207 */ /* 0x008fe20000000000 */
[----:B------:R-:W-:Y:S01]  /*8850*/  STSM.16.M88.4 [R28], R32 ;  /* 0x000000201c007844 */ /* 0x000fe20000000200 */
[----:B------:R-:W-:Y:S01]  /*8860*/  SEL R27, R40, R49, P0 ;  /* 0x00000031281b7207 */ /* 0x000fe20000000000 */
[----:B------:R-:W1:Y:S04]  /*8870*/  LDC R37, c[0x0][0xbe8] ;  /* 0x0002fa00ff257b82 */ /* 0x000e680000000800 */
[----:B------:R2:W-:Y:S04]  /*8880*/  STSM.16.M88.4 [R7], R24 ;  /* 0x0000001807007844 */ /* 0x0005e80000000200 */
[----:B------:R-:W-:Y:S06]  /*8890*/  BAR.SYNC.DEFER_BLOCKING 0x1, 0x180 ;  /* 0x0046000000007b1d */ /* 0x000fec0000010000 */
[----:B------:R-:W3:Y:S01]  /*88a0*/  @P2 LDG.E R6, desc[UR46][R20.64] ;  /* 0x0000002e14062981 */ /* 0x000ee2000c1e1900 */
[----:B-1----:R-:W-:Y:S01]  /*88b0*/  ISETP.NE.AND P1, PT, R37, 0x1, PT ;  /* 0x000000012500780c */ /* 0x002fe20003f25270 */
[----:B------:R-:W-:Y:S01]  /*88c0*/  UMOV UR4, URZ ;  /* 0x0000003f00047c82 */ /* 0x000fe20008000000 */
[----:B0-----:R-:W-:Y:S01]  /*88d0*/  IMAD.U32 R10, RZ, RZ, UR44 ;  /* 0x0000002cff0a7e24 */ /* 0x001fe2000f8e00ff */
[----:B------:R-:W-:-:S02]  /*88e0*/  UIMAD UR6, UR16, UR8, URZ ;  /* 0x00000008100672a4 */ /* 0x000fc4000f8e023f */
[----:B------:R-:W-:Y:S01]  /*88f0*/  USEL UR43, UR43, URZ, !UP0 ;  /* 0x0000003f2b2b7287 */ /* 0x000fe2000c000000 */
[----:B------:R-:W-:Y:S01]  /*8900*/  IMAD R10, R10, 0xc0, R157 ;  /* 0x000000c00a0a7824 */ /* 0x000fe200078e029d */
[----:B------:R-:W-:Y:S02]  /*8910*/  UIMAD UR10, UR45, UR9, UR6 ;  /* 0x000000092d0a72a4 */ /* 0x000fe4000f8e0206 */
[----:B------:R-:W-:Y:S02]  /*8920*/  UISETP.NE.U32.AND UP1, UPT, UR12, URZ, UPT ;  /* 0x0000003f0c00728c */ /* 0x000fe4000bf25070 */
[----:B------:R-:W-:Y:S02]  /*8930*/  USEL UR42, UR42, URZ, !UP0 ;  /* 0x0000003f2a2a7287 */ /* 0x000fe4000c000000 */
[----:B------:R-:W2:Y:S01]  /*8940*/  @P1 LDC R29, c[0x0][0xbec] ;  /* 0x0002fb00ff1d1b82 */ /* 0x000ea20000000800 */
[----:B------:R-:W-:-:S06]  /*8950*/  UISETP.NE.AND.EX UP0, UPT, UR13, URZ, UPT, UP1 ;  /* 0x0000003f0d00728c */ /* 0x000fcc000bf05310 */
[----:B------:R-:W-:Y:S01]  /*8960*/  PLOP3.LUT P3, PT, PT, PT, UP0, 0x80, 0x0 ;  /* 0x000000000000781c */ /* 0x000fe20003f6f008 */
[----:B------:R-:W0:Y:S01]  /*8970*/  @P1 LDC R30, c[0x0][0xbf0] ;  /* 0x0002fc00ff1e1b82 */ /* 0x000e220000000800 */
[----:B--2---:R-:W-:Y:S01]  /*8980*/  @P1 IMAD.HI.U32 R7, R10, R29, RZ ;  /* 0x0000001d0a071227 */ /* 0x004fe200078e00ff */
[----:B---3--:R-:W-:-:S03]  /*8990*/  @P2 R2UR UR4, R6 ;  /* 0x00000000060422ca */ /* 0x008fc600000e0000 */
[----:B------:R-:W-:Y:S01]  /*89a0*/  IMAD.MOV.U32 R6, RZ, RZ, R10 ;  /* 0x000000ffff067224 */ /* 0x000fe200078e000a */
[----:B0-----:R-:W-:-:S04]  /*89b0*/  @P1 SHF.R.U32.HI R6, RZ, R30, R7 ;  /* 0x0000001eff061219 */ /* 0x001fc80000011607 */
[----:B------:R-:W-:-:S05]  /*89c0*/  IADD3 R8, -R6, RZ, RZ ;  /* 0x000000ff06087210 */ /* 0x000fca0007ffe1ff */
[----:B------:R-:W-:Y:S01]  /*89d0*/  IMAD R9, R37, R8, R10 ;  /* 0x0000000825097224 */ /* 0x000fe200078e020a */
[----:B------:R-:W-:Y:S01]  /*89e0*/  SHF.R.S32.HI R8, RZ, 0x1f, R6 ;  /* 0x0000001fff087819 */ /* 0x000fe20000011406 */
[----:B------:R-:W-:Y:S02]  /*89f0*/  USHF.R.S32.HI UR7, URZ, 0x1f, UR4 ;  /* 0x0000001f3f077899 */ /* 0x000fe40008011404 */
[----:B------:R-:W-:Y:S01]  /*8a00*/  UMOV UR6, UR4 ;  /* 0x0000000400067c82 */ /* 0x000fe20008000000 */
[----:B------:R-:W-:Y:S01]  /*8a10*/  SHF.R.S32.HI R7, RZ, 0x1f, R9 ;  /* 0x0000001fff077819 */ /* 0x000fe20000011409 */
[----:B------:R-:W-:-:S04]  /*8a20*/  UIMAD.WIDE.U32 UR8, UR45, UR8, UR6 ;  /* 0x000000082d0872a5 */ /* 0x000fc8000f8e0006 */
[----:B------:R-:W-:Y:S02]  /*8a30*/  UIADD3 UR9, UR9, UR10, URZ ;  /* 0x0000000a09097290 */ /* 0x000fe4000fffe03f */
[----:B------:R-:W-:Y:S02]  /*8a40*/  UIMAD UR10, UR43, UR14, URZ ;  /* 0x0000000e2b0a72a4 */ /* 0x000fe4000f8e023f */
[----:B------:R-:W-:Y:S02]  /*8a50*/  UIMAD.WIDE.U32 UR8, UR42, UR14, UR8 ;  /* 0x0000000e2a0872a5 */ /* 0x000fe4000f8e0008 */
[----:B------:R-:W-:-:S03]  /*8a60*/  UIMAD UR10, UR42, UR15, UR10 ;  /* 0x0000000f2a0a72a4 */ /* 0x000fc6000f8e020a */
[----:B------:R-:W-:Y:S01]  /*8a70*/  ULDC.64 UR14, c[0x0][0xb88] ;  /* 0x0002e200000e7ab9 */ /* 0x000fe20000000a00 */
[----:B------:R-:W-:Y:S01]  /*8a80*/  IADD3 R6, P0, R6, UR8, RZ ;  /* 0x0000000806067c10 */ /* 0x000fe2000ff1e0ff */
[----:B------:R-:W-:Y:S01]  /*8a90*/  @UP0 UIADD3 UR8, UP1, UR11, UR12, URZ ;  /* 0x0000000c0b080290 */ /* 0x000fe2000ff3e03f */
[----:B------:R-:W-:Y:S02]  /*8aa0*/  IMAD.U32 R11, RZ, RZ, UR10 ;  /* 0x0000000aff0b7e24 */ /* 0x000fe4000f8e00ff */
[----:B------:R-:W-:Y:S01]  /*8ab0*/  IMAD R10, R7, UR14, RZ ;  /* 0x0000000e070a7c24 */ /* 0x000fe2000f8e02ff */
[----:B------:R-:W-:Y:S01]  /*8ac0*/  ULDC UR12, c[0x0][0xa88] ;  /* 0x0002a200000c7ab9 */ /* 0x000fe20000000800 */
[----:B------:R-:W-:Y:S01]  /*8ad0*/  ULDC.64 UR10, c[0x0][0xb50] ;  /* 0x0002d400000a7ab9 */ /* 0x000fe20000000a00 */
[----:B------:R-:W-:Y:S01]  /*8ae0*/  IADD3.X R7, R8, UR9, R11, P0, !PT ;  /* 0x0000000908077c10 */ /* 0x000fe200087fe40b */
[----:B------:R-:W-:Y:S01]  /*8af0*/  @UP0 UIADD3.X UR9, UR17, UR13, URZ, UP1, !UPT ;  /* 0x0000000d11090290 */ /* 0x000fe20008ffe43f */
[----:B------:R-:W-:-:S02]  /*8b00*/  IMAD.U32 R8, RZ, RZ, UR12 ;  /* 0x0000000cff087e24 */ /* 0x000fc4000f8e00ff */
[----:B------:R-:W-:Y:S02]  /*8b10*/  IMAD.U32 R12, RZ, RZ, UR8 ;  /* 0x00000008ff0c7e24 */ /* 0x000fe4000f8e00ff */
[C---:B------:R-:W-:Y:S02]  /*8b20*/  IMAD R11, R9.reuse, UR15, R10 ;  /* 0x0000000f090b7c24 */ /* 0x040fe4000f8e020a */
[----:B------:R-:W-:Y:S02]  /*8b30*/  IMAD.U32 R13, RZ, RZ, UR9 ;  /* 0x00000009ff0d7e24 */ /* 0x000fe4000f8e00ff */
[----:B------:R-:W-:-:S03]  /*8b40*/  IMAD.WIDE.U32 R6, R9, UR14, R6 ;  /* 0x0000000e09067c25 */ /* 0x000fc6000f8e0006 */
[----:B------:R0:W5:Y:S01]  /*8b50*/  @P3 LDG.E R8, desc[UR46][R12.64] ;  /* 0x0000002e0c083981 */ /* 0x000162000c1e1900 */
[----:B------:R-:W-:Y:S01]  /*8b60*/  IMAD.IADD R7, R7, 0x1, R11 ;  /* 0x0000000107077824 */ /* 0x000fe200078e020b */
[----:B------:R-:W-:-:S04]  /*8b70*/  LEA R10, P0, R6, UR10, 0x2 ;  /* 0x0000000a060a7c11 */ /* 0x000fc8000f8010ff */
[----:B------:R-:W-:Y:S01]  /*8b80*/  LEA.HI.X R7, R6, UR11, R7, 0x2, P0 ;  /* 0x0000000b06077c11 */ /* 0x000fe200080f1407 */
[----:B------:R-:W-:Y:S01]  /*8b90*/  IMAD.U32 R6, RZ, RZ, UR44 ;  /* 0x0000002cff067e24 */ /* 0x000fe2000f8e00ff */
[----:B------:R-:W-:Y:S07]  /*8ba0*/  @P3 BRA `(.L_x_158) ;  /* 0x0000000000103947 */ /* 0x000fee0003800000 */
[----:B------:R-:W-:Y:S05]  /*8bb0*/  @!P2 BRA `(.L_x_158) ;  /* 0x00000000000ca947 */ /* 0x000fea0003800000 */
[----:B------:R-:W2:Y:S04]  /*8bc0*/  LDG.E R9, desc[UR46][R20.64] ;  /* 0x0000002e14097981 */ /* 0x000ea8000c1e1900 */
[----:B-----5:R-:W2:Y:S02]  /*8bd0*/  LDG.E R8, desc[UR46][R20.64+0x4] ;  /* 0x0000042e14087981 */ /* 0x020ea4000c1e1900 */
[----:B--2---:R-:W-:-:S07]  /*8be0*/  IMAD.IADD R8, R8, 0x1, -R9 ;  /* 0x0000000108087824 */ /* 0x004fce00078e0a09 */
.L_x_158:
[----:B0-----:R-:W-:Y:S01]  /*8bf0*/  LEA R13, R18, R17, 0x6 ;  /* 0x00000011120d7211 */ /* 0x001fe200078e30ff */
[----:B------:R-:W-:Y:S01]  /*8c00*/  SHFL.IDX PT, R14, R10, RZ, 0x1c1f ;  /* 0x001c1fff0a0e7589 */ /* 0x000fe200000e0000 */
[----:B------:R-:W-:Y:S01]  /*8c10*/  IMAD R6, R6, 0xc0, R23 ;  /* 0x000000c006067824 */ /* 0x000fe200078e0217 */
[----:B------:R-:W-:Y:S01]  /*8c20*/  LOP3.LUT P0, RZ, R19, 0x3, RZ, 0xc0, !PT ;  /* 0x0000000313ff7812 */ /* 0x000fe2000780c0ff */
[----:B-----5:R-:W-:Y:S01]  /*8c30*/  IMAD R39, R8, R37, RZ ;  /* 0x0000002508277224 */ /* 0x020fe200078e02ff */
[----:B------:R-:W0:Y:S01]  /*8c40*/  SHFL.IDX PT, R15, R7, RZ, 0x1c1f ;  /* 0x001c1fff070f7589 */ /* 0x000e2200000e0000 */
[----:B------:R-:W-:Y:S01]  /*8c50*/  IMAD.WIDE R12, R13, 0x2, R4 ;  /* 0x000000020d0c7825 */ /* 0x000fe200078e0204 */
[----:B------:R-:W1:Y:S01]  /*8c60*/  @P1 LDC R33, c[0x0][0xbf0] ;  /* 0x0002fc00ff211b82 */ /* 0x000e620000000800 */
[----:B------:R-:W-:Y:S01]  /*8c70*/  ULDC.64 UR10, c[0x0][0xaa0] ;  /* 0x0002a800000a7ab9 */ /* 0x000fe20000000a00 */
[----:B------:R-:W-:Y:S01]  /*8c80*/  SHFL.IDX PT, R20, R10, 0x1, 0x1c1f ;  /* 0x003c1f000a147f89 */ /* 0x000fe200000e0000 */
[----:B------:R-:W-:Y:S01]  /*8c90*/  VIADD R4, R6, 0x8 ;  /* 0x0000000806047836 */ /* 0x000fe20000000000 */
[----:B------:R-:W-:-:S02]  /*8ca0*/  IADD3 R9, P3, R12, 0x1800, RZ ;  /* 0x000018000c097810 */ /* 0x000fc40007f7e0ff */
[----:B------:R-:W2:Y:S01]  /*8cb0*/  SHFL.IDX PT, R21, R7, 0x1, 0x1c1f ;  /* 0x003c1f0007157f89 */ /* 0x000ea200000e0000 */
[----:B------:R-:W-:Y:S02]  /*8cc0*/  IADD3 R25, P4, R12, 0x3000, RZ ;  /* 0x000030000c197810 */ /* 0x000fe40007f9e0ff */
[-C--:B------:R-:W-:Y:S02]  /*8cd0*/  ISETP.GE.OR P2, PT, R6, R39.reuse, P0 ;  /* 0x000000270600720c */ /* 0x080fe40000746670 */
[----:B------:R-:W-:Y:S02]  /*8ce0*/  LOP3.LUT R5, R12, 0x380, RZ, 0xc0, !PT ;  /* 0x000003800c057812 */ /* 0x000fe400078ec0ff */
[----:B------:R-:W-:Y:S02]  /*8cf0*/  LOP3.LUT R8, R9, 0x380, RZ, 0xc0, !PT ;  /* 0x0000038009087812 */ /* 0x000fe400078ec0ff */
[----:B------:R-:W-:Y:S02]  /*8d00*/  ISETP.GE.OR P0, PT, R4, R39, P0 ;  /* 0x000000270400720c */ /* 0x000fe40000706670 */
[----:B------:R-:W-:-:S02]  /*8d10*/  LOP3.LUT R24, R25, 0x380, RZ, 0xc0, !PT ;  /* 0x0000038019187812 */ /* 0x000fc400078ec0ff */
[----:B------:R-:W-:Y:S02]  /*8d20*/  SHF.R.U64 R5, R5, 0x3, RZ ;  /* 0x0000000305057819 */ /* 0x000fe400000012ff */
[----:B------:R-:W-:Y:S01]  /*8d30*/  SHF.R.U64 R8, R8, 0x3, RZ ;  /* 0x0000000308087819 */ /* 0x000fe200000012ff */
[----:B0-----:R-:W-:Y:S01]  /*8d40*/  @!P2 ST.E desc[UR46][R14.64], R2 ;  /* 0x000000020e00a985 */ /* 0x001fe2000c10192e */
[----:B------:R-:W-:Y:S02]  /*8d50*/  SHF.R.U64 R24, R24, 0x3, RZ ;  /* 0x0000000318187819 */ /* 0x000fe400000012ff */
[----:B------:R-:W-:Y:S01]  /*8d60*/  LOP3.LUT R4, R5, R12, RZ, 0x3c, !PT ;  /* 0x0000000c05047212 */ /* 0x000fe200078e3cff */
[--C-:B------:R-:W-:Y:S01]  /*8d70*/  IMAD.MOV.U32 R5, RZ, RZ, R13.reuse ;  /* 0x000000ffff057224 */ /* 0x100fe200078e000d */
[----:B------:R-:W-:Y:S01]  /*8d80*/  LOP3.LUT R8, R8, R9, RZ, 0x3c, !PT ;  /* 0x0000000908087212 */ /* 0x000fe200078e3cff */
[--C-:B------:R-:W-:Y:S01]  /*8d90*/  IMAD.X R9, RZ, RZ, R13.reuse, P3 ;  /* 0x000000ffff097224 */ /* 0x100fe200018e060d */
[----:B------:R-:W-:Y:S01]  /*8da0*/  LOP3.LUT R24, R24, R25, RZ, 0x3c, !PT ;  /* 0x0000001918187212 */ /* 0x000fe200078e3cff */
[----:B------:R-:W-:Y:S01]  /*8db0*/  IMAD.X R25, RZ, RZ, R13, P4 ;  /* 0x000000ffff197224 */ /* 0x000fe200020e060d */
[----:B--2---:R0:W-:Y:S04]  /*8dc0*/  @!P0 ST.E desc[UR46][R20.64], R0 ;  /* 0x0000000014008985 */ /* 0x0041e8000c10192e */
[----:B------:R-:W2:Y:S04]  /*8dd0*/  LD.E.128 R4, desc[UR46][R4.64] ;  /* 0x0000002e04047980 */ /* 0x000ea8000c101d00 */
[----:B------:R-:W3:Y:S04]  /*8de0*/  LD.E.128 R8, desc[UR46][R8.64] ;  /* 0x0000002e08087980 */ /* 0x000ee8000c101d00 */
[----:B------:R-:W4:Y:S01]  /*8df0*/  LD.E.128 R24, desc[UR46][R24.64] ;  /* 0x0000002e18187980 */ /* 0x000f22000c101d00 */
[----:B0-----:R-:W0:Y:S01]  /*8e00*/  @P1 LDC R21, c[0x0][0xbec] ;  /* 0x0002fb00ff151b82 */ /* 0x001e220000000800 */
[----:B------:R-:W-:Y:S01]  /*8e10*/  IADD3 R29, P0, R12, 0x4800, RZ ;  /* 0x000048000c1d7810 */ /* 0x000fe20007f1e0ff */
[----:B------:R-:W-:-:S03]  /*8e20*/  UIMAD UR8, UR7, UR10, URZ ;  /* 0x0000000a070872a4 */ /* 0x000fc6000f8e023f */
[----:B------:R-:W-:Y:S01]  /*8e30*/  LOP3.LUT R12, R29, 0x380, RZ, 0xc0, !PT ;  /* 0x000003801d0c7812 */ /* 0x000fe200078ec0ff */
[----:B------:R-:W-:Y:S01]  /*8e40*/  UIMAD.WIDE.U32 UR6, UR4, UR10, URZ ;  /* 0x0000000a040672a5 */ /* 0x000fe2000f8e003f */
[----:B------:R-:W-:Y:S01]  /*8e50*/  IMAD R0, R16, 0x30, R18 ;  /* 0x0000003010007824 */ /* 0x000fe200078e0212 */
[----:B------:R-:W-:Y:S01]  /*8e60*/  UIMAD UR8, UR4, UR11, UR8 ;  /* 0x0000000b040872a4 */ /* 0x000fe2000f8e0208 */
[----:B------:R-:W-:Y:S01]  /*8e70*/  SHF.R.U64 R2, R12, 0x3, RZ ;  /* 0x000000030c027819 */ /* 0x000fe200000012ff */
[----:B------:R-:W-:Y:S01]  /*8e80*/  IMAD.X R13, RZ, RZ, R13, P0 ;  /* 0x000000ffff0d7224 */ /* 0x000fe200000e060d */
[----:B------:R-:W-:Y:S01]  /*8e90*/  ULDC.64 UR10, c[0x0][0xae8] ;  /* 0x0002ba00000a7ab9 */ /* 0x000fe20000000a00 */
[----:B------:R-:W-:Y:S01]  /*8ea0*/  UIADD3 UR7, UR7, UR8, URZ ;  /* 0x0000000807077290 */ /* 0x000fe2000fffe03f */
[----:B------:R-:W-:Y:S01]  /*8eb0*/  LOP3.LUT R12, R2, R29, RZ, 0x3c, !PT ;  /* 0x0000001d020c7212 */ /* 0x000fe200078e3cff */
[----:B------:R-:W-:Y:S01]  /*8ec0*/  UIMAD UR4, UR16, UR10, URZ ;  /* 0x0000000a100472a4 */ /* 0x000fe2000f8e023f */
[----:B------:R-:W-:Y:S01]  /*8ed0*/  IMAD.U32 R29, RZ, RZ, UR44 ;  /* 0x0000002cff1d7e24 */ /* 0x000fe2000f8e00ff */
[----:B------:R-:W-:-:S02]  /*8ee0*/  UIMAD.WIDE.U32 UR6, UR45, UR10, UR6 ;  /* 0x0000000a2d0672a5 */ /* 0x000fc4000f8e0006 */
[----:B------:R-:W-:Y:S01]  /*8ef0*/  UIMAD UR4, UR45, UR11, UR4 ;  /* 0x0000000b2d0472a4 */ /* 0x000fe2000f8e0204 */
[----:B------:R-:W-:Y:S01]  /*8f00*/  IMAD R28, R29, 0xc0, R0 ;  /* 0x000000c01d1c7824 */ /* 0x000fe200078e0200 */
[----:B------:R-:W-:Y:S01]  /*8f10*/  ULDC.64 UR8, c[0x0][0xaf0] ;  /* 0x0002bc0000087ab9 */ /* 0x000fe20000000a00 */
[----:B------:R-:W5:Y:S01]  /*8f20*/  LD.E.128 R12, desc[UR46][R12.64] ;  /* 0x0000002e0c0c7980 */ /* 0x000f62000c101d00 */
[----:B------:R-:W-:Y:S01]  /*8f30*/  UIADD3 UR7, UR7, UR4, URZ ;  /* 0x0000000407077290 */ /* 0x000fe2000fffe03f */
[----:B------:R-:W-:Y:S01]  /*8f40*/  IMAD.MOV.U32 R29, RZ, RZ, R28 ;  /* 0x000000ffff1d7224 */ /* 0x000fe200078e001c */
[----:B------:R-:W-:Y:S01]  /*8f50*/  UIMAD UR4, UR43, UR8, URZ ;  /* 0x000000082b0472a4 */ /* 0x000fe2000f8e023f */
[----:B0-----:R-:W-:Y:S01]  /*8f60*/  @P1 IMAD.HI.U32 R0, R28, R21, RZ ;  /* 0x000000151c001227 */ /* 0x001fe200078e00ff */
[----:B------:R-:W-:Y:S01]  /*8f70*/  @!PT LDS RZ, [RZ] ;  /* 0x00000000fffff984 */ /* 0x000fe20000000800 */
[----:B------:R-:W-:Y:S01]  /*8f80*/  @!PT LDS RZ, [RZ] ;  /* 0x00000000fffff984 */ /* 0x000fe20000000800 */
[----:B------:R-:W-:Y:S01]  /*8f90*/  @!PT LDS RZ, [RZ] ;  /* 0x00000000fffff984 */ /* 0x000fe20000000800 */
[----:B------:R-:W-:Y:S01]  /*8fa0*/  @!PT LDS RZ, [RZ] ;  /* 0x00000000fffff984 */ /* 0x000fe20000000800 */
[----:B------:R0:W-:Y:S06]  /*8fb0*/  MEMBAR.ALL.CTA ;  /* 0x0000000000007992 */ /* 0x0001ec0000008000 */
[----:B0-----:R-:W0:Y:S01]  /*8fc0*/  FENCE.VIEW.ASYNC.S ;  /* 0x00000000000073c6 */ /* 0x001e220000000000 */
[----:B------:R-:W-:Y:S01]  /*8fd0*/  SHF.R.S32.HI R41, RZ, 0x1f, R17 ;  /* 0x0000001fff297819 */ /* 0x000fe20000011411 */
[----:B------:R-:W-:Y:S01]  /*8fe0*/  UIMAD UR4, UR42, UR9, UR4 ;  /* 0x000000092a0472a4 */ /* 0x000fe2000f8e0204 */
[----:B------:R-:W-:Y:S01]  /*8ff0*/  VIADD R3, R3, 0x13220 ;  /* 0x0001322003037836 */ /* 0x000fe20000000000 */
[----:B-1----:R-:W-:Y:S01]  /*9000*/  @P1 SHF.R.U32.HI R29, RZ, R33, R0 ;  /* 0x00000021ff1d1219 */ /* 0x002fe20000011600 */
[----:B------:R-:W-:-:S03]  /*9010*/  UIMAD.WIDE.U32 UR42, UR42, UR8, UR6 ;  /* 0x000000082a2a72a5 */ /* 0x000fc6000f8e0006 */
[----:B------:R-:W-:Y:S01]  /*9020*/  SHF.R.S32.HI R0, RZ, 0x1f, R29 ;  /* 0x0000001fff007819 */ /* 0x000fe2000001141d */
[----:B------:R-:W-:Y:S01]  /*9030*/  UIADD3 UR4, UR43, UR4, URZ ;  /* 0x000000042b047290 */ /* 0x000fe2000fffe03f */
[----:B------:R-:W-:Y:S01]  /*9040*/  IADD3 R2, -R29, RZ, RZ ;  /* 0x000000ff1d027210 */ /* 0x000fe20007ffe1ff */
[----:B------:R-:W-:Y:S01]  /*9050*/  ULDC.64 UR6, c[0x0][0xae0] ;  /* 0x0002b80000067ab9 */ /* 0x000fe20000000a00 */
[----:B------:R-:W-:Y:S02]  /*9060*/  IMAD.U32 R21, RZ, RZ, UR43 ;  /* 0x0000002bff157e24 */ /* 0x000fe4000f8e00ff */
[----:B------:R-:W-:Y:S02]  /*9070*/  IMAD R0, R0, UR6, RZ ;  /* 0x0000000600007c24 */ /* 0x000fe4000f8e02ff */
[----:B------:R-:W-:Y:S02]  /*9080*/  IMAD R33, R37, R2, R28 ;  /* 0x0000000225217224 */ /* 0x000fe400078e021c */
[----:B------:R-:W-:-:S02]  /*9090*/  IMAD.U32 R20, RZ, RZ, UR42 ;  /* 0x0000002aff147e24 */ /* 0x000fc4000f8e00ff */
[----:B------:R-:W-:Y:S01]  /*90a0*/  IMAD.U32 R21, RZ, RZ, UR4 ;  /* 0x00000004ff157e24 */ /* 0x000fe2000f8e00ff */
[----:B------:R-:W-:Y:S01]  /*90b0*/  ULDC UR4, c[0x0][0xac8] ;  /* 0x0002b20000047ab9 */ /* 0x000fe20000000800 */
[C---:B------:R-:W-:Y:S01]  /*90c0*/  IMAD R35, R29.reuse, UR7, R0 ;  /* 0x000000071d237c24 */ /* 0x040fe2000f8e0200 */
[----:B------:R-:W-:Y:S01]  /*90d0*/  SHF.R.S32.HI R0, RZ, 0x1f, R33 ;  /* 0x0000001fff007819 */ /* 0x000fe20000011421 */
[----:B------:R-:W-:Y:S01]  /*90e0*/  IMAD.WIDE.U32 R20, R29, UR6, R20 ;  /* 0x000000061d147c25 */ /* 0x000fe2000f8e0014 */
[----:B------:R-:W-:-:S03]  /*90f0*/  ULDC.64 UR6, c[0x0][0xad8] ;  /* 0x0002b60000067ab9 */ /* 0x000fc60000000a00 */
[----:B------:R-:W-:Y:S02]  /*9100*/  IMAD.IADD R21, R21, 0x1, R35 ;  /* 0x0000000115157824 */ /* 0x000fe400078e0223 */
[----:B------:R-:W-:Y:S02]  /*9110*/  IMAD R0, R0, UR6, RZ ;  /* 0x0000000600007c24 */ /* 0x000fe4000f8e02ff */
[----:B------:R-:W-:-:S04]  /*9120*/  IMAD.WIDE.U32 R20, R33, UR6, R20 ;  /* 0x0000000621147c25 */ /* 0x000fc8000f8e0014 */
[----:B------:R-:W-:Y:S01]  /*9130*/  IMAD R29, R33, UR7, R0 ;  /* 0x00000007211d7c24 */ /* 0x000fe2000f8e0200 */
[----:B------:R-:W-:Y:S02]  /*9140*/  ULDC.64 UR6, c[0x0][0xa80] ;  /* 0x0002a00000067ab9 */ /* 0x000fe40000000a00 */
[C---:B------:R-:W-:Y:S01]  /*9150*/  LEA R30, P0, R20.reuse, UR6, 0x1 ;  /* 0x00000006141e7c11 */ /* 0x040fe2000f8008ff */
[----:B------:R-:W-:Y:S02]  /*9160*/  IMAD.IADD R21, R21, 0x1, R29 ;  /* 0x0000000115157824 */ /* 0x000fe400078e021d */
[----:B------:R-:W-:Y:S02]  /*9170*/  IMAD.U32 R29, RZ, RZ, UR44 ;  /* 0x0000002cff1d7e24 */ /* 0x000fe4000f8e00ff */
[----:B0-----:R-:W-:Y:S01]  /*9180*/  SHFL.IDX PT, R28, R30, 0x1, 0x181f ;  /* 0x00381f001e1c7f89 */ /* 0x001fe200000e0000 */
[----:B------:R-:W-:Y:S01]  /*9190*/  LEA.HI.X R32, R20, UR7, R21, 0x1, P0 ;  /* 0x0000000714207c11 */ /* 0x000fe200080f0c15 */
[----:B------:R-:W-:Y:S01]  /*91a0*/  IMAD R36, R29, 0xc0, R18 ;  /* 0x000000c01d247824 */ /* 0x000fe200078e0212 */
[----:B------:R-:W-:Y:S01]  /*91b0*/  ISETP.GE.AND P0, PT, R17, UR4, PT ;  /* 0x0000000411007c0c */ /* 0x000fe2000bf06270 */
[----:B------:R-:W0:Y:S02]  /*91c0*/  SHFL.IDX PT, R20, R30, RZ, 0x181f ;  /* 0x00181fff1e147589 */ /* 0x000e2400000e0000 */
[C---:B------:R-:W-:Y:S01]  /*91d0*/  VIADD R0, R36.reuse, 0x30 ;  /* 0x0000003024007836 */ /* 0x040fe20000000000 */
[C---:B------:R-:W-:Y:S01]  /*91e0*/  IADD3 R2, R36.reuse, 0x60, RZ ;  /* 0x0000006024027810 */ /* 0x040fe20007ffe0ff */
[----:B------:R-:W1:Y:S01]  /*91f0*/  SHFL.IDX PT, R42, R30, 0x2, 0x181f ;  /* 0x00581f001e2a7f89 */ /* 0x000e6200000e0000 */
[----:B------:R-:W-:-:S02]  /*9200*/  ISETP.GE.OR P1, PT, R36, R39, P0 ;  /* 0x000000272400720c */ /* 0x000fc40000726670 */
[-C--:B------:R-:W-:Y:S01]  /*9210*/  ISETP.GE.OR P2, PT, R0, R39.reuse, P0 ;  /* 0x000000270000720c */ /* 0x080fe20000746670 */
[----:B------:R-:W1:Y:S01]  /*9220*/  SHFL.IDX PT, R34, R32, RZ, 0x181f ;  /* 0x00181fff20227589 */ /* 0x000e6200000e0000 */
[----:B------:R-:W-:Y:S02]  /*9230*/  ISETP.GE.OR P3, PT, R2, R39, P0 ;  /* 0x000000270200720c */ /* 0x000fe40000766670 */
[----:B------:R-:W-:Y:S01]  /*9240*/  PRMT R0, RZ, 0x654, R3 ;  /* 0x00000654ff007816 */ /* 0x000fe20000000003 */
[----:B------:R-:W1:Y:S03]  /*9250*/  SHFL.IDX PT, R38, R32, 0x1, 0x181f ;  /* 0x00381f0020267f89 */ /* 0x000e6600000e0000 */
[----:B------:R0:W-:Y:S01]  /*9260*/  SYNCS.ARRIVE.TRANS64.RED.A1T0 RZ, [R0+URZ], RZ ;  /* 0x000000ff00ff79a7 */ /* 0x0001e2000810043f */
[----:B------:R-:W1:Y:S04]  /*9270*/  SHFL.IDX PT, R40, R32, 0x2, 0x181f ;  /* 0x00581f0020287f89 */ /* 0x000e6800000e0000 */
[----:B------:R-:W2:Y:S01]  /*9280*/  SHFL.IDX PT, R30, R30, 0x3, 0x181f ;  /* 0x00781f001e1e7f89 */ /* 0x000ea200000e0000 */
[----:B0-----:R-:W-:Y:S01]  /*9290*/  VIADD R0, R36, 0x90 ;  /* 0x0000009024007836 */ /* 0x001fe20000000000 */
[----:B------:R-:W-:-:S02]  /*92a0*/  @!P1 LEA R2, P4, R17, R20, 0x1 ;  /* 0x0000001411029211 */ /* 0x000fc400078808ff */
[----:B------:R-:W0:Y:S01]  /*92b0*/  SHFL.IDX PT, R32, R32, 0x3, 0x181f ;  /* 0x00781f0020207f89 */ /* 0x000e2200000e0000 */
[C---:B------:R-:W-:Y:S02]  /*92c0*/  @!P2 LEA R20, P5, R17.reuse, R28, 0x1 ;  /* 0x0000001c1114a211 */ /* 0x040fe400078a08ff */
[C---:B-1----:R-:W-:Y:S02]  /*92d0*/  @!P3 LEA R28, P6, R17.reuse, R42, 0x1 ;  /* 0x0000002a111cb211 */ /* 0x042fe400078c08ff */
[----:B------:R-:W-:Y:S02]  /*92e0*/  ISETP.GE.OR P0, PT, R0, R39, P0 ;  /* 0x000000270000720c */ /* 0x000fe40000706670 */
[C-C-:B------:R-:W-:Y:S02]  /*92f0*/  @!P1 LEA.HI.X R3, R17.reuse, R34, R41.reuse, 0x1, P4 ;  /* 0x0000002211039211 */ /* 0x140fe400020f0c29 */
[C-C-:B------:R-:W-:Y:S02]  /*9300*/  @!P2 LEA.HI.X R21, R17.reuse, R38, R41.reuse, 0x1, P5 ;  /* 0x000000261115a211 */ /* 0x140fe400028f0c29 */
[----:B------:R-:W-:Y:S01]  /*9310*/  @!P3 LEA.HI.X R29, R17, R40, R41, 0x1, P6 ;  /* 0x00000028111db211 */ /* 0x000fe200030f0c29 */
[----:B--2---:R1:W-:Y:S04]  /*9320*/  @!P1 ST.E.128 desc[UR46][R2.64], R4 ;  /* 0x0000000402009985 */ /* 0x0043e8000c101d2e */
[----:B---3--:R1:W-:Y:S04]  /*9330*/  @!P2 ST.E.128 desc[UR46][R20.64], R8 ;  /* 0x000000081400a985 */ /* 0x0083e8000c101d2e */
[----:B----4-:R1:W-:Y:S01]  /*9340*/  @!P3 ST.E.128 desc[UR46][R28.64], R24 ;  /* 0x000000181c00b985 */ /* 0x0103e2000c101d2e */
[----:B0-----:R-:W-:Y:S05]  /*9350*/  @P0 BRA `(.L_x_159) ;  /* 0x0000000800840947 */ /* 0x001fea0003800000 */
[----:B-1----:R-:W-:-:S04]  /*9360*/  LEA R2, P0, R17, R30, 0x1 ;  /* 0x0000001e11027211 */ /* 0x002fc800078008ff */
[----:B------:R-:W-:-:S05]  /*9370*/  LEA.HI.X R3, R17, R32, R41, 0x1, P0 ;  /* 0x0000002011037211 */ /* 0x000fca00000f0c29 */
[----:B-----5:R0:W-:Y:S01]  /*9380*/  ST.E.128 desc[UR46][R2.64], R12 ;  /* 0x0000000c02007985 */ /* 0x0201e2000c101d2e */
[----:B------:R-:W-:Y:S05]  /*9390*/  BRA `(.L_x_159) ;  /* 0x0000000800747947 */ /* 0x000fea0003800000 */
.L_x_157:
[----:B------:R-:W-:Y:S01]  /*93a0*/  ULDC.64 UR6, c[0x0][0xc00] ;  /* 0x0003000000067ab9 */ /* 0x000fe20000000a00 */
[----:B------:R-:W-:Y:S01]  /*93b0*/  ULDC UR4, c[0x0][0xa88] ;  /* 0x0002a20000047ab9 */ /* 0x000fe20000000800 */
[----:B------:R-:W-:Y:S01]  /*93c0*/  UISETP.NE.U32.AND UP0, UPT, UR6, URZ, UPT ;  /* 0x0000003f0600728c */ /* 0x000fe2000bf05070 */
[----:B------:R-:W0:Y:S03]  /*93d0*/  LDC R11, c[0x0][0xbe8] ;  /* 0x0002fa00ff0b7b82 */ /* 0x000e260000000800 */
[----:B------:R-:W-:-:S03]  /*93e0*/  UISETP.NE.AND.EX UP0, UPT, UR7, URZ, UPT, UP0 ;  /* 0x0000003f0700728c */ /* 0x000fc6000bf05300 */
[----:B------:R-:W-:Y:S02]  /*93f0*/  ULDC.64 UR6, c[0x0][0xc00] ;  /* 0x0003000000067ab9 */ /* 0x000fe40000000a00 */
[----:B------:R-:W-:Y:S01]  /*9400*/  UIMAD.WIDE UR6, UR42, 0x4, UR6 ;  /* 0x000000042a0678a5 */ /* 0x000fe2000f8e0206 */
[----:B------:R-:W-:-:S05]  /*9410*/  PLOP3.LUT P2, PT, PT, PT, UP0, 0x80, 0x0 ;  /* 0x000000000000781c */ /* 0x000fca0003f4f008 */
[----:B------:R-:W-:Y:S02]  /*9420*/  IMAD.U32 R2, RZ, RZ, UR6 ;  /* 0x00000006ff027e24 */ /* 0x000fe4000f8e00ff */
[----:B------:R-:W-:Y:S01]  /*9430*/  IMAD.U32 R3, RZ, RZ, UR7 ;  /* 0x00000007ff037e24 */ /* 0x000fe2000f8e00ff */
[----:B------:R-:W-:Y:S02]  /*9440*/  ULDC.64 UR6, c[0x0][0xc08] ;  /* 0x0003020000067ab9 */ /* 0x000fe40000000a00 */
[----:B------:R-:W-:-:S03]  /*9450*/  UISETP.NE.U32.AND UP1, UPT, UR6, URZ, UPT ;  /* 0x0000003f0600728c */ /* 0x000fc6000bf25070 */
[----:B------:R-:W2:Y:S01]  /*9460*/  @P2 LDG.E R6, desc[UR46][R2.64] ;  /* 0x0000002e02062981 */ /* 0x000ea2000c1e1900 */
[----:B------:R-:W-:Y:S01]  /*9470*/  UISETP.NE.AND.EX UP1, UPT, UR7, URZ, UPT, UP1 ;  /* 0x0000003f0700728c */ /* 0x000fe2000bf25310 */
[----:B------:R-:W-:-:S05]  /*9480*/  IMAD.U32 R0, RZ, RZ, UR4 ;  /* 0x00000004ff007e24 */ /* 0x000fca000f8e00ff */
[----:B------:R-:W-:-:S05]  /*9490*/  PLOP3.LUT P3, PT, PT, PT, UP1, 0x80, 0x0 ;  /* 0x000000000000781c */ /* 0x000fca0003f6f018 */
[----:B------:R-:W-:Y:S02]  /*94a0*/  @UP1 ULDC.64 UR6, c[0x0][0xc08] ;  /* 0x0003020000061ab9 */ /* 0x000fe40000000a00 */
[----:B------:R-:W-:-:S06]  /*94b0*/  @UP1 UIMAD.WIDE UR6, UR42, 0x4, UR6 ;  /* 0x000000042a0618a5 */ /* 0x000fcc000f8e0206 */
[----:B------:R-:W-:Y:S02]  /*94c0*/  IMAD.U32 R4, RZ, RZ, UR6 ;  /* 0x00000006ff047e24 */ /* 0x000fe4000f8e00ff */
[----:B------:R-:W-:-:S05]  /*94d0*/  IMAD.U32 R5, RZ, RZ, UR7 ;  /* 0x00000007ff057e24 */ /* 0x000fca000f8e00ff */
[----:B------:R1:W5:Y:S01]  /*94e0*/  @P3 LDG.E R0, desc[UR46][R4.64] ;  /* 0x0000002e04003981 */ /* 0x000362000c1e1900 */
[----:B0-----:R-:W-:Y:S01]  /*94f0*/  ISETP.NE.AND P0, PT, R11, 0x1, PT ;  /* 0x000000010b00780c */ /* 0x001fe20003f05270 */
[----:B------:R-:W-:Y:S01]  /*9500*/  UMOV UR4, URZ ;  /* 0x0000003f00047c82 */ /* 0x000fe20008000000 */
[----:B------:R-:W-:Y:S01]  /*9510*/  USHF.R.S32.HI UR10, URZ, 0x1f, UR45 ;  /* 0x0000001f3f0a7899 */ /* 0x000fe2000801142d */
[----:B------:R-:W0:Y:S10]  /*9520*/  S2R R7, SR_TID.X ;  /* 0x0000000000077919 */ /* 0x000e340000002100 */
[----:B------:R-:W3:Y:S01]  /*9530*/  @P0 LDC R9, c[0x0][0xbec] ;  /* 0x0002fb00ff090b82 */ /* 0x000ee20000000800 */
[----:B0-----:R-:W-:-:S04]  /*9540*/  IADD3 R7, R7, -0x80, RZ ;  /* 0xffffff8007077810 */ /* 0x001fc80007ffe0ff */
[----:B------:R-:W-:Y:S02]  /*9550*/  ISETP.GE.AND P1, PT, R7, 0xc0, PT ;  /* 0x000000c00700780c */ /* 0x000fe40003f26270 */
[----:B--2---:R-:W-:-:S13]  /*9560*/  @P2 R2UR UR4, R6 ;  /* 0x00000000060422ca */ /* 0x004fda00000e0000 */
[----:B------:R-:W-:Y:S01]  /*9570*/  USHF.R.S32.HI UR9, URZ, 0x1f, UR4 ;  /* 0x0000001f3f097899 */ /* 0x000fe20008011404 */
[----:B-1-3--:R-:W-:Y:S11]  /*9580*/  @P3 BRA `(.L_x_160) ;  /* 0x0000000000103947 */ /* 0x00aff60003800000 */
[----:B------:R-:W-:Y:S05]  /*9590*/  @!P2 BRA `(.L_x_160) ;  /* 0x00000000000ca947 */ /* 0x000fea0003800000 */
[----:B------:R-:W2:Y:S04]  /*95a0*/  LDG.E R5, desc[UR46][R2.64] ;  /* 0x0000002e02057981 */ /* 0x000ea8000c1e1900 */
[----:B-----5:R-:W2:Y:S02]  /*95b0*/  LDG.E R0, desc[UR46][R2.64+0x4] ;  /* 0x0000042e02007981 */ /* 0x020ea4000c1e1900 */
[----:B--2---:R-:W-:-:S07]  /*95c0*/  IMAD.IADD R0, R0, 0x1, -R5 ;  /* 0x0000000100007824 */ /* 0x004fce00078e0a05 */
.L_x_160:
[----:B------:R-:W-:Y:S01]  /*95d0*/  USEL UR42, UR42, URZ, !UP0 ;  /* 0x0000003f2a2a7287 */ /* 0x000fe2000c000000 */
[----:B------:R-:W-:Y:S01]  /*95e0*/  BSSY B1, `(.L_x_161) ;  /* 0x000002d000017945 */ /* 0x000fe20003800000 */
[----:B------:R-:W-:-:S03]  /*95f0*/  USEL UR43, UR43, URZ, !UP0 ;  /* 0x0000003f2b2b7287 */ /* 0x000fc6000c000000 */
[----:B------:R-:W-:Y:S09]  /*9600*/  @P1 BRA `(.L_x_162) ;  /* 0x0000000000a81947 */ /* 0x000ff20003800000 */
[----:B------:R-:W0:Y:S01]  /*9610*/  S2R R3, SR_TID.X ;  /* 0x0000000000037919 */ /* 0x000e220000002100 */
[----:B------:R-:W1:Y:S01]  /*9620*/  LDC R7, c[0x0][0xbe8] ;  /* 0x0002fa00ff077b82 */ /* 0x000e620000000800 */
[----:B------:R-:W-:-:S04]  /*9630*/  IMAD.U32 R2, RZ, RZ, UR44 ;  /* 0x0000002cff027e24 */ /* 0x000fc8000f8e00ff */
[----:B0-----:R-:W-:Y:S02]  /*9640*/  IMAD R2, R2, 0xc0, R3 ;  /* 0x000000c002027824 */ /* 0x001fe400078e0203 */
[----:B-1---5:R-:W-:Y:S02]  /*9650*/  IMAD R3, R0, R7, RZ ;  /* 0x0000000700037224 */ /* 0x022fe400078e02ff */
[----:B------:R-:W-:-:S05]  /*9660*/  VIADD R4, R2, 0xffffff80 ;  /* 0xffffff8002047836 */ /* 0x000fca0000000000 */
[----:B------:R-:W-:-:S13]  /*9670*/  ISETP.GE.AND P1, PT, R4, R3, PT ;  /* 0x000000030400720c */ /* 0x000fda0003f26270 */
[----:B------:R-:W-:Y:S05]  /*9680*/  @P1 BRA `(.L_x_162) ;  /* 0x0000000000881947 */ /* 0x000fea0003800000 */
[----:B------:R-:W-:Y:S01]  /*9690*/  ISETP.NE.AND P1, PT, R7, 0x1, PT ;  /* 0x000000010700780c */ /* 0x000fe20003f25270 */
[----:B------:R-:W-:Y:S01]  /*96a0*/  ULDC.64 UR12, c[0x0][0xb90] ;  /* 0x0002e400000c7ab9 */ /* 0x000fe20000000a00 */
[----:B------:R-:W-:Y:S01]  /*96b0*/  UMOV UR6, UR4 ;  /* 0x0000000400067c82 */ /* 0x000fe20008000000 */
[----:B------:R-:W-:Y:S01]  /*96c0*/  UIMAD UR8, UR10, UR12, URZ ;  /* 0x0000000c0a0872a4 */ /* 0x000fe2000f8e023f */
[----:B------:R-:W-:Y:S01]  /*96d0*/  IMAD.MOV.U32 R2, RZ, RZ, R4 ;  /* 0x000000ffff027224 */ /* 0x000fe200078e0004 */
[----:B------:R-:W-:Y:S02]  /*96e0*/  UMOV UR7, UR9 ;  /* 0x0000000900077c82 */ /* 0x000fe40008000000 */
[----:B------:R-:W-:Y:S02]  /*96f0*/  UIMAD.WIDE.U32 UR6, UR45, UR12, UR6 ;  /* 0x0000000c2d0672a5 */ /* 0x000fe4000f8e0006 */
[----:B------:R-:W-:-:S03]  /*9700*/  UIMAD UR8, UR45, UR13, UR8 ;  /* 0x0000000d2d0872a4 */ /* 0x000fc6000f8e0208 */
[----:B------:R-:W-:Y:S01]  /*9710*/  ULDC.64 UR12, c[0x0][0xb98] ;  /* 0x0002e600000c7ab9 */ /* 0x000fe20000000a00 */
[----:B------:R-:W0:Y:S01]  /*9720*/  @P1 LDC R3, c[0x0][0xbec] ;  /* 0x0002fb00ff031b82 */ /* 0x000e220000000800 */
[----:B------:R-:W-:Y:S02]  /*9730*/  UIADD3 UR7, UR7, UR8, URZ ;  /* 0x0000000807077290 */ /* 0x000fe4000fffe03f */
[----:B------:R-:W-:Y:S02]  /*9740*/  UIMAD UR8, UR43, UR12, URZ ;  /* 0x0000000c2b0872a4 */ /* 0x000fe4000f8e023f */
[----:B------:R-:W-:Y:S02]  /*9750*/  UIMAD.WIDE.U32 UR6, UR42, UR12, UR6 ;  /* 0x0000000c2a0672a5 */ /* 0x000fe4000f8e0006 */
[----:B------:R-:W-:Y:S01]  /*9760*/  UIMAD UR8, UR42, UR13, UR8 ;  /* 0x0000000d2a0872a4 */ /* 0x000fe2000f8e0208 */
[----:B------:R-:W1:Y:S02]  /*9770*/  @P1 LDC R6, c[0x0][0xbf0] ;  /* 0x0002fc00ff061b82 */ /* 0x000e640000000800 */
[----:B------:R-:W-:Y:S01]  /*9780*/  ULDC.64 UR12, c[0x0][0xb88] ;  /* 0x0002e200000c7ab9 */ /* 0x000fe20000000a00 */
[----:B0-----:R-:W-:-:S05]  /*9790*/  @P1 IMAD.HI.U32 R3, R4, R3, RZ ;  /* 0x0000000304031227 */ /* 0x001fca00078e00ff */
[----:B-1----:R-:W-:Y:S01]  /*97a0*/  @P1 SHF.R.U32.HI R2, RZ, R6, R3 ;  /* 0x00000006ff021219 */ /* 0x002fe20000011603 */
[----:B------:R-:W-:-:S03]  /*97b0*/  IMAD.U32 R6, RZ, RZ, UR8 ;  /* 0x00000008ff067e24 */ /* 0x000fc6000f8e00ff */
[--C-:B------:R-:W-:Y:S01]  /*97c0*/  SHF.R.S32.HI R3, RZ, 0x1f, R2.reuse ;  /* 0x0000001fff037819 */ /* 0x100fe20000011402 */
[----:B------:R-:W-:Y:S01]  /*97d0*/  IMAD.MOV R5, RZ, RZ, -R2 ;  /* 0x000000ffff057224 */ /* 0x000fe200078e0a02 */
[----:B------:R-:W-:-:S03]  /*97e0*/  IADD3 R2, P1, R2, UR6, RZ ;  /* 0x0000000602027c10 */ /* 0x000fc6000ff3e0ff */
[----:B------:R-:W-:Y:S01]  /*97f0*/  IMAD R5, R7, R5, R4 ;  /* 0x0000000507057224 */ /* 0x000fe200078e0204 */
[----:B------:R-:W-:Y:S01]  /*9800*/  IADD3.X R3, R3, UR7, R6, P1, !PT ;  /* 0x0000000703037c10 */ /* 0x000fe20008ffe406 */
[----:B------:R-:W-:-:S03]  /*9810*/  ULDC.64 UR6, c[0x0][0xb50] ;  /* 0x0002d40000067ab9 */ /* 0x000fc60000000a00 */
[----:B------:R-:W-:Y:S01]  /*9820*/  SHF.R.S32.HI R4, RZ, 0x1f, R5 ;  /* 0x0000001fff047819 */ /* 0x000fe20000011405 */
[----:B------:R-:W-:-:S04]  /*9830*/  IMAD.WIDE.U32 R2, R5, UR12, R2 ;  /* 0x0000000c05027c25 */ /* 0x000fc8000f8e0002 */
[----:B------:R-:W-:-:S04]  /*9840*/  IMAD R4, R4, UR12, RZ ;  /* 0x0000000c04047c24 */ /* 0x000fc8000f8e02ff */
[----:B------:R-:W-:Y:S01]  /*9850*/  IMAD R7, R5, UR13, R4 ;  /* 0x0000000d05077c24 */ /* 0x000fe2000f8e0204 */
[----:B------:R-:W-:-:S03]  /*9860*/  LEA R4, P1, R2, UR6, 0x2 ;  /* 0x0000000602047c11 */ /* 0x000fc6000f8210ff */
[----:B------:R-:W-:-:S05]  /*9870*/  IMAD.IADD R3, R3, 0x1, R7 ;  /* 0x0000000103037824 */ /* 0x000fca00078e0207 */
[----:B------:R-:W-:Y:S02]  /*9880*/  LEA.HI.X R5, R2, UR7, R3, 0x2, P1 ;  /* 0x0000000702057c11 */ /* 0x000fe400088f1403 */
[----:B------:R-:W-:-:S05]  /*9890*/  MOV R3, 0xff800000 ;  /* 0xff80000000037802 */ /* 0x000fca0000000f00 */
[----:B------:R0:W-:Y:S02]  /*98a0*/  STG.E desc[UR46][R4.64], R3 ;  /* 0x0000000304007986 */ /* 0x0001e4000c10192e */
.L_x_162:
[----:B------:R-:W-:Y:S05]  /*98b0*/  BSYNC B1 ;  /* 0x0000000000017941 */ /* 0x000fea0003800000 */
.L_x_161:
[----:B0-----:R-:W0:Y:S01]  /*98c0*/  @P0 LDC R3, c[0x0][0xbf0] ;  /* 0x0002fc00ff030b82 */ /* 0x001e220000000800 */
[----:B------:R-:W-:Y:S01]  /*98d0*/  ULDC.64 UR12, c[0x0][0xaa0] ;  /* 0x0002a800000c7ab9 */ /* 0x000fe20000000a00 */
[----:B------:R-:W-:Y:S01]  /*98e0*/  IMAD.U32 R5, RZ, RZ, UR44 ;  /* 0x0000002cff057e24 */ /* 0x000fe2000f8e00ff */
[----:B------:R-:W-:Y:S01]  /*98f0*/  UIMAD UR8, UR9, UR12, URZ ;  /* 0x0000000c090872a4 */ /* 0x000fe2000f8e023f */
[----:B------:R-:W-:Y:S01]  /*9900*/  IMAD R2, R16, 0x30, R18 ;  /* 0x0000003010027824 */ /* 0x000fe200078e0212 */
[----:B------:R-:W-:Y:S01]  /*9910*/  UIMAD.WIDE.U32 UR6, UR4, UR12, URZ ;  /* 0x0000000c040672a5 */ /* 0x000fe2000f8e003f */
[----:B------:R-:W-:Y:S01]  /*9920*/  SHF.R.S32.HI R13, RZ, 0x1f, R17 ;  /* 0x0000001fff0d7819 */ /* 0x000fe20000011411 */
[----:B------:R-:W-:Y:S01]  /*9930*/  UIMAD UR8, UR4, UR13, UR8 ;  /* 0x0000000d040872a4 */ /* 0x000fe2000f8e0208 */
[----:B------:R-:W-:Y:S02]  /*9940*/  IMAD R4, R5, 0xc0, R2 ;  /* 0x000000c005047824 */ /* 0x000fe400078e0202 */
[----:B------:R-:W-:Y:S01]  /*9950*/  ULDC.64 UR12, c[0x0][0xae8] ;  /* 0x0002ba00000c7ab9 */ /* 0x000fe20000000a00 */
[----:B------:R-:W-:Y:S01]  /*9960*/  UIADD3 UR7, UR7, UR8, URZ ;  /* 0x0000000807077290 */ /* 0x000fe2000fffe03f */
[----:B------:R-:W-:Y:S01]  /*9970*/  @P0 IMAD.HI.U32 R2, R4, R9, RZ ;  /* 0x0000000904020227 */ /* 0x000fe200078e00ff */
[----:B------:R-:W-:-:S02]  /*9980*/  UIMAD UR4, UR10, UR12, URZ ;  /* 0x0000000c0a0472a4 */ /* 0x000fc4000f8e023f */
[----:B------:R-:W-:Y:S01]  /*9990*/  UIMAD.WIDE.U32 UR6, UR45, UR12, UR6 ;  /* 0x0000000c2d0672a5 */ /* 0x000fe2000f8e0006 */
[----:B------:R-:W-:Y:S01]  /*99a0*/  IMAD.MOV.U32 R5, RZ, RZ, R4 ;  /* 0x000000ffff057224 */ /* 0x000fe200078e0004 */
[----:B------:R-:W-:Y:S01]  /*99b0*/  UIMAD UR4, UR45, UR13, UR4 ;  /* 0x0000000d2d0472a4 */ /* 0x000fe2000f8e0204 */
[----:B------:R-:W-:-:S03]  /*99c0*/  ULDC.64 UR8, c[0x0][0xaf0] ;  /* 0x0002bc0000087ab9 */ /* 0x000fc60000000a00 */
[----:B------:R-:W-:Y:S02]  /*99d0*/  UIADD3 UR7, UR7, UR4, URZ ;  /* 0x0000000407077290 */ /* 0x000fe4000fffe03f */
[----:B------:R-:W-:Y:S01]  /*99e0*/  UIMAD UR4, UR43, UR8, URZ ;  /* 0x000000082b0472a4 */ /* 0x000fe2000f8e023f */
[----:B0-----:R-:W-:Y:S01]  /*99f0*/  @P0 SHF.R.U32.HI R5, RZ, R3, R2 ;  /* 0x00000003ff050219 */ /* 0x001fe20000011602 */
[----:B------:R-:W-:Y:S02]  /*9a00*/  UIMAD.WIDE.U32 UR6, UR42, UR8, UR6 ;  /* 0x000000082a0672a5 */ /* 0x000fe4000f8e0006 */
[----:B------:R-:W-:Y:S01]  /*9a10*/  UIMAD UR4, UR42, UR9, UR4 ;  /* 0x000000092a0472a4 */ /* 0x000fe2000f8e0204 */
[--C-:B------:R-:W-:Y:S01]  /*9a20*/  SHF.R.S32.HI R2, RZ, 0x1f, R5.reuse ;  /* 0x0000001fff027819 */ /* 0x100fe20000011405 */
[----:B------:R-:W-:Y:S01]  /*9a30*/  IMAD.MOV R7, RZ, RZ, -R5 ;  /* 0x000000ffff077224 */ /* 0x000fe200078e0a05 */
[----:B------:R-:W-:Y:S01]  /*9a40*/  ULDC.64 UR8, c[0x0][0xae0] ;  /* 0x0002b80000087ab9 */ /* 0x000fe20000000a00 */
[----:B------:R-:W-:-:S02]  /*9a50*/  UIADD3 UR4, UR7, UR4, URZ ;  /* 0x0000000407047290 */ /* 0x000fc4000fffe03f */
[----:B------:R-:W-:Y:S02]  /*9a60*/  IMAD.U32 R3, RZ, RZ, UR7 ;  /* 0x00000007ff037e24 */ /* 0x000fe4000f8e00ff */
[----:B------:R-:W-:Y:S02]  /*9a70*/  IMAD R7, R11, R7, R4 ;  /* 0x000000070b077224 */ /* 0x000fe400078e0204 */
[----:B------:R-:W-:Y:S02]  /*9a80*/  IMAD R6, R2, UR8, RZ ;  /* 0x0000000802067c24 */ /* 0x000fe4000f8e02ff */
[----:B------:R-:W-:Y:S01]  /*9a90*/  IMAD.U32 R2, RZ, RZ, UR6 ;  /* 0x00000006ff027e24 */ /* 0x000fe2000f8e00ff */
[----:B------:R-:W-:Y:S01]  /*9aa0*/  SHF.R.S32.HI R4, RZ, 0x1f, R7 ;  /* 0x0000001fff047819 */ /* 0x000fe20000011407 */
[----:B------:R-:W-:Y:S01]  /*9ab0*/  IMAD.U32 R3, RZ, RZ, UR4 ;  /* 0x00000004ff037e24 */ /* 0x000fe2000f8e00ff */
[----:B------:R-:W-:Y:S01]  /*9ac0*/  ULDC.64 UR6, c[0x0][0xad8] ;  /* 0x0002b60000067ab9 */ /* 0x000fe20000000a00 */
[C---:B------:R-:W-:Y:S01]  /*9ad0*/  IMAD R9, R5.reuse, UR9, R6 ;  /* 0x0000000905097c24 */ /* 0x040fe2000f8e0206 */
[----:B------:R-:W-:Y:S01]  /*9ae0*/  ULDC UR4, c[0x0][0xac8] ;  /* 0x0002b20000047ab9 */ /* 0x000fe20000000800 */
[----:B------:R-:W-:-:S04]  /*9af0*/  IMAD.WIDE.U32 R2, R5, UR8, R2 ;  /* 0x0000000805027c25 */ /* 0x000fc8000f8e0002 */
[----:B------:R-:W-:Y:S02]  /*9b00*/  IMAD R4, R4, UR6, RZ ;  /* 0x0000000604047c24 */ /* 0x000fe4000f8e02ff */
[----:B------:R-:W-:Y:S01]  /*9b10*/  IMAD.IADD R3, R3, 0x1, R9 ;  /* 0x0000000103037824 */ /* 0x000fe200078e0209 */
[----:B------:R-:W-:Y:S01]  /*9b20*/  MOV R9, UR44 ;  /* 0x0000002c00097c02 */ /* 0x000fe20008000f00 */
[C---:B------:R-:W-:Y:S02]  /*9b30*/  IMAD R5, R7.reuse, UR7, R4 ;  /* 0x0000000707057c24 */ /* 0x040fe4000f8e0204 */
[----:B------:R-:W-:Y:S01]  /*9b40*/  IMAD.WIDE.U32 R2, R7, UR6, R2 ;  /* 0x0000000607027c25 */ /* 0x000fe2000f8e0002 */
[----:B------:R-:W-:-:S03]  /*9b50*/  ULDC.64 UR6, c[0x0][0xa80] ;  /* 0x0002a00000067ab9 */ /* 0x000fc60000000a00 */
[----:B------:R-:W-:Y:S01]  /*9b60*/  IMAD.IADD R3, R3, 0x1, R5 ;  /* 0x0000000103037824 */ /* 0x000fe200078e0205 */
[----:B------:R-:W-:Y:S01]  /*9b70*/  LEA R4, P0, R2, UR6, 0x1 ;  /* 0x0000000602047c11 */ /* 0x000fe2000f8008ff */
[----:B------:R-:W-:Y:S02]  /*9b80*/  IMAD R30, R9, 0xc0, R18 ;  /* 0x000000c0091e7824 */ /* 0x000fe400078e0212 */
[----:B-----5:R-:W-:Y:S01]  /*9b90*/  IMAD R11, R0, R11, RZ ;  /* 0x0000000b000b7224 */ /* 0x020fe200078e02ff */
[----:B------:R-:W-:Y:S01]  /*9ba0*/  LEA.HI.X R8, R2, UR7, R3, 0x1, P0 ;  /* 0x0000000702087c11 */ /* 0x000fe200080f0c03 */
[----:B------:R-:W0:Y:S01]  /*9bb0*/  SHFL.IDX PT, R6, R4, RZ, 0x181f ;  /* 0x00181fff04067589 */ /* 0x000e2200000e0000 */
[----:B------:R-:W-:Y:S01]  /*9bc0*/  ISETP.GE.AND P0, PT, R17, UR4, PT ;  /* 0x0000000411007c0c */ /* 0x000fe2000bf06270 */
[C---:B------:R-:W-:Y:S02]  /*9bd0*/  VIADD R0, R30.reuse, 0x30 ;  /* 0x000000301e007836 */ /* 0x040fe40000000000 */
[----:B------:R-:W1:Y:S01]  /*9be0*/  SHFL.IDX PT, R14, R4, 0x1, 0x181f ;  /* 0x00381f00040e7f89 */ /* 0x000e6200000e0000 */
[C---:B------:R-:W-:Y:S01]  /*9bf0*/  VIADD R2, R30.reuse, 0x60 ;  /* 0x000000601e027836 */ /* 0x040fe20000000000 */
[CC--:B------:R-:W-:Y:S01]  /*9c00*/  ISETP.GE.OR P3, PT, R30.reuse, R11.reuse, P0 ;  /* 0x0000000b1e00720c */ /* 0x0c0fe20000766670 */
[----:B------:R-:W-:Y:S01]  /*9c10*/  VIADD R3, R30, 0x90 ;  /* 0x000000901e037836 */ /* 0x000fe20000000000 */
[----:B------:R-:W2:Y:S01]  /*9c20*/  SHFL.IDX PT, R24, R4, 0x2, 0x181f ;  /* 0x00581f0004187f89 */ /* 0x000ea200000e0000 */
[----:B------:R-:W-:-:S02]  /*9c30*/  ISETP.GE.OR P2, PT, R0, R11, P0 ;  /* 0x0000000b0000720c */ /* 0x000fc40000746670 */
[-C--:B------:R-:W-:Y:S01]  /*9c40*/  ISETP.GE.OR P1, PT, R2, R11.reuse, P0 ;  /* 0x0000000b0200720c */ /* 0x080fe20000726670 */
[----:B------:R-:W3:Y:S01]  /*9c50*/  SHFL.IDX PT, R10, R8, RZ, 0x181f ;  /* 0x00181fff080a7589 */ /* 0x000ee200000e0000 */
[----:B------:R-:W-:-:S03]  /*9c60*/  ISETP.GE.OR P0, PT, R3, R11, P0 ;  /* 0x0000000b0300720c */ /* 0x000fc60000706670 */
[----:B------:R1:W4:Y:S04]  /*9c70*/  SHFL.IDX PT, R28, R4, 0x3, 0x181f ;  /* 0x00781f00041c7f89 */ /* 0x00032800000e0000 */
[----:B------:R-:W4:Y:S04]  /*9c80*/  SHFL.IDX PT, R12, R8, 0x1, 0x181f ;  /* 0x00381f00080c7f89 */ /* 0x000f2800000e0000 */
[----:B------:R-:W4:Y:S01]  /*9c90*/  SHFL.IDX PT, R20, R8, 0x2, 0x181f ;  /* 0x00581f0008147f89 */ /* 0x000f2200000e0000 */
[----:B0-----:R-:W-:-:S03]  /*9ca0*/  @!P3 LEA R2, P6, R17, R6, 0x1 ;  /* 0x000000061102b211 */ /* 0x001fc600078c08ff */
[----:B------:R4:W0:Y:S01]  /*9cb0*/  SHFL.IDX PT, R26, R8, 0x3, 0x181f ;  /* 0x00781f00081a7f89 */ /* 0x00082200000e0000 */
[C---:B-1----:R-:W-:Y:S02]  /*9cc0*/  @!P2 LEA R4, P5, R17.reuse, R14, 0x1 ;  /* 0x0000000e1104a211 */ /* 0x042fe400078a08ff */
[C---:B--2---:R-:W-:Y:S02]  /*9cd0*/  @!P1 LEA R6, P4, R17.reuse, R24, 0x1 ;  /* 0x0000001811069211 */ /* 0x044fe400078808ff */
[C---:B---3--:R-:W-:Y:S02]  /*9ce0*/  @!P3 LEA.HI.X R3, R17.reuse, R10, R13, 0x1, P6 ;  /* 0x0000000a1103b211 */ /* 0x048fe400030f0c0d */
[----:B----4-:R-:W-:-:S03]  /*9cf0*/  @!P0 LEA R8, P6, R17, R28, 0x1 ;  /* 0x0000001c11088211 */ /* 0x010fc600078c08ff */
[----:B------:R2:W-:Y:S01]  /*9d00*/  @!P3 ST.E.128 desc[UR46][R2.64], RZ ;  /* 0x000000ff0200b985 */ /* 0x0005e2000c101d2e */
[C-C-:B------:R-:W-:Y:S02]  /*9d10*/  @!P2 LEA.HI.X R5, R17.reuse, R12, R13.reuse, 0x1, P5 ;  /* 0x0000000c1105a211 */ /* 0x140fe400028f0c0d */
[----:B------:R-:W-:-:S03]  /*9d20*/  @!P1 LEA.HI.X R7, R17, R20, R13, 0x1, P4 ;  /* 0x0000001411079211 */ /* 0x000fc600020f0c0d */
[----:B------:R2:W-:Y:S01]  /*9d30*/  @!P2 ST.E.128 desc[UR46][R4.64], RZ ;  /* 0x000000ff0400a985 */ /* 0x0005e2000c101d2e */
[----:B0-----:R-:W-:-:S03]  /*9d40*/  @!P0 LEA.HI.X R9, R17, R26, R13, 0x1, P6 ;  /* 0x0000001a11098211 */ /* 0x001fc600030f0c0d */
[----:B------:R2:W-:Y:S04]  /*9d50*/  @!P1 ST.E.128 desc[UR46][R6.64], RZ ;  /* 0x000000ff06009985 */ /* 0x0005e8000c101d2e */
[----:B------:R2:W-:Y:S02]  /*9d60*/  @!P0 ST.E.128 desc[UR46][R8.64], RZ ;  /* 0x000000ff08008985 */ /* 0x0005e4000c101d2e */
.L_x_159:
[----:B------:R-:W-:Y:S05]  /*9d70*/  BSYNC B0 ;  /* 0x0000000000007941 */ /* 0x000fea0003800000 */
.L_x_156:
[----:B------:R-:W-:Y:S02]  /*9d80*/  ULDC UR4, c[0x0][0xc3c] ;  /* 0x00030f0000047ab9 */ /* 0x000fe40000000800 */
[----:B------:R-:W-:-:S13]  /*9d90*/  ISETP.GE.AND P0, PT, R31, UR4, PT ;  /* 0x000000041f007c0c */ /* 0x000fda000bf06270 */
[----:B------:R-:W-:Y:S05]  /*9da0*/  @!P0 BRA `(.L_x_163) ;  /* 0xffffff70000c8947 */ /* 0x000fea000383ffff */
[----:B------:R-:W-:Y:S05]  /*9db0*/  EXIT ;  /* 0x000000000000794d */ /* 0x000fea0003800000 */
.L_x_130:
[----:B------:R-:W-:-:S08]  /*9dc0*/  NOP ;  /* 0x0000000000007918 */ /* 0x000fd00000000000 */
[----:B------:R-:W0:-:S00]  /*9dd0*/  USETMAXREG.DEALLOC.CTAPOOL 0x20 ;  /* 0x00000020000079c8 */ /* 0x000e0000080e0500 */
[----:B0-----:R-:W-:Y:S02]  /*9de0*/  LOP3.LUT R0, R0, 0x3, RZ, 0xc0, !PT ;  /* 0x0000000300007812 */ /* 0x001fe400078ec0ff */
[----:B------:R-:W-:-:S04]  /*9df0*/  LOP3.LUT R23, R23, 0xfffffffd, RZ, 0xc0, !PT ;  /* 0xfffffffd17177812 */ /* 0x000fc800078ec0ff */
[----:B------:R-:W0:Y:S02]  /*9e00*/  SHFL.IDX PT, R0, R0, RZ, 0x1f ;  /* 0x00001fff00007589 */ /* 0x000e2400000e0000 */
[----:B0-----:R-:W-:Y:S01]  /*9e10*/  ISETP.NE.AND P0, PT, R0, RZ, PT ;  /* 0x000000ff0000720c */ /* 0x001fe20003f05270 */
[----:B------:R-:W-:-:S12]  /*9e20*/  IMAD.MOV.U32 R0, RZ, RZ, RZ ;  /* 0x000000ffff007224 */ /* 0x000fd800078e00ff */
[----:B------:R-:W-:Y:S01]  /*9e30*/  @P0 LOP3.LUT R23, R23, 0x2, RZ, 0xfc, !PT ;  /* 0x0000000217170812 */ /* 0x000fe200078efcff */
[----:B------:R-:W-:Y:S06]  /*9e40*/  @!P0 BRA `(.L_x_164) ;  /* 0x0000000000248947 */ /* 0x000fec0003800000 */
[----:B------:R-:W0:Y:S08]  /*9e50*/  S2UR UR5, SR_CgaCtaId ;  /* 0x00000000000579c3 */ /* 0x000e300000008800 */
[----:B------:R-:W-:Y:S06]  /*9e60*/  BAR.SYNC.DEFER_BLOCKING 0x5, 0x200 ;  /* 0x0148000000007b1d */ /* 0x000fec0000010000 */
[----:B------:R-:W-:-:S02]  /*9e70*/  UMOV UR4, 0x400 ;  /* 0x0000040000047882 */ /* 0x000fc40000000000 */
[----:B0-----:R-:W-:-:S09]  /*9e80*/  ULEA UR4, UR5, UR4, 0x18 ;  /* 0x0000000405047291 */ /* 0x001fd2000f8ec03f */
[----:B------:R-:W0:Y:S02]  /*9e90*/  LDS.128 R24, [UR4+0x132d0] ;  /* 0x0132d004ff187984 */ /* 0x000e240008000c00 */
[----:B0-----:R-:W-:Y:S02]  /*9ea0*/  R2UR UR45, R27 ;  /* 0x000000001b2d72ca */ /* 0x001fe400000e0000 */
[----:B------:R-:W-:Y:S01]  /*9eb0*/  R2UR UR36, R26 ;  /* 0x000000001a2472ca */ /* 0x000fe200000e0000 */
[----:B------:R-:W-:Y:S06]  /*9ec0*/  BAR.ARV 0x4, 0x200 ;  /* 0x0108000000007b1d */ /* 0x000fec0000002000 */
[----:B------:R-:W-:Y:S08]  /*9ed0*/  BRA `(.L_x_165) ;  /* 0x0000000800187947 */ /* 0x000ff00003800000 */
.L_x_164:
[----:B------:R-:W0:Y:S01]  /*9ee0*/  S2R R2, SR_TID.X ;  /* 0x0000000000027919 */ /* 0x000e220000002100 */
[----:B------:R-:W-:Y:S01]  /*9ef0*/  ULDC UR4, c[0x0][0xc3c] ;  /* 0x00030f0000047ab9 */ /* 0x000fe20000000800 */
[----:B------:R-:W1:Y:S01]  /*9f00*/  LDC R11, c[0x0][0xc38] ;  /* 0x00030e00ff0b7b82 */ /* 0x000e620000000800 */
[----:B0-----:R-:W-:-:S04]  /*9f10*/  LOP3.LUT R5, R2, 0x1f, RZ, 0xc0, !PT ;  /* 0x0000001f02057812 */ /* 0x001fc800078ec0ff */
[----:B------:R-:W-:-:S04]  /*9f20*/  ISETP.NE.AND P0, PT, R5, 0x1f, PT ;  /* 0x0000001f0500780c */ /* 0x000fc80003f05270 */
[----:B------:R-:W-:-:S13]  /*9f30*/  ISETP.GE.OR P1, PT, R5, UR4, !P0 ;  /* 0x0000000405007c0c */ /* 0x000fda000c726670 */
[----:B------:R-:W0:Y:S02]  /*9f40*/  @!P1 LDC.64 R2, c[0x0][0xc80] ;  /* 0x00032000ff029b82 */ /* 0x000e240000000a00 */
[----:B0-----:R-:W-:-:S05]  /*9f50*/  @!P1 IMAD.WIDE.U32 R2, R5, 0x4, R2 ;  /* 0x0000000405029825 */ /* 0x001fca00078e0002 */
[----:B------:R-:W2:Y:S01]  /*9f60*/  @!P1 LDG.E R0, desc[UR46][R2.64] ;  /* 0x0000002e02009981 */ /* 0x000ea2000c1e1900 */
[C---:B------:R-:W-:Y:S01]  /*9f70*/  ISETP.NE.AND P1, PT, R5.reuse, RZ, PT ;  /* 0x000000ff0500720c */ /* 0x040fe20003f25270 */
[----:B------:R-:W-:Y:S01]  /*9f80*/  UMOV UR45, URZ ;  /* 0x0000003f002d7c82 */ /* 0x000fe20008000000 */
[C---:B------:R-:W-:Y:S01]  /*9f90*/  ISETP.GE.U32.AND P2, PT, R5.reuse, 0x2, PT ;  /* 0x000000020500780c */ /* 0x040fe20003f46070 */
[----:B------:R-:W-:Y:S01]  /*9fa0*/  IMAD.MOV.U32 R24, RZ, RZ, RZ ;  /* 0x000000ffff187224 */ /* 0x000fe200078e00ff */
[C---:B------:R-:W-:Y:S02]  /*9fb0*/  ISETP.GE.U32.AND P3, PT, R5.reuse, 0x4, PT ;  /* 0x000000040500780c */ /* 0x040fe40003f66070 */
[C---:B------:R-:W-:Y:S02]  /*9fc0*/  ISETP.GE.U32.AND P4, PT, R5.reuse, 0x8, PT ;  /* 0x000000080500780c */ /* 0x040fe40003f86070 */
[----:B------:R-:W-:Y:S01]  /*9fd0*/  ISETP.GE.U32.AND P5, PT, R5, 0x10, PT ;  /* 0x000000100500780c */ /* 0x000fe20003fa6070 */
[----:B--2---:R-:W0:Y:S02]  /*9fe0*/  SHFL.UP PT, R4, R0, 0x1, RZ ;  /* 0x0420000000047989 */ /* 0x004e2400000e00ff */
[----:B0-----:R-:W-:-:S05]  /*9ff0*/  SEL R7, R4, RZ, P1 ;  /* 0x000000ff04077207 */ /* 0x001fca0000800000 */
[----:B------:R-:W-:-:S05]  /*a000*/  IMAD.IADD R7, R0, 0x1, R7 ;  /* 0x0000000100077824 */ /* 0x000fca00078e0207 */
[----:B------:R-:W0:Y:S02]  /*a010*/  SHFL.UP PT, R4, R7, 0x2, RZ ;  /* 0x0440000007047989 */ /* 0x000e2400000e00ff */
[----:B0-----:R-:W-:-:S05]  /*a020*/  SEL R4, R4, RZ, P2 ;  /* 0x000000ff04047207 */ /* 0x001fca0001000000 */
[----:B------:R-:W-:-:S05]  /*a030*/  IMAD.IADD R4, R7, 0x1, R4 ;  /* 0x0000000107047824 */ /* 0x000fca00078e0204 */
[----:B------:R-:W0:Y:S02]  /*a040*/  SHFL.UP PT, R6, R4, 0x4, RZ ;  /* 0x0480000004067989 */ /* 0x000e2400000e00ff */
[----:B0-----:R-:W-:-:S04]  /*a050*/  SEL R3, R6, RZ, P3 ;  /* 0x000000ff06037207 */ /* 0x001fc80001800000 */
[----:B------:R-:W-:-:S05]  /*a060*/  IADD3 R3, R4, R3, RZ ;  /* 0x0000000304037210 */ /* 0x000fca0007ffe0ff */
[----:B------:R-:W0:Y:S02]  /*a070*/  SHFL.UP PT, R2, R3, 0x8, RZ ;  /* 0x0500000003027989 */ /* 0x000e2400000e00ff */
[----:B0-----:R-:W-:-:S05]  /*a080*/  SEL R2, R2, RZ, P4 ;  /* 0x000000ff02027207 */ /* 0x001fca0002000000 */
[----:B------:R-:W-:-:S05]  /*a090*/  IMAD.IADD R2, R3, 0x1, R2 ;  /* 0x0000000103027824 */ /* 0x000fca00078e0202 */
[----:B------:R-:W0:Y:S02]  /*a0a0*/  SHFL.UP PT, R6, R2, 0x10, RZ ;  /* 0x0600000002067989 */ /* 0x000e2400000e00ff */
[----:B0-----:R-:W-:-:S05]  /*a0b0*/  SEL R7, R6, RZ, P5 ;  /* 0x000000ff06077207 */ /* 0x001fca0002800000 */
[----:B------:R-:W-:Y:S02]  /*a0c0*/  IMAD.IADD R6, R2, 0x1, R7 ;  /* 0x0000000102067824 */ /* 0x000fe400078e0207 */
[----:B------:R-:W0:Y:S03]  /*a0d0*/  S2R R7, SR_CTAID.X ;  /* 0x0000000000077919 */ /* 0x000e260000002500 */
[----:B------:R-:W1:Y:S02]  /*a0e0*/  SHFL.IDX PT, R4, R6, 0x1f, 0x1f ;  /* 0x03e01f0006047f89 */ /* 0x000e6400000e0000 */
[----:B-1----:R-:W-:-:S04]  /*a0f0*/  IMAD R4, R4, R11, RZ ;  /* 0x0000000b04047224 */ /* 0x002fc800078e02ff */
[----:B------:R-:W-:Y:S01]  /*a100*/  IMAD.MOV.U32 R3, RZ, RZ, R4 ;  /* 0x000000ffff037224 */ /* 0x000fe200078e0004 */
[----:B0-----:R-:W-:-:S13]  /*a110*/  ISETP.GT.AND P6, PT, R4, R7, PT ;  /* 0x000000070400720c */ /* 0x001fda0003fc4270 */
[----:B------:R-:W-:Y:S05]  /*a120*/  @P6 BRA `(.L_x_166) ;  /* 0x0000000000a06947 */ /* 0x000fea0003800000 */
[----:B------:R-:W-:Y:S01]  /*a130*/  IMAD.MOV.U32 R4, RZ, RZ, R3 ;  /* 0x000000ffff047224 */ /* 0x000fe200078e0003 */
[----:B------:R-:W-:Y:S01]  /*a140*/  UMOV UR45, URZ ;  /* 0x0000003f002d7c82 */ /* 0x000fe20008000000 */
[----:B------:R-:W-:Y:S01]  /*a150*/  ULDC UR6, c[0x0][0xc3c] ;  /* 0x00030f0000067ab9 */ /* 0x000fe20000000800 */
[----:B------:R-:W-:-:S05]  /*a160*/  ULDC UR5, c[0x0][0xc3c] ;  /* 0x00030f0000057ab9 */ /* 0x000fca0000000800 */
.L_x_170:
[----:B------:R-:W-:-:S03]  /*a170*/  UIADD3 UR4, UR45, 0x1f, URZ ;  /* 0x0000001f2d047890 */ /* 0x000fc6000fffe03f */
[----:B------:R-:W-:Y:S01]  /*a180*/  UMOV UR45, UR5 ;  /* 0x00000005002d7c82 */ /* 0x000fe20008000000 */
[----:B------:R-:W-:-:S06]  /*a190*/  UISETP.GE.AND UP0, UPT, UR4, UR6, UPT ;  /* 0x000000060400728c */ /* 0x000fcc000bf06270 */
[----:B------:R-:W-:-:S13]  /*a1a0*/  PLOP3.LUT P6, PT, PT, PT, UP0, 0x40, 0x0 ;  /* 0x000000000000781c */ /* 0x000fda0003fce808 */
[----:B------:R-:W-:Y:S05]  /*a1b0*/  @!P6 BRA `(.L_x_167) ;  /* 0x000000040034e947 */ /* 0x000fea0003800000 */
[----:B------:R-:W-:Y:S01]  /*a1c0*/  UMOV UR45, UR4 ;  /* 0x00000004002d7c82 */ /* 0x000fe20008000000 */
[----:B------:R-:W-:Y:S01]  /*a1d0*/  BSSY B0, `(.L_x_168) ;  /* 0x0000008000007945 */ /* 0x000fe20003800000 */
[----:B------:R-:W-:Y:S02]  /*a1e0*/  VIADD R9, R5, UR45 ;  /* 0x0000002d05097c36 */ /* 0x000fe40008000000 */
[----:B------:R-:W-:-:S03]  /*a1f0*/  IMAD.MOV.U32 R0, RZ, RZ, RZ ;  /* 0x000000ffff007224 */ /* 0x000fc600078e00ff */
[----:B------:R-:W-:-:S13]  /*a200*/  ISETP.GE.OR P6, PT, R9, UR6, !P0 ;  /* 0x0000000609007c0c */ /* 0x000fda000c7c6670 */
[----:B------:R-:W-:Y:S05]  /*a210*/  @P6 BRA `(.L_x_169) ;  /* 0x00000000000c6947 */ /* 0x000fea0003800000 */
[----:B------:R-:W0:Y:S02]  /*a220*/  LDC.64 R2, c[0x0][0xc80] ;  /* 0x00032000ff027b82 */ /* 0x000e240000000a00 */
[----:B0-----:R-:W-:-:S05]  /*a230*/  IMAD.WIDE R2, R9, 0x4, R2 ;  /* 0x0000000409027825 */ /* 0x001fca00078e0202 */
[----:B------:R0:W5:Y:S02]  /*a240*/  LDG.E R0, desc[UR46][R2.64] ;  /* 0x0000002e02007981 */ /* 0x000164000c1e1900 */
.L_x_169:
[----:B------:R-:W-:Y:S05]  /*a250*/  BSYNC B0 ;  /* 0x0000000000007941 */ /* 0x000fea0003800000 */
.L_x_168:
[----:B0----5:R-:W0:Y:S02]  /*a260*/  SHFL.UP PT, R2, R0, 0x1, RZ ;  /* 0x0420000000027989 */ /* 0x021e2400000e00ff */
[----:B0-----:R-:W-:-:S04]  /*a270*/  SEL R3, R2, RZ, P1 ;  /* 0x000000ff02037207 */ /* 0x001fc80000800000 */
[----:B------:R-:W-:-:S05]  /*a280*/  IADD3 R3, R0, R3, RZ ;  /* 0x0000000300037210 */ /* 0x000fca0007ffe0ff */
[----:B------:R-:W0:Y:S02]  /*a290*/  SHFL.UP PT, R2, R3, 0x2, RZ ;  /* 0x0440000003027989 */ /* 0x000e2400000e00ff */
[----:B0-----:R-:W-:-:S05]  /*a2a0*/  SEL R2, R2, RZ, P2 ;  /* 0x000000ff02027207 */ /* 0x001fca0001000000 */
[----:B------:R-:W-:-:S05]  /*a2b0*/  IMAD.IADD R2, R3, 0x1, R2 ;  /* 0x0000000103027824 */ /* 0x000fca00078e0202 */
        /* <DEDUP_REMOVED lines=8> */
[----:B------:R-:W-:Y:S02]  /*a340*/  IMAD.IADD R6, R6, 0x1, R11 ;  /* 0x0000000106067824 */ /* 0x000fe400078e020b */
[----:B------:R-:W0:Y:S03]  /*a350*/  LDC R11, c[0x0][0xc38] ;  /* 0x00030e00ff0b7b82 */ /* 0x000e260000000800 */
[----:B------:R-:W0:Y:S02]  /*a360*/  SHFL.IDX PT, R3, R6, 0x1f, 0x1f ;  /* 0x03e01f0006037f89 */ /* 0x000e2400000e0000 */
[----:B0-----:R-:W-:-:S04]  /*a370*/  IMAD R3, R3, R11, RZ ;  /* 0x0000000b03037224 */ /* 0x001fc800078e02ff */
[----:B------:R-:W-:-:S05]  /*a380*/  IMAD.IADD R4, R3, 0x1, R4 ;  /* 0x0000000103047824 */ /* 0x000fca00078e0204 */
[----:B------:R-:W-:-:S13]  /*a390*/  ISETP.GT.AND P6, PT, R4, R7, PT ;  /* 0x000000070400720c */ /* 0x000fda0003fc4270 */
[----:B------:R-:W-:Y:S05]  /*a3a0*/  @!P6 BRA `(.L_x_170) ;  /* 0xfffffffc0070e947 */ /* 0x000fea000383ffff */
.L_x_166:
[----:B------:R-:W-:-:S04]  /*a3b0*/  IMAD.IADD R9, R4, 0x1, -R3 ;  /* 0x0000000104097824 */ /* 0x000fc800078e0a03 */
[----:B------:R-:W-:-:S05]  /*a3c0*/  IMAD R2, R6, R11, R9 ;  /* 0x0000000b06027224 */ /* 0x000fca00078e0209 */
[----:B------:R-:W-:-:S13]  /*a3d0*/  ISETP.GT.AND P0, PT, R2, R7, PT ;  /* 0x000000070200720c */ /* 0x000fda0003f04270 */
[----:B------:R-:W-:Y:S02]  /*a3e0*/  VOTEU.ANY UR5, UPT, !P0 ;  /* 0x0000000000057886 */ /* 0x000fe400040e0100 */
[----:B------:R-:W-:Y:S02]  /*a3f0*/  UPOPC UR4, UR5 ;  /* 0x00000005000472bf */ /* 0x000fe40008000000 */
[----:B------:R-:W-:-:S04]  /*a400*/  ISETP.NE.AND P0, PT, RZ, UR5, PT ;  /* 0x00000005ff007c0c */ /* 0x000fc8000bf05270 */
[----:B------:R-:W-:-:S05]  /*a410*/  IMAD.U32 R13, RZ, RZ, UR4 ;  /* 0x00000004ff0d7e24 */ /* 0x000fca000f8e00ff */
[----:B------:R-:W0:Y:S02]  /*a420*/  SHFL.IDX PT, R0, R0, R13, 0x1f ;  /* 0x00001f0d00007589 */ /* 0x000e2400000e0000 */
[----:B0-----:R-:W-:-:S04]  /*a430*/  IABS R4, R0 ;  /* 0x0000000000047213 */ /* 0x001fc80000000000 */
[----:B------:R-:W0:Y:S08]  /*a440*/  I2F.RP R8, R4 ;  /* 0x0000000400087306 */ /* 0x000e300000209400 */
[----:B0-----:R-:W0:Y:S02]  /*a450*/  MUFU.RCP R8, R8 ;  /* 0x0000000800087308 */ /* 0x001e240000001000 */
[----:B0-----:R-:W-:-:S06]  /*a460*/  IADD3 R2, R8, 0xffffffe, RZ ;  /* 0x0ffffffe08027810 */ /* 0x001fcc0007ffe0ff */
[----:B------:R0:W1:Y:S01]  /*a470*/  F2I.FTZ.U32.TRUNC.NTZ R3, R2 ;  /* 0x0000000200037305 */ /* 0x000062000021f000 */
[----:B------:R-:W-:Y:S05]  /*a480*/  @!P0 BRA `(.L_x_171) ;  /* 0x00000000000c8947 */ /* 0x000fea0003800000 */
[----:B------:R-:W-:-:S06]  /*a490*/  UIADD3 UR5, UR4, -0x1, URZ ;  /* 0xffffffff04057890 */ /* 0x000fcc000fffe03f */
[----:B------:R-:W-:-:S05]  /*a4a0*/  IMAD.U32 R13, RZ, RZ, UR5 ;  /* 0x00000005ff0d7e24 */ /* 0x000fca000f8e00ff */
[----:B------:R2:W3:Y:S02]  /*a4b0*/  SHFL.IDX PT, R24, R6, R13, 0x1f ;  /* 0x00001f0d06187589 */ /* 0x0004e400000e0000 */
.L_x_171:
[----:B01----:R-:W-:Y:S01]  /*a4c0*/  IMAD.MOV R2, RZ, RZ, -R3 ;  /* 0x000000ffff027224 */ /* 0x003fe200078e0a03 */
[----:B------:R-:W-:Y:S01]  /*a4d0*/  UIADD3 UR45, UR4, UR45, URZ ;  /* 0x0000002d042d7290 */ /* 0x000fe2000fffe03f */
[----:B---3--:R-:W-:Y:S02]  /*a4e0*/  IMAD R24, R24, R11, R9 ;  /* 0x0000000b18187224 */ /* 0x008fe400078e0209 */
[----:B------:R-:W-:Y:S01]  /*a4f0*/  IMAD.MOV.U32 R11, RZ, RZ, R2 ;  /* 0x000000ffff0b7224 */ /* 0x000fe200078e0002 */
[----:B------:R-:W-:Y:S01]  /*a500*/  IABS R2, R0 ;  /* 0x0000000000027213 */ /* 0x000fe20000000000 */
[----:B------:R-:W-:Y:S02]  /*a510*/  IMAD.IADD R9, R7, 0x1, -R24 ;  /* 0x0000000107097824 */ /* 0x000fe400078e0a18 */
[----:B------:R-:W-:Y:S02]  /*a520*/  IMAD R7, R11, R4, RZ ;  /* 0x000000040b077224 */ /* 0x000fe400078e02ff */
[----:B------:R-:W-:Y:S01]  /*a530*/  IMAD.MOV R8, RZ, RZ, -R2 ;  /* 0x000000ffff087224 */ /* 0x000fe200078e0a02 */
[----:B--2---:R-:W-:Y:S01]  /*a540*/  IABS R6, R9 ;  /* 0x0000000900067213 */ /* 0x004fe20000000000 */
[----:B------:R-:W-:-:S04]  /*a550*/  IMAD.MOV.U32 R2, RZ, RZ, RZ ;  /* 0x000000ffff027224 */ /* 0x000fc800078e00ff */
[----:B------:R-:W-:-:S04]  /*a560*/  IMAD.HI.U32 R2, R3, R7, R2 ;  /* 0x0000000703027227 */ /* 0x000fc800078e0002 */
[----:B------:R-:W-:Y:S01]  /*a570*/  IMAD.MOV.U32 R3, RZ, RZ, R6 ;  /* 0x000000ffff037224 */ /* 0x000fe200078e0006 */
[----:B------:R-:W-:-:S03]  /*a580*/  MOV R6, R8 ;  /* 0x0000000800067202 */ /* 0x000fc60000000f00 */
[----:B------:R-:W-:-:S04]  /*a590*/  IMAD.HI.U32 R2, R2, R3, RZ ;  /* 0x0000000302027227 */ /* 0x000fc800078e00ff */
[----:B------:R-:W-:-:S05]  /*a5a0*/  IMAD R3, R2, R6, R3 ;  /* 0x0000000602037224 */ /* 0x000fca00078e0203 */
[----:B------:R-:W-:-:S13]  /*a5b0*/  ISETP.GT.U32.AND P1, PT, R4, R3, PT ;  /* 0x000000030400720c */ /* 0x000fda0003f24070 */
[----:B------:R-:W-:Y:S02]  /*a5c0*/  @!P1 IMAD.IADD R3, R3, 0x1, -R4 ;  /* 0x0000000103039824 */ /* 0x000fe400078e0a04 */
[----:B------:R-:W-:Y:S01]  /*a5d0*/  @!P1 VIADD R2, R2, 0x1 ;  /* 0x0000000102029836 */ /* 0x000fe20000000000 */
[----:B------:R-:W-:Y:S02]  /*a5e0*/  ISETP.NE.AND P1, PT, R0, RZ, PT ;  /* 0x000000ff0000720c */ /* 0x000fe40003f25270 */
[----:B------:R-:W-:Y:S02]  /*a5f0*/  ISETP.GE.U32.AND P0, PT, R3, R4, PT ;  /* 0x000000040300720c */ /* 0x000fe40003f06070 */
[----:B------:R-:W-:-:S04]  /*a600*/  LOP3.LUT R3, R9, R0, RZ, 0x3c, !PT ;  /* 0x0000000009037212 */ /* 0x000fc800078e3cff */
[----:B------:R-:W-:-:S07]  /*a610*/  ISETP.GE.AND P2, PT, R3, RZ, PT ;  /* 0x000000ff0300720c */ /* 0x000fce0003f46270 */
[----:B------:R-:W-:-:S06]  /*a620*/  @P0 VIADD R2, R2, 0x1 ;  /* 0x0000000102020836 */ /* 0x000fcc0000000000 */
[----:B------:R-:W-:Y:S01]  /*a630*/  @!P2 IMAD.MOV R2, RZ, RZ, -R2 ;  /* 0x000000ffff02a224 */ /* 0x000fe200078e0a02 */
[----:B------:R-:W-:-:S04]  /*a640*/  @!P1 LOP3.LUT R2, RZ, R0, RZ, 0x33, !PT ;  /* 0x00000000ff029212 */ /* 0x000fc800078e33ff */
[----:B------:R-:W-:Y:S01]  /*a650*/  R2UR UR36, R2 ;  /* 0x00000000022472ca */ /* 0x000fe200000e0000 */
[----:B------:R-:W-:-:S04]  /*a660*/  IMAD.MOV R25, RZ, RZ, -R2 ;  /* 0x000000ffff197224 */ /* 0x000fc800078e0a02 */
[----:B------:R-:W-:Y:S01]  /*a670*/  IMAD R25, R0, R25, R9 ;  /* 0x0000001900197224 */ /* 0x000fe200078e0209 */
[----:B------:R-:W-:Y:S09]  /*a680*/  BRA `(.L_x_172) ;  /* 0x00000000000c7947 */ /* 0x000ff20003800000 */
.L_x_167:
[----:B------:R-:W-:Y:S01]  /*a690*/  IMAD.MOV.U32 R24, RZ, RZ, R7 ;  /* 0x000000ffff187224 */ /* 0x000fe200078e0007 */
[----:B------:R-:W-:Y:S01]  /*a6a0*/  UMOV UR36, URZ ;  /* 0x0000003f00247c82 */ /* 0x000fe20008000000 */
[----:B------:R-:W-:-:S07]  /*a6b0*/  IMAD.MOV.U32 R25, RZ, RZ, RZ ;  /* 0x000000ffff197224 */ /* 0x000fce00078e00ff */
.L_x_172:
[----:B------:R-:W-:Y:S01]  /*a6c0*/  ISETP.NE.AND P0, PT, R5, RZ, PT ;  /* 0x000000ff0500720c */ /* 0x000fe20003f05270 */
[----:B------:R-:W-:Y:S01]  /*a6d0*/  IMAD.U32 R27, RZ, RZ, UR45 ;  /* 0x0000002dff1b7e24 */ /* 0x000fe2000f8e00ff */
[----:B------:R-:W-:-:S11]  /*a6e0*/  MOV R26, UR36 ;  /* 0x00000024001a7c02 */ /* 0x000fd60008000f00 */
[----:B------:R-:W0:Y:S01]  /*a6f0*/  @!P0 S2R R3, SR_CgaCtaId ;  /* 0x0000000000038919 */ /* 0x000e220000008800 */
[----:B------:R-:W-:-:S04]  /*a700*/  @!P0 MOV R0, 0x400 ;  /* 0x0000040000008802 */ /* 0x000fc80000000f00 */
[----:B0-----:R-:W-:-:S05]  /*a710*/  @!P0 LEA R0, R3, R0, 0x18 ;  /* 0x0000000003008211 */ /* 0x001fca00078ec0ff */
[----:B------:R0:W-:Y:S01]  /*a720*/  @!P0 STS.128 [R0+0x132d0], R24 ;  /* 0x0132d01800008388 */ /* 0x0001e20000000c00 */
[----:B------:R-:W-:Y:S06]  /*a730*/  BAR.ARV 0x5, 0x200 ;  /* 0x0148000000007b1d */ /* 0x000fec0000002000 */
.L_x_165:
[----:B------:R-:W-:Y:S01]  /*a740*/  ULDC UR4, c[0x0][0xc3c] ;  /* 0x00030f0000047ab9 */ /* 0x000fe20000000800 */
[----:B------:R1:W-:Y:S01]  /*a750*/  STL [R1+0x4], RZ ;  /* 0x000004ff01007387 */ /* 0x0003e20000100800 */
[----:B------:R-:W-:Y:S01]  /*a760*/  UISETP.GE.AND UP0, UPT, UR45, UR4, UPT ;  /* 0x000000042d00728c */ /* 0x000fe2000bf06270 */
[----:B------:R-:W-:Y:S02]  /*a770*/  IMAD.MOV.U32 R19, RZ, RZ, 0x1 ;  /* 0x00000001ff137424 */ /* 0x000fe400078e00ff */
[----:B------:R-:W-:-:S03]  /*a780*/  IMAD.MOV.U32 R18, RZ, RZ, RZ ;  /* 0x000000ffff127224 */ /* 0x000fc600078e00ff */
[----:B------:R-:W-:-:S13]  /*a790*/  PLOP3.LUT P0, PT, PT, PT, UP0, 0x80, 0x0 ;  /* 0x000000000000781c */ /* 0x000fda0003f0f008 */
[----:B-1----:R-:W-:Y:S05]  /*a7a0*/  @P0 BRA `(.L_x_173) ;  /* 0x0000003800dc0947 */ /* 0x002fea0003800000 */
[----:B------:R-:W1:Y:S01]  /*a7b0*/  S2R R11, SR_TID.X ;  /* 0x00000000000b7919 */ /* 0x000e620000002100 */
[----:B------:R-:W2:Y:S01]  /*a7c0*/  S2UR UR5, SR_CgaCtaId ;  /* 0x00000000000579c3 */ /* 0x000ea20000008800 */
[----:B------:R-:W-:Y:S01]  /*a7d0*/  UMOV UR4, 0x400 ;  /* 0x0000040000047882 */ /* 0x000fe20000000000 */
[----:B------:R-:W-:Y:S01]  /*a7e0*/  IMAD.MOV.U32 R19, RZ, RZ, 0x1 ;  /* 0x00000001ff137424 */ /* 0x000fe200078e00ff */
[----:B------:R3:W-:Y:S01]  /*a7f0*/  STL [R1+0x4], RZ ;  /* 0x000004ff01007387 */ /* 0x0007e20000100800 */
[----:B------:R-:W-:Y:S01]  /*a800*/  IMAD.MOV.U32 R18, RZ, RZ, RZ ;  /* 0x000000ffff127224 */ /* 0x000fe200078e00ff */
[----:B------:R-:W-:Y:S02]  /*a810*/  ULOP3.LUT UR39, UR38, 0x1, URZ, 0xfc, !UPT ;  /* 0x0000000126277892 */ /* 0x000fe4000f8efc3f */
[----:B------:R-:W-:Y:S01]  /*a820*/  ULOP3.LUT UR44, UR38, 0x2, URZ, 0xfc, !UPT ;  /* 0x00000002262c7892 */ /* 0x000fe2000f8efc3f */
[----:B------:R-:W-:Y:S01]  /*a830*/  ULDC UR43, c[0x0][0xc] ;  /* 0x00000300002b7ab9 */ /* 0x000fe20000000800 */
[----:B------:R-:W-:Y:S01]  /*a840*/  ULDC.64 UR52, c[0x0][0x198] ;  /* 0x0000660000347ab9 */ /* 0x000fe20000000a00 */
[----:B--2---:R-:W-:-:S06]  /*a850*/  ULEA UR4, UR5, UR4, 0x18 ;  /* 0x0000000405047291 */ /* 0x004fcc000f8ec03f */
[----:B------:R-:W-:Y:S01]  /*a860*/  IMAD.U32 R16, RZ, RZ, UR4 ;  /* 0x00000004ff107e24 */ /* 0x000fe2000f8e00ff */
[C---:B-1----:R-:W-:Y:S01]  /*a870*/  LOP3.LUT R10, R11.reuse, 0x7f, RZ, 0xc0, !PT ;  /* 0x0000007f0b0a7812 */ /* 0x042fe200078ec0ff */
[C---:B------:R-:W-:Y:S01]  /*a880*/  IMAD.SHL.U32 R29, R11.reuse, 0x40, RZ ;  /* 0x000000400b1d7824 */ /* 0x040fe200078e00ff */
[----:B------:R-:W-:Y:S01]  /*a890*/  SHF.R.U32.HI R4, RZ, 0x1, R11 ;  /* 0x00000001ff047819 */ /* 0x000fe2000001160b */
[C---:B------:R-:W-:Y:S01]  /*a8a0*/  IMAD.SHL.U32 R2, R11.reuse, 0x10, RZ ;  /* 0x000000100b027824 */ /* 0x040fe200078e00ff */
[----:B------:R-:W-:Y:S01]  /*a8b0*/  SHF.L.U32 R6, R10, 0x4, RZ ;  /* 0x000000040a067819 */ /* 0x000fe200000006ff */
[----:B------:R-:W-:Y:S01]  /*a8c0*/  IMAD.SHL.U32 R8, R11, 0x2, RZ ;  /* 0x000000020b087824 */ /* 0x000fe200078e00ff */
[----:B------:R-:W-:Y:S01]  /*a8d0*/  LOP3.LUT R3, R29, 0x180, RZ, 0xc0, !PT ;  /* 0x000001801d037812 */ /* 0x000fe200078ec0ff */
[----:B0-----:R-:W-:Y:S01]  /*a8e0*/  IMAD.SHL.U32 R0, R11, 0x20, RZ ;  /* 0x000000200b007824 */ /* 0x001fe200078e00ff */
[----:B------:R-:W-:Y:S02]  /*a8f0*/  LOP3.LUT R5, R2, 0x1b0, RZ, 0xc0, !PT ;  /* 0x000001b002057812 */ /* 0x000fe400078ec0ff */
[----:B------:R-:W-:-:S02]  /*a900*/  LOP3.LUT R7, R6, 0x600, RZ, 0xc0, !PT ;  /* 0x0000060006077812 */ /* 0x000fc400078ec0ff */
[----:B------:R-:W-:Y:S01]  /*a910*/  LOP3.LUT R3, R3, 0x30, R4, 0xf8, !PT ;  /* 0x0000003003037812 */ /* 0x000fe200078ef804 */
[----:B------:R-:W-:Y:S01]  /*a920*/  IMAD.SHL.U32 R4, R11, 0x8, RZ ;  /* 0x000000080b047824 */ /* 0x000fe200078e00ff */
[----:B------:R-:W-:Y:S01]  /*a930*/  LOP3.LUT R9, R5, 0x30, R8, 0x78, !PT ;  /* 0x0000003005097812 */ /* 0x000fe200078e7808 */
[----:B------:R-:W-:Y:S01]  /*a940*/  IMAD.SHL.U32 R8, R11, 0x4, RZ ;  /* 0x000000040b087824 */ /* 0x000fe200078e00ff */
[----:B------:R-:W-:Y:S02]  /*a950*/  LOP3.LUT R6, R7, 0x40, R2, 0xf8, !PT ;  /* 0x0000004007067812 */ /* 0x000fe400078ef802 */
[----:B------:R-:W-:Y:S02]  /*a960*/  LOP3.LUT R4, R3, 0x30, R4, 0x78, !PT ;  /* 0x0000003003047812 */ /* 0x000fe400078e7804 */
[----:B------:R-:W-:Y:S02]  /*a970*/  LOP3.LUT R7, R7, 0x60, R0, 0xf8, !PT ;  /* 0x0000006007077812 */ /* 0x000fe400078ef800 */
[----:B------:R-:W-:-:S02]  /*a980*/  LOP3.LUT R9, R6, R9, RZ, 0xfc, !PT ;  /* 0x0000000906097212 */ /* 0x000fc400078efcff */
[----:B------:R-:W-:Y:S02]  /*a990*/  SHF.R.U32.HI R3, RZ, 0x2, R10 ;  /* 0x00000002ff037819 */ /* 0x000fe4000001160a */
[----:B------:R-:W-:Y:S02]  /*a9a0*/  LOP3.LUT R5, R0, 0x80, RZ, 0xc0, !PT ;  /* 0x0000008000057812 */ /* 0x000fe400078ec0ff */
[--C-:B------:R-:W-:Y:S02]  /*a9b0*/  LOP3.LUT R28, R7, 0x100, R0.reuse, 0xf8, !PT ;  /* 0x00000100071c7812 */ /* 0x100fe400078ef800 */
[----:B------:R-:W-:Y:S01]  /*a9c0*/  LOP3.LUT R2, R3, 0x60, R0, 0xf8, !PT ;  /* 0x0000006003027812 */ /* 0x000fe200078ef800 */
[----:B------:R-:W-:Y:S01]  /*a9d0*/  IMAD.IADD R0, R16, 0x1, R9 ;  /* 0x0000000110007824 */ /* 0x000fe200078e0209 */
[----:B------:R-:W-:Y:S02]  /*a9e0*/  LOP3.LUT R5, R5, 0x10, R11, 0xf8, !PT ;  /* 0x0000001005057812 */ /* 0x000fe400078ef80b */
[----:B------:R-:W-:-:S02]  /*a9f0*/  LOP3.LUT R29, R4, 0x640, R29, 0xf8, !PT ;  /* 0x00000640041d7812 */ /* 0x000fc400078ef81d */
[----:B------:R3:W-:Y:S01]  /*aa00*/  STL [R1], R0 ;  /* 0x0000000001007387 */ /* 0x0007e20000100800 */
[----:B------:R-:W-:-:S04]  /*aa10*/  LOP3.LUT R5, R5, 0x10, R8, 0x78, !PT ;  /* 0x0000001005057812 */ /* 0x000fc800078e7808 */
[----:B------:R-:W-:-:S07]  /*aa20*/  LOP3.LUT R28, R28, R5, RZ, 0xfc, !PT ;  /* 0x000000051c1c7212 */ /* 0x000fce00078efcff */
.L_x_240:
[----:B------:R-:W-:Y:S01]  /*aa30*/  ULDC.64 UR4, c[0x0][0xc88] ;  /* 0x0003220000047ab9 */ /* 0x000fe20000000a00 */
[----:B------:R-:W-:Y:S01]  /*aa40*/  ULDC.64 UR8, c[0x0][0xa00] ;  /* 0x0002800000087ab9 */ /* 0x000fe20000000a00 */
[----:B------:R-:W-:Y:S01]  /*aa50*/  UIMAD.WIDE UR4, UR45, 0x4, UR4 ;  /* 0x000000042d0478a5 */ /* 0x000fe2000f8e0204 */
[----:B------:R-:W-:-:S05]  /*aa60*/  ULDC.64 UR10, c[0x0][0xa08] ;  /* 0x00028200000a7ab9 */ /* 0x000fca0000000a00 */
[----:B-1----:R-:W-:Y:S01]  /*aa70*/  IMAD.U32 R2, RZ, RZ, UR4 ;  /* 0x00000004ff027e24 */ /* 0x002fe2000f8e00ff */
[----:B0-----:R-:W-:Y:S01]  /*aa80*/  MOV R3, UR5 ;  /* 0x0000000500037c02 */ /* 0x001fe20008000f00 */
[----:B------:R-:W-:-:S04]  /*aa90*/  ULDC.64 UR4, c[0x0][0xa28] ;  /* 0x00028a0000047ab9 */ /* 0x000fc80000000a00 */
[----:B--2---:R-:W2:Y:S01]  /*aaa0*/  LDG.E R2, desc[UR46][R2.64] ;  /* 0x0000002e02027981 */ /* 0x004ea2000c1e1900 */
[----:B------:R-:W-:Y:S01]  /*aab0*/  UISETP.NE.U32.AND UP0, UPT, UR4, URZ, UPT ;  /* 0x0000003f0400728c */ /* 0x000fe2000bf05070 */
[----:B------:R-:W-:Y:S02]  /*aac0*/  ISETP.NE.U32.AND P0, PT, RZ, UR8, PT ;  /* 0x00000008ff007c0c */ /* 0x000fe4000bf05070 */
[----:B------:R-:W-:Y:S01]  /*aad0*/  ISETP.NE.U32.AND P1, PT, RZ, UR10, PT ;  /* 0x0000000aff007c0c */ /* 0x000fe2000bf25070 */
[----:B------:R-:W-:Y:S01]  /*aae0*/  UISETP.NE.AND.EX UP0, UPT, UR5, URZ, UPT, UP0 ;  /* 0x0000003f0500728c */ /* 0x000fe2000bf05300 */
[----:B------:R-:W-:Y:S02]  /*aaf0*/  ISETP.NE.AND.EX P0, PT, RZ, UR9, PT, P0 ;  /* 0x00000009ff007c0c */ /* 0x000fe4000bf05300 */
[----:B------:R-:W-:-:S03]  /*ab00*/  ISETP.NE.AND.EX P1, PT, RZ, UR11, PT, P1 ;  /* 0x0000000bff007c0c */ /* 0x000fc6000bf25310 */
[----:B------:R-:W-:Y:S02]  /*ab10*/  PLOP3.LUT P2, PT, PT, PT, UP0, 0x80, 0x0 ;  /* 0x000000000000781c */ /* 0x000fe40003f4f008 */
[----:B--2---:R-:W-:-:S13]  /*ab20*/  R2UR UR48, R2 ;  /* 0x00000000023072ca */ /* 0x004fda00000e0000 */
[----:B------:R-:W-:Y:S02]  /*ab30*/  USHF.R.S32.HI UR49, URZ, 0x1f, UR48 ;  /* 0x0000001f3f317899 */ /* 0x000fe40008011430 */
[----:B------:R-:W-:Y:S02]  /*ab40*/  @UP0 ULEA UR4, UP1, UR48, UR4, 0x2 ;  /* 0x0000000430040291 */ /* 0x000fe4000f82103f */
[----:B------:R-:W-:Y:S02]  /*ab50*/  USHF.L.U32 UR50, UR48, 0x2, URZ ;  /* 0x0000000230327899 */ /* 0x000fe4000800063f */
[----:B------:R-:W-:Y:S02]  /*ab60*/  @UP0 ULEA.HI.X UR5, UR48, UR5, UR49, 0x2, UP1 ;  /* 0x0000000530050291 */ /* 0x000fe400088f1431 */
[----:B------:R-:W-:Y:S01]  /*ab70*/  USHF.L.U64.HI UR51, UR48, 0x2, UR49 ;  /* 0x0000000230337899 */ /* 0x000fe20008010231 */
[----:B------:R-:W-:Y:S01]  /*ab80*/  IMAD.U32 R2, RZ, RZ, UR4 ;  /* 0x00000004ff027e24 */ /* 0x000fe2000f8e00ff */
[----:B------:R-:W-:-:S02]  /*ab90*/  UIADD3 UR6, UP0, UR50, UR8, URZ ;  /* 0x0000000832067290 */ /* 0x000fc4000ff1e03f */
[----:B------:R-:W-:Y:S01]  /*aba0*/  UIADD3 UR7, UP1, UR50, UR10, URZ ;  /* 0x0000000a32077290 */ /* 0x000fe2000ff3e03f */
[----:B------:R-:W-:Y:S01]  /*abb0*/  IMAD.U32 R3, RZ, RZ, UR5 ;  /* 0x00000005ff037e24 */ /* 0x000fe2000f8e00ff */
[----:B------:R-:W-:Y:S02]  /*abc0*/  UIADD3.X UR4, UR51, UR9, URZ, UP0, !UPT ;  /* 0x0000000933047290 */ /* 0x000fe400087fe43f */
[----:B------:R-:W-:Y:S01]  /*abd0*/  UIADD3.X UR5, UR51, UR11, URZ, UP1, !UPT ;  /* 0x0000000b33057290 */ /* 0x000fe20008ffe43f */
[----:B------:R-:W-:Y:S01]  /*abe0*/  ULDC.64 UR8, c[0x0][0xa18] ;  /* 0x0002860000087ab9 */ /* 0x000fe20000000a00 */
[----:B---3--:R0:W5:Y:S01]  /*abf0*/  @P2 LDG.E R0, desc[UR46][R2.64] ;  /* 0x0000002e02002981 */ /* 0x008162000c1e1900 */
[----:B------:R-:W-:Y:S01]  /*ac00*/  UISETP.NE.U32.AND UP0, UPT, UR8, URZ, UPT ;  /* 0x0000003f0800728c */ /* 0x000fe2000bf05070 */
[----:B------:R-:W-:Y:S02]  /*ac10*/  IMAD.U32 R4, RZ, RZ, UR7 ;  /* 0x00000007ff047e24 */ /* 0x000fe4000f8e00ff */
[----:B------:R-:W-:Y:S01]  /*ac20*/  IMAD.U32 R5, RZ, RZ, UR5 ;  /* 0x00000005ff057e24 */ /* 0x000fe2000f8e00ff */
[----:B------:R-:W-:-:S04]  /*ac30*/  UISETP.NE.AND.EX UP0, UPT, UR9, URZ, UPT, UP0 ;  /* 0x0000003f0900728c */ /* 0x000fc8000bf05300 */
[----:B------:R1:W5:Y:S01]  /*ac40*/  @P1 LDG.E R9, desc[UR46][R4.64] ;  /* 0x0000002e04091981 */ /* 0x000362000c1e1900 */
[----:B0-----:R-:W-:Y:S01]  /*ac50*/  IMAD.U32 R3, RZ, RZ, UR4 ;  /* 0x00000004ff037e24 */ /* 0x001fe2000f8e00ff */
[----:B------:R-:W-:Y:S01]  /*ac60*/  PLOP3.LUT P3, PT, PT, PT, UP0, 0x80, 0x0 ;  /* 0x000000000000781c */ /* 0x000fe20003f6f008 */
[----:B------:R-:W-:-:S04]  /*ac70*/  IMAD.U32 R2, RZ, RZ, UR6 ;  /* 0x00000006ff027e24 */ /* 0x000fc8000f8e00ff */
[----:B------:R-:W-:Y:S01]  /*ac80*/  @UP0 UIADD3 UR4, UP1, UR50, UR8, URZ ;  /* 0x0000000832040290 */ /* 0x000fe2000ff3e03f */
[----:B------:R1:W5:Y:S03]  /*ac90*/  @P0 LDG.E R8, desc[UR46][R2.64] ;  /* 0x0000002e02080981 */ /* 0x000366000c1e1900 */
[----:B------:R-:W-:Y:S01]  /*aca0*/  @UP0 UIADD3.X UR5, UR51, UR9, URZ, UP1, !UPT ;  /* 0x0000000933050290 */ /* 0x000fe20008ffe43f */
[----:B------:R-:W-:Y:S01]  /*acb0*/  ULDC UR6, c[0x0][0x288] ;  /* 0x0000a20000067ab9 */ /* 0x000fe20000000800 */
[----:B------:R-:W-:Y:S01]  /*acc0*/  MOV R6, UR4 ;  /* 0x0000000400067c02 */ /* 0x000fe20008000f00 */
[----:B------:R-:W-:-:S03]  /*acd0*/  IMAD.U32 R27, RZ, RZ, UR6 ;  /* 0x00000006ff1b7e24 */ /* 0x000fc6000f8e00ff */
[----:B------:R-:W-:-:S05]  /*ace0*/  IMAD.U32 R7, RZ, RZ, UR5 ;  /* 0x00000005ff077e24 */ /* 0x000fca000f8e00ff */
[----:B------:R1:W5:Y:S01]  /*acf0*/  @P3 LDG.E R27, desc[UR46][R6.64] ;  /* 0x0000002e061b3981 */ /* 0x000362000c1e1900 */
[----:B------:R-:W-:Y:S05]  /*ad00*/  @P3 BRA `(.L_x_174) ;  /* 0x0000000000103947 */ /* 0x000fea0003800000 */
[----:B------:R-:W-:Y:S05]  /*ad10*/  @!P0 BRA `(.L_x_174) ;  /* 0x00000000000c8947 */ /* 0x000fea0003800000 */
[----:B-1----:R-:W2:Y:S04]  /*ad20*/  LDG.E R6, desc[UR46][R2.64] ;  /* 0x0000002e02067981 */ /* 0x002ea8000c1e1900 */
[----:B-----5:R-:W2:Y:S02]  /*ad30*/  LDG.E R27, desc[UR46][R2.64+0x4] ;  /* 0x0000042e021b7981 */ /* 0x020ea4000c1e1900 */
[----:B--2---:R-:W-:-:S07]  /*ad40*/  IMAD.IADD R27, R27, 0x1, -R6 ;  /* 0x000000011b1b7824 */ /* 0x004fce00078e0a06 */
.L_x_174:
[----:B------:R-:W-:Y:S01]  /*ad50*/  UMOV UR54, URZ ;  /* 0x0000003f00367c82 */ /* 0x000fe20008000000 */
[----:B------:R-:W-:Y:S01]  /*ad60*/  ULDC.64 UR6, c[0x0][0xa20] ;  /* 0x0002880000067ab9 */ /* 0x000fe20000000a00 */
[----:B-----5:R-:W-:Y:S01]  /*ad70*/  @P0 R2UR UR54, R8 ;  /* 0x00000000083602ca */ /* 0x020fe200000e0000 */
[----:B------:R-:W-:Y:S01]  /*ad80*/  UMOV UR41, URZ ;  /* 0x0000003f00297c82 */ /* 0x000fe20008000000 */
[----:B------:R-:W-:Y:S01]  /*ad90*/  ISETP.NE.U32.AND P0, PT, RZ, UR6, PT ;  /* 0x00000006ff007c0c */ /* 0x000fe2000bf05070 */
[----:B------:R-:W-:Y:S01]  /*ada0*/  UMOV UR42, URZ ;  /* 0x0000003f002a7c82 */ /* 0x000fe20008000000 */
[----:B------:R-:W-:Y:S01]  /*adb0*/  ULDC.64 UR4, c[0x0][0x418] ;  /* 0x0001060000047ab9 */ /* 0x000fe20000000a00 */
[----:B------:R-:W-:Y:S01]  /*adc0*/  @P2 R2UR UR41, R0 ;  /* 0x00000000002922ca */ /* 0x000fe200000e0000 */
[----:B------:R-:W-:Y:S01]  /*add0*/  UISETP.NE.U32.AND UP0, UPT, UR4, URZ, UPT ;  /* 0x0000003f0400728c */ /* 0x000fe2000bf05070 */
[----:B------:R-:W-:Y:S01]  /*ade0*/  @P1 R2UR UR42, R9 ;  /* 0x00000000092a12ca */ /* 0x000fe200000e0000 */
[----:B------:R-:W-:Y:S01]  /*adf0*/  IMAD.U32 R22, RZ, RZ, UR48 ;  /* 0x00000030ff167e24 */ /* 0x000fe2000f8e00ff */
[----:B------:R-:W-:Y:S01]  /*ae00*/  ISETP.NE.AND.EX P0, PT, RZ, UR7, PT, P0 ;  /* 0x00000007ff007c0c */ /* 0x000fe2000bf05300 */
[----:B------:R-:W-:Y:S01]  /*ae10*/  UISETP.NE.AND.EX UP0, UPT, UR5, URZ, UPT, UP0 ;  /* 0x0000003f0500728c */ /* 0x000fe2000bf05300 */
[----:B------:R-:W-:-:S02]  /*ae20*/  ULDC UR4, c[0x0][0x424] ;  /* 0x0001090000047ab9 */ /* 0x000fc40000000800 */
[----:B------:R-:W-:Y:S01]  /*ae30*/  ULDC UR5, c[0x0][0x2f0] ;  /* 0x0000bc0000057ab9 */ /* 0x000fe20000000800 */
[----:B------:R-:W-:-:S04]  /*ae40*/  USEL UR4, UR4, 0x1, UP0 ;  /* 0x0000000104047887 */ /* 0x000fc80008000000 */
[----:B------:R-:W-:Y:S02]  /*ae50*/  UIMAD UR4, UR4, UR5, URZ ;  /* 0x00000005040472a4 */ /* 0x000fe4000f8e023f */
[----:B------:R-:W-:Y:S02]  /*ae60*/  UIADD3 UR42, UR42, UR41, URZ ;  /* 0x000000292a2a7290 */ /* 0x000fe4000fffe03f */
[----:B------:R-:W-:Y:S10]  /*ae70*/  @!P0 BRA `(.L_x_175) ;  /* 0x00000000001c8947 */ /* 0x000ff40003800000 */
[----:B------:R-:W-:-:S04]  /*ae80*/  UIADD3 UR4, UP0, UR50, UR6, URZ ;  /* 0x0000000632047290 */ /* 0x000fc8000ff1e03f */
[----:B------:R-:W-:Y:S02]  /*ae90*/  UIADD3.X UR5, UR51, UR7, URZ, UP0, !UPT ;  /* 0x0000000733057290 */ /* 0x000fe400087fe43f */
[----:B-1----:R-:W-:-:S04]  /*aea0*/  IMAD.U32 R2, RZ, RZ, UR4 ;  /* 0x00000004ff027e24 */ /* 0x002fc8000f8e00ff */
[----:B------:R-:W-:-:S05]  /*aeb0*/  IMAD.U32 R3, RZ, RZ, UR5 ;  /* 0x00000005ff037e24 */ /* 0x000fca000f8e00ff */
[----:B------:R-:W2:Y:S02]  /*aec0*/  LDG.E R2, desc[UR46][R2.64] ;  /* 0x0000002e02027981 */ /* 0x000ea4000c1e1900 */
[----:B--2---:R-:W-:Y:S01]  /*aed0*/  R2UR UR4, R2 ;  /* 0x00000000020472ca */ /* 0x004fe200000e0000 */
[----:B------:R-:W-:-:S14]  /*aee0*/  BRA `(.L_x_176) ;  /* 0x0000000000187947 */ /* 0x000fdc0003800000 */
.L_x_175:
[----:B------:R-:W-:Y:S05]  /*aef0*/  @!P1 BRA `(.L_x_176) ;  /* 0x0000000000149947 */ /* 0x000fea0003800000 */
[----:B-1----:R-:W2:Y:S04]  /*af00*/  LDG.E R2, desc[UR46][R4.64] ;  /* 0x0000002e04027981 */ /* 0x002ea8000c1e1900 */
[----:B------:R-:W3:Y:S01]  /*af10*/  LDG.E R0, desc[UR46][R4.64+0x4] ;  /* 0x0000042e04007981 */ /* 0x000ee2000c1e1900 */
[----:B--2---:R-:W-:Y:S02]  /*af20*/  R2UR UR5, R2 ;  /* 0x00000000020572ca */ /* 0x004fe400000e0000 */
[----:B---3--:R-:W-:-:S13]  /*af30*/  R2UR UR4, R0 ;  /* 0x00000000000472ca */ /* 0x008fda00000e0000 */
[----:B------:R-:W-:-:S12]  /*af40*/  UIADD3 UR4, -UR5, UR4, URZ ;  /* 0x0000000405047290 */ /* 0x000fd8000fffe13f */
.L_x_176:
[----:B------:R-:W-:Y:S01]  /*af50*/  UIADD3 UR41, -UR41, UR4, URZ ;  /* 0x0000000429297290 */ /* 0x000fe2000fffe13f */
[----:B------:R-:W-:Y:S03]  /*af60*/  BSSY B7, `(.L_x_177) ;  /* 0x00002a2000077945 */ /* 0x000fe60003800000 */
[----:B------:R-:W-:Y:S02]  /*af70*/  UIADD3 UR4, UR41, 0x9f, URZ ;  /* 0x0000009f29047890 */ /* 0x000fe4000fffe03f */
[----:B------:R-:W-:Y:S02]  /*af80*/  ISETP.LT.AND P0, PT, RZ, UR41, PT ;  /* 0x00000029ff007c0c */ /* 0x000fe4000bf01270 */
[----:B------:R-:W-:-:S04]  /*af90*/  UIMAD.WIDE UR4, UR4, 0x66666667, URZ ;  /* 0x66666667040478a5 */ /* 0x000fc8000f8e023f */
[----:B------:R-:W-:-:S04]  /*afa0*/  USHF.R.U32.HI UR40, URZ, 0x1f, UR5 ;  /* 0x0000001f3f287899 */ /* 0x000fc80008011605 */
[----:B------:R-:W-:-:S03]  /*afb0*/  ULEA.HI.SX32 UR40, UR5, UR40, 0x1a ;  /* 0x0000002805287291 */ /* 0x000fc6000f8fd23f */
[----:B------:R-:W-:Y:S09]  /*afc0*/  @P0 BRA `(.L_x_178) ;  /* 0x0000000000440947 */ /* 0x000ff20003800000 */
[----:B------:R-:W0:Y:S02]  /*afd0*/  S2R R0, SR_TID.X ;  /* 0x0000000000007919 */ /* 0x000e240000002100 */
[----:B0-----:R-:W-:-:S04]  /*afe0*/  LOP3.LUT R0, R0, 0x7f, RZ, 0xc0, !PT ;  /* 0x0000007f00007812 */ /* 0x001fc800078ec0ff */
[----:B------:R-:W-:-:S13]  /*aff0*/  ISETP.NE.AND P0, PT, R0, RZ, PT ;  /* 0x000000ff0000720c */ /* 0x000fda0003f05270 */
[----:B------:R-:W-:Y:S05]  /*b000*/  @P0 BRA `(.L_x_179) ;  /* 0x00000028005c0947 */ /* 0x000fea0003800000 */
[----:B-1----:R-:W0:Y:S01]  /*b010*/  S2R R5, SR_LANEID ;  /* 0x0000000000057919 */ /* 0x002e220000000000 */
[----:B------:R-:W-:Y:S01]  /*b020*/  VOTEU.ANY UR4, UPT, PT ;  /* 0x0000000000047886 */ /* 0x000fe200038e0100 */
[----:B------:R-:W1:Y:S01]  /*b030*/  LDC.64 R2, c[0x0][0xc60] ;  /* 0x00031800ff027b82 */ /* 0x000e620000000a00 */
[----:B------:R-:W0:Y:S02]  /*b040*/  FLO.U32 R0, UR4 ;  /* 0x0000000400007d00 */ /* 0x000e2400080e0000 */
[----:B0-----:R-:W-:-:S06]  /*b050*/  ISETP.EQ.U32.AND P0, PT, R0, R5, PT ;  /* 0x000000050000720c */ /* 0x001fcc0003f02070 */
[----:B------:R-:W1:Y:S07]  /*b060*/  POPC R5, UR4 ;  /* 0x0000000400057d09 */ /* 0x000e6e0008000000 */
[----:B-1----:R-:W2:Y:S01]  /*b070*/  @P0 ATOMG.E.ADD.STRONG.GPU PT, R3, desc[UR46][R2.64], R5 ;  /* 0x00000005020309a8 */ /* 0x002ea200081ee1ee */
[----:B------:R-:W0:Y:S02]  /*b080*/  S2R R4, SR_LTMASK ;  /* 0x0000000000047919 */ /* 0x000e240000003900 */
[----:B0-----:R-:W-:-:S04]  /*b090*/  LOP3.LUT R4, R4, UR4, RZ, 0xc0, !PT ;  /* 0x0000000404047c12 */ /* 0x001fc8000f8ec0ff */
[----:B------:R-:W0:Y:S01]  /*b0a0*/  POPC R7, R4 ;  /* 0x0000000400077309 */ /* 0x000e220000000000 */
[----:B--2---:R-:W0:Y:S02]  /*b0b0*/  SHFL.IDX PT, R0, R3, R0, 0x1f ;  /* 0x00001f0003007589 */ /* 0x004e2400000e0000 */
[----:B0-----:R-:W-:Y:S01]  /*b0c0*/  IADD3 R24, R0, UR43, R7 ;  /* 0x0000002b00187c10 */ /* 0x001fe2000fffe007 */
[----:B------:R-:W-:Y:S06]  /*b0d0*/  BRA `(.L_x_179) ;  /* 0x0000002800287947 */ /* 0x000fec0003800000 */
.L_x_178:
[----:B------:R-:W-:Y:S01]  /*b0e0*/  VIADD R0, R16, 0xe000 ;  /* 0x0000e00010007836 */ /* 0x000fe20000000000 */
[----:B------:R-:W-:Y:S04]  /*b0f0*/  BSSY B6, `(.L_x_180) ;  /* 0x0000013000067945 */ /* 0x000fe80003800000 */
[----:B------:R-:W-:-:S13]  /*b100*/  LOP3.LUT P0, RZ, R0, 0x1bf, RZ, 0xc0, !PT ;  /* 0x000001bf00ff7812 */ /* 0x000fda000780c0ff */
[----:B------:R-:W-:Y:S05]  /*b110*/  @!P0 BRA `(.L_x_181) ;  /* 0x0000000000408947 */ /* 0x000fea0003800000 */
[----:B-1----:R-:W-:Y:S01]  /*b120*/  MOV R2, 0x0 ;  /* 0x0000000000027802 */ /* 0x002fe20000000f00 */
[----:B------:R-:W-:Y:S01]  /*b130*/  ULDC.64 UR6, c[0x4][0x98] ;  /* 0x0100260000067ab9 */ /* 0x000fe20000000a00 */
[----:B------:R-:W-:Y:S01]  /*b140*/  ULDC.64 UR8, c[0x4][0xa0] ;  /* 0x0100280000087ab9 */ /* 0x000fe20000000a00 */
[----:B------:R-:W-:Y:S01]  /*b150*/  ULDC.64 UR4, c[0x4][0x8] ;  /* 0x0100020000047ab9 */ /* 0x000fe20000000a00 */
[----:B------:R-:W-:Y:S01]  /*b160*/  IMAD.U32 R4, RZ, RZ, UR6 ;  /* 0x00000006ff047e24 */ /* 0x000fe2000f8e00ff */
[----:B------:R-:W-:Y:S01]  /*b170*/  MOV R5, UR7 ;  /* 0x0000000700057c02 */ /* 0x000fe20008000f00 */
[----:B------:R-:W0:Y:S01]  /*b180*/  LDC.64 R2, c[0x4][R2] ;  /* 0x0100000002027b82 */ /* 0x000e220000000a00 */
[----:B------:R-:W-:Y:S02]  /*b190*/  IMAD.U32 R6, RZ, RZ, UR8 ;  /* 0x00000008ff067e24 */ /* 0x000fe4000f8e00ff */
[----:B------:R-:W-:Y:S02]  /*b1a0*/  IMAD.U32 R7, RZ, RZ, UR9 ;  /* 0x00000009ff077e24 */ /* 0x000fe4000f8e00ff */
[----:B------:R-:W-:-:S02]  /*b1b0*/  IMAD.U32 R10, RZ, RZ, UR4 ;  /* 0x00000004ff0a7e24 */ /* 0x000fc4000f8e00ff */
[----:B------:R-:W-:Y:S02]  /*b1c0*/  IMAD.U32 R11, RZ, RZ, UR5 ;  /* 0x00000005ff0b7e24 */ /* 0x000fe4000f8e00ff */
[----:B------:R-:W-:Y:S02]  /*b1d0*/  IMAD.MOV.U32 R8, RZ, RZ, 0x70 ;  /* 0x00000070ff087424 */ /* 0x000fe400078e00ff */
[----:B------:R-:W-:Y:S02]  /*b1e0*/  IMAD.MOV.U32 R12, RZ, RZ, 0x1 ;  /* 0x00000001ff0c7424 */ /* 0x000fe400078e00ff */
[----:B------:R-:W-:-:S07]  /*b1f0*/  IMAD.MOV.U32 R13, RZ, RZ, RZ ;  /* 0x000000ffff0d7224 */ /* 0x000fce00078e00ff */
[----:B------:R-:W-:-:S07]  /*b200*/  LEPC R20, `(.L_x_181) ;  /* 0x000000001014794e */ /* 0x000fce0000000000 */
[----:B0-----:R-:W-:Y:S05]  /*b210*/  CALL.ABS.NOINC R2 ;  /* 0x0000000002007343 */ /* 0x001fea0003c00000 */
.L_x_181:
[----:B------:R-:W-:Y:S05]  /*b220*/  BSYNC B6 ;  /* 0x0000000000067941 */ /* 0x000fea0003800000 */
.L_x_180:
[----:B------:R-:W-:Y:S01]  /*b230*/  IADD3 R0, R16, 0x6000, RZ ;  /* 0x0000600010007810 */ /* 0x000fe20007ffe0ff */
[----:B------:R-:W-:Y:S01]  /*b240*/  BSSY B6, `(.L_x_182) ;  /* 0x0000015000067945 */ /* 0x000fe20003800000 */
[----:B------:R-:W-:Y:S02]  /*b250*/  LOP3.LUT R23, R23, 0xfffffffe, RZ, 0xc0, !PT ;  /* 0xfffffffe17177812 */ /* 0x000fe400078ec0ff */
[----:B------:R-:W-:-:S13]  /*b260*/  LOP3.LUT P0, RZ, R0, 0x1bf, RZ, 0xc0, !PT ;  /* 0x000001bf00ff7812 */ /* 0x000fda000780c0ff */
[----:B------:R-:W-:Y:S01]  /*b270*/  @P0 LOP3.LUT R23, R23, 0x1, RZ, 0xfc, !PT ;  /* 0x0000000117170812 */ /* 0x000fe200078efcff */
[----:B------:R-:W-:Y:S06]  /*b280*/  @!P0 BRA `(.L_x_183) ;  /* 0x0000000000408947 */ /* 0x000fec0003800000 */
[----:B-1----:R-:W-:Y:S01]  /*b290*/  MOV R2, 0x0 ;  /* 0x0000000000027802 */ /* 0x002fe20000000f00 */
[----:B------:R-:W-:Y:S01]  /*b2a0*/  ULDC.64 UR6, c[0x4][0x98] ;  /* 0x0100260000067ab9 */ /* 0x000fe20000000a00 */
[----:B------:R-:W-:Y:S01]  /*b2b0*/  ULDC.64 UR8, c[0x4][0xa0] ;  /* 0x0100280000087ab9 */ /* 0x000fe20000000a00 */
[----:B------:R-:W-:Y:S01]  /*b2c0*/  ULDC.64 UR4, c[0x4][0x10] ;  /* 0x0100040000047ab9 */ /* 0x000fe20000000a00 */
[----:B------:R-:W-:Y:S01]  /*b2d0*/  IMAD.U32 R4, RZ, RZ, UR6 ;  /* 0x00000006ff047e24 */ /* 0x000fe2000f8e00ff */
[----:B------:R-:W-:Y:S01]  /*b2e0*/  MOV R12, 0x1 ;  /* 0x00000001000c7802 */ /* 0x000fe20000000f00 */
[----:B------:R-:W0:Y:S01]  /*b2f0*/  LDC.64 R2, c[0x4][R2] ;  /* 0x0100000002027b82 */ /* 0x000e220000000a00 */
[----:B------:R-:W-:Y:S02]  /*b300*/  IMAD.U32 R5, RZ, RZ, UR7 ;  /* 0x00000007ff057e24 */ /* 0x000fe4000f8e00ff */
[----:B------:R-:W-:Y:S02]  /*b310*/  IMAD.U32 R6, RZ, RZ, UR8 ;  /* 0x00000008ff067e24 */ /* 0x000fe4000f8e00ff */
[----:B------:R-:W-:-:S02]  /*b320*/  IMAD.U32 R7, RZ, RZ, UR9 ;  /* 0x00000009ff077e24 */ /* 0x000fc4000f8e00ff */
[----:B------:R-:W-:Y:S02]  /*b330*/  IMAD.U32 R10, RZ, RZ, UR4 ;  /* 0x00000004ff0a7e24 */ /* 0x000fe4000f8e00ff */
[----:B------:R-:W-:Y:S02]  /*b340*/  IMAD.U32 R11, RZ, RZ, UR5 ;  /* 0x00000005ff0b7e24 */ /* 0x000fe4000f8e00ff */
[----:B------:R-:W-:Y:S02]  /*b350*/  IMAD.MOV.U32 R8, RZ, RZ, 0x70 ;  /* 0x00000070ff087424 */ /* 0x000fe400078e00ff */
[----:B------:R-:W-:-:S07]  /*b360*/  IMAD.MOV.U32 R13, RZ, RZ, RZ ;  /* 0x000000ffff0d7224 */ /* 0x000fce00078e00ff */
[----:B------:R-:W-:-:S07]  /*b370*/  LEPC R20, `(.L_x_183) ;  /* 0x000000001014794e */ /* 0x000fce0000000000 */
[----:B0-----:R-:W-:Y:S05]  /*b380*/  CALL.ABS.NOINC R2 ;  /* 0x0000000002007343 */ /* 0x001fea0003c00000 */
.L_x_183:
[----:B------:R-:W-:Y:S05]  /*b390*/  BSYNC B6 ;  /* 0x0000000000067941 */ /* 0x000fea0003800000 */
.L_x_182:
        /* <DEDUP_REMOVED lines=20> */
.L_x_185:
[----:B------:R-:W-:Y:S05]  /*b4e0*/  BSYNC B6 ;  /* 0x0000000000067941 */ /* 0x000fea0003800000 */
.L_x_184:
[----:B------:R-:W-:Y:S01]  /*b4f0*/  LOP3.LUT P6, RZ, R23, 0x1, RZ, 0xc0, !PT ;  /* 0x0000000117ff7812 */ /* 0x000fe200078cc0ff */
[----:B------:R-:W-:-:S12]  /*b500*/  BSSY B6, `(.L_x_186) ;  /* 0x0000012000067945 */ /* 0x000fd80003800000 */
        /* <DEDUP_REMOVED lines=17> */
.L_x_187:
[----:B------:R-:W-:Y:S05]  /*b620*/  BSYNC B6 ;  /* 0x0000000000067941 */ /* 0x000fea0003800000 */
.L_x_186:
[----:B------:R-:W-:Y:S02]  /*b630*/  ULDC.64 UR4, c[0x0][0x9f8] ;  /* 0x00027e0000047ab9 */ /* 0x000fe40000000a00 */
[----:B------:R-:W-:-:S04]  /*b640*/  UISETP.NE.U32.AND UP0, UPT, UR4, URZ, UPT ;  /* 0x0000003f0400728c */ /* 0x000fc8000bf05070 */
[----:B------:R-:W-:-:S06]  /*b650*/  UISETP.NE.AND.EX UP0, UPT, UR5, URZ, UPT, UP0 ;  /* 0x0000003f0500728c */ /* 0x000fcc000bf05300 */
[----:B------:R-:W-:-:S05]  /*b660*/  PLOP3.LUT P0, PT, PT, PT, UP0, 0x80, 0x0 ;  /* 0x000000000000781c */ /* 0x000fca0003f0f008 */
[----:B------:R-:W-:-:S04]  /*b670*/  @UP0 UIADD3 UR4, UP1, UR50, UR4, URZ ;  /* 0x0000000432040290 */ /* 0x000fc8000ff3e03f */
[----:B------:R-:W-:Y:S02]  /*b680*/  @UP0 UIADD3.X UR5, UR51, UR5, URZ, UP1, !UPT ;  /* 0x0000000533050290 */ /* 0x000fe40008ffe43f */
[----:B-1----:R-:W-:-:S04]  /*b690*/  IMAD.U32 R2, RZ, RZ, UR4 ;  /* 0x00000004ff027e24 */ /* 0x002fc8000f8e00ff */
[----:B------:R-:W-:Y:S01]  /*b6a0*/  IMAD.U32 R3, RZ, RZ, UR5 ;  /* 0x00000005ff037e24 */ /* 0x000fe2000f8e00ff */
[----:B------:R-:W0:Y:S01]  /*b6b0*/  S2R R17, SR_TID.X ;  /* 0x0000000000117919 */ /* 0x000e220000002100 */
[----:B------:R-:W-:-:S03]  /*b6c0*/  ULDC.64 UR4, c[0x0][0xa08] ;  /* 0x0002820000047ab9 */ /* 0x000fc60000000a00 */
[----:B------:R1:W2:Y:S02]  /*b6d0*/  @P0 LDG.E R22, desc[UR46][R2.64] ;  /* 0x0000002e02160981 */ /* 0x0002a4000c1e1900 */
[----:B-1----:R-:W1:Y:S01]  /*b6e0*/  LDC.64 R2, c[0x0][0x418] ;  /* 0x00010600ff027b82 */ /* 0x002e620000000a00 */
[----:B0-----:R-:W-:-:S04]  /*b6f0*/  SHF.R.U32.HI R20, RZ, 0x5, R17 ;  /* 0x00000005ff147819 */ /* 0x001fc80000011611 */
[----:B------:R-:W-:Y:S02]  /*b700*/  LOP3.LUT R20, R20, 0x3, RZ, 0xc0, !PT ;  /* 0x0000000314147812 */ /* 0x000fe400078ec0ff */
[----:B-1----:R-:W-:Y:S01]  /*b710*/  LOP3.LUT P0, RZ, R2, UR4, RZ, 0xfc, !PT ;  /* 0x0000000402ff7c12 */ /* 0x002fe2000f80fcff */
[----:B------:R-:W-:-:S03]  /*b720*/  UMOV UR4, 0xffffffff ;  /* 0xffffffff00047882 */ /* 0x000fc60000000000 */
[----:B------:R-:W-:Y:S02]  /*b730*/  LOP3.LUT P0, RZ, R3, UR5, RZ, 0xfc, P0 ;  /* 0x0000000503ff7c12 */ /* 0x000fe4000800fcff */
[----:B--2---:R-:W-:Y:S02]  /*b740*/  SHF.R.S32.HI R26, RZ, 0x1f, R22 ;  /* 0x0000001fff1a7819 */ /* 0x004fe40000011416 */
[----:B------:R-:W-:Y:S01]  /*b750*/  SEL R17, R22, RZ, !P0 ;  /* 0x000000ff16117207 */ /* 0x000fe20004000000 */
[----:B------:R-:W-:Y:S08]  /*b760*/  BRA.DIV UR4, `(.L_x_188) ;  /* 0x0000003204587947 */ /* 0x000ff0000b800000 */
[----:B------:R0:W1:Y:S02]  /*b770*/  SHFL.IDX PT, R14, R20, RZ, 0x1f ;  /* 0x00001fff140e7589 */ /* 0x00006400000e0000 */
.L_x_259:
        /* <DEDUP_REMOVED lines=10> */
.L_x_262:
[----:B------:R-:W-:Y:S05]  /*b820*/  @!P6 BRA `(.L_x_189) ;  /* 0x000000040038e947 */ /* 0x000fea0003800000 */
[----:B------:R-:W-:-:S04]  /*b830*/  ISETP.NE.U32.AND P0, PT, R2, RZ, PT ;  /* 0x000000ff0200720c */ /* 0x000fc80003f05070 */
[----:B------:R-:W-:-:S13]  /*b840*/  ISETP.NE.AND.EX P0, PT, R3, RZ, PT, P0 ;  /* 0x000000ff0300720c */ /* 0x000fda0003f05300 */
[----:B------:R-:W-:Y:S05]  /*b850*/  @!P0 BRA `(.L_x_191) ;  /* 0x0000000000488947 */ /* 0x000fea0003800000 */
[----:B------:R-:W1:Y:S01]  /*b860*/  LDC R7, c[0x0][0x43c] ;  /* 0x00010f00ff077b82 */ /* 0x000e620000000800 */
[----:B------:R-:W-:Y:S01]  /*b870*/  MOV R6, R0 ;  /* 0x0000000000067202 */ /* 0x000fe20000000f00 */
[----:B------:R-:W-:Y:S02]  /*b880*/  ULDC.64 UR4, c[0x0][0x428] ;  /* 0x00010a0000047ab9 */ /* 0x000fe40000000a00 */
[----:B------:R-:W-:-:S04]  /*b890*/  IMAD R9, R26, UR4, RZ ;  /* 0x000000041a097c24 */ /* 0x000fc8000f8e02ff */
[----:B------:R-:W-:Y:S01]  /*b8a0*/  IMAD R9, R22, UR5, R9 ;  /* 0x0000000516097c24 */ /* 0x000fe2000f8e0209 */
[----:B-1----:R-:W-:-:S13]  /*b8b0*/  ISETP.NE.AND P0, PT, R7, 0x1, PT ;  /* 0x000000010700780c */ /* 0x002fda0003f05270 */
[----:B------:R-:W1:Y:S02]  /*b8c0*/  @P0 LDC.64 R4, c[0x0][0x440] ;  /* 0x00011000ff040b82 */ /* 0x000e640000000a00 */
[----:B-1----:R-:W-:-:S05]  /*b8d0*/  @P0 IMAD.HI.U32 R4, R0, R4, RZ ;  /* 0x0000000400040227 */ /* 0x002fca00078e00ff */
[----:B------:R-:W-:-:S04]  /*b8e0*/  @P0 SHF.R.U32.HI R6, RZ, R5, R4 ;  /* 0x00000005ff060219 */ /* 0x000fc80000011604 */
[--C-:B------:R-:W-:Y:S01]  /*b8f0*/  SHF.R.S32.HI R5, RZ, 0x1f, R6.reuse ;  /* 0x0000001fff057819 */ /* 0x100fe20000011406 */
[----:B------:R-:W-:-:S04]  /*b900*/  IMAD.MOV.U32 R4, RZ, RZ, R6 ;  /* 0x000000ffff047224 */ /* 0x000fc800078e0006 */
[----:B------:R-:W-:-:S04]  /*b910*/  IMAD.WIDE.U32 R4, R22, UR4, R4 ;  /* 0x0000000416047c25 */ /* 0x000fc8000f8e0004 */
[----:B------:R-:W-:Y:S01]  /*b920*/  IMAD.IADD R5, R5, 0x1, R9 ;  /* 0x0000000105057824 */ /* 0x000fe200078e0209 */
[----:B------:R-:W-:-:S04]  /*b930*/  LEA R2, P0, R4, R2, 0x2 ;  /* 0x0000000204027211 */ /* 0x000fc800078010ff */
[----:B------:R-:W-:-:S05]  /*b940*/  LEA.HI.X R3, R4, R3, R5, 0x2, P0 ;  /* 0x0000000304037211 */ /* 0x000fca00000f1405 */
[----:B------:R1:W5:Y:S01]  /*b950*/  LDG.E R17, desc[UR46][R2.64] ;  /* 0x0000002e02117981 */ /* 0x000362000c1e1900 */
[----:B------:R-:W-:-:S04]  /*b960*/  IMAD.MOV R4, RZ, RZ, -R6 ;  /* 0x000000ffff047224 */ /* 0x000fc800078e0a06 */
[----:B------:R-:W-:-:S07]  /*b970*/  IMAD R0, R7, R4, R0 ;  /* 0x0000000407007224 */ /* 0x000fce00078e0200 */
.L_x_191:
[----:B-1----:R-:W1:Y:S01]  /*b980*/  S2R R2, SR_TID.X ;  /* 0x0000000000027919 */ /* 0x002e620000002100 */
[----:B------:R-:W-:Y:S01]  /*b990*/  IMAD R5, R18, 0x8, R16 ;  /* 0x0000000812057824 */ /* 0x000fe200078e0210 */
[----:B-1----:R-:W-:Y:S02]  /*b9a0*/  LOP3.LUT R3, R2, 0x7f, RZ, 0xc0, !PT ;  /* 0x0000007f02037812 */ /* 0x002fe400078ec0ff */
[----:B------:R-:W-:Y:S02]  /*b9b0*/  SHF.L.U32 R2, R19, 0x1f, RZ ;  /* 0x0000001f13027819 */ /* 0x000fe400000006ff */
[----:B------:R-:W-:Y:S02]  /*b9c0*/  ISETP.NE.AND P1, PT, R3, RZ, PT ;  /* 0x000000ff0300720c */ /* 0x000fe40003f25270 */
[----:B------:R-:W1:Y:S02]  /*b9d0*/  SYNCS.PHASECHK.TRANS64.TRYWAIT P0, [R5+URZ+0x13280], R2 ;  /* 0x01328002050075a7 */ /* 0x000e64000800017f */
[----:B-1----:R-:W-:Y:S09]  /*b9e0*/  @!P0 BRA `(.L_x_192) ;  /* 0x0000002c00f88947 */ /* 0x002ff20003800000 */
.L_x_263:
[----:B------:R-:W-:Y:S05]  /*b9f0*/  @P1 BRA `(.L_x_193) ;  /* 0x00000000001c1947 */ /* 0x000fea0003800000 */
[----:B------:R-:W2:Y:S02]  /*ba00*/  S2R R3, SR_TID.X ;  /* 0x0000000000037919 */ /* 0x000ea40000002100 */
[----:B--2---:R-:W-:Y:S01]  /*ba10*/  LOP3.LUT R4, R3, 0x1f, RZ, 0xc0, !PT ;  /* 0x0000001f03047812 */ /* 0x004fe200078ec0ff */
[----:B------:R-:W-:-:S03]  /*ba20*/  IMAD.MOV.U32 R3, RZ, RZ, 0x2800 ;  /* 0x00002800ff037424 */ /* 0x000fc600078e00ff */
[----:B------:R-:W-:Y:S01]  /*ba30*/  ISETP.NE.AND P0, PT, R4, RZ, PT ;  /* 0x000000ff0400720c */ /* 0x000fe20003f05270 */
[----:B------:R2:W-:-:S12]  /*ba40*/  SYNCS.ARRIVE.TRANS64 RZ, [R5+URZ+0x13270], R3 ;  /* 0x0132700305ff79a7 */ /* 0x0005d8000800003f */
[----:B--2---:R-:W-:Y:S05]  /*ba50*/  @!P0 BRA `(.L_x_193) ;  /* 0x0000000000048947 */ /* 0x004fea0003800000 */
[----:B------:R-:W-:Y:S01]  /*ba60*/  BPT.TRAP 0x1 ;  /* 0x000000040000795c */ /* 0x000fe20000300000 */
.L_x_193:
[----:B------:R-:W-:Y:S01]  /*ba70*/  IMAD R4, R18, 0x2800, R16 ;  /* 0x0000280012047824 */ /* 0x000fe200078e0210 */
[----:B------:R-:W-:Y:S01]  /*ba80*/  R2UR UR33, R5 ;  /* 0x00000000052172ca */ /* 0x000fe200000e0000 */
[----:B------:R-:W-:Y:S01]  /*ba90*/  IMAD.MOV.U32 R3, RZ, RZ, 0xa0 ;  /* 0x000000a0ff037424 */ /* 0x000fe200078e00ff */
[----:B-----5:R-:W-:Y:S01]  /*baa0*/  R2UR UR37, R17 ;  /* 0x00000000112572ca */ /* 0x020fe200000e0000 */
[----:B------:R-:W-:Y:S01]  /*bab0*/  UIADD3 UR4, UP0, UR52, 0x470, URZ ;  /* 0x0000047034047890 */ /* 0x000fe2000ff1e03f */
[----:B------:R-:W-:Y:S01]  /*bac0*/  R2UR UR32, R4 ;  /* 0x00000000042072ca */ /* 0x000fe200000e0000 */
[----:B------:R-:W-:Y:S01]  /*bad0*/  IMAD R0, R0, R3, UR42 ;  /* 0x0000002a00007e24 */ /* 0x000fe2000f8e0203 */
[----:B------:R-:W-:Y:S01]  /*bae0*/  UMOV UR6, 0x0 ;  /* 0x0000000000067882 */ /* 0x000fe20000000000 */
[----:B------:R-:W-:Y:S01]  /*baf0*/  UIADD3.X UR5, URZ, UR53, URZ, UP0, !UPT ;  /* 0x000000353f057290 */ /* 0x000fe200087fe43f */
[----:B------:R-:W-:Y:S02]  /*bb00*/  UMOV UR7, 0x14f00000 ;  /* 0x14f0000000077882 */ /* 0x000fe40000000000 */
[----:B------:R-:W-:Y:S01]  /*bb10*/  R2UR UR35, R0 ;  /* 0x00000000002372ca */ /* 0x000fe200000e0000 */
[----:B------:R-:W-:-:S02]  /*bb20*/  UMOV UR34, URZ ;  /* 0x0000003f00227c82 */ /* 0x000fc40008000000 */
[----:B------:R-:W-:-:S04]  /*bb30*/  UIADD3 UR33, UR33, 0x13270, URZ ;  /* 0x0001327021217890 */ /* 0x000fc8000fffe03f */
[----:B------:R-:W-:-:S09]  /*bb40*/  UIADD3 UR32, UR32, 0x6000, URZ ;  /* 0x0000600020207890 */ /* 0x000fd2000fffe03f */
[----:B------:R2:W-:Y:S01]  /*bb50*/  UTMALDG.4D [UR32], [UR4], desc[UR6] ;  /* 0x00000620040075b4 */ /* 0x0005e20008019000 */
[----:B------:R-:W3:Y:S02]  /*bb60*/  SYNCS.PHASECHK.TRANS64.TRYWAIT P0, [R5+URZ+0x13240], R2 ;  /* 0x01324002050075a7 */ /* 0x000ee4000800017f */
[----:B--23--:R-:W-:Y:S05]  /*bb70*/  @!P0 BRA `(.L_x_194) ;  /* 0x0000002c00a88947 */ /* 0x00cfea0003800000 */
.L_x_264:
[----:B------:R-:W-:Y:S05]  /*bb80*/  @P1 BRA `(.L_x_195) ;  /* 0x00000000001c1947 */ /* 0x000fea0003800000 */
[----:B------:R-:W3:Y:S01]  /*bb90*/  S2R R3, SR_TID.X ;  /* 0x0000000000037919 */ /* 0x000ee20000002100 */
[----:B-12---:R-:W-:-:S04]  /*bba0*/  IMAD.MOV.U32 R2, RZ, RZ, 0x2800 ;  /* 0x00002800ff027424 */ /* 0x006fc800078e00ff */
[----:B------:R4:W-:Y:S01]  /*bbb0*/  SYNCS.ARRIVE.TRANS64 RZ, [R5+URZ+0x13230], R2 ;  /* 0x0132300205ff79a7 */ /* 0x0009e2000800003f */
[----:B---3--:R-:W-:-:S04]  /*bbc0*/  LOP3.LUT R3, R3, 0x1f, RZ, 0xc0, !PT ;  /* 0x0000001f03037812 */ /* 0x008fc800078ec0ff */
[----:B------:R-:W-:-:S13]  /*bbd0*/  ISETP.NE.AND P0, PT, R3, RZ, PT ;  /* 0x000000ff0300720c */ /* 0x000fda0003f05270 */
[----:B----4-:R-:W-:Y:S05]  /*bbe0*/  @!P0 BRA `(.L_x_195) ;  /* 0x0000000000048947 */ /* 0x010fea0003800000 */
[----:B------:R-:W-:Y:S01]  /*bbf0*/  BPT.TRAP 0x1 ;  /* 0x000000040000795c */ /* 0x000fe20000300000 */
.L_x_195:
        /* <DEDUP_REMOVED lines=16> */
[----:B---3--:R-:W-:-:S04]  /*bd00*/  NOP ;  /* 0x0000000000007918 */ /* 0x008fc80000000000 */
.L_x_189:
[----:B------:R-:W-:Y:S05]  /*bd10*/  WARPSYNC.ALL ;  /* 0x0000000000007948 */ /* 0x000fea0003800000 */
[----:B------:R-:W-:Y:S01]  /*bd20*/  IADD3 R0, R16, 0xb000, RZ ;  /* 0x0000b00010007810 */ /* 0x000fe20007ffe0ff */
[----:B------:R-:W-:Y:S01]  /*bd30*/  USHF.R.S32.HI UR4, URZ, 0x1f, UR54 ;  /* 0x0000001f3f047899 */ /* 0x000fe20008011436 */
[----:B------:R-:W-:Y:S01]  /*bd40*/  BAR.SYNC.DEFER_BLOCKING 0x8, 0x200 ;  /* 0x0208000000007b1d */ /* 0x000fe20000010000 */
[----:B------:R-:W-:Y:S01]  /*bd50*/  USHF.R.S32.HI UR37, URZ, 0x1f, UR36 ;  /* 0x0000001f3f257899 */ /* 0x000fe20008011424 */
[----:B------:R-:W-:-:S04]  /*bd60*/  LOP3.LUT P0, RZ, R0, 0x1bf, RZ, 0xc0, !PT ;  /* 0x000001bf00ff7812 */ /* 0x000fc8000780c0ff */
[----:B------:R-:W-:Y:S01]  /*bd70*/  ULDC.64 UR6, c[0x0][0x298] ;  /* 0x0000a60000067ab9 */ /* 0x000fe20000000a00 */
[----:B------:R-:W-:Y:S01]  /*bd80*/  ULDC.64 UR8, c[0x0][0xa00] ;  /* 0x0002800000087ab9 */ /* 0x000fe20000000a00 */
[----:B------:R-:W-:Y:S01]  /*bd90*/  UIMAD UR4, UR4, UR6, URZ ;  /* 0x00000006040472a4 */ /* 0x000fe2000f8e023f */
[----:B------:R-:W-:Y:S01]  /*bda0*/  BSSY B6, `(.L_x_196) ;  /* 0x0000019000067945 */ /* 0x000fe20003800000 */
[----:B------:R-:W-:Y:S02]  /*bdb0*/  UISETP.NE.U32.AND UP0, UPT, UR8, URZ, UPT ;  /* 0x0000003f0800728c */ /* 0x000fe4000bf05070 */
[----:B------:R-:W-:Y:S02]  /*bdc0*/  UIMAD.WIDE.U32 UR56, UR54, UR6, URZ ;  /* 0x00000006363872a5 */ /* 0x000fe4000f8e003f */
[----:B------:R-:W-:Y:S02]  /*bdd0*/  UIMAD UR4, UR54, UR7, UR4 ;  /* 0x00000007360472a4 */ /* 0x000fe4000f8e0204 */
[----:B------:R-:W-:-:S02]  /*bde0*/  UISETP.NE.AND.EX UP0, UPT, UR9, URZ, UPT, UP0 ;  /* 0x0000003f0900728c */ /* 0x000fc4000bf05300 */
[----:B------:R-:W-:Y:S02]  /*bdf0*/  UIADD3 UR51, UR57, UR4, URZ ;  /* 0x0000000439337290 */ /* 0x000fe4000fffe03f */
[----:B------:R-:W-:Y:S02]  /*be00*/  USEL UR48, UR48, URZ, !UP0 ;  /* 0x0000003f30307287 */ /* 0x000fe4000c000000 */
[----:B------:R-:W-:Y:S01]  /*be10*/  USEL UR49, UR49, URZ, !UP0 ;  /* 0x0000003f31317287 */ /* 0x000fe2000c000000 */
[----:B------:R-:W-:Y:S11]  /*be20*/  @!P0 BRA `(.L_x_197) ;  /* 0x0000000000408947 */ /* 0x000ff60003800000 */
[----:B-12---:R-:W-:Y:S01]  /*be30*/  MOV R2, 0x0 ;  /* 0x0000000000027802 */ /* 0x006fe20000000f00 */
[----:B------:R-:W-:Y:S01]  /*be40*/  ULDC.64 UR6, c[0x4][0x98] ;  /* 0x0100260000067ab9 */ /* 0x000fe20000000a00 */
[----:B------:R-:W-:Y:S01]  /*be50*/  ULDC.64 UR8, c[0x4][0xa0] ;  /* 0x0100280000087ab9 */ /* 0x000fe20000000a00 */
[----:B------:R-:W-:Y:S01]  /*be60*/  ULDC.64 UR4, c[0x4][0x28] ;  /* 0x01000a0000047ab9 */ /* 0x000fe20000000a00 */
[----:B------:R-:W-:Y:S01]  /*be70*/  IMAD.U32 R4, RZ, RZ, UR6 ;  /* 0x00000006ff047e24 */ /* 0x000fe2000f8e00ff */
[----:B------:R-:W-:Y:S01]  /*be80*/  MOV R12, 0x1 ;  /* 0x00000001000c7802 */ /* 0x000fe20000000f00 */
[----:B------:R-:W1:Y:S01]  /*be90*/  LDC.64 R2, c[0x4][R2] ;  /* 0x0100000002027b82 */ /* 0x000e620000000a00 */
[----:B------:R-:W-:Y:S02]  /*bea0*/  IMAD.U32 R5, RZ, RZ, UR7 ;  /* 0x00000007ff057e24 */ /* 0x000fe4000f8e00ff */
[----:B------:R-:W-:Y:S02]  /*beb0*/  IMAD.U32 R6, RZ, RZ, UR8 ;  /* 0x00000008ff067e24 */ /* 0x000fe4000f8e00ff */
[----:B------:R-:W-:-:S02]  /*bec0*/  IMAD.U32 R7, RZ, RZ, UR9 ;  /* 0x00000009ff077e24 */ /* 0x000fc4000f8e00ff */
[----:B------:R-:W-:Y:S02]  /*bed0*/  IMAD.U32 R10, RZ, RZ, UR4 ;  /* 0x00000004ff0a7e24 */ /* 0x000fe4000f8e00ff */
[----:B------:R-:W-:Y:S02]  /*bee0*/  IMAD.U32 R11, RZ, RZ, UR5 ;  /* 0x00000005ff0b7e24 */ /* 0x000fe4000f8e00ff */
[----:B------:R-:W-:Y:S02]  /*bef0*/  IMAD.MOV.U32 R8, RZ, RZ, 0x70 ;  /* 0x00000070ff087424 */ /* 0x000fe400078e00ff */
[----:B------:R-:W-:-:S07]  /*bf00*/  IMAD.MOV.U32 R13, RZ, RZ, RZ ;  /* 0x000000ffff0d7224 */ /* 0x000fce00078e00ff */
[----:B0-----:R-:W-:-:S07]  /*bf10*/  LEPC R20, `(.L_x_197) ;  /* 0x000000001014794e */ /* 0x001fce0000000000 */
[----:B-1----:R-:W-:Y:S05]  /*bf20*/  CALL.ABS.NOINC R2 ;  /* 0x0000000002007343 */ /* 0x002fea0003c00000 */
.L_x_197:
[----:B------:R-:W-:Y:S05]  /*bf30*/  BSYNC B6 ;  /* 0x0000000000067941 */ /* 0x000fea0003800000 */
.L_x_196:
[----:B------:R3:W5:Y:S01]  /*bf40*/  LDL R10, [R1] ;  /* 0x00000000010a7983 */ /* 0x0007620000100800 */
[----:B------:R-:W4:Y:S01]  /*bf50*/  LDC R7, c[0x0][0x448] ;  /* 0x00011200ff077b82 */ /* 0x000f220000000800 */
[----:B------:R-:W-:Y:S01]  /*bf60*/  ULDC.64 UR8, c[0x0][0x2d8] ;  /* 0x0000b60000087ab9 */ /* 0x000fe20000000a00 */
[----:B-12---:R-:W0:Y:S01]  /*bf70*/  S2R R2, SR_TID.X ;  /* 0x0000000000027919 */ /* 0x006e220000002100 */
[----:B------:R-:W-:Y:S01]  /*bf80*/  UMOV UR50, UR56 ;  /* 0x0000003800327c82 */ /* 0x000fe20008000000 */
[----:B------:R-:W-:Y:S01]  /*bf90*/  ULDC.64 UR10, c[0x0][0x280] ;  /* 0x0000a000000a7ab9 */ /* 0x000fe20000000a00 */
[----:B----4-:R-:W-:Y:S01]  /*bfa0*/  ISETP.NE.AND P0, PT, R7, 0x1, PT ;  /* 0x000000010700780c */ /* 0x010fe20003f05270 */
[----:B------:R-:W-:Y:S01]  /*bfb0*/  UIMAD UR6, UR37, UR8, URZ ;  /* 0x00000008250672a4 */ /* 0x000fe2000f8e023f */
[C---:B0-----:R-:W-:Y:S01]  /*bfc0*/  LOP3.LUT R20, R2.reuse, 0x7f, RZ, 0xc0, !PT ;  /* 0x0000007f02147812 */ /* 0x041fe200078ec0ff */
[----:B------:R-:W-:-:S10]  /*bfd0*/  IMAD.SHL.U32 R2, R2, 0x20, RZ ;  /* 0x0000002002027824 */ /* 0x000fd400078e00ff */
[----:B------:R-:W0:Y:S01]  /*bfe0*/  @P0 LDC R3, c[0x0][0x44c] ;  /* 0x00011300ff030b82 */ /* 0x000e220000000800 */
[----:B------:R-:W-:-:S04]  /*bff0*/  SHF.R.U32.HI R20, RZ, 0x2, R20 ;  /* 0x00000002ff147819 */ /* 0x000fc80000011614 */
[----:B------:R-:W-:-:S03]  /*c000*/  LOP3.LUT R2, R20, 0x60, R2, 0xf8, !PT ;  /* 0x0000006014027812 */ /* 0x000fc600078ef802 */
[----:B------:R-:W1:Y:S01]  /*c010*/  @P0 LDC R5, c[0x0][0x450] ;  /* 0x00011400ff050b82 */ /* 0x000e620000000800 */
[----:B------:R-:W-:Y:S01]  /*c020*/  UIMAD.WIDE.U32 UR4, UR36, UR8, UR50 ;  /* 0x00000008240472a5 */ /* 0x000fe2000f8e0032 */
[----:B------:R-:W-:Y:S01]  /*c030*/  IMAD R6, R25, 0xc0, R2 ;  /* 0x000000c019067824 */ /* 0x000fe200078e0202 */
[----:B------:R-:W-:-:S03]  /*c040*/  UIMAD UR6, UR36, UR9, UR6 ;  /* 0x00000009240672a4 */ /* 0x000fc6000f8e0206 */
[----:B------:R-:W-:Y:S01]  /*c050*/  ULDC.64 UR8, c[0x0][0x2e0] ;  /* 0x0000b80000087ab9 */ /* 0x000fe20000000a00 */
[----:B------:R-:W-:Y:S01]  /*c060*/  UIADD3 UR5, UR5, UR6, URZ ;  /* 0x0000000605057290 */ /* 0x000fe2000fffe03f */
[----:B------:R-:W2:Y:S01]  /*c070*/  @P0 LDC R9, c[0x0][0x44c] ;  /* 0x00011300ff090b82 */ /* 0x000ea20000000800 */
[----:B------:R-:W-:Y:S01]  /*c080*/  UIMAD UR6, UR49, UR8, URZ ;  /* 0x00000008310672a4 */ /* 0x000fe2000f8e023f */
[----:B0-----:R-:W-:-:S03]  /*c090*/  @P0 IMAD.HI.U32 R0, R6, R3, RZ ;  /* 0x0000000306000227 */ /* 0x001fc600078e00ff */
[----:B------:R-:W-:Y:S01]  /*c0a0*/  UIMAD UR6, UR48, UR9, UR6 ;  /* 0x00000009300672a4 */ /* 0x000fe2000f8e0206 */
[----:B------:R-:W-:Y:S01]  /*c0b0*/  IMAD.MOV.U32 R3, RZ, RZ, R6 ;  /* 0x000000ffff037224 */ /* 0x000fe200078e0006 */
[----:B------:R-:W-:Y:S01]  /*c0c0*/  UIMAD.WIDE.U32 UR4, UR48, UR8, UR4 ;  /* 0x00000008300472a5 */ /* 0x000fe2000f8e0004 */
[----:B-1----:R-:W-:-:S03]  /*c0d0*/  @P0 SHF.R.U32.HI R3, RZ, R5, R0 ;  /* 0x00000005ff030219 */ /* 0x002fc60000011600 */
[----:B------:R-:W-:Y:S01]  /*c0e0*/  UIADD3 UR5, UR5, UR6, URZ ;  /* 0x0000000605057290 */ /* 0x000fe2000fffe03f */
[----:B------:R-:W-:Y:S01]  /*c0f0*/  ULDC.64 UR8, c[0x0][0x2c8] ;  /* 0x0000b20000087ab9 */ /* 0x000fe20000000a00 */
[----:B------:R-:W-:Y:S01]  /*c100*/  SHF.R.S32.HI R0, RZ, 0x1f, R3 ;  /* 0x0000001fff007819 */ /* 0x000fe20000011403 */
[----:B------:R-:W-:-:S04]  /*c110*/  ULDC.64 UR6, c[0x0][0x2d0] ;  /* 0x0000b40000067ab9 */ /* 0x000fc80000000a00 */
[----:B------:R-:W-:Y:S02]  /*c120*/  IMAD R0, R0, UR6, RZ ;  /* 0x0000000600007c24 */ /* 0x000fe4000f8e02ff */
[----:B------:R-:W-:Y:S02]  /*c130*/  IMAD.U32 R4, RZ, RZ, UR6 ;  /* 0x00000006ff047e24 */ /* 0x000fe4000f8e00ff */
[C---:B------:R-:W-:Y:S02]  /*c140*/  IMAD R5, R3.reuse, UR7, R0 ;  /* 0x0000000703057c24 */ /* 0x040fe4000f8e0200 */
[----:B------:R-:W-:Y:S02]  /*c150*/  IMAD.MOV R0, RZ, RZ, -R3 ;  /* 0x000000ffff007224 */ /* 0x000fe400078e0a03 */
[----:B------:R-:W-:-:S04]  /*c160*/  IMAD.WIDE.U32 R2, R3, R4, UR4 ;  /* 0x0000000403027e25 */ /* 0x000fc8000f8e0004 */
[----:B------:R-:W-:Y:S02]  /*c170*/  IMAD R0, R7, R0, R6 ;  /* 0x0000000007007224 */ /* 0x000fe400078e0206 */
[----:B------:R-:W-:-:S03]  /*c180*/  IMAD.IADD R3, R3, 0x1, R5 ;  /* 0x0000000103037824 */ /* 0x000fc600078e0205 */
[----:B------:R-:W-:Y:S01]  /*c190*/  SHF.R.S32.HI R5, RZ, 0x1f, R0 ;  /* 0x0000001fff057819 */ /* 0x000fe20000011400 */
[----:B------:R-:W-:-:S04]  /*c1a0*/  IMAD.WIDE.U32 R2, R0, UR8, R2 ;  /* 0x0000000800027c25 */ /* 0x000fc8000f8e0002 */
[----:B------:R-:W-:-:S04]  /*c1b0*/  IMAD R5, R5, UR8, RZ ;  /* 0x0000000805057c24 */ /* 0x000fc8000f8e02ff */
[----:B------:R-:W-:Y:S01]  /*c1c0*/  IMAD R5, R0, UR9, R5 ;  /* 0x0000000900057c24 */ /* 0x000fe2000f8e0205 */
[----:B------:R-:W-:Y:S02]  /*c1d0*/  IADD3 R0, P1, R2, UR10, RZ ;  /* 0x0000000a02007c10 */ /* 0x000fe4000ff3e0ff */
[----:B------:R-:W0:Y:S01]  /*c1e0*/  @P0 LDC R2, c[0x0][0x450] ;  /* 0x00011400ff020b82 */ /* 0x000e220000000800 */
[----:B------:R-:W-:Y:S01]  /*c1f0*/  VIADD R6, R6, 0x80 ;  /* 0x0000008006067836 */ /* 0x000fe20000000000 */
[----:B------:R-:W1:Y:S03]  /*c200*/  S2R R21, SR_TID.X ;  /* 0x0000000000157919 */ /* 0x000e660000002100 */
[----:B--2---:R-:W-:Y:S01]  /*c210*/  @P0 IMAD.HI.U32 R9, R6, R9, RZ ;  /* 0x0000000906090227 */ /* 0x004fe200078e00ff */
[----:B------:R-:W-:Y:S02]  /*c220*/  IADD3.X R5, R3, UR11, R5, P1, !PT ;  /* 0x0000000b03057c10 */ /* 0x000fe40008ffe405 */
[----:B------:R-:W-:-:S02]  /*c230*/  MOV R3, R6 ;  /* 0x0000000600037202 */ /* 0x000fc40000000f00 */
[----:B0-----:R-:W-:-:S05]  /*c240*/  @P0 SHF.R.U32.HI R3, RZ, R2, R9 ;  /* 0x00000002ff030219 */ /* 0x001fca0000011609 */
[----:B------:R-:W-:-:S04]  /*c250*/  IMAD.MOV R2, RZ, RZ, -R3 ;  /* 0x000000ffff027224 */ /* 0x000fc800078e0a03 */
[----:B------:R-:W-:Y:S01]  /*c260*/  IMAD R6, R7, R2, R6 ;  /* 0x0000000207067224 */ /* 0x000fe200078e0206 */
[----:B------:R-:W-:-:S05]  /*c270*/  SHF.R.S32.HI R2, RZ, 0x1f, R3 ;  /* 0x0000001fff027819 */ /* 0x000fca0000011403 */
[----:B------:R-:W-:-:S04]  /*c280*/  IMAD R2, R2, UR6, RZ ;  /* 0x0000000602027c24 */ /* 0x000fc8000f8e02ff */
[C---:B------:R-:W-:Y:S02]  /*c290*/  IMAD R9, R3.reuse, UR7, R2 ;  /* 0x0000000703097c24 */ /* 0x040fe4000f8e0202 */
[----:B------:R-:W-:Y:S01]  /*c2a0*/  IMAD.WIDE.U32 R2, R3, R4, UR4 ;  /* 0x0000000403027e25 */ /* 0x000fe2000f8e0004 */
[----:B------:R-:W-:Y:S01]  /*c2b0*/  SHF.R.S32.HI R4, RZ, 0x1f, R6 ;  /* 0x0000001fff047819 */ /* 0x000fe20000011406 */
[----:B------:R-:W-:Y:S02]  /*c2c0*/  ULDC UR4, c[0x0][0x2b8] ;  /* 0x0000ae0000047ab9 */ /* 0x000fe40000000800 */
[----:B------:R-:W-:Y:S02]  /*c2d0*/  IMAD.IADD R3, R3, 0x1, R9 ;  /* 0x0000000103037824 */ /* 0x000fe400078e0209 */
[----:B------:R-:W-:Y:S02]  /*c2e0*/  IMAD R9, R4, UR8, RZ ;  /* 0x0000000804097c24 */ /* 0x000fe4000f8e02ff */
[----:B------:R-:W-:-:S04]  /*c2f0*/  IMAD.WIDE.U32 R2, R6, UR8, R2 ;  /* 0x0000000806027c25 */ /* 0x000fc8000f8e0002 */
[----:B-1----:R-:W-:Y:S01]  /*c300*/  IMAD.SHL.U32 R20, R21, 0x10, RZ ;  /* 0x0000001015147824 */ /* 0x002fe200078e00ff */
[----:B------:R-:W-:Y:S01]  /*c310*/  IADD3 R4, P0, R2, UR10, RZ ;  /* 0x0000000a02047c10 */ /* 0x000fe2000ff1e0ff */
[----:B------:R-:W-:-:S03]  /*c320*/  IMAD R9, R6, UR9, R9 ;  /* 0x0000000906097c24 */ /* 0x000fc6000f8e0209 */
[----:B------:R-:W-:Y:S02]  /*c330*/  LOP3.LUT R20, R20, 0x30, RZ, 0xc0, !PT ;  /* 0x0000003014147812 */ /* 0x000fe400078ec0ff */
[----:B------:R-:W-:Y:S02]  /*c340*/  IADD3.X R6, R3, UR11, R9, P0, !PT ;  /* 0x0000000b03067c10 */ /* 0x000fe400087fe409 */
[----:B------:R-:W-:Y:S01]  /*c350*/  ISETP.GE.AND P0, PT, R20, UR4, PT ;  /* 0x0000000414007c0c */ /* 0x000fe2000bf06270 */
[----:B------:R-:W-:Y:S01]  /*c360*/  UMOV UR4, 0xffffffff ;  /* 0xffffffff00047882 */ /* 0x000fe20000000000 */
[----:B------:R-:W-:-:S04]  /*c370*/  LOP3.LUT R21, R21, 0x7f, RZ, 0xc0, !PT ;  /* 0x0000007f15157812 */ /* 0x000fc800078ec0ff */
[----:B------:R-:W-:Y:S01]  /*c380*/  SHF.R.U32.HI R21, RZ, 0x2, R21 ;  /* 0x00000002ff157819 */ /* 0x000fe20000011615 */
[----:B---3--:R-:W-:Y:S06]  /*c390*/  BRA.DIV UR4, `(.L_x_198) ;  /* 0x0000002604b47947 */ /* 0x008fec000b800000 */
[----:B------:R-:W0:Y:S01]  /*c3a0*/  SHFL.IDX PT, R14, R0, RZ, 0x1c1f ;  /* 0x001c1fff000e7589 */ /* 0x000e2200000e0000 */
[----:B------:R-:W-:Y:S02]  /*c3b0*/  IMAD R27, R27, R7, RZ ;  /* 0x000000071b1b7224 */ /* 0x000fe400078e02ff */
[----:B------:R-:W-:Y:S01]  /*c3c0*/  IMAD R25, R25, 0xc0, R21 ;  /* 0x000000c019197824 */ /* 0x000fe200078e0215 */
[----:B------:R-:W1:Y:S03]  /*c3d0*/  SHFL.IDX PT, R2, R5, RZ, 0x1c1f ;  /* 0x001c1fff05027589 */ /* 0x000e6600000e0000 */
[C---:B------:R-:W-:Y:S01]  /*c3e0*/  VIADD R8, R25.reuse, 0x20 ;  /* 0x0000002019087836 */ /* 0x040fe20000000000 */
[----:B------:R-:W-:Y:S01]  /*c3f0*/  ISETP.GE.AND P1, PT, R25, R27, PT ;  /* 0x0000001b1900720c */ /* 0x000fe20003f26270 */
[----:B------:R-:W-:-:S12]  /*c400*/  SHFL.IDX PT, R7, R0, 0x3, 0x1c1f ;  /* 0x007c1f0000077f89 */ /* 0x000fd800000e0000 */
[----:B0-----:R-:W-:-:S05]  /*c410*/  @!P1 IADD3 R14, P2, R20, R14, RZ ;  /* 0x0000000e140e9210 */ /* 0x001fca0007f5e0ff */
[----:B-1----:R-:W-:Y:S02]  /*c420*/  @!P1 IMAD.X R3, RZ, RZ, R2, P2 ;  /* 0x000000ffff039224 */ /* 0x002fe400010e0602 */
[----:B------:R-:W-:Y:S02]  /*c430*/  @!P1 IMAD.MOV.U32 R2, RZ, RZ, R14 ;  /* 0x000000ffff029224 */ /* 0x000fe400078e000e */
[----:B------:R-:W0:Y:S04]  /*c440*/  SHFL.IDX PT, R14, R0, 0x1, 0x1c1f ;  /* 0x003c1f00000e7f89 */ /* 0x000e2800000e0000 */
[----:B-----5:R1:W-:Y:S01]  /*c450*/  @!P1 LDGSTS.E.BYPASS.LTC128B.128 [R10+0xb000], desc[UR46][R2.64], !P0 ;  /* 0x0b000000020a9fae */ /* 0x0203e2000c101d6e */
[----:B------:R-:W-:Y:S01]  /*c460*/  ISETP.GE.AND P1, PT, R8, R27, PT ;  /* 0x0000001b0800720c */ /* 0x000fe20003f26270 */
[----:B------:R-:W-:-:S02]  /*c470*/  VIADD R8, R25, 0x40 ;  /* 0x0000004019087836 */ /* 0x000fc40000000000 */
[----:B-1----:R-:W1:Y:S10]  /*c480*/  SHFL.IDX PT, R2, R5, 0x1, 0x1c1f ;  /* 0x003c1f0005027f89 */ /* 0x002e7400000e0000 */
[----:B0-----:R-:W-:-:S05]  /*c490*/  @!P1 IADD3 R14, P2, R20, R14, RZ ;  /* 0x0000000e140e9210 */ /* 0x001fca0007f5e0ff */
[----:B-1----:R-:W-:Y:S01]  /*c4a0*/  @!P1 IMAD.X R3, RZ, RZ, R2, P2 ;  /* 0x000000ffff039224 */ /* 0x002fe200010e0602 */
[----:B------:R-:W-:Y:S02]  /*c4b0*/  @!P1 MOV R2, R14 ;  /* 0x0000000e00029202 */ /* 0x000fe40000000f00 */
[----:B------:R-:W0:Y:S04]  /*c4c0*/  SHFL.IDX PT, R14, R0, 0x2, 0x1c1f ;  /* 0x005c1f00000e7f89 */ /* 0x000e2800000e0000 */
[----:B------:R1:W-:Y:S01]  /*c4d0*/  @!P1 LDGSTS.E.BYPASS.LTC128B.128 [R10+0xb800], desc[UR46][R2.64], !P0 ;  /* 0x0b800000020a9fae */ /* 0x0003e2000c101d6e */
[----:B------:R-:W-:Y:S01]  /*c4e0*/  ISETP.GE.AND P1, PT, R8, R27, PT ;  /* 0x0000001b0800720c */ /* 0x000fe20003f26270 */
[----:B------:R-:W-:Y:S02]  /*c4f0*/  VIADD R8, R25, 0x80 ;  /* 0x0000008019087836 */ /* 0x000fe40000000000 */
[----:B------:R-:W-:Y:S04]  /*c500*/  SHFL.IDX PT, R0, R6, RZ, 0x1c1f ;  /* 0x001c1fff06007589 */ /* 0x000fe800000e0000 */
[----:B-1----:R-:W1:Y:S04]  /*c510*/  SHFL.IDX PT, R2, R5, 0x2, 0x1c1f ;  /* 0x005c1f0005027f89 */ /* 0x002e6800000e0000 */
[----:B------:R-:W2:Y:S02]  /*c520*/  SHFL.IDX PT, R5, R5, 0x3, 0x1c1f ;  /* 0x007c1f0005057f89 */ /* 0x000ea400000e0000 */
[----:B0-----:R-:W-:-:S05]  /*c530*/  @!P1 IADD3 R14, P2, R20, R14, RZ ;  /* 0x0000000e140e9210 */ /* 0x001fca0007f5e0ff */
[----:B-1----:R-:W-:Y:S01]  /*c540*/  @!P1 IMAD.X R3, RZ, RZ, R2, P2 ;  /* 0x000000ffff039224 */ /* 0x002fe200010e0602 */
[-C--:B------:R-:W-:Y:S01]  /*c550*/  ISETP.GE.AND P2, PT, R8, R27.reuse, PT ;  /* 0x0000001b0800720c */ /* 0x080fe20003f46270 */
[----:B------:R-:W-:Y:S02]  /*c560*/  @!P1 IMAD.MOV.U32 R2, RZ, RZ, R14 ;  /* 0x000000ffff029224 */ /* 0x000fe400078e000e */
[----:B------:R-:W-:Y:S01]  /*c570*/  VIADD R8, R25, 0x60 ;  /* 0x0000006019087836 */ /* 0x000fe20000000000 */
[----:B------:R-:W0:Y:S04]  /*c580*/  SHFL.IDX PT, R14, R4, RZ, 0x1c1f ;  /* 0x001c1fff040e7589 */ /* 0x000e2800000e0000 */
[----:B------:R1:W-:Y:S01]  /*c590*/  @!P1 LDGSTS.E.BYPASS.LTC128B.128 [R10+0xc000], desc[UR46][R2.64], !P0 ;  /* 0x0c000000020a9fae */ /* 0x0003e2000c101d6e */
[----:B------:R-:W-:-:S13]  /*c5a0*/  ISETP.GE.AND P1, PT, R8, R27, PT ;  /* 0x0000001b0800720c */ /* 0x000fda0003f26270 */
[----:B-1----:R-:W-:-:S05]  /*c5b0*/  @!P1 IADD3 R2, P3, R20, R7, RZ ;  /* 0x0000000714029210 */ /* 0x002fca0007f7e0ff */
[----:B--2---:R-:W-:-:S05]  /*c5c0*/  @!P1 IMAD.X R3, RZ, RZ, R5, P3 ;  /* 0x000000ffff039224 */ /* 0x004fca00018e0605 */
[----:B------:R0:W-:Y:S02]  /*c5d0*/  @!P1 LDGSTS.E.BYPASS.LTC128B.128 [R10+0xc800], desc[UR46][R2.64], !P0 ;  /* 0x0c800000020a9fae */ /* 0x0001e4000c101d6e */
[----:B0-----:R-:W-:Y:S02]  /*c5e0*/  @!P2 IADD3 R2, P1, R20, R14, RZ ;  /* 0x0000000e1402a210 */ /* 0x001fe40007f3e0ff */
[----:B------:R0:W1:Y:S03]  /*c5f0*/  SHFL.IDX PT, R14, R4, 0x1, 0x1c1f ;  /* 0x003c1f00040e7f89 */ /* 0x00006600000e0000 */
[----:B------:R-:W-:Y:S02]  /*c600*/  @!P2 IMAD.X R3, RZ, RZ, R0, P1 ;  /* 0x000000ffff03a224 */ /* 0x000fe400008e0600 */
[----:B------:R0:W2:Y:S04]  /*c610*/  SHFL.IDX PT, R0, R6, 0x1, 0x1c1f ;  /* 0x003c1f0006007f89 */ /* 0x0000a800000e0000 */
[----:B------:R0:W-:Y:S02]  /*c620*/  @!P2 LDGSTS.E.BYPASS.LTC128B.128 [R10+0xd000], desc[UR46][R2.64], !P0 ;  /* 0x0d000000020aafae */ /* 0x0001e4000c101d6e */
.L_x_277:
[----:B0-----:R-:W-:-:S04]  /*c630*/  IADD3 R2, R25, 0xa0, RZ ;  /* 0x000000a019027810 */ /* 0x001fc80007ffe0ff */
[----:B------:R-:W-:-:S13]  /*c640*/  ISETP.GE.AND P1, PT, R2, R27, PT ;  /* 0x0000001b0200720c */ /* 0x000fda0003f26270 */
[----:B-1----:R-:W-:-:S05]  /*c650*/  @!P1 IADD3 R2, P2, R20, R14, RZ ;  /* 0x0000000e14029210 */ /* 0x002fca0007f5e0ff */
[----:B--2---:R-:W-:-:S05]  /*c660*/  @!P1 IMAD.X R3, RZ, RZ, R0, P2 ;  /* 0x000000ffff039224 */ /* 0x004fca00010e0600 */
[----:B------:R-:W-:Y:S01]  /*c670*/  @!PT LDS RZ, [RZ] ;  /* 0x00000000fffff984 */ /* 0x000fe20000000800 */
[----:B------:R-:W-:Y:S01]  /*c680*/  @!PT LDS RZ, [RZ] ;  /* 0x00000000fffff984 */ /* 0x000fe20000000800 */
[----:B------:R-:W-:Y:S01]  /*c690*/  @!PT LDS RZ, [RZ] ;  /* 0x00000000fffff984 */ /* 0x000fe20000000800 */
[----:B------:R0:W-:Y:S01]  /*c6a0*/  @!P1 LDGSTS.E.BYPASS.LTC128B.128 [R10+0xd800], desc[UR46][R2.64], !P0 ;  /* 0x0d800000020a9fae */ /* 0x0001e2000c101d6e */
[----:B------:R-:W-:Y:S01]  /*c6b0*/  PLOP3.LUT P0, PT, PT, PT, PT, 0x80, 0x0 ;  /* 0x000000000000781c */ /* 0x000fe20003f0f070 */
[----:B------:R-:W-:-:S12]  /*c6c0*/  NOP ;  /* 0x0000000000007918 */ /* 0x000fd80000000000 */
.L_x_199:
[----:B------:R-:W-:Y:S02]  /*c6d0*/  PLOP3.LUT P1, PT, P1, P0, PT, 0xa2, 0x0 ;  /* 0x000000000000781c */ /* 0x000fe40000f21472 */
[----:B------:R-:W-:-:S08]  /*c6e0*/  @P0 R2UR P1, UR4, R16 ;  /* 0x00000000100402ca */ /* 0x000fd00000020000 */
[----:B------:R-:W-:-:S05]  /*c6f0*/  @P0 PLOP3.LUT P0, PT, P1, PT, PT, 0x80, 0x0 ;  /* 0x000000000000081c */ /* 0x000fca0000f0f070 */
[----:B------:R-:W-:Y:S01]  /*c700*/  @!P1 SYNCS.ARRIVE.TRANS64.RED.A0T1 RZ, [UR4+0x13200], RZ ;  /* 0x013200ffffff99a7 */ /* 0x000fe20008200404 */
[----:B------:R-:W-:Y:S07]  /*c710*/  @!P1 ARRIVES.LDGSTSBAR.64.TRANSCNT [UR4+0x13200] ;  /* 0x01320000ff0099b0 */ /* 0x000fee0008000a84 */
[----:B------:R-:W-:Y:S05]  /*c720*/  @P0 BRA.U.ANY `(.L_x_199) ;  /* 0xfffffffd00e80947 */ /* 0x000fea000393ffff */
[----:B0-----:R-:W2:Y:S02]  /*c730*/  LDL.LU R2, [R1+0x4] ;  /* 0x0000040001027983 */ /* 0x001ea40000300800 */
[----:B--2---:R-:W-:-:S05]  /*c740*/  VIADD R2, R2, 0x1 ;  /* 0x0000000102027836 */ /* 0x004fca0000000000 */
[----:B------:R0:W-:Y:S01]  /*c750*/  STL [R1+0x4], R2 ;  /* 0x0000040201007387 */ /* 0x0001e20000100800 */
[----:B------:R-:W-:-:S04]  /*c760*/  LEA.HI R0, R2, R2, RZ, 0x1 ;  /* 0x0000000202007211 */ /* 0x000fc800078f08ff */
[----:B------:R-:W-:-:S05]  /*c770*/  LOP3.LUT R0, R0, 0xfffffffe, RZ, 0xc0, !PT ;  /* 0xfffffffe00007812 */ /* 0x000fca00078ec0ff */
[----:B------:R-:W-:-:S05]  /*c780*/  IMAD.IADD R0, R2, 0x1, -R0 ;  /* 0x0000000102007824 */ /* 0x000fca00078e0a00 */
[----:B------:R-:W-:Y:S01]  /*c790*/  SHF.L.U32 R3, R0, 0x1f, RZ ;  /* 0x0000001f00037819 */ /* 0x000fe200000006ff */
[----:B------:R-:W-:Y:S01]  /*c7a0*/  NOP ;  /* 0x0000000000007918 */ /* 0x000fe20000000000 */
[----:B------:R0:W-:Y:S01]  /*c7b0*/  SYNCS.ARRIVE.TRANS64.A1T0 RZ, [R16+URZ+0x13200], RZ ;  /* 0x013200ff10ff79a7 */ /* 0x0001e2000810003f */
[----:B------:R-:W-:Y:S01]  /*c7c0*/  BSSY B0, `(.L_x_200) ;  /* 0x0000003000007945 */ /* 0x000fe20003800000 */
[----:B------:R-:W1:Y:S03]  /*c7d0*/  SYNCS.PHASECHK.TRANS64.TRYWAIT P0, [R16+URZ+0x13220], R3 ;  /* 0x01322003100075a7 */ /* 0x000e66000800017f */
[----:B01----:R-:W-:Y:S05]  /*c7e0*/  @!P0 BRA `(.L_x_201) ;  /* 0x0000002800508947 */ /* 0x003fea0003800000 */
.L_x_278:
[----:B------:R-:W-:Y:S05]  /*c7f0*/  BSYNC B0 ;  /* 0x0000000000007941 */ /* 0x000fea0003800000 */
.L_x_200:
[----:B------:R-:W-:-:S06]  /*c800*/  UISETP.GE.AND UP0, UPT, UR41, 0xa1, UPT ;  /* 0x000000a12900788c */ /* 0x000fcc000bf06270 */
[----:B------:R-:W-:-:S13]  /*c810*/  PLOP3.LUT P0, PT, PT, PT, UP0, 0x80, 0x0 ;  /* 0x000000000000781c */ /* 0x000fda0003f0f008 */
[----:B------:R-:W-:Y:S05]  /*c820*/  @!P0 BRA `(.L_x_202) ;  /* 0x0000000800ec8947 */ /* 0x000fea0003800000 */
[----:B------:R-:W-:Y:S01]  /*c830*/  UIADD3 UR4, UR40, -0x2, URZ ;  /* 0xfffffffe28047890 */ /* 0x000fe2000fffe03f */
[----:B------:R-:W-:Y:S02]  /*c840*/  IMAD.MOV.U32 R6, RZ, RZ, R19 ;  /* 0x000000ffff067224 */ /* 0x000fe400078e0013 */
[----:B------:R-:W-:-:S03]  /*c850*/  IMAD.MOV.U32 R7, RZ, RZ, R18 ;  /* 0x000000ffff077224 */ /* 0x000fc600078e0012 */
[----:B------:R-:W-:-:S07]  /*c860*/  IMAD.U32 R0, RZ, RZ, UR4 ;  /* 0x00000004ff007e24 */ /* 0x000fce000f8e00ff */
.L_x_222:
[----:B------:R-:W-:Y:S01]  /*c870*/  LOP3.LUT P1, RZ, R23, 0x1, RZ, 0xc0, !PT ;  /* 0x0000000117ff7812 */ /* 0x000fe2000782c0ff */
[----:B------:R-:W-:Y:S01]  /*c880*/  VIADD R18, R7, 0x1 ;  /* 0x0000000107127836 */ /* 0x000fe20000000000 */
[----:B------:R-:W-:Y:S05]  /*c890*/  YIELD ;  /* 0x0000000000007946 */ /* 0x000fea0003800000 */
[----:B------:R-:W-:Y:S01]  /*c8a0*/  ISETP.NE.AND P0, PT, R18, 0x2, PT ;  /* 0x000000021200780c */ /* 0x000fe20003f05270 */
[----:B------:R-:W-:Y:S03]  /*c8b0*/  BSSY B0, `(.L_x_203) ;  /* 0x0000067000007945 */ /* 0x000fe60003800000 */
[----:B------:R-:W-:-:S02]  /*c8c0*/  SEL R19, RZ, 0x1, P0 ;  /* 0x00000001ff137807 */ /* 0x000fc40000000000 */
[----:B------:R-:W-:Y:S02]  /*c8d0*/  SEL R18, R18, RZ, P0 ;  /* 0x000000ff12127207 */ /* 0x000fe40000000000 */
[----:B------:R-:W-:Y:S01]  /*c8e0*/  LOP3.LUT R19, R6, R19, RZ, 0x3c, !PT ;  /* 0x0000001306137212 */ /* 0x000fe200078e3cff */
[----:B0-----:R-:W-:Y:S06]  /*c8f0*/  @!P1 BRA `(.L_x_204) ;  /* 0x0000000400889947 */ /* 0x001fec0003800000 */
[----:B------:R-:W-:Y:S01]  /*c900*/  ULDC.64 UR4, c[0x0][0x418] ;  /* 0x0001060000047ab9 */ /* 0x000fe20000000a00 */
[----:B------:R-:W-:Y:S02]  /*c910*/  MOV R8, R0 ;  /* 0x0000000000087202 */ /* 0x000fe40000000f00 */
[----:B------:R-:W-:-:S04]  /*c920*/  ISETP.NE.U32.AND P0, PT, RZ, UR4, PT ;  /* 0x00000004ff007c0c */ /* 0x000fc8000bf05070 */
[----:B------:R-:W-:-:S13]  /*c930*/  ISETP.NE.AND.EX P0, PT, RZ, UR5, PT, P0 ;  /* 0x00000005ff007c0c */ /* 0x000fda000bf05300 */
[----:B------:R-:W-:Y:S05]  /*c940*/  @!P0 BRA `(.L_x_205) ;  /* 0x0000000000488947 */ /* 0x000fea0003800000 */
[----:B------:R-:W1:Y:S01]  /*c950*/  LDC R8, c[0x0][0x43c] ;  /* 0x00010f00ff087b82 */ /* 0x000e620000000800 */
[----:B------:R-:W-:Y:S01]  /*c960*/  IMAD.MOV.U32 R9, RZ, RZ, R0 ;  /* 0x000000ffff097224 */ /* 0x000fe200078e0000 */
[----:B------:R-:W-:Y:S02]  /*c970*/  ULDC.64 UR6, c[0x0][0x428] ;  /* 0x00010a0000067ab9 */ /* 0x000fe40000000a00 */
[----:B------:R-:W-:-:S04]  /*c980*/  IMAD R5, R26, UR6, RZ ;  /* 0x000000061a057c24 */ /* 0x000fc8000f8e02ff */
[----:B------:R-:W-:Y:S01]  /*c990*/  IMAD R5, R22, UR7, R5 ;  /* 0x0000000716057c24 */ /* 0x000fe2000f8e0205 */
[----:B-1----:R-:W-:-:S13]  /*c9a0*/  ISETP.NE.AND P0, PT, R8, 0x1, PT ;  /* 0x000000010800780c */ /* 0x002fda0003f05270 */
[----:B0-----:R-:W0:Y:S02]  /*c9b0*/  @P0 LDC.64 R2, c[0x0][0x440] ;  /* 0x00011000ff020b82 */ /* 0x001e240000000a00 */
[----:B0-----:R-:W-:-:S05]  /*c9c0*/  @P0 IMAD.HI.U32 R2, R0, R2, RZ ;  /* 0x0000000200020227 */ /* 0x001fca00078e00ff */
[----:B------:R-:W-:-:S04]  /*c9d0*/  @P0 SHF.R.U32.HI R9, RZ, R3, R2 ;  /* 0x00000003ff090219 */ /* 0x000fc80000011602 */
[--C-:B------:R-:W-:Y:S01]  /*c9e0*/  SHF.R.S32.HI R3, RZ, 0x1f, R9.reuse ;  /* 0x0000001fff037819 */ /* 0x100fe20000011409 */
[----:B------:R-:W-:-:S04]  /*c9f0*/  IMAD.MOV.U32 R2, RZ, RZ, R9 ;  /* 0x000000ffff027224 */ /* 0x000fc800078e0009 */
[----:B------:R-:W-:-:S04]  /*ca00*/  IMAD.WIDE.U32 R2, R22, UR6, R2 ;  /* 0x0000000616027c25 */ /* 0x000fc8000f8e0002 */
[----:B------:R-:W-:Y:S01]  /*ca10*/  IMAD.IADD R3, R5, 0x1, R3 ;  /* 0x0000000105037824 */ /* 0x000fe200078e0203 */
[----:B------:R-:W-:-:S04]  /*ca20*/  LEA R4, P0, R2, UR4, 0x2 ;  /* 0x0000000402047c11 */ /* 0x000fc8000f8010ff */
[----:B------:R-:W-:-:S05]  /*ca30*/  LEA.HI.X R5, R2, UR5, R3, 0x2, P0 ;  /* 0x0000000502057c11 */ /* 0x000fca00080f1403 */
[----:B------:R1:W5:Y:S01]  /*ca40*/  LDG.E R17, desc[UR46][R4.64] ;  /* 0x0000002e04117981 */ /* 0x000362000c1e1900 */
[----:B------:R-:W-:-:S04]  /*ca50*/  IMAD.MOV R3, RZ, RZ, -R9 ;  /* 0x000000ffff037224 */ /* 0x000fc800078e0a09 */
[----:B------:R-:W-:-:S07]  /*ca60*/  IMAD R8, R8, R3, R0 ;  /* 0x0000000308087224 */ /* 0x000fce00078e0200 */
.L_x_205:
[----:B-1----:R-:W-:Y:S01]  /*ca70*/  IMAD R4, R18, 0x8, R16 ;  /* 0x0000000812047824 */ /* 0x002fe200078e0210 */
[----:B0-----:R-:W-:Y:S01]  /*ca80*/  SHF.L.U32 R3, R19, 0x1f, RZ ;  /* 0x0000001f13037819 */ /* 0x001fe200000006ff */
[----:B------:R-:W0:Y:S01]  /*ca90*/  S2R R2, SR_TID.X ;  /* 0x0000000000027919 */ /* 0x000e220000002100 */
[----:B------:R-:W-:Y:S02]  /*caa0*/  BSSY B1, `(.L_x_206) ;  /* 0x0000005000017945 */ /* 0x000fe40003800000 */
[----:B------:R-:W1:Y:S01]  /*cab0*/  SYNCS.PHASECHK.TRANS64.TRYWAIT P0, [R4+URZ+0x13280], R3 ;  /* 0x01328003040075a7 */ /* 0x000e62000800017f */
[----:B0-----:R-:W-:-:S04]  /*cac0*/  LOP3.LUT R2, R2, 0x7f, RZ, 0xc0, !PT ;  /* 0x0000007f02027812 */ /* 0x001fc800078ec0ff */
[----:B------:R-:W-:Y:S01]  /*cad0*/  ISETP.NE.AND P1, PT, R2, RZ, PT ;  /* 0x000000ff0200720c */ /* 0x000fe20003f25270 */
[----:B-1----:R-:W-:-:S12]  /*cae0*/  @!P0 BRA `(.L_x_207) ;  /* 0x0000002400a48947 */ /* 0x002fd80003800000 */
.L_x_279:
[----:B------:R-:W-:Y:S05]  /*caf0*/  BSYNC B1 ;  /* 0x0000000000017941 */ /* 0x000fea0003800000 */
.L_x_206:
[----:B------:R-:W-:Y:S04]  /*cb00*/  BSSY B1, `(.L_x_208) ;  /* 0x0000009000017945 */ /* 0x000fe80003800000 */
[----:B------:R-:W-:Y:S05]  /*cb10*/  @P1 BRA `(.L_x_209) ;  /* 0x00000000001c1947 */ /* 0x000fea0003800000 */
[----:B------:R-:W1:Y:S01]  /*cb20*/  S2R R2, SR_TID.X ;  /* 0x0000000000027919 */ /* 0x000e620000002100 */
[----:B------:R-:W-:-:S04]  /*cb30*/  IMAD.MOV.U32 R5, RZ, RZ, 0x2800 ;  /* 0x00002800ff057424 */ /* 0x000fc800078e00ff */
[----:B------:R2:W-:Y:S01]  /*cb40*/  SYNCS.ARRIVE.TRANS64 RZ, [R4+URZ+0x13270], R5 ;  /* 0x0132700504ff79a7 */ /* 0x0005e2000800003f */
[----:B-1----:R-:W-:-:S04]  /*cb50*/  LOP3.LUT R2, R2, 0x1f, RZ, 0xc0, !PT ;  /* 0x0000001f02027812 */ /* 0x002fc800078ec0ff */
[----:B------:R-:W-:-:S13]  /*cb60*/  ISETP.NE.AND P0, PT, R2, RZ, PT ;  /* 0x000000ff0200720c */ /* 0x000fda0003f05270 */
[----:B--2---:R-:W-:Y:S05]  /*cb70*/  @!P0 BRA `(.L_x_209) ;  /* 0x0000000000048947 */ /* 0x004fea0003800000 */
[----:B------:R-:W-:Y:S01]  /*cb80*/  BPT.TRAP 0x1 ;  /* 0x000000040000795c */ /* 0x000fe20000300000 */
.L_x_209:
[----:B------:R-:W-:Y:S05]  /*cb90*/  BSYNC B1 ;  /* 0x0000000000017941 */ /* 0x000fea0003800000 */
.L_x_208:
[----:B------:R-:W-:Y:S01]  /*cba0*/  MOV R10, RZ ;  /* 0x000000ff000a7202 */ /* 0x000fe20000000f00 */
[----:B------:R-:W-:Y:S01]  /*cbb0*/  IMAD.MOV.U32 R5, RZ, RZ, 0xa0 ;  /* 0x000000a0ff057424 */ /* 0x000fe200078e00ff */
[----:B------:R-:W-:Y:S01]  /*cbc0*/  UIADD3 UR4, UP0, UR52, 0x470, URZ ;  /* 0x0000047034047890 */ /* 0x000fe2000ff1e03f */
[----:B------:R-:W-:Y:S01]  /*cbd0*/  PLOP3.LUT P0, PT, PT, PT, PT, 0x80, 0x0 ;  /* 0x000000000000781c */ /* 0x000fe20003f0f070 */
[----:B------:R-:W-:Y:S01]  /*cbe0*/  VIADD R9, R4, 0x13270 ;  /* 0x0001327004097836 */ /* 0x000fe20000000000 */
[----:B------:R-:W-:Y:S01]  /*cbf0*/  R2UR UR10, R10 ;  /* 0x000000000a0a72ca */ /* 0x000fe200000e0000 */
[----:B------:R-:W-:Y:S01]  /*cc00*/  IMAD R5, R8, R5, UR42 ;  /* 0x0000002a08057e24 */ /* 0x000fe2000f8e0205 */
[----:B------:R-:W-:Y:S01]  /*cc10*/  UIADD3.X UR5, URZ, UR53, URZ, UP0, !UPT ;  /* 0x000000353f057290 */ /* 0x000fe200087fe43f */
[----:B------:R-:W-:Y:S01]  /*cc20*/  IMAD R8, R18, 0x2800, R16 ;  /* 0x0000280012087824 */ /* 0x000fe200078e0210 */
[----:B------:R-:W-:Y:S01]  /*cc30*/  UMOV UR6, 0x0 ;  /* 0x0000000000067882 */ /* 0x000fe20000000000 */
[----:B------:R-:W-:-:S02]  /*cc40*/  UMOV UR7, 0x14f00000 ;  /* 0x14f0000000077882 */ /* 0x000fc40000000000 */
[----:B------:R-:W-:-:S08]  /*cc50*/  VIADD R2, R8, 0x6000 ;  /* 0x0000600008027836 */ /* 0x000fd00000000000 */
.L_x_210:
        /* <DEDUP_REMOVED lines=10> */
[----:B------:R-:W1:Y:S01]  /*cd00*/  SYNCS.PHASECHK.TRANS64.TRYWAIT P0, [R4+URZ+0x13240], R3 ;  /* 0x01324003040075a7 */ /* 0x000e62000800017f */
[----:B------:R-:W-:Y:S04]  /*cd10*/  BSSY B1, `(.L_x_211) ;  /* 0x0000002000017945 */ /* 0x000fe80003800000 */
[----:B-1----:R-:W-:Y:S05]  /*cd20*/  @!P0 BRA `(.L_x_212) ;  /* 0x0000002400288947 */ /* 0x002fea0003800000 */
.L_x_280:
[----:B------:R-:W-:Y:S05]  /*cd30*/  BSYNC B1 ;  /* 0x0000000000017941 */ /* 0x000fea0003800000 */
.L_x_211:
[----:B------:R-:W-:Y:S01]  /*cd40*/  BSSY B1, `(.L_x_213) ;  /* 0x000000b000017945 */ /* 0x000fe20003800000 */
[----:B------:R-:W-:Y:S02]  /*cd50*/  IMAD.MOV.U32 R2, RZ, RZ, 0x0 ;  /* 0x00000000ff027424 */ /* 0x000fe400078e00ff */
[----:B01----:R-:W-:Y:S01]  /*cd60*/  IMAD.MOV.U32 R3, RZ, RZ, 0x14f00000 ;  /* 0x14f00000ff037424 */ /* 0x003fe200078e00ff */
[----:B------:R-:W-:Y:S06]  /*cd70*/  @P1 BRA `(.L_x_214) ;  /* 0x00000000001c1947 */ /* 0x000fec0003800000 */
[----:B------:R-:W0:Y:S02]  /*cd80*/  S2R R9, SR_TID.X ;  /* 0x0000000000097919 */ /* 0x000e240000002100 */
[----:B0-----:R-:W-:Y:S01]  /*cd90*/  LOP3.LUT R11, R9, 0x1f, RZ, 0xc0, !PT ;  /* 0x0000001f090b7812 */ /* 0x001fe200078ec0ff */
[----:B------:R-:W-:-:S03]  /*cda0*/  IMAD.MOV.U32 R9, RZ, RZ, 0x2800 ;  /* 0x00002800ff097424 */ /* 0x000fc600078e00ff */
[----:B------:R-:W-:Y:S01]  /*cdb0*/  ISETP.NE.AND P0, PT, R11, RZ, PT ;  /* 0x000000ff0b00720c */ /* 0x000fe20003f05270 */
[----:B------:R0:W-:-:S12]  /*cdc0*/  SYNCS.ARRIVE.TRANS64 RZ, [R4+URZ+0x13230], R9 ;  /* 0x0132300904ff79a7 */ /* 0x0001d8000800003f */
[----:B0-----:R-:W-:Y:S05]  /*cdd0*/  @!P0 BRA `(.L_x_214) ;  /* 0x0000000000048947 */ /* 0x001fea0003800000 */
[----:B------:R-:W-:Y:S01]  /*cde0*/  BPT.TRAP 0x1 ;  /* 0x000000040000795c */ /* 0x000fe20000300000 */
.L_x_214:
[----:B------:R-:W-:Y:S05]  /*cdf0*/  BSYNC B1 ;  /* 0x0000000000017941 */ /* 0x000fea0003800000 */
.L_x_213:
[----:B------:R-:W-:Y:S01]  /*ce00*/  R2UR UR6, R2 ;  /* 0x00000000020672ca */ /* 0x000fe200000e0000 */
[----:B------:R-:W-:Y:S01]  /*ce10*/  UIADD3 UR4, UP0, UR52, 0x370, URZ ;  /* 0x0000037034047890 */ /* 0x000fe2000ff1e03f */
[----:B------:R-:W-:Y:S01]  /*ce20*/  R2UR UR7, R3 ;  /* 0x00000000030772ca */ /* 0x000fe200000e0000 */
[----:B------:R-:W-:Y:S01]  /*ce30*/  VIADD R8, R8, 0xe000 ;  /* 0x0000e00008087836 */ /* 0x000fe20000000000 */
[----:B------:R-:W-:Y:S01]  /*ce40*/  R2UR UR10, R10 ;  /* 0x000000000a0a72ca */ /* 0x000fe200000e0000 */
[----:B------:R-:W-:Y:S01]  /*ce50*/  VIADD R4, R4, 0x13230 ;  /* 0x0001323004047836 */ /* 0x000fe20000000000 */
[----:B------:R-:W-:Y:S01]  /*ce60*/  PLOP3.LUT P0, PT, PT, PT, PT, 0x80, 0x0 ;  /* 0x000000000000781c */ /* 0x000fe20003f0f070 */
[----:B------:R-:W-:-:S12]  /*ce70*/  UIADD3.X UR5, URZ, UR53, URZ, UP0, !UPT ;  /* 0x000000353f057290 */ /* 0x000fd800087fe43f */
.L_x_215:
        /* <DEDUP_REMOVED lines=10> */
.L_x_204:
[----:B------:R-:W-:Y:S05]  /*cf20*/  BSYNC B0 ;  /* 0x0000000000007941 */ /* 0x000fea0003800000 */
.L_x_203:
[----:B------:R-:W-:-:S06]  /*cf30*/  UISETP.NE.AND UP0, UPT, UR39, 0x3, UPT ;  /* 0x000000032700788c */ /* 0x000fcc000bf05270 */
[----:B------:R-:W-:-:S13]  /*cf40*/  PLOP3.LUT P0, PT, PT, PT, UP0, 0x80, 0x0 ;  /* 0x000000000000781c */ /* 0x000fda0003f0f008 */
[----:B------:R-:W-:Y:S05]  /*cf50*/  @!P0 BRA `(.L_x_216) ;  /* 0x0000000000048947 */ /* 0x000fea0003800000 */
[----:B------:R-:W-:Y:S01]  /*cf60*/  BPT.TRAP 0x1 ;  /* 0x000000040000795c */ /* 0x000fe20000300000 */
.L_x_216:
[----:B------:R-:W-:Y:S01]  /*cf70*/  LOP3.LUT R2, R6, 0x1, RZ, 0x3c, !PT ;  /* 0x0000000106027812 */ /* 0x000fe200078e3cff */
[----:B------:R-:W-:Y:S01]  /*cf80*/  IMAD.U32 R4, RZ, RZ, UR44 ;  /* 0x0000002cff047e24 */ /* 0x000fe2000f8e00ff */
[----:B0-----:R-:W-:Y:S01]  /*cf90*/  LEA R3, R7, R16, 0x3 ;  /* 0x0000001007037211 */ /* 0x001fe200078e18ff */
[----:B------:R-:W-:Y:S01]  /*cfa0*/  BSSY B0, `(.L_x_217) ;  /* 0x0000005000007945 */ /* 0x000fe20003800000 */
[----:B------:R-:W-:Y:S02]  /*cfb0*/  SHF.L.U32 R2, R2, 0x1f, RZ ;  /* 0x0000001f02027819 */ /* 0x000fe400000006ff */
[----:B------:R-:W-:Y:S02]  /*cfc0*/  ISETP.NE.AND P1, PT, R4, 0x3, PT ;  /* 0x000000030400780c */ /* 0x000fe40003f25270 */
[----:B------:R-:W0:Y:S02]  /*cfd0*/  SYNCS.PHASECHK.TRANS64.TRYWAIT P0, [R3+URZ+0x13270], R2 ;  /* 0x01327002030075a7 */ /* 0x000e24000800017f */
[----:B0-----:R-:W-:Y:S09]  /*cfe0*/  @!P0 BRA `(.L_x_218) ;  /* 0x00000020008c8947 */ /* 0x001ff20003800000 */
.L_x_281:
[----:B------:R-:W-:Y:S05]  /*cff0*/  BSYNC B0 ;  /* 0x0000000000007941 */ /* 0x000fea0003800000 */
.L_x_217:
[----:B------:R-:W-:Y:S05]  /*d000*/  @!P1 BRA `(.L_x_219) ;  /* 0x0000000000049947 */ /* 0x000fea0003800000 */
[----:B------:R-:W-:Y:S01]  /*d010*/  BPT.TRAP 0x1 ;  /* 0x000000040000795c */ /* 0x000fe20000300000 */
.L_x_219:
[----:B0-----:R-:W-:Y:S01]  /*d020*/  SHF.L.U32 R2, R6, 0x1f, RZ ;  /* 0x0000001f06027819 */ /* 0x001fe200000006ff */
[----:B------:R-:W-:-:S03]  /*d030*/  IMAD R10, R7, 0x2800, RZ ;  /* 0x00002800070a7824 */ /* 0x000fc600078e02ff */
[----:B------:R-:W0:Y:S02]  /*d040*/  SYNCS.PHASECHK.TRANS64.TRYWAIT P0, [R3+URZ+0x13260], R2 ;  /* 0x01326002030075a7 */ /* 0x000e24000800017f */
[----:B0-----:R-:W-:Y:S05]  /*d050*/  @!P0 BRA `(.L_x_220) ;  /* 0x0000002000848947 */ /* 0x001fea0003800000 */
.L_x_282:
[----:B------:R-:W-:Y:S01]  /*d060*/  LOP3.LUT R5, R10, R29, RZ, 0xfc, !PT ;  /* 0x0000001d0a057212 */ /* 0x000fe200078efcff */
[----:B------:R-:W-:Y:S05]  /*d070*/  WARPSYNC.ALL ;  /* 0x0000000000007948 */ /* 0x000fea0003800000 */
[----:B0-----:R-:W-:-:S05]  /*d080*/  IMAD.IADD R2, R16, 0x1, R5 ;  /* 0x0000000110027824 */ /* 0x001fca00078e0205 */
[----:B------:R-:W0:Y:S02]  /*d090*/  LDSM.16.MT88.4 R4, [R2+0x6000] ;  /* 0x006000000204783b */ /* 0x000e240000004200 */
[C-C-:B0-----:R-:W-:Y:S02]  /*d0a0*/  PRMT R8, R4.reuse, 0x6420, R5.reuse ;  /* 0x0000642004087816 */ /* 0x141fe40000000005 */
[----:B------:R-:W-:Y:S02]  /*d0b0*/  PRMT R9, R4, 0x7531, R5 ;  /* 0x0000753104097816 */ /* 0x000fe40000000005 */
[----:B------:R-:W-:Y:S02]  /*d0c0*/  LOP3.LUT R5, R10, R28, RZ, 0xfc, !PT ;  /* 0x0000001c0a057212 */ /* 0x000fe400078efcff */
[C-C-:B------:R-:W-:Y:S02]  /*d0d0*/  PRMT R10, R6.reuse, 0x6420, R7.reuse ;  /* 0x00006420060a7816 */ /* 0x140fe40000000007 */
[----:B------:R-:W-:Y:S01]  /*d0e0*/  PRMT R11, R6, 0x7531, R7 ;  /* 0x00007531060b7816 */ /* 0x000fe20000000007 */
[----:B------:R-:W-:-:S05]  /*d0f0*/  IMAD.IADD R12, R16, 0x1, R5 ;  /* 0x00000001100c7824 */ /* 0x000fca00078e0205 */
[----:B------:R-:W-:Y:S04]  /*d100*/  STSM.16.M88.4 [R12+0x1000], R8 ;  /* 0x001000080c007844 */ /* 0x000fe80000000200 */
[----:B------:R-:W0:Y:S02]  /*d110*/  LDSM.16.MT88.4 R4, [R2+0x6800] ;  /* 0x006800000204783b */ /* 0x000e240000004200 */
[C-C-:B0-----:R-:W-:Y:S02]  /*d120*/  PRMT R8, R4.reuse, 0x6420, R5.reuse ;  /* 0x0000642004087816 */ /* 0x141fe40000000005 */
[----:B------:R-:W-:Y:S02]  /*d130*/  PRMT R9, R4, 0x7531, R5 ;  /* 0x0000753104097816 */ /* 0x000fe40000000005 */
[----:B------:R-:W-:-:S02]  /*d140*/  PRMT R10, R6, 0x6420, R7 ;  /* 0x00006420060a7816 */ /* 0x000fc40000000007 */
[----:B------:R-:W-:-:S05]  /*d150*/  PRMT R11, R6, 0x7531, R7 ;  /* 0x00007531060b7816 */ /* 0x000fca0000000007 */
        /* <DEDUP_REMOVED lines=27> */
.L_x_221:
[----:B------:R-:W2:Y:S01]  /*d310*/  S2R R2, SR_TID.X ;  /* 0x0000000000027919 */ /* 0x000ea20000002100 */
[----:B-1----:R1:W-:Y:S01]  /*d320*/  SYNCS.ARRIVE.TRANS64.A1T0 RZ, [R3+URZ+0x13250], RZ ;  /* 0x013250ff03ff79a7 */ /* 0x0023e2000810003f */
[----:B------:R-:W-:Y:S02]  /*d330*/  IMAD.MOV.U32 R6, RZ, RZ, R19 ;  /* 0x000000ffff067224 */ /* 0x000fe400078e0013 */
[----:B------:R-:W-:Y:S01]  /*d340*/  IMAD.MOV.U32 R7, RZ, RZ, R18 ;  /* 0x000000ffff077224 */ /* 0x000fe200078e0012 */
[----:B--2---:R-:W-:Y:S01]  /*d350*/  LOP3.LUT R2, R2, 0x7f, RZ, 0xc0, !PT ;  /* 0x0000007f02027812 */ /* 0x004fe200078ec0ff */
[----:B------:R-:W-:Y:S03]  /*d360*/  BAR.SYNC.DEFER_BLOCKING 0x2, 0x80 ;  /* 0x0082000000007b1d */ /* 0x000fe60000010000 */
[----:B------:R-:W-:-:S13]  /*d370*/  ISETP.NE.AND P0, PT, R2, RZ, PT ;  /* 0x000000ff0200720c */ /* 0x000fda0003f05270 */
[----:B------:R-:W-:-:S05]  /*d380*/  @!P0 VIADD R2, R3, 0x13280 ;  /* 0x0001328003028836 */ /* 0x000fca0000000000 */
[----:B------:R-:W-:-:S04]  /*d390*/  @!P0 PRMT R2, RZ, 0x654, R2 ;  /* 0x00000654ff028816 */ /* 0x000fc80000000002 */
[----:B------:R1:W-:Y:S01]  /*d3a0*/  @!P0 SYNCS.ARRIVE.TRANS64.RED.A1T0 RZ, [R2+URZ], RZ ;  /* 0x000000ff02ff89a7 */ /* 0x0003e2000810043f */
[C---:B------:R-:W-:Y:S01]  /*d3b0*/  ISETP.GT.AND P0, PT, R0.reuse, RZ, PT ;  /* 0x000000ff0000720c */ /* 0x040fe20003f04270 */
[----:B------:R-:W-:-:S12]  /*d3c0*/  VIADD R0, R0, 0xffffffff ;  /* 0xffffffff00007836 */ /* 0x000fd80000000000 */
[----:B-1----:R-:W-:Y:S05]  /*d3d0*/  @P0 BRA `(.L_x_222) ;  /* 0xfffffff400240947 */ /* 0x002fea000383ffff */
.L_x_202:
[----:B------:R-:W1:Y:S01]  /*d3e0*/  S2R R2, SR_TID.X ;  /* 0x0000000000027919 */ /* 0x000e620000002100 */
[----:B------:R-:W-:Y:S01]  /*d3f0*/  BSSY B0, `(.L_x_223) ;  /* 0x0000010000007945 */ /* 0x000fe20003800000 */
[----:B-1----:R-:W-:-:S04]  /*d400*/  LOP3.LUT R2, R2, 0x7f, RZ, 0xc0, !PT ;  /* 0x0000007f02027812 */ /* 0x002fc800078ec0ff */
[----:B------:R-:W-:-:S13]  /*d410*/  ISETP.NE.AND P0, PT, R2, RZ, PT ;  /* 0x000000ff0200720c */ /* 0x000fda0003f05270 */
[----:B------:R-:W-:Y:S05]  /*d420*/  @P0 BRA `(.L_x_224) ;  /* 0x0000000000300947 */ /* 0x000fea0003800000 */
[----:B------:R-:W1:Y:S01]  /*d430*/  S2R R5, SR_LANEID ;  /* 0x0000000000057919 */ /* 0x000e620000000000 */
[----:B------:R-:W-:Y:S01]  /*d440*/  VOTEU.ANY UR4, UPT, PT ;  /* 0x0000000000047886 */ /* 0x000fe200038e0100 */
[----:B0-----:R-:W0:Y:S01]  /*d450*/  LDC.64 R2, c[0x0][0xc60] ;  /* 0x00031800ff027b82 */ /* 0x001e220000000a00 */
[----:B------:R-:W1:Y:S02]  /*d460*/  FLO.U32 R0, UR4 ;  /* 0x0000000400007d00 */ /* 0x000e6400080e0000 */
[----:B-1----:R-:W-:-:S06]  /*d470*/  ISETP.EQ.U32.AND P1, PT, R0, R5, PT ;  /* 0x000000050000720c */ /* 0x002fcc0003f22070 */
[----:B------:R-:W0:Y:S07]  /*d480*/  POPC R5, UR4 ;  /* 0x0000000400057d09 */ /* 0x000e2e0008000000 */
[----:B0-----:R-:W2:Y:S01]  /*d490*/  @P1 ATOMG.E.ADD.STRONG.GPU PT, R3, desc[UR46][R2.64], R5 ;  /* 0x00000005020319a8 */ /* 0x001ea200081ee1ee */
[----:B------:R-:W0:Y:S02]  /*d4a0*/  S2R R4, SR_LTMASK ;  /* 0x0000000000047919 */ /* 0x000e240000003900 */
[----:B0-----:R-:W-:-:S04]  /*d4b0*/  LOP3.LUT R4, R4, UR4, RZ, 0xc0, !PT ;  /* 0x0000000404047c12 */ /* 0x001fc8000f8ec0ff */
[----:B------:R-:W0:Y:S01]  /*d4c0*/  POPC R7, R4 ;  /* 0x0000000400077309 */ /* 0x000e220000000000 */
[----:B--2---:R-:W0:Y:S02]  /*d4d0*/  SHFL.IDX PT, R0, R3, R0, 0x1f ;  /* 0x00001f0003007589 */ /* 0x004e2400000e0000 */
[----:B0-----:R-:W-:-:S07]  /*d4e0*/  IADD3 R24, R0, UR43, R7 ;  /* 0x0000002b00187c10 */ /* 0x001fce000fffe007 */
.L_x_224:
[----:B------:R-:W-:Y:S05]  /*d4f0*/  BSYNC B0 ;  /* 0x0000000000007941 */ /* 0x000fea0003800000 */
.L_x_223:
[----:B------:R-:W-:-:S06]  /*d500*/  UISETP.NE.AND UP0, UPT, UR39, 0x3, UPT ;  /* 0x000000032700788c */ /* 0x000fcc000bf05270 */
[----:B------:R-:W-:-:S13]  /*d510*/  PLOP3.LUT P1, PT, PT, PT, UP0, 0x80, 0x0 ;  /* 0x000000000000781c */ /* 0x000fda0003f2f008 */
[----:B------:R-:W-:Y:S05]  /*d520*/  @!P1 BRA `(.L_x_225) ;  /* 0x0000000000049947 */ /* 0x000fea0003800000 */
[----:B------:R-:W-:Y:S01]  /*d530*/  BPT.TRAP 0x1 ;  /* 0x000000040000795c */ /* 0x000fe20000300000 */
.L_x_225:
[----:B0-----:R-:W-:Y:S01]  /*d540*/  LOP3.LUT R3, R19, 0x1, RZ, 0x3c, !PT ;  /* 0x0000000113037812 */ /* 0x001fe200078e3cff */
[----:B------:R-:W-:Y:S01]  /*d550*/  IMAD.U32 R0, RZ, RZ, UR44 ;  /* 0x0000002cff007e24 */ /* 0x000fe2000f8e00ff */
[----:B------:R-:W-:Y:S01]  /*d560*/  LEA R2, R18, R16, 0x3 ;  /* 0x0000001012027211 */ /* 0x000fe200078e18ff */
[----:B------:R-:W-:Y:S01]  /*d570*/  BSSY B0, `(.L_x_226) ;  /* 0x0000005000007945 */ /* 0x000fe20003800000 */
[----:B------:R-:W-:Y:S02]  /*d580*/  SHF.L.U32 R3, R3, 0x1f, RZ ;  /* 0x0000001f03037819 */ /* 0x000fe400000006ff */
[----:B------:R-:W-:Y:S02]  /*d590*/  ISETP.NE.AND P2, PT, R0, 0x3, PT ;  /* 0x000000030000780c */ /* 0x000fe40003f45270 */
[----:B------:R-:W0:Y:S02]  /*d5a0*/  SYNCS.PHASECHK.TRANS64.TRYWAIT P1, [R2+URZ+0x13270], R3 ;  /* 0x01327003020075a7 */ /* 0x000e24000802017f */
[----:B0-----:R-:W-:Y:S09]  /*d5b0*/  @!P1 BRA `(.L_x_227) ;  /* 0x0000001c00409947 */ /* 0x001ff20003800000 */
.L_x_283:
[----:B------:R-:W-:Y:S05]  /*d5c0*/  BSYNC B0 ;  /* 0x0000000000007941 */ /* 0x000fea0003800000 */
.L_x_226:
[----:B------:R-:W-:Y:S05]  /*d5d0*/  @!P2 BRA `(.L_x_228) ;  /* 0x000000000004a947 */ /* 0x000fea0003800000 */
[----:B------:R-:W-:Y:S01]  /*d5e0*/  BPT.TRAP 0x1 ;  /* 0x000000040000795c */ /* 0x000fe20000300000 */
.L_x_228:
[----:B------:R-:W-:Y:S01]  /*d5f0*/  SHF.L.U32 R5, R19, 0x1f, RZ ;  /* 0x0000001f13057819 */ /* 0x000fe200000006ff */
[----:B0-----:R-:W-:-:S03]  /*d600*/  IMAD R3, R18, 0x2800, RZ ;  /* 0x0000280012037824 */ /* 0x001fc600078e02ff */
[----:B------:R-:W0:Y:S02]  /*d610*/  SYNCS.PHASECHK.TRANS64.TRYWAIT P1, [R2+URZ+0x13260], R5 ;  /* 0x01326005020075a7 */ /* 0x000e24000802017f */
[----:B0-----:R-:W-:Y:S05]  /*d620*/  @!P1 BRA `(.L_x_229) ;  /* 0x0000001c00389947 */ /* 0x001fea0003800000 */
.L_x_284:
[C---:B0-----:R-:W-:Y:S01]  /*d630*/  LOP3.LUT R5, R3.reuse, R29, RZ, 0xfc, !PT ;  /* 0x0000001d03057212 */ /* 0x041fe200078efcff */
[----:B------:R-:W-:Y:S05]  /*d640*/  WARPSYNC.ALL ;  /* 0x0000000000007948 */ /* 0x000fea0003800000 */
[----:B------:R-:W-:Y:S01]  /*d650*/  IMAD.IADD R0, R16, 0x1, R5 ;  /* 0x0000000110007824 */ /* 0x000fe200078e0205 */
[----:B------:R-:W-:-:S04]  /*d660*/  LOP3.LUT R3, R3, R28, RZ, 0xfc, !PT ;  /* 0x0000001c03037212 */ /* 0x000fc800078efcff */
[----:B------:R-:W0:Y:S01]  /*d670*/  LDSM.16.MT88.4 R4, [R0+0x6000] ;  /* 0x006000000004783b */ /* 0x000e220000004200 */
[----:B------:R-:W-:Y:S01]  /*d680*/  IMAD.IADD R3, R16, 0x1, R3 ;  /* 0x0000000110037824 */ /* 0x000fe200078e0203 */
[C-C-:B0-----:R-:W-:Y:S02]  /*d690*/  PRMT R8, R4.reuse, 0x6420, R5.reuse ;  /* 0x0000642004087816 */ /* 0x141fe40000000005 */
[----:B------:R-:W-:Y:S02]  /*d6a0*/  PRMT R9, R4, 0x7531, R5 ;  /* 0x0000753104097816 */ /* 0x000fe40000000005 */
[C-C-:B------:R-:W-:Y:S02]  /*d6b0*/  PRMT R10, R6.reuse, 0x6420, R7.reuse ;  /* 0x00006420060a7816 */ /* 0x140fe40000000007 */
        /* <DEDUP_REMOVED lines=34> */
.L_x_230:
[----:B-1----:R-:W-:Y:S01]  /*d8e0*/  SYNCS.ARRIVE.TRANS64.A1T0 RZ, [R2+URZ+0x13250], RZ ;  /* 0x013250ff02ff79a7 */ /* 0x002fe2000810003f */
[----:B------:R-:W-:Y:S02]  /*d8f0*/  @!P0 VIADD R0, R2, 0x13280 ;  /* 0x0001328002008836 */ /* 0x000fe40000000000 */
[----:B------:R-:W-:-:S03]  /*d900*/  VIADD R18, R18, 0x1 ;  /* 0x0000000112127836 */ /* 0x000fc60000000000 */
[----:B------:R-:W-:Y:S01]  /*d910*/  @!P0 PRMT R0, RZ, 0x654, R0 ;  /* 0x00000654ff008816 */ /* 0x000fe20000000000 */
[----:B------:R-:W-:Y:S06]  /*d920*/  BAR.SYNC.DEFER_BLOCKING 0x2, 0x80 ;  /* 0x0082000000007b1d */ /* 0x000fec0000010000 */
[----:B------:R1:W-:Y:S01]  /*d930*/  @!P0 SYNCS.ARRIVE.TRANS64.RED.A1T0 RZ, [R0+URZ], RZ ;  /* 0x000000ff00ff89a7 */ /* 0x0003e2000810043f */
[----:B------:R-:W-:-:S04]  /*d940*/  ISETP.NE.AND P0, PT, R18, 0x2, PT ;  /* 0x000000021200780c */ /* 0x000fc80003f05270 */
[----:B------:R-:W-:Y:S02]  /*d950*/  SEL R18, R18, RZ, P0 ;  /* 0x000000ff12127207 */ /* 0x000fe40000000000 */
[----:B-1----:R-:W-:-:S04]  /*d960*/  SEL R0, RZ, 0x1, P0 ;  /* 0x00000001ff007807 */ /* 0x002fc80000000000 */
[----:B------:R-:W-:-:S07]  /*d970*/  LOP3.LUT R19, R19, R0, RZ, 0x3c, !PT ;  /* 0x0000000013137212 */ /* 0x000fce00078e3cff */
.L_x_179:
[----:B------:R-:W-:Y:S05]  /*d980*/  BSYNC B7 ;  /* 0x0000000000077941 */ /* 0x000fea0003800000 */
.L_x_177:
[----:B------:R-:W-:-:S13]  /*d990*/  LOP3.LUT P0, RZ, R23, 0x2, RZ, 0xc0, !PT ;  /* 0x0000000217ff7812 */ /* 0x000fda000780c0ff */
[----:B------:R-:W-:Y:S05]  /*d9a0*/  @!P0 BRA `(.L_x_231) ;  /* 0x0000000000288947 */ /* 0x000fea0003800000 */
[----:B------:R-:W2:Y:S08]  /*d9b0*/  S2UR UR5, SR_CgaCtaId ;  /* 0x00000000000579c3 */ /* 0x000eb00000008800 */
[----:B------:R-:W-:Y:S06]  /*d9c0*/  BAR.SYNC.DEFER_BLOCKING 0x5, 0x200 ;  /* 0x0148000000007b1d */ /* 0x000fec0000010000 */
[----:B------:R-:W-:-:S02]  /*d9d0*/  UMOV UR4, 0x400 ;  /* 0x0000040000047882 */ /* 0x000fc40000000000 */
[----:B--2---:R-:W-:-:S06]  /*d9e0*/  ULEA UR4, UR5, UR4, 0x18 ;  /* 0x0000000405047291 */ /* 0x004fcc000f8ec03f */
[----:B------:R-:W-:-:S05]  /*d9f0*/  IMAD.U32 R16, RZ, RZ, UR4 ;  /* 0x00000004ff107e24 */ /* 0x000fca000f8e00ff */
[----:B------:R-:W2:Y:S02]  /*da00*/  LDS.128 R24, [R16+0x132d0] ;  /* 0x0132d00010187984 */ /* 0x000ea40000000c00 */
[----:B--2---:R-:W-:Y:S02]  /*da10*/  R2UR UR45, R27 ;  /* 0x000000001b2d72ca */ /* 0x004fe400000e0000 */
[----:B------:R-:W-:Y:S01]  /*da20*/  R2UR UR36, R26 ;  /* 0x000000001a2472ca */ /* 0x000fe200000e0000 */
[----:B------:R-:W-:Y:S06]  /*da30*/  BAR.ARV 0x4, 0x200 ;  /* 0x0108000000007b1d */ /* 0x000fec0000002000 */
[----:B------:R-:W-:Y:S08]  /*da40*/  BRA `(.L_x_232) ;  /* 0x0000000800247947 */ /* 0x000ff00003800000 */
.L_x_231:
[----:B------:R-:W0:Y:S01]  /*da50*/  S2R R0, SR_TID.X ;  /* 0x0000000000007919 */ /* 0x000e220000002100 */
[----:B------:R-:W-:Y:S01]  /*da60*/  ULDC UR4, c[0x0][0xc3c] ;  /* 0x00030f0000047ab9 */ /* 0x000fe20000000800 */
[----:B0-----:R-:W-:Y:S02]  /*da70*/  LOP3.LUT R8, R0, 0x1f, RZ, 0xc0, !PT ;  /* 0x0000001f00087812 */ /* 0x001fe400078ec0ff */
[----:B------:R-:W-:Y:S02]  /*da80*/  MOV R0, RZ ;  /* 0x000000ff00007202 */ /* 0x000fe40000000f00 */
[C---:B------:R-:W-:Y:S01]  /*da90*/  ISETP.NE.AND P0, PT, R8.reuse, 0x1f, PT ;  /* 0x0000001f0800780c */ /* 0x040fe20003f05270 */
[----:B-1----:R-:W-:-:S05]  /*daa0*/  VIADD R5, R8, UR45 ;  /* 0x0000002d08057c36 */ /* 0x002fca0008000000 */
[----:B------:R-:W-:Y:S01]  /*dab0*/  ISETP.GE.OR P1, PT, R5, UR4, !P0 ;  /* 0x0000000405007c0c */ /* 0x000fe2000c726670 */
[----:B------:R-:W-:-:S12]  /*dac0*/  ULDC UR4, c[0x0][0xc3c] ;  /* 0x00030f0000047ab9 */ /* 0x000fd80000000800 */
[----:B------:R-:W0:Y:S02]  /*dad0*/  @!P1 LDC.64 R2, c[0x0][0xc80] ;  /* 0x00032000ff029b82 */ /* 0x000e240000000a00 */
[----:B0-----:R-:W-:-:S05]  /*dae0*/  @!P1 IMAD.WIDE R2, R5, 0x4, R2 ;  /* 0x0000000405029825 */ /* 0x001fca00078e0202 */
[----:B------:R-:W2:Y:S01]  /*daf0*/  @!P1 LDG.E R0, desc[UR46][R2.64] ;  /* 0x0000002e02009981 */ /* 0x000ea2000c1e1900 */
[C---:B------:R-:W-:Y:S02]  /*db00*/  ISETP.NE.AND P1, PT, R8.reuse, RZ, PT ;  /* 0x000000ff0800720c */ /* 0x040fe40003f25270 */
[C---:B------:R-:W-:Y:S02]  /*db10*/  ISETP.GE.U32.AND P2, PT, R8.reuse, 0x2, PT ;  /* 0x000000020800780c */ /* 0x040fe40003f46070 */
        /* <DEDUP_REMOVED lines=8> */
[----:B------:R-:W-:Y:S02]  /*dba0*/  IMAD.IADD R4, R5, 0x1, R4 ;  /* 0x0000000105047824 */ /* 0x000fe400078e0204 */
[----:B------:R-:W-:Y:S04]  /*dbb0*/  SHFL.IDX PT, R5, R24, RZ, 0x1f ;  /* 0x00001fff18057589 */ /* 0x000fe800000e0000 */
[----:B------:R-:W0:Y:S02]  /*dbc0*/  SHFL.UP PT, R6, R4, 0x4, RZ ;  /* 0x0480000004067989 */ /* 0x000e2400000e00ff */
[----:B0-----:R-:W-:-:S05]  /*dbd0*/  SEL R3, R6, RZ, P3 ;  /* 0x000000ff06037207 */ /* 0x001fca0001800000 */
[----:B------:R-:W-:Y:S02]  /*dbe0*/  IMAD.IADD R6, R4, 0x1, R3 ;  /* 0x0000000104067824 */ /* 0x000fe400078e0203 */
[----:B------:R-:W-:Y:S04]  /*dbf0*/  SHFL.IDX PT, R4, R24, 0x1, 0x1f ;  /* 0x00201f0018047f89 */ /* 0x000fe800000e0000 */
        /* <DEDUP_REMOVED lines=11> */
[----:B------:R-:W-:Y:S05]  /*dcb0*/  @P6 BRA `(.L_x_233) ;  /* 0x0000000000906947 */ /* 0x000fea0003800000 */
.L_x_237:
[----:B------:R-:W-:-:S04]  /*dcc0*/  UIADD3 UR45, UR45, 0x1f, URZ ;  /* 0x0000001f2d2d7890 */ /* 0x000fc8000fffe03f */
[----:B------:R-:W-:-:S06]  /*dcd0*/  UISETP.GE.AND UP0, UPT, UR45, UR4, UPT ;  /* 0x000000042d00728c */ /* 0x000fcc000bf06270 */
[----:B------:R-:W-:-:S13]  /*dce0*/  PLOP3.LUT P6, PT, PT, PT, UP0, 0x40, 0x0 ;  /* 0x000000000000781c */ /* 0x000fda0003fce808 */
[----:B------:R-:W-:Y:S05]  /*dcf0*/  @!P6 BRA `(.L_x_234) ;  /* 0x000000040034e947 */ /* 0x000fea0003800000 */
[----:B------:R-:W0:Y:S01]  /*dd00*/  S2R R0, SR_TID.X ;  /* 0x0000000000007919 */ /* 0x000e220000002100 */
[----:B------:R-:W-:Y:S01]  /*dd10*/  BSSY B0, `(.L_x_235) ;  /* 0x0000009000007945 */ /* 0x000fe20003800000 */
[----:B0-----:R-:W-:-:S05]  /*dd20*/  LOP3.LUT R0, R0, 0x1f, RZ, 0xc0, !PT ;  /* 0x0000001f00007812 */ /* 0x001fca00078ec0ff */
[----:B------:R-:W-:Y:S01]  /*dd30*/  VIADD R7, R0, UR45 ;  /* 0x0000002d00077c36 */ /* 0x000fe20008000000 */
[----:B------:R-:W-:-:S04]  /*dd40*/  MOV R0, RZ ;  /* 0x000000ff00007202 */ /* 0x000fc80000000f00 */
[----:B------:R-:W-:-:S13]  /*dd50*/  ISETP.GE.OR P6, PT, R7, UR4, !P0 ;  /* 0x0000000407007c0c */ /* 0x000fda000c7c6670 */
[----:B------:R-:W-:Y:S05]  /*dd60*/  @P6 BRA `(.L_x_236) ;  /* 0x00000000000c6947 */ /* 0x000fea0003800000 */
[----:B------:R-:W0:Y:S02]  /*dd70*/  LDC.64 R2, c[0x0][0xc80] ;  /* 0x00032000ff027b82 */ /* 0x000e240000000a00 */
[----:B0-----:R-:W-:-:S05]  /*dd80*/  IMAD.WIDE R2, R7, 0x4, R2 ;  /* 0x0000000407027825 */ /* 0x001fca00078e0202 */
[----:B------:R0:W5:Y:S02]  /*dd90*/  LDG.E R0, desc[UR46][R2.64] ;  /* 0x0000002e02007981 */ /* 0x000164000c1e1900 */
.L_x_236:
[----:B------:R-:W-:Y:S05]  /*dda0*/  BSYNC B0 ;  /* 0x0000000000007941 */ /* 0x000fea0003800000 */
.L_x_235:
[----:B0----5:R-:W0:Y:S02]  /*ddb0*/  SHFL.UP PT, R2, R0, 0x1, RZ ;  /* 0x0420000000027989 */ /* 0x021e2400000e00ff */
        /* <DEDUP_REMOVED lines=12> */
[----:B0-----:R-:W-:Y:S02]  /*de80*/  SEL R9, R2, RZ, P5 ;  /* 0x000000ff02097207 */ /* 0x001fe40002800000 */
[----:B------:R-:W0:Y:S03]  /*de90*/  LDC R2, c[0x0][0xc38] ;  /* 0x00030e00ff027b82 */ /* 0x000e260000000800 */
[----:B------:R-:W-:-:S05]  /*dea0*/  IMAD.IADD R3, R8, 0x1, R9 ;  /* 0x0000000108037824 */ /* 0x000fca00078e0209 */
[----:B------:R-:W0:Y:S02]  /*deb0*/  SHFL.IDX PT, R9, R3, 0x1f, 0x1f ;  /* 0x03e01f0003097f89 */ /* 0x000e2400000e0000 */
[----:B0-----:R-:W-:-:S04]  /*dec0*/  IMAD R9, R9, R2, RZ ;  /* 0x0000000209097224 */ /* 0x001fc800078e02ff */
[----:B------:R-:W-:-:S05]  /*ded0*/  IMAD.IADD R4, R9, 0x1, R4 ;  /* 0x0000000109047824 */ /* 0x000fca00078e0204 */
[----:B------:R-:W-:-:S13]  /*dee0*/  ISETP.GT.AND P6, PT, R4, R5, PT ;  /* 0x000000050400720c */ /* 0x000fda0003fc4270 */
[----:B------:R-:W-:Y:S05]  /*def0*/  @!P6 BRA `(.L_x_237) ;  /* 0xfffffffc0070e947 */ /* 0x000fea000383ffff */
.L_x_233:
[----:B------:R-:W-:Y:S02]  /*df00*/  IMAD.IADD R7, R4, 0x1, -R9 ;  /* 0x0000000104077824 */ /* 0x000fe400078e0a09 */
[----:B------:R-:W-:Y:S02]  /*df10*/  IMAD.MOV.U32 R24, RZ, RZ, RZ ;  /* 0x000000ffff187224 */ /* 0x000fe400078e00ff */
[----:B------:R-:W-:-:S05]  /*df20*/  IMAD R4, R3, R2, R7 ;  /* 0x0000000203047224 */ /* 0x000fca00078e0207 */
[----:B------:R-:W-:-:S13]  /*df30*/  ISETP.GT.AND P0, PT, R4, R5, PT ;  /* 0x000000050400720c */ /* 0x000fda0003f04270 */
[----:B------:R-:W-:Y:S02]  /*df40*/  VOTEU.ANY UR5, UPT, !P0 ;  /* 0x0000000000057886 */ /* 0x000fe400040e0100 */
[----:B------:R-:W-:Y:S02]  /*df50*/  UPOPC UR4, UR5 ;  /* 0x00000005000472bf */ /* 0x000fe40008000000 */
[----:B------:R-:W-:-:S04]  /*df60*/  ISETP.NE.AND P0, PT, RZ, UR5, PT ;  /* 0x00000005ff007c0c */ /* 0x000fc8000bf05270 */
[----:B------:R-:W-:-:S05]  /*df70*/  MOV R11, UR4 ;  /* 0x00000004000b7c02 */ /* 0x000fca0008000f00 */
[----:B------:R-:W0:Y:S02]  /*df80*/  SHFL.IDX PT, R0, R0, R11, 0x1f ;  /* 0x00001f0b00007589 */ /* 0x000e2400000e0000 */
[----:B0-----:R-:W-:-:S04]  /*df90*/  IABS R4, R0 ;  /* 0x0000000000047213 */ /* 0x001fc80000000000 */
[----:B------:R-:W0:Y:S08]  /*dfa0*/  I2F.RP R6, R4 ;  /* 0x0000000400067306 */ /* 0x000e300000209400 */
[----:B0-----:R-:W0:Y:S02]  /*dfb0*/  MUFU.RCP R6, R6 ;  /* 0x0000000600067308 */ /* 0x001e240000001000 */
[----:B0-----:R-:W-:-:S06]  /*dfc0*/  VIADD R8, R6, 0xffffffe ;  /* 0x0ffffffe06087836 */ /* 0x001fcc0000000000 */
[----:B------:R0:W1:Y:S01]  /*dfd0*/  F2I.FTZ.U32.TRUNC.NTZ R9, R8 ;  /* 0x0000000800097305 */ /* 0x000062000021f000 */
[----:B------:R-:W-:Y:S05]  /*dfe0*/  @!P0 BRA `(.L_x_238) ;  /* 0x00000000000c8947 */ /* 0x000fea0003800000 */
[----:B------:R-:W-:-:S06]  /*dff0*/  UIADD3 UR5, UR4, -0x1, URZ ;  /* 0xffffffff04057890 */ /* 0x000fcc000fffe03f */
[----:B------:R-:W-:-:S06]  /*e000*/  IMAD.U32 R24, RZ, RZ, UR5 ;  /* 0x00000005ff187e24 */ /* 0x000fcc000f8e00ff */
[----:B------:R2:W3:Y:S02]  /*e010*/  SHFL.IDX PT, R24, R3, R24, 0x1f ;  /* 0x00001f1803187589 */ /* 0x0004e400000e0000 */
.L_x_238:
[----:B-12---:R-:W-:Y:S01]  /*e020*/  IMAD.MOV R3, RZ, RZ, -R9 ;  /* 0x000000ffff037224 */ /* 0x006fe200078e0a09 */
[----:B------:R-:W-:Y:S01]  /*e030*/  UIADD3 UR45, UR4, UR45, URZ ;  /* 0x0000002d042d7290 */ /* 0x000fe2000fffe03f */
[----:B---3--:R-:W-:Y:S02]  /*e040*/  IMAD R24, R24, R2, R7 ;  /* 0x0000000218187224 */ /* 0x008fe400078e0207 */
[----:B------:R-:W-:Y:S02]  /*e050*/  IMAD R6, R3, R4, RZ ;  /* 0x0000000403067224 */ /* 0x000fe400078e02ff */
[----:B------:R-:W-:Y:S02]  /*e060*/  IMAD.MOV.U32 R2, RZ, RZ, RZ ;  /* 0x000000ffff027224 */ /* 0x000fe400078e00ff */
[----:B------:R-:W-:Y:S02]  /*e070*/  IMAD.MOV.U32 R3, RZ, RZ, R9 ;  /* 0x000000ffff037224 */ /* 0x000fe400078e0009 */
[----:B------:R-:W-:-:S02]  /*e080*/  IMAD.IADD R25, R5, 0x1, -R24 ;  /* 0x0000000105197824 */ /* 0x000fc400078e0a18 */
[----:B------:R-:W-:Y:S01]  /*e090*/  IMAD.HI.U32 R9, R9, R6, R2 ;  /* 0x0000000609097227 */ /* 0x000fe200078e0002 */
[----:B------:R-:W-:Y:S02]  /*e0a0*/  IABS R3, R0 ;  /* 0x0000000000037213 */ /* 0x000fe40000000000 */
[----:B------:R-:W-:Y:S02]  /*e0b0*/  IABS R2, R25 ;  /* 0x0000001900027213 */ /* 0x000fe40000000000 */
[----:B------:R-:W-:-:S03]  /*e0c0*/  IADD3 R3, RZ, -R3, RZ ;  /* 0x80000003ff037210 */ /* 0x000fc60007ffe0ff */
[----:B------:R-:W-:-:S04]  /*e0d0*/  IMAD.HI.U32 R9, R9, R2, RZ ;  /* 0x0000000209097227 */ /* 0x000fc800078e00ff */
[----:B------:R-:W-:Y:S01]  /*e0e0*/  IMAD R3, R9, R3, R2 ;  /* 0x0000000309037224 */ /* 0x000fe200078e0202 */
[----:B------:R-:W-:-:S04]  /*e0f0*/  LOP3.LUT R2, R25, R0, RZ, 0x3c, !PT ;  /* 0x0000000019027212 */ /* 0x000fc800078e3cff */
[----:B------:R-:W-:Y:S02]  /*e100*/  ISETP.GT.U32.AND P1, PT, R4, R3, PT ;  /* 0x000000030400720c */ /* 0x000fe40003f24070 */
[----:B------:R-:W-:-:S11]  /*e110*/  ISETP.GE.AND P2, PT, R2, RZ, PT ;  /* 0x000000ff0200720c */ /* 0x000fd60003f46270 */
[----:B------:R-:W-:Y:S02]  /*e120*/  @!P1 IMAD.IADD R3, R3, 0x1, -R4 ;  /* 0x0000000103039824 */ /* 0x000fe400078e0a04 */
[----:B------:R-:W-:Y:S01]  /*e130*/  @!P1 VIADD R9, R9, 0x1 ;  /* 0x0000000109099836 */ /* 0x000fe20000000000 */
[----:B------:R-:W-:Y:S02]  /*e140*/  ISETP.NE.AND P1, PT, R0, RZ, PT ;  /* 0x000000ff0000720c */ /* 0x000fe40003f25270 */
[----:B------:R-:W-:-:S13]  /*e150*/  ISETP.GE.U32.AND P0, PT, R3, R4, PT ;  /* 0x000000040300720c */ /* 0x000fda0003f06070 */
[----:B------:R-:W-:-:S04]  /*e160*/  @P0 VIADD R9, R9, 0x1 ;  /* 0x0000000109090836 */ /* 0x000fc80000000000 */
[----:B------:R-:W-:Y:S01]  /*e170*/  @!P2 IMAD.MOV R9, RZ, RZ, -R9 ;  /* 0x000000ffff09a224 */ /* 0x000fe200078e0a09 */
[----:B------:R-:W-:-:S04]  /*e180*/  @!P1 LOP3.LUT R9, RZ, R0, RZ, 0x33, !PT ;  /* 0x00000000ff099212 */ /* 0x000fc800078e33ff */
[----:B------:R-:W-:Y:S01]  /*e190*/  R2UR UR36, R9 ;  /* 0x00000000092472ca */ /* 0x000fe200000e0000 */
[----:B------:R-:W-:-:S04]  /*e1a0*/  IMAD.MOV R9, RZ, RZ, -R9 ;  /* 0x000000ffff097224 */ /* 0x000fc800078e0a09 */
[----:B------:R-:W-:Y:S01]  /*e1b0*/  IMAD R25, R0, R9, R25 ;  /* 0x0000000900197224 */ /* 0x000fe200078e0219 */
[----:B------:R-:W-:Y:S09]  /*e1c0*/  BRA `(.L_x_239) ;  /* 0x0000000000107947 */ /* 0x000ff20003800000 */
.L_x_234:
[----:B------:R-:W-:Y:S01]  /*e1d0*/  IMAD.MOV.U32 R24, RZ, RZ, R5 ;  /* 0x000000ffff187224 */ /* 0x000fe200078e0005 */
[----:B------:R-:W-:Y:S01]  /*e1e0*/  ULDC UR45, c[0x0][0xc3c] ;  /* 0x00030f00002d7ab9 */ /* 0x000fe20000000800 */
[----:B------:R-:W-:Y:S01]  /*e1f0*/  IMAD.MOV.U32 R25, RZ, RZ, RZ ;  /* 0x000000ffff197224 */ /* 0x000fe200078e00ff */
[----:B------:R-:W-:-:S06]  /*e200*/  UMOV UR36, URZ ;  /* 0x0000003f00247c82 */ /* 0x000fcc0008000000 */
.L_x_239:
[----:B------:R-:W1:Y:S01]  /*e210*/  S2R R0, SR_TID.X ;  /* 0x0000000000007919 */ /* 0x000e620000002100 */
[----:B------:R-:W-:Y:S01]  /*e220*/  MOV R6, UR36 ;  /* 0x0000002400067c02 */ /* 0x000fe20008000f00 */
[----:B------:R-:W-:Y:S01]  /*e230*/  IMAD.U32 R7, RZ, RZ, UR45 ;  /* 0x0000002dff077e24 */ /* 0x000fe2000f8e00ff */
[----:B------:R-:W-:Y:S01]  /*e240*/  BAR.SYNC.DEFER_BLOCKING 0x4, 0x200 ;  /* 0x0108000000007b1d */ /* 0x000fe20000010000 */
[----:B------:R-:W-:Y:S02]  /*e250*/  IMAD.MOV.U32 R4, RZ, RZ, R24 ;  /* 0x000000ffff047224 */ /* 0x000fe400078e0018 */
[----:B------:R-:W-:Y:S01]  /*e260*/  IMAD.MOV.U32 R5, RZ, RZ, R25 ;  /* 0x000000ffff057224 */ /* 0x000fe200078e0019 */
[----:B-1----:R-:W-:-:S04]  /*e270*/  LOP3.LUT R0, R0, 0x1f, RZ, 0xc0, !PT ;  /* 0x0000001f00007812 */ /* 0x002fc800078ec0ff */
[----:B------:R-:W-:-:S13]  /*e280*/  ISETP.NE.AND P0, PT, R0, RZ, PT ;  /* 0x000000ff0000720c */ /* 0x000fda0003f05270 */
[----:B------:R-:W1:Y:S01]  /*e290*/  @!P0 S2R R3, SR_CgaCtaId ;  /* 0x0000000000038919 */ /* 0x000e620000008800 */
[----:B------:R-:W-:-:S04]  /*e2a0*/  @!P0 MOV R0, 0x400 ;  /* 0x0000040000008802 */ /* 0x000fc80000000f00 */
[----:B-1----:R-:W-:-:S05]  /*e2b0*/  @!P0 LEA R16, R3, R0, 0x18 ;  /* 0x0000000003108211 */ /* 0x002fca00078ec0ff */
[----:B------:R2:W-:Y:S01]  /*e2c0*/  @!P0 STS.128 [R16+0x132d0], R4 ;  /* 0x0132d00410008388 */ /* 0x0005e20000000c00 */
[----:B------:R-:W-:Y:S06]  /*e2d0*/  BAR.ARV 0x5, 0x200 ;  /* 0x0148000000007b1d */ /* 0x000fec0000002000 */
.L_x_232:
[----:B------:R-:W-:Y:S02]  /*e2e0*/  ULDC UR4, c[0x0][0xc3c] ;  /* 0x00030f0000047ab9 */ /* 0x000fe40000000800 */
[----:B------:R-:W-:-:S06]  /*e2f0*/  UISETP.GE.AND UP0, UPT, UR45, UR4, UPT ;  /* 0x000000042d00728c */ /* 0x000fcc000bf06270 */
[----:B------:R-:W-:-:S13]  /*e300*/  PLOP3.LUT P0, PT, PT, PT, UP0, 0x80, 0x0 ;  /* 0x000000000000781c */ /* 0x000fda0003f0f008 */
[----:B------:R-:W-:Y:S05]  /*e310*/  @!P0 BRA `(.L_x_240) ;  /* 0xffffffc400c48947 */ /* 0x000fea000383ffff */
.L_x_173:
[----:B0-----:R-:W3:Y:S01]  /*e320*/  LDL.LU R0, [R1+0x4] ;  /* 0x0000040001007983 */ /* 0x001ee20000300800 */
[----:B------:R-:W-:Y:S01]  /*e330*/  BSSY B0, `(.L_x_241) ;  /* 0x000000b000007945 */ /* 0x000fe20003800000 */
[----:B-12---:R-:W0:Y:S01]  /*e340*/  S2R R5, SR_CgaCtaId ;  /* 0x0000000000057919 */ /* 0x006e220000008800 */
[----:B---3--:R-:W-:-:S05]  /*e350*/  VIADD R0, R0, 0x1 ;  /* 0x0000000100007836 */ /* 0x008fca0000000000 */
[----:B------:R-:W-:-:S04]  /*e360*/  LEA.HI R2, R0, R0, RZ, 0x1 ;  /* 0x0000000000027211 */ /* 0x000fc800078f08ff */
[----:B------:R-:W-:Y:S02]  /*e370*/  LOP3.LUT R3, R2, 0xfffffffe, RZ, 0xc0, !PT ;  /* 0xfffffffe02037812 */ /* 0x000fe400078ec0ff */
[----:B------:R-:W-:-:S03]  /*e380*/  MOV R2, 0x400 ;  /* 0x0000040000027802 */ /* 0x000fc60000000f00 */
[----:B------:R-:W-:Y:S01]  /*e390*/  IMAD.IADD R0, R0, 0x1, -R3 ;  /* 0x0000000100007824 */ /* 0x000fe200078e0a03 */
[----:B0-----:R-:W-:-:S04]  /*e3a0*/  LEA R7, R5, R2, 0x18 ;  /* 0x0000000205077211 */ /* 0x001fc800078ec0ff */
[----:B------:R-:W-:-:S04]  /*e3b0*/  SHF.L.U32 R0, R0, 0x1f, RZ ;  /* 0x0000001f00007819 */ /* 0x000fc800000006ff */
[----:B------:R-:W0:Y:S02]  /*e3c0*/  SYNCS.PHASECHK.TRANS64.TRYWAIT P0, [R7+URZ+0x13220], R0 ;  /* 0x01322000070075a7 */ /* 0x000e24000800017f */
[----:B0-----:R-:W-:Y:S05]  /*e3d0*/  @!P0 BRA `(.L_x_242) ;  /* 0x0000000c00e08947 */ /* 0x001fea0003800000 */
.L_x_285:
[----:B------:R-:W-:Y:S05]  /*e3e0*/  BSYNC B0 ;  /* 0x0000000000007941 */ /* 0x000fea0003800000 */
.L_x_241:
[----:B------:R-:W-:-:S03]  /*e3f0*/  UMOV UR4, 0xffffffff ;  /* 0xffffffff00047882 */ /* 0x000fc60000000000 */
[----:B------:R-:W-:Y:S05]  /*e400*/  BRA.DIV UR4, `(.L_x_243) ;  /* 0x0000000e04e87947 */ /* 0x000fea000b800000 */
[----:B0-----:R-:W0:Y:S02]  /*e410*/  S2R R0, SR_TID.X ;  /* 0x0000000000007919 */ /* 0x001e240000002100 */
[----:B0-----:R-:W-:-:S04]  /*e420*/  SHF.R.U32.HI R0, RZ, 0x5, R0 ;  /* 0x00000005ff007819 */ /* 0x001fc80000011600 */
[----:B------:R-:W-:-:S05]  /*e430*/  LOP3.LUT R0, R0, 0x3, RZ, 0xc0, !PT ;  /* 0x0000000300007812 */ /* 0x000fca00078ec0ff */
[----:B------:R0:W1:Y:S02]  /*e440*/  SHFL.IDX PT, R14, R0, RZ, 0x1f ;  /* 0x00001fff000e7589 */ /* 0x00006400000e0000 */
.L_x_288:
[----:B-1----:R-:W-:Y:S01]  /*e450*/  ISETP.NE.AND P0, PT, R14, RZ, PT ;  /* 0x000000ff0e00720c */ /* 0x002fe20003f05270 */
[----:B------:R-:W-:-:S12]  /*e460*/  BSSY B0, `(.L_x_244) ;  /* 0x000002b000007945 */ /* 0x000fd80003800000 */
[----:B------:R-:W-:Y:S05]  /*e470*/  @P0 BRA `(.L_x_245) ;  /* 0x0000000000a40947 */ /* 0x000fea0003800000 */
[----:B------:R-:W-:-:S03]  /*e480*/  UMOV UR4, 0xffffffff ;  /* 0xffffffff00047882 */ /* 0x000fc60000000000 */
[----:B------:R-:W-:Y:S05]  /*e490*/  BRA.DIV UR4, `(.L_x_246) ;  /* 0x0000000e04f87947 */ /* 0x000fea000b800000 */
[----:B------:R-:W-:-:S13]  /*e4a0*/  ELECT P6, URZ, PT ;  /* 0x00000000003f782f */ /* 0x000fda00038c0000 */
.L_x_291:
[----:B------:R-:W-:Y:S05]  /*e4b0*/  @!P6 BRA `(.L_x_245) ;  /* 0x000000000094e947 */ /* 0x000fea0003800000 */
[----:B------:R-:W-:-:S06]  /*e4c0*/  ULOP3.LUT UR4, UR38, 0x2, URZ, 0xfc, !UPT ;  /* 0x0000000226047892 */ /* 0x000fcc000f8efc3f */
[----:B0-----:R-:W-:-:S05]  /*e4d0*/  IMAD.U32 R0, RZ, RZ, UR4 ;  /* 0x00000004ff007e24 */ /* 0x001fca000f8e00ff */
[----:B------:R-:W-:-:S13]  /*e4e0*/  ISETP.NE.AND P0, PT, R0, 0x3, PT ;  /* 0x000000030000780c */ /* 0x000fda0003f05270 */
[----:B------:R-:W-:Y:S05]  /*e4f0*/  @!P0 BRA `(.L_x_247) ;  /* 0x0000000000048947 */ /* 0x000fea0003800000 */
[----:B------:R-:W-:Y:S01]  /*e500*/  BPT.TRAP 0x1 ;  /* 0x000000040000795c */ /* 0x000fe20000300000 */
.L_x_247:
[----:B------:R-:W-:Y:S01]  /*e510*/  VIADD R3, R7, 0x13240 ;  /* 0x0001324007037836 */ /* 0x000fe20000000000 */
[----:B------:R-:W-:Y:S01]  /*e520*/  SHF.L.U32 R4, R19, 0x1f, RZ ;  /* 0x0000001f13047819 */ /* 0x000fe200000006ff */
[----:B------:R-:W-:-:S03]  /*e530*/  VIADD R0, R18, 0x1 ;  /* 0x0000000112007836 */ /* 0x000fc60000000000 */
[----:B------:R-:W-:Y:S02]  /*e540*/  LEA R5, R18, R3, 0x3 ;  /* 0x0000000312057211 */ /* 0x000fe400078e18ff */
[C---:B------:R-:W-:Y:S02]  /*e550*/  ISETP.NE.AND P2, PT, R0.reuse, 0x2, PT ;  /* 0x000000020000780c */ /* 0x040fe40003f45270 */
[----:B------:R-:W0:Y:S02]  /*e560*/  SYNCS.PHASECHK.TRANS64.TRYWAIT P1, [R5+URZ], R4 ;  /* 0x00000004050075a7 */ /* 0x000e24000802017f */
[----:B------:R-:W-:Y:S02]  /*e570*/  SEL R2, RZ, 0x1, P2 ;  /* 0x00000001ff027807 */ /* 0x000fe40001000000 */
[----:B------:R-:W-:Y:S02]  /*e580*/  SEL R6, R0, RZ, P2 ;  /* 0x000000ff00067207 */ /* 0x000fe40001000000 */
[----:B------:R-:W-:-:S03]  /*e590*/  LOP3.LUT R0, R19, R2, RZ, 0x3c, !PT ;  /* 0x0000000213007212 */ /* 0x000fc600078e3cff */
[----:B------:R-:W-:Y:S01]  /*e5a0*/  IMAD R3, R6, 0x8, R3 ;  /* 0x0000000806037824 */ /* 0x000fe200078e0203 */
[----:B------:R-:W-:Y:S01]  /*e5b0*/  SHF.L.U32 R0, R0, 0x1f, RZ ;  /* 0x0000001f00007819 */ /* 0x000fe200000006ff */
[----:B0-----:R-:W-:Y:S06]  /*e5c0*/  @!P1 BRA `(.L_x_248) ;  /* 0x0000000c00cc9947 */ /* 0x001fec0003800000 */
.L_x_292:
[----:B------:R-:W1:Y:S02]  /*e5d0*/  SYNCS.PHASECHK.TRANS64.TRYWAIT P1, [R3+URZ], R0 ;  /* 0x00000000030075a7 */ /* 0x000e64000802017f */
[----:B-1----:R-:W-:Y:S05]  /*e5e0*/  @!P1 BRA `(.L_x_249) ;  /* 0x0000000c00d89947 */ /* 0x002fea0003800000 */
.L_x_293:
[----:B------:R-:W-:Y:S05]  /*e5f0*/  @!P0 BRA `(.L_x_250) ;  /* 0x0000000000048947 */ /* 0x000fea0003800000 */
[----:B------:R-:W-:Y:S01]  /*e600*/  BPT.TRAP 0x1 ;  /* 0x000000040000795c */ /* 0x000fe20000300000 */
.L_x_250:
[----:B-1----:R-:W-:-:S04]  /*e610*/  IMAD R3, R18, 0x8, R7 ;  /* 0x0000000812037824 */ /* 0x002fc800078e0207 */
[----:B------:R-:W1:Y:S02]  /*e620*/  SYNCS.PHASECHK.TRANS64.TRYWAIT P1, [R3+URZ+0x13260], R4 ;  /* 0x01326004030075a7 */ /* 0x000e64000802017f */
[----:B-1----:R-:W-:Y:S05]  /*e630*/  @!P1 BRA `(.L_x_251) ;  /* 0x0000000c00d89947 */ /* 0x002fea0003800000 */
.L_x_294:
[----:B------:R-:W-:Y:S05]  /*e640*/  @!P0 BRA `(.L_x_252) ;  /* 0x0000000000048947 */ /* 0x000fea0003800000 */
[----:B------:R-:W-:Y:S01]  /*e650*/  BPT.TRAP 0x1 ;  /* 0x000000040000795c */ /* 0x000fe20000300000 */
.L_x_252:
[----:B0-----:R-:W-:-:S04]  /*e660*/  IMAD R5, R6, 0x8, R7 ;  /* 0x0000000806057824 */ /* 0x001fc800078e0207 */
[----:B------:R-:W0:Y:S02]  /*e670*/  SYNCS.PHASECHK.TRANS64.TRYWAIT P1, [R5+URZ+0x13260], R0 ;  /* 0x01326000050075a7 */ /* 0x000e24000802017f */
[----:B0-----:R-:W-:Y:S05]  /*e680*/  @!P1 BRA `(.L_x_253) ;  /* 0x0000000c00d89947 */ /* 0x001fea0003800000 */
.L_x_295:
[----:B------:R-:W-:Y:S05]  /*e690*/  @!P0 BRA `(.L_x_254) ;  /* 0x0000000000048947 */ /* 0x000fea0003800000 */
[----:B------:R-:W-:Y:S01]  /*e6a0*/  BPT.TRAP 0x1 ;  /* 0x000000040000795c */ /* 0x000fe20000300000 */
.L_x_254:
[----:B------:R-:W2:Y:S02]  /*e6b0*/  SYNCS.PHASECHK.TRANS64.TRYWAIT P0, [R3+URZ+0x13280], R4 ;  /* 0x01328004030075a7 */ /* 0x000ea4000800017f */
[----:B--2---:R-:W-:Y:S05]  /*e6c0*/  @!P0 BRA `(.L_x_255) ;  /* 0x0000000c00dc8947 */ /* 0x004fea0003800000 */
.L_x_256:
[----:B---3--:R3:W4:Y:S02]  /*e6d0*/  SYNCS.PHASECHK.TRANS64.TRYWAIT P0, [R5+URZ+0x13280], R0 ;  /* 0x01328000050075a7 */ /* 0x008724000800017f */
[----:B----4-:R-:W-:Y:S05]  /*e6e0*/  @!P0 NANOSLEEP.SYNCS 0x989680 ;  /* 0x009896800000895d */ /* 0x010fea0003900000 */
[----:B------:R-:W4:Y:S02]  /*e6f0*/  @!P0 SYNCS.PHASECHK.TRANS64 P0, [R5+URZ+0x13280], R0 ;  /* 0x01328000050085a7 */ /* 0x000f24000800007f */
[----:B----4-:R-:W-:Y:S05]  /*e700*/  @!P0 BRA `(.L_x_256) ;  /* 0xfffffffc00f08947 */ /* 0x010fea000383ffff */
.L_x_245:
[----:B------:R-:W-:Y:S05]  /*e710*/  BSYNC B0 ;  /* 0x0000000000007941 */ /* 0x000fea0003800000 */
.L_x_244:
[----:B------:R-:W-:Y:S05]  /*e720*/  EXIT ;  /* 0x000000000000794d */ /* 0x000fea0003800000 */
.L_x_135:
[----:B0-----:R0:W1:Y:S02]  /*e730*/  SYNCS.PHASECHK.TRANS64.TRYWAIT P1, [R2+URZ+0x13200], R11 ;  /* 0x0132000b020075a7 */ /* 0x001064000802017f */
[----:B-1----:R-:W-:Y:S05]  /*e740*/  @!P1 NANOSLEEP.SYNCS 0x989680 ;  /* 0x009896800000995d */ /* 0x002fea0003900000 */
[----:B------:R-:W1:Y:S02]  /*e750*/  @!P1 SYNCS.PHASECHK.TRANS64 P1, [R2+URZ+0x13200], R11 ;  /* 0x0132000b020095a7 */ /* 0x000e64000802007f */
[----:B-1----:R-:W-:Y:S05]  /*e760*/  @!P1 BRA `(.L_x_135) ;  /* 0xfffffffc00f09947 */ /* 0x002fea000383ffff */
[----:B------:R-:W-:Y:S05]  /*e770*/  BRA `(.L_x_257) ;  /* 0xffffff3000307947 */ /* 0x000fea000383ffff */
.L_x_139:
[----:B--2---:R2:W3:Y:S02]  /*e780*/  SYNCS.PHASECHK.TRANS64.TRYWAIT P1, [R5+URZ+0x13230], R6 ;  /* 0x01323006050075a7 */ /* 0x0044e4000802017f */
[----:B---3--:R-:W-:Y:S05]  /*e790*/  @!P1 NANOSLEEP.SYNCS 0x989680 ;  /* 0x009896800000995d */ /* 0x008fea0003900000 */
[----:B------:R-:W3:Y:S02]  /*e7a0*/  @!P1 SYNCS.PHASECHK.TRANS64 P1, [R5+URZ+0x13230], R6 ;  /* 0x01323006050095a7 */ /* 0x000ee4000802007f */
[----:B---3--:R-:W-:Y:S05]  /*e7b0*/  @!P1 BRA `(.L_x_139) ;  /* 0xfffffffc00f09947 */ /* 0x008fea000383ffff */
[----:B------:R-:W-:Y:S05]  /*e7c0*/  BRA `(.L_x_138) ;  /* 0xffffff3000607947 */ /* 0x000fea000383ffff */
.L_x_144:
[----:B-1----:R1:W2:Y:S02]  /*e7d0*/  SYNCS.PHASECHK.TRANS64.TRYWAIT P1, [R7+URZ+0x13230], R10 ;  /* 0x0132300a070075a7 */ /* 0x0022a4000802017f */
[----:B--2---:R-:W-:Y:S05]  /*e7e0*/  @!P1 NANOSLEEP.SYNCS 0x989680 ;  /* 0x009896800000995d */ /* 0x004fea0003900000 */
[----:B------:R-:W2:Y:S02]  /*e7f0*/  @!P1 SYNCS.PHASECHK.TRANS64 P1, [R7+URZ+0x13230], R10 ;  /* 0x0132300a070095a7 */ /* 0x000ea4000802007f */
[----:B--2---:R-:W-:Y:S05]  /*e800*/  @!P1 BRA `(.L_x_144) ;  /* 0xfffffffc00f09947 */ /* 0x004fea000383ffff */
[----:B------:R-:W-:Y:S05]  /*e810*/  BRA `(.L_x_143) ;  /* 0xffffff6000d87947 */ /* 0x000fea000383ffff */
.L_x_148:
[----:B-1----:R-:W-:-:S04]  /*e820*/  IMAD.U32 R11, RZ, RZ, UR11 ;  /* 0x0000000bff0b7e24 */ /* 0x002fc8000f8e00ff */
[----:B------:R1:W2:Y:S03]  /*e830*/  SYNCS.PHASECHK.TRANS64.TRYWAIT P1, [R11+URZ+0x13250], R10 ;  /* 0x0132500a0b0075a7 */ /* 0x0002a6000802017f */
[----:B--2---:R-:W-:Y:S05]  /*e840*/  @!P1 NANOSLEEP.SYNCS 0x989680 ;  /* 0x009896800000995d */ /* 0x004fea0003900000 */
[----:B------:R-:W2:Y:S02]  /*e850*/  @!P1 SYNCS.PHASECHK.TRANS64 P1, [R11+URZ+0x13250], R10 ;  /* 0x0132500a0b0095a7 */ /* 0x000ea4000802007f */
[----:B--2---:R-:W-:Y:S05]  /*e860*/  @!P1 BRA `(.L_x_148) ;  /* 0xfffffffc00ec9947 */ /* 0x004fea000383ffff */
[----:B------:R-:W-:Y:S05]  /*e870*/  BRA `(.L_x_147) ;  /* 0xffffff6400e87947 */ /* 0x000fea000383ffff */
.L_x_154:
[----:B-1----:R1:W2:Y:S02]  /*e880*/  SYNCS.PHASECHK.TRANS64.TRYWAIT P1, [R15+URZ+0x13250], R0 ;  /* 0x013250000f0075a7 */ /* 0x0022a4000802017f */
[----:B--2---:R-:W-:Y:S05]  /*e890*/  @!P1 NANOSLEEP.SYNCS 0x989680 ;  /* 0x009896800000995d */ /* 0x004fea0003900000 */
[----:B------:R-:W2:Y:S02]  /*e8a0*/  @!P1 SYNCS.PHASECHK.TRANS64 P1, [R15+URZ+0x13250], R0 ;  /* 0x013250000f0095a7 */ /* 0x000ea4000802007f */
[----:B--2---:R-:W-:Y:S05]  /*e8b0*/  @!P1 BRA `(.L_x_154) ;  /* 0xfffffffc00f09947 */ /* 0x004fea000383ffff */
[----:B------:R-:W-:Y:S05]  /*e8c0*/  BRA `(.L_x_153) ;  /* 0xffffff8c00bc7947 */ /* 0x000fea000383ffff */
.L_x_188:
[----:B------:R-:W-:Y:S01]  /*e8d0*/  IMAD.MOV.U32 R13, RZ, RZ, R20 ;  /* 0x000000ffff0d7224 */ /* 0x000fe200078e0014 */
[----:B------:R-:W-:Y:S01]  /*e8e0*/  MOV R11, 0x1f ;  /* 0x0000001f000b7802 */ /* 0x000fe20000000f00 */
[----:B------:R-:W-:Y:S02]  /*e8f0*/  IMAD.MOV.U32 R12, RZ, RZ, RZ ;  /* 0x000000ffff0c7224 */ /* 0x000fe400078e00ff */
[----:B------:R-:W-:-:S07]  /*e900*/  IMAD.MOV.U32 R15, RZ, RZ, -0x1 ;  /* 0xffffffffff0f7424 */ /* 0x000fce00078e00ff */
[----:B------:R-:W-:Y:S05]  /*e910*/  WARPSYNC.COLLECTIVE R15, `(.L_x_258) ;  /* 0x000000000f087348 */ /* 0x000fea0003c00000 */
[----:B------:R0:W1:Y:S02]  /*e920*/  SHFL.IDX P6, R14, R13, R12, R11 ;  /* 0x0000000c0d0e7389 */ /* 0x00006400000c000b */
[----:B01----:R-:W-:Y:S01]  /*e930*/  ENDCOLLECTIVE ;  /* 0x000000000000791b */ /* 0x003fe20003800000 */
.L_x_258:
[----:B------:R-:W-:Y:S05]  /*e940*/  BRA `(.L_x_259) ;  /* 0xffffffcc008c7947 */ /* 0x000fea000383ffff */
.L_x_190:
[----:B------:R-:W-:Y:S01]  /*e950*/  BSSY B0, `(.L_x_260) ;  /* 0x0000006000007945 */ /* 0x000fe20003800000 */
[----:B------:R-:W-:-:S07]  /*e960*/  IMAD.MOV.U32 R15, RZ, RZ, -0x1 ;  /* 0xffffffffff0f7424 */ /* 0x000fce00078e00ff */
[----:B0-----:R-:W-:Y:S05]  /*e970*/  WARPSYNC.COLLECTIVE R15, `(.L_x_261) ;  /* 0x000000000f0c7348 */ /* 0x001fea0003c00000 */
[----:B------:R-:W-:Y:S02]  /*e980*/  ELECT P6, UR62, PT ;  /* 0x00000000003e782f */ /* 0x000fe400038c0000 */
[----:B------:R-:W-:Y:S01]  /*e990*/  MOV R14, UR62 ;  /* 0x0000003e000e7c02 */ /* 0x000fe20008000f00 */
[----:B0-----:R-:W-:Y:S10]  /*e9a0*/  ENDCOLLECTIVE ;  /* 0x000000000000791b */ /* 0x001ff40003800000 */
.L_x_261:
[----:B------:R-:W-:Y:S05]  /*e9b0*/  BSYNC B0 ;  /* 0x0000000000007941 */ /* 0x000fea0003800000 */
.L_x_260:
[----:B------:R-:W-:Y:S05]  /*e9c0*/  BRA `(.L_x_262) ;  /* 0xffffffcc00947947 */ /* 0x000fea000383ffff */
.L_x_192:
[----:B-1----:R1:W2:Y:S02]  /*e9d0*/  SYNCS.PHASECHK.TRANS64.TRYWAIT P0, [R5+URZ+0x13280], R2 ;  /* 0x01328002050075a7 */ /* 0x0022a4000800017f */
[----:B--2---:R-:W-:Y:S05]  /*e9e0*/  @!P0 NANOSLEEP.SYNCS 0x989680 ;  /* 0x009896800000895d */ /* 0x004fea0003900000 */
[----:B------:R-:W2:Y:S02]  /*e9f0*/  @!P0 SYNCS.PHASECHK.TRANS64 P0, [R5+URZ+0x13280], R2 ;  /* 0x01328002050085a7 */ /* 0x000ea4000800007f */
[----:B--2---:R-:W-:Y:S05]  /*ea00*/  @!P0 BRA `(.L_x_192) ;  /* 0xfffffffc00f08947 */ /* 0x004fea000383ffff */
[----:B------:R-:W-:Y:S05]  /*ea10*/  BRA `(.L_x_263) ;  /* 0xffffffcc00f47947 */ /* 0x000fea000383ffff */
.L_x_194:
[----:B--2---:R2:W3:Y:S02]  /*ea20*/  SYNCS.PHASECHK.TRANS64.TRYWAIT P0, [R5+URZ+0x13240], R2 ;  /* 0x01324002050075a7 */ /* 0x0044e4000800017f */
[----:B---3--:R-:W-:Y:S05]  /*ea30*/  @!P0 NANOSLEEP.SYNCS 0x989680 ;  /* 0x009896800000895d */ /* 0x008fea0003900000 */
[----:B------:R-:W3:Y:S02]  /*ea40*/  @!P0 SYNCS.PHASECHK.TRANS64 P0, [R5+URZ+0x13240], R2 ;  /* 0x01324002050085a7 */ /* 0x000ee4000800007f */
[----:B---3--:R-:W-:Y:S05]  /*ea50*/  @!P0 BRA `(.L_x_194) ;  /* 0xfffffffc00f08947 */ /* 0x008fea000383ffff */
[----:B------:R-:W-:Y:S05]  /*ea60*/  BRA `(.L_x_264) ;  /* 0xffffffd000447947 */ /* 0x000fea000383ffff */
.L_x_198:
[----:B------:R-:W-:Y:S02]  /*ea70*/  IMAD.MOV.U32 R13, RZ, RZ, R5 ;  /* 0x000000ffff0d7224 */ /* 0x000fe400078e0005 */
[----:B------:R-:W-:Y:S02]  /*ea80*/  IMAD.MOV.U32 R12, RZ, RZ, RZ ;  /* 0x000000ffff0c7224 */ /* 0x000fe400078e00ff */
[----:B------:R-:W-:Y:S02]  /*ea90*/  IMAD.MOV.U32 R11, RZ, RZ, 0x1c1f ;  /* 0x00001c1fff0b7424 */ /* 0x000fe400078e00ff */
[----:B------:R-:W-:Y:S02]  /*eaa0*/  IMAD.MOV.U32 R15, RZ, RZ, -0x1 ;  /* 0xffffffffff0f7424 */ /* 0x000fe400078e00ff */
[----:B------:R-:W-:Y:S02]  /*eab0*/  IMAD R27, R27, R7, RZ ;  /* 0x000000071b1b7224 */ /* 0x000fe400078e02ff */
[----:B------:R-:W-:-:S07]  /*eac0*/  IMAD R25, R25, 0xc0, R21 ;  /* 0x000000c019197824 */ /* 0x000fce00078e0215 */
[----:B-----5:R-:W-:Y:S05]  /*ead0*/  WARPSYNC.COLLECTIVE R15, `(.L_x_265) ;  /* 0x000000000f087348 */ /* 0x020fea0003c00000 */
[----:B------:R0:W1:Y:S02]  /*eae0*/  SHFL.IDX P6, R14, R13, R12, R11 ;  /* 0x0000000c0d0e7389 */ /* 0x00006400000c000b */
[----:B01---5:R-:W-:Y:S01]  /*eaf0*/  ENDCOLLECTIVE ;  /* 0x000000000000791b */ /* 0x023fe20003800000 */
.L_x_265:
[C---:B------:R-:W-:Y:S01]  /*eb00*/  VIADD R8, R25.reuse, 0x20 ;  /* 0x0000002019087836 */ /* 0x040fe20000000000 */
[----:B------:R-:W-:Y:S02]  /*eb10*/  ISETP.GE.AND P1, PT, R25, R27, PT ;  /* 0x0000001b1900720c */ /* 0x000fe40003f26270 */
[----:B------:R-:W-:Y:S01]  /*eb20*/  MOV R13, R0 ;  /* 0x00000000000d7202 */ /* 0x000fe20000000f00 */
[----:B------:R-:W-:-:S10]  /*eb30*/  IMAD.MOV.U32 R2, RZ, RZ, R14 ;  /* 0x000000ffff027224 */ /* 0x000fd400078e000e */
[----:B------:R-:W-:Y:S05]  /*eb40*/  WARPSYNC.COLLECTIVE R15, `(.L_x_266) ;  /* 0x000000000f087348 */ /* 0x000fea0003c00000 */
[----:B------:R0:W1:Y:S02]  /*eb50*/  SHFL.IDX P6, R14, R13, R12, R11 ;  /* 0x0000000c0d0e7389 */ /* 0x00006400000c000b */
[----:B01----:R-:W-:Y:S01]  /*eb60*/  ENDCOLLECTIVE ;  /* 0x000000000000791b */ /* 0x003fe20003800000 */
.L_x_266:
[----:B------:R-:W-:Y:S02]  /*eb70*/  IMAD.MOV.U32 R13, RZ, RZ, R5 ;  /* 0x000000ffff0d7224 */ /* 0x000fe400078e0005 */
[----:B------:R-:W-:Y:S01]  /*eb80*/  IMAD.MOV.U32 R12, RZ, RZ, 0x1 ;  /* 0x00000001ff0c7424 */ /* 0x000fe200078e00ff */
[----:B------:R-:W-:-:S05]  /*eb90*/  @!P1 IADD3 R14, P2, R20, R14, RZ ;  /* 0x0000000e140e9210 */ /* 0x000fca0007f5e0ff */
[----:B------:R-:W-:Y:S02]  /*eba0*/  @!P1 IMAD.X R3, RZ, RZ, R2, P2 ;  /* 0x000000ffff039224 */ /* 0x000fe400010e0602 */
[----:B------:R-:W-:-:S07]  /*ebb0*/  @!P1 IMAD.MOV.U32 R2, RZ, RZ, R14 ;  /* 0x000000ffff029224 */ /* 0x000fce00078e000e */
[----:B------:R-:W-:Y:S05]  /*ebc0*/  WARPSYNC.COLLECTIVE R15, `(.L_x_267) ;  /* 0x000000000f087348 */ /* 0x000fea0003c00000 */
[----:B------:R0:W1:Y:S02]  /*ebd0*/  SHFL.IDX P6, R14, R13, R12, R11 ;  /* 0x0000000c0d0e7389 */ /* 0x00006400000c000b */
[----:B01----:R-:W-:Y:S01]  /*ebe0*/  ENDCOLLECTIVE ;  /* 0x000000000000791b */ /* 0x003fe20003800000 */
.L_x_267:
[----:B------:R-:W-:Y:S01]  /*ebf0*/  @!PT LDS RZ, [RZ] ;  /* 0x00000000fffff984 */ /* 0x000fe20000000800 */
[----:B------:R-:W-:Y:S01]  /*ec00*/  @!PT LDS RZ, [RZ] ;  /* 0x00000000fffff984 */ /* 0x000fe20000000800 */
[----:B------:R-:W-:Y:S01]  /*ec10*/  @!PT LDS RZ, [RZ] ;  /* 0x00000000fffff984 */ /* 0x000fe20000000800 */
[----:B------:R0:W-:Y:S01]  /*ec20*/  @!P1 LDGSTS.E.BYPASS.LTC128B.128 [R10+0xb000], desc[UR46][R2.64], !P0 ;  /* 0x0b000000020a9fae */ /* 0x0001e2000c101d6e */
[----:B------:R-:W-:Y:S01]  /*ec30*/  ISETP.GE.AND P1, PT, R8, R27, PT ;  /* 0x0000001b0800720c */ /* 0x000fe20003f26270 */
[----:B------:R-:W-:Y:S02]  /*ec40*/  VIADD R8, R25, 0x40 ;  /* 0x0000004019087836 */ /* 0x000fe40000000000 */
[----:B------:R-:W-:Y:S02]  /*ec50*/  IMAD.MOV.U32 R13, RZ, RZ, R0 ;  /* 0x000000ffff0d7224 */ /* 0x000fe400078e0000 */
[----:B0-----:R-:W-:-:S08]  /*ec60*/  IMAD.MOV.U32 R2, RZ, RZ, R14 ;  /* 0x000000ffff027224 */ /* 0x001fd000078e000e */
[----:B------:R-:W-:Y:S05]  /*ec70*/  WARPSYNC.COLLECTIVE R15, `(.L_x_268) ;  /* 0x000000000f087348 */ /* 0x000fea0003c00000 */
[----:B------:R0:W1:Y:S02]  /*ec80*/  SHFL.IDX P6, R14, R13, R12, R11 ;  /* 0x0000000c0d0e7389 */ /* 0x00006400000c000b */
[----:B01----:R-:W-:Y:S01]  /*ec90*/  ENDCOLLECTIVE ;  /* 0x000000000000791b */ /* 0x003fe20003800000 */
.L_x_268:
[----:B------:R-:W-:Y:S02]  /*eca0*/  IMAD.MOV.U32 R13, RZ, RZ, R5 ;  /* 0x000000ffff0d7224 */ /* 0x000fe400078e0005 */
[----:B------:R-:W-:Y:S01]  /*ecb0*/  IMAD.MOV.U32 R12, RZ, RZ, 0x2 ;  /* 0x00000002ff0c7424 */ /* 0x000fe200078e00ff */
[----:B------:R-:W-:-:S04]  /*ecc0*/  @!P1 IADD3 R14, P2, R20, R14, RZ ;  /* 0x0000000e140e9210 */ /* 0x000fc80007f5e0ff */
[----:B------:R-:W-:Y:S01]  /*ecd0*/  @!P1 IADD3.X R3, RZ, R2, RZ, P2, !PT ;  /* 0x00000002ff039210 */ /* 0x000fe200017fe4ff */
[----:B------:R-:W-:-:S08]  /*ece0*/  @!P1 IMAD.MOV.U32 R2, RZ, RZ, R14 ;  /* 0x000000ffff029224 */ /* 0x000fd000078e000e */
[----:B------:R-:W-:Y:S05]  /*ecf0*/  WARPSYNC.COLLECTIVE R15, `(.L_x_269) ;  /* 0x000000000f087348 */ /* 0x000fea0003c00000 */
[----:B------:R0:W1:Y:S02]  /*ed00*/  SHFL.IDX P6, R14, R13, R12, R11 ;  /* 0x0000000c0d0e7389 */ /* 0x00006400000c000b */
[----:B01----:R-:W-:Y:S01]  /*ed10*/  ENDCOLLECTIVE ;  /* 0x000000000000791b */ /* 0x003fe20003800000 */
.L_x_269:
[----:B------:R-:W-:Y:S01]  /*ed20*/  @!PT LDS RZ, [RZ] ;  /* 0x00000000fffff984 */ /* 0x000fe20000000800 */
[----:B------:R-:W-:Y:S01]  /*ed30*/  @!PT LDS RZ, [RZ] ;  /* 0x00000000fffff984 */ /* 0x000fe20000000800 */
[----:B------:R-:W-:Y:S01]  /*ed40*/  @!PT LDS RZ, [RZ] ;  /* 0x00000000fffff984 */ /* 0x000fe20000000800 */
[----:B------:R0:W-:Y:S01]  /*ed50*/  @!P1 LDGSTS.E.BYPASS.LTC128B.128 [R10+0xb800], desc[UR46][R2.64], !P0 ;  /* 0x0b800000020a9fae */ /* 0x0001e2000c101d6e */
[----:B------:R-:W-:Y:S01]  /*ed60*/  ISETP.GE.AND P1, PT, R8, R27, PT ;  /* 0x0000001b0800720c */ /* 0x000fe20003f26270 */
[----:B------:R-:W-:Y:S02]  /*ed70*/  IMAD.MOV.U32 R13, RZ, RZ, R0 ;  /* 0x000000ffff0d7224 */ /* 0x000fe400078e0000 */
[----:B0-----:R-:W-:-:S10]  /*ed80*/  IMAD.MOV.U32 R2, RZ, RZ, R14 ;  /* 0x000000ffff027224 */ /* 0x001fd400078e000e */
[----:B------:R-:W-:Y:S05]  /*ed90*/  WARPSYNC.COLLECTIVE R15, `(.L_x_270) ;  /* 0x000000000f087348 */ /* 0x000fea0003c00000 */
[----:B------:R0:W1:Y:S02]  /*eda0*/  SHFL.IDX P6, R14, R13, R12, R11 ;  /* 0x0000000c0d0e7389 */ /* 0x00006400000c000b */
[----:B01----:R-:W-:Y:S01]  /*edb0*/  ENDCOLLECTIVE ;  /* 0x000000000000791b */ /* 0x003fe20003800000 */
.L_x_270:
[----:B------:R-:W-:Y:S02]  /*edc0*/  IMAD.MOV.U32 R13, RZ, RZ, R5 ;  /* 0x000000ffff0d7224 */ /* 0x000fe400078e0005 */
[----:B------:R-:W-:Y:S01]  /*edd0*/  IMAD.MOV.U32 R12, RZ, RZ, 0x3 ;  /* 0x00000003ff0c7424 */ /* 0x000fe200078e00ff */
[----:B------:R-:W-:-:S05]  /*ede0*/  @!P1 IADD3 R14, P2, R20, R14, RZ ;  /* 0x0000000e140e9210 */ /* 0x000fca0007f5e0ff */
[----:B------:R-:W-:Y:S01]  /*edf0*/  @!P1 IMAD.X R3, RZ, RZ, R2, P2 ;  /* 0x000000ffff039224 */ /* 0x000fe200010e0602 */
[----:B------:R-:W-:-:S07]  /*ee00*/  @!P1 MOV R2, R14 ;  /* 0x0000000e00029202 */ /* 0x000fce0000000f00 */
[----:B------:R-:W-:Y:S05]  /*ee10*/  WARPSYNC.COLLECTIVE R15, `(.L_x_271) ;  /* 0x000000000f087348 */ /* 0x000fea0003c00000 */
[----:B------:R0:W1:Y:S02]  /*ee20*/  SHFL.IDX P6, R14, R13, R12, R11 ;  /* 0x0000000c0d0e7389 */ /* 0x00006400000c000b */
[----:B01----:R-:W-:Y:S01]  /*ee30*/  ENDCOLLECTIVE ;  /* 0x000000000000791b */ /* 0x003fe20003800000 */
.L_x_271:
[----:B------:R-:W-:Y:S01]  /*ee40*/  @!PT LDS RZ, [RZ] ;  /* 0x00000000fffff984 */ /* 0x000fe20000000800 */
[----:B------:R-:W-:Y:S01]  /*ee50*/  @!PT LDS RZ, [RZ] ;  /* 0x00000000fffff984 */ /* 0x000fe20000000800 */
[----:B------:R-:W-:Y:S01]  /*ee60*/  @!PT LDS RZ, [RZ] ;  /* 0x00000000fffff984 */ /* 0x000fe20000000800 */
[----:B------:R0:W-:Y:S01]  /*ee70*/  @!P1 LDGSTS.E.BYPASS.LTC128B.128 [R10+0xc000], desc[UR46][R2.64], !P0 ;  /* 0x0c000000020a9fae */ /* 0x0001e2000c101d6e */
[----:B------:R-:W-:Y:S02]  /*ee80*/  IMAD.MOV.U32 R13, RZ, RZ, R0 ;  /* 0x000000ffff0d7224 */ /* 0x000fe400078e0000 */
[----:B------:R-:W-:-:S05]  /*ee90*/  VIADD R0, R25, 0x60 ;  /* 0x0000006019007836 */ /* 0x000fca0000000000 */
[----:B------:R-:W-:Y:S01]  /*eea0*/  ISETP.GE.AND P1, PT, R0, R27, PT ;  /* 0x0000001b0000720c */ /* 0x000fe20003f26270 */
[----:B------:R-:W-:-:S12]  /*eeb0*/  IMAD.MOV.U32 R5, RZ, RZ, R14 ;  /* 0x000000ffff057224 */ /* 0x000fd800078e000e */
[----:B0-----:R-:W-:Y:S05]  /*eec0*/  WARPSYNC.COLLECTIVE R15, `(.L_x_272) ;  /* 0x000000000f087348 */ /* 0x001fea0003c00000 */
[----:B------:R1:W2:Y:S02]  /*eed0*/  SHFL.IDX P6, R14, R13, R12, R11 ;  /* 0x0000000c0d0e7389 */ /* 0x0002a400000c000b */
[----:B012---:R-:W-:Y:S01]  /*eee0*/  ENDCOLLECTIVE ;  /* 0x000000000000791b */ /* 0x007fe20003800000 */
.L_x_272:
[----:B------:R-:W-:Y:S01]  /*eef0*/  MOV R13, R6 ;  /* 0x00000006000d7202 */ /* 0x000fe20000000f00 */
[----:B------:R-:W-:Y:S02]  /*ef00*/  IMAD.MOV.U32 R12, RZ, RZ, RZ ;  /* 0x000000ffff0c7224 */ /* 0x000fe400078e00ff */
[----:B------:R-:W-:-:S07]  /*ef10*/  IMAD.MOV.U32 R7, RZ, RZ, R14 ;  /* 0x000000ffff077224 */ /* 0x000fce00078e000e */
[----:B------:R-:W-:Y:S05]  /*ef20*/  WARPSYNC.COLLECTIVE R15, `(.L_x_273) ;  /* 0x000000000f087348 */ /* 0x000fea0003c00000 */
[----:B------:R0:W1:Y:S02]  /*ef30*/  SHFL.IDX P6, R14, R13, R12, R11 ;  /* 0x0000000c0d0e7389 */ /* 0x00006400000c000b */
[----:B01----:R-:W-:Y:S01]  /*ef40*/  ENDCOLLECTIVE ;  /* 0x000000000000791b */ /* 0x003fe20003800000 */
.L_x_273:
        /* <DEDUP_REMOVED lines=11> */
.L_x_274:
[----:B------:R-:W-:-:S05]  /*f000*/  VIADD R2, R25, 0x80 ;  /* 0x0000008019027836 */ /* 0x000fca0000000000 */
[----:B------:R-:W-:Y:S01]  /*f010*/  ISETP.GE.AND P2, PT, R2, R27, PT ;  /* 0x0000001b0200720c */ /* 0x000fe20003f46270 */
[----:B------:R-:W-:Y:S02]  /*f020*/  IMAD.MOV.U32 R13, RZ, RZ, R6 ;  /* 0x000000ffff0d7224 */ /* 0x000fe400078e0006 */
[----:B------:R-:W-:-:S10]  /*f030*/  IMAD.MOV.U32 R12, RZ, RZ, 0x1 ;  /* 0x00000001ff0c7424 */ /* 0x000fd400078e00ff */
[----:B------:R-:W-:-:S13]  /*f040*/  @!P2 IADD3 R2, P1, R20, R14, RZ ;  /* 0x0000000e1402a210 */ /* 0x000fda0007f3e0ff */
[----:B------:R-:W-:Y:S05]  /*f050*/  WARPSYNC.COLLECTIVE R15, `(.L_x_275) ;  /* 0x000000000f087348 */ /* 0x000fea0003c00000 */
[----:B------:R0:W1:Y:S02]  /*f060*/  SHFL.IDX P6, R14, R13, R12, R11 ;  /* 0x0000000c0d0e7389 */ /* 0x00006400000c000b */
[----:B01----:R-:W-:Y:S01]  /*f070*/  ENDCOLLECTIVE ;  /* 0x000000000000791b */ /* 0x003fe20003800000 */
.L_x_275:
        /* <DEDUP_REMOVED lines=10> */
.L_x_276:
[----:B------:R-:W-:Y:S05]  /*f120*/  BRA `(.L_x_277) ;  /* 0xffffffd400407947 */ /* 0x000fea000383ffff */
.L_x_201:
[----:B0-----:R0:W1:Y:S02]  /*f130*/  SYNCS.PHASECHK.TRANS64.TRYWAIT P0, [R16+URZ+0x13220], R3 ;  /* 0x01322003100075a7 */ /* 0x001064000800017f */
[----:B-1----:R-:W-:Y:S05]  /*f140*/  @!P0 NANOSLEEP.SYNCS 0x989680 ;  /* 0x009896800000895d */ /* 0x002fea0003900000 */
[----:B------:R-:W1:Y:S02]  /*f150*/  @!P0 SYNCS.PHASECHK.TRANS64 P0, [R16+URZ+0x13220], R3 ;  /* 0x01322003100085a7 */ /* 0x000e64000800007f */
[----:B-1----:R-:W-:Y:S05]  /*f160*/  @!P0 BRA `(.L_x_201) ;  /* 0xfffffffc00f08947 */ /* 0x002fea000383ffff */
[----:B------:R-:W-:Y:S05]  /*f170*/  BRA `(.L_x_278) ;  /* 0xffffffd4009c7947 */ /* 0x000fea000383ffff */
.L_x_207:
[----:B0-----:R0:W1:Y:S02]  /*f180*/  SYNCS.PHASECHK.TRANS64.TRYWAIT P0, [R4+URZ+0x13280], R3 ;  /* 0x01328003040075a7 */ /* 0x001064000800017f */
[----:B-1----:R-:W-:Y:S05]  /*f190*/  @!P0 NANOSLEEP.SYNCS 0x989680 ;  /* 0x009896800000895d */ /* 0x002fea0003900000 */
[----:B------:R-:W1:Y:S02]  /*f1a0*/  @!P0 SYNCS.PHASECHK.TRANS64 P0, [R4+URZ+0x13280], R3 ;  /* 0x01328003040085a7 */ /* 0x000e64000800007f */
[----:B-1----:R-:W-:Y:S05]  /*f1b0*/  @!P0 BRA `(.L_x_207) ;  /* 0xfffffffc00f08947 */ /* 0x002fea000383ffff */
[----:B------:R-:W-:Y:S05]  /*f1c0*/  BRA `(.L_x_279) ;  /* 0xffffffd800487947 */ /* 0x000fea000383ffff */
.L_x_212:
[----:B-1----:R1:W2:Y:S02]  /*f1d0*/  SYNCS.PHASECHK.TRANS64.TRYWAIT P0, [R4+URZ+0x13240], R3 ;  /* 0x01324003040075a7 */ /* 0x0022a4000800017f */
[----:B--2---:R-:W-:Y:S05]  /*f1e0*/  @!P0 NANOSLEEP.SYNCS 0x989680 ;  /* 0x009896800000895d */ /* 0x004fea0003900000 */
[----:B------:R-:W2:Y:S02]  /*f1f0*/  @!P0 SYNCS.PHASECHK.TRANS64 P0, [R4+URZ+0x13240], R3 ;  /* 0x01324003040085a7 */ /* 0x000ea4000800007f */
[----:B--2---:R-:W-:Y:S05]  /*f200*/  @!P0 BRA `(.L_x_212) ;  /* 0xfffffffc00f08947 */ /* 0x004fea000383ffff */
[----:B------:R-:W-:Y:S05]  /*f210*/  BRA `(.L_x_280) ;  /* 0xffffffd800c47947 */ /* 0x000fea000383ffff */
.L_x_218:
[----:B0-----:R0:W1:Y:S02]  /*f220*/  SYNCS.PHASECHK.TRANS64.TRYWAIT P0, [R3+URZ+0x13270], R2 ;  /* 0x01327002030075a7 */ /* 0x001064000800017f */
[----:B-1----:R-:W-:Y:S05]  /*f230*/  @!P0 NANOSLEEP.SYNCS 0x989680 ;  /* 0x009896800000895d */ /* 0x002fea0003900000 */
[----:B------:R-:W1:Y:S02]  /*f240*/  @!P0 SYNCS.PHASECHK.TRANS64 P0, [R3+URZ+0x13270], R2 ;  /* 0x01327002030085a7 */ /* 0x000e64000800007f */
[----:B-1----:R-:W-:Y:S05]  /*f250*/  @!P0 BRA `(.L_x_218) ;  /* 0xfffffffc00f08947 */ /* 0x002fea000383ffff */
[----:B------:R-:W-:Y:S05]  /*f260*/  BRA `(.L_x_281) ;  /* 0xffffffdc00607947 */ /* 0x000fea000383ffff */
.L_x_220:
[----:B0-----:R0:W1:Y:S02]  /*f270*/  SYNCS.PHASECHK.TRANS64.TRYWAIT P0, [R3+URZ+0x13260], R2 ;  /* 0x01326002030075a7 */ /* 0x001064000800017f */
[----:B-1----:R-:W-:Y:S05]  /*f280*/  @!P0 NANOSLEEP.SYNCS 0x989680 ;  /* 0x009896800000895d */ /* 0x002fea0003900000 */
[----:B------:R-:W1:Y:S02]  /*f290*/  @!P0 SYNCS.PHASECHK.TRANS64 P0, [R3+URZ+0x13260], R2 ;  /* 0x01326002030085a7 */ /* 0x000e64000800007f */
[----:B-1----:R-:W-:Y:S05]  /*f2a0*/  @!P0 BRA `(.L_x_220) ;  /* 0xfffffffc00f08947 */ /* 0x002fea000383ffff */
[----:B------:R-:W-:Y:S05]  /*f2b0*/  BRA `(.L_x_282) ;  /* 0xffffffdc00687947 */ /* 0x000fea000383ffff */
.L_x_227:
[----:B0-----:R0:W1:Y:S02]  /*f2c0*/  SYNCS.PHASECHK.TRANS64.TRYWAIT P1, [R2+URZ+0x13270], R3 ;  /* 0x01327003020075a7 */ /* 0x001064000802017f */
[----:B-1----:R-:W-:Y:S05]  /*f2d0*/  @!P1 NANOSLEEP.SYNCS 0x989680 ;  /* 0x009896800000995d */ /* 0x002fea0003900000 */
[----:B------:R-:W1:Y:S02]  /*f2e0*/  @!P1 SYNCS.PHASECHK.TRANS64 P1, [R2+URZ+0x13270], R3 ;  /* 0x01327003020095a7 */ /* 0x000e64000802007f */
[----:B-1----:R-:W-:Y:S05]  /*f2f0*/  @!P1 BRA `(.L_x_227) ;  /* 0xfffffffc00f09947 */ /* 0x002fea000383ffff */
[----:B------:R-:W-:Y:S05]  /*f300*/  BRA `(.L_x_283) ;  /* 0xffffffe000ac7947 */ /* 0x000fea000383ffff */
.L_x_229:
[----:B0-----:R0:W1:Y:S02]  /*f310*/  SYNCS.PHASECHK.TRANS64.TRYWAIT P1, [R2+URZ+0x13260], R5 ;  /* 0x01326005020075a7 */ /* 0x001064000802017f */
[----:B-1----:R-:W-:Y:S05]  /*f320*/  @!P1 NANOSLEEP.SYNCS 0x989680 ;  /* 0x009896800000995d */ /* 0x002fea0003900000 */
[----:B------:R-:W1:Y:S02]  /*f330*/  @!P1 SYNCS.PHASECHK.TRANS64 P1, [R2+URZ+0x13260], R5 ;  /* 0x01326005020095a7 */ /* 0x000e64000802007f */
[----:B-1----:R-:W-:Y:S05]  /*f340*/  @!P1 BRA `(.L_x_229) ;  /* 0xfffffffc00f09947 */ /* 0x002fea000383ffff */
[----:B------:R-:W-:Y:S05]  /*f350*/  BRA `(.L_x_284) ;  /* 0xffffffe000b47947 */ /* 0x000fea000383ffff */
.L_x_242:
[----:B0-----:R0:W1:Y:S02]  /*f360*/  SYNCS.PHASECHK.TRANS64.TRYWAIT P0, [R7+URZ+0x13220], R0 ;  /* 0x01322000070075a7 */ /* 0x001064000800017f */
[----:B-1----:R-:W-:Y:S05]  /*f370*/  @!P0 NANOSLEEP.SYNCS 0x989680 ;  /* 0x009896800000895d */ /* 0x002fea0003900000 */
[----:B------:R-:W1:Y:S02]  /*f380*/  @!P0 SYNCS.PHASECHK.TRANS64 P0, [R7+URZ+0x13220], R0 ;  /* 0x01322000070085a7 */ /* 0x000e64000800007f */
[----:B-1----:R-:W-:Y:S05]  /*f390*/  @!P0 BRA `(.L_x_242) ;  /* 0xfffffffc00f08947 */ /* 0x002fea000383ffff */
[----:B------:R-:W-:Y:S05]  /*f3a0*/  BRA `(.L_x_285) ;  /* 0xfffffff0000c7947 */ /* 0x000fea000383ffff */
.L_x_243:
[----:B------:R-:W1:Y:S01]  /*f3b0*/  S2R R2, SR_TID.X ;  /* 0x0000000000027919 */ /* 0x000e620000002100 */
[----:B------:R-:W-:Y:S01]  /*f3c0*/  BSSY B0, `(.L_x_286) ;  /* 0x000000a000007945 */ /* 0x000fe20003800000 */
[----:B------:R-:W-:Y:S02]  /*f3d0*/  IMAD.MOV.U32 R12, RZ, RZ, RZ ;  /* 0x000000ffff0c7224 */ /* 0x000fe400078e00ff */
[----:B------:R-:W-:Y:S02]  /*f3e0*/  IMAD.MOV.U32 R11, RZ, RZ, 0x1f ;  /* 0x0000001fff0b7424 */ /* 0x000fe400078e00ff */
[----:B------:R-:W-:Y:S01]  /*f3f0*/  IMAD.MOV.U32 R15, RZ, RZ, -0x1 ;  /* 0xffffffffff0f7424 */ /* 0x000fe200078e00ff */
[----:B-1----:R-:W-:-:S04]  /*f400*/  SHF.R.U32.HI R2, RZ, 0x5, R2 ;  /* 0x00000005ff027819 */ /* 0x002fc80000011602 */
[----:B------:R-:W-:-:S05]  /*f410*/  LOP3.LUT R2, R2, 0x3, RZ, 0xc0, !PT ;  /* 0x0000000302027812 */ /* 0x000fca00078ec0ff */
[----:B------:R-:W-:-:S07]  /*f420*/  IMAD.MOV.U32 R13, RZ, RZ, R2 ;  /* 0x000000ffff0d7224 */ /* 0x000fce00078e0002 */
[----:B0-----:R-:W-:Y:S05]  /*f430*/  WARPSYNC.COLLECTIVE R15, `(.L_x_287) ;  /* 0x000000000f087348 */ /* 0x001fea0003c00000 */
[----:B------:R1:W2:Y:S02]  /*f440*/  SHFL.IDX P6, R14, R13, R12, R11 ;  /* 0x0000000c0d0e7389 */ /* 0x0002a400000c000b */
[----:B012---:R-:W-:Y:S01]  /*f450*/  ENDCOLLECTIVE ;  /* 0x000000000000791b */ /* 0x007fe20003800000 */
.L_x_287:
[----:B------:R-:W-:Y:S05]  /*f460*/  BSYNC B0 ;  /* 0x0000000000007941 */ /* 0x000fea0003800000 */
.L_x_286:
[----:B------:R-:W-:Y:S05]  /*f470*/  BRA `(.L_x_288) ;  /* 0xffffffec00f47947 */ /* 0x000fea000383ffff */
.L_x_246:
[----:B------:R-:W-:Y:S01]  /*f480*/  BSSY B1, `(.L_x_289) ;  /* 0x0000006000017945 */ /* 0x000fe20003800000 */
[----:B------:R-:W-:-:S07]  /*f490*/  IMAD.MOV.U32 R15, RZ, RZ, -0x1 ;  /* 0xffffffffff0f7424 */ /* 0x000fce00078e00ff */
[----:B0-----:R-:W-:Y:S05]  /*f4a0*/  WARPSYNC.COLLECTIVE R15, `(.L_x_290) ;  /* 0x000000000f0c7348 */ /* 0x001fea0003c00000 */
[----:B------:R-:W-:Y:S02]  /*f4b0*/  ELECT P6, UR62, PT ;  /* 0x00000000003e782f */ /* 0x000fe400038c0000 */
[----:B------:R-:W-:Y:S01]  /*f4c0*/  MOV R14, UR62 ;  /* 0x0000003e000e7c02 */ /* 0x000fe20008000f00 */
[----:B0-----:R-:W-:Y:S10]  /*f4d0*/  ENDCOLLECTIVE ;  /* 0x000000000000791b */ /* 0x001ff40003800000 */
.L_x_290:
[----:B------:R-:W-:Y:S05]  /*f4e0*/  BSYNC B1 ;  /* 0x0000000000017941 */ /* 0x000fea0003800000 */
.L_x_289:
[----:B------:R-:W-:Y:S05]  /*f4f0*/  BRA `(.L_x_291) ;  /* 0xffffffec00ec7947 */ /* 0x000fea000383ffff */
.L_x_248:
[----:B0-----:R0:W1:Y:S02]  /*f500*/  SYNCS.PHASECHK.TRANS64.TRYWAIT P1, [R5+URZ], R4 ;  /* 0x00000004050075a7 */ /* 0x001064000802017f */
[----:B-1----:R-:W-:Y:S05]  /*f510*/  @!P1 NANOSLEEP.SYNCS 0x989680 ;  /* 0x009896800000995d */ /* 0x002fea0003900000 */
[----:B------:R-:W1:Y:S02]  /*f520*/  @!P1 SYNCS.PHASECHK.TRANS64 P1, [R5+URZ], R4 ;  /* 0x00000004050095a7 */ /* 0x000e64000802007f */
[----:B-1----:R-:W-:Y:S05]  /*f530*/  @!P1 BRA `(.L_x_248) ;  /* 0xfffffffc00f09947 */ /* 0x002fea000383ffff */
[----:B------:R-:W-:Y:S05]  /*f540*/  BRA `(.L_x_292) ;  /* 0xfffffff000207947 */ /* 0x000fea000383ffff */
.L_x_249:
[----:B-1----:R1:W2:Y:S02]  /*f550*/  SYNCS.PHASECHK.TRANS64.TRYWAIT P1, [R3+URZ], R0 ;  /* 0x00000000030075a7 */ /* 0x0022a4000802017f */
[----:B--2---:R-:W-:Y:S05]  /*f560*/  @!P1 NANOSLEEP.SYNCS 0x989680 ;  /* 0x009896800000995d */ /* 0x004fea0003900000 */
[----:B------:R-:W2:Y:S02]  /*f570*/  @!P1 SYNCS.PHASECHK.TRANS64 P1, [R3+URZ], R0 ;  /* 0x00000000030095a7 */ /* 0x000ea4000802007f */
[----:B--2---:R-:W-:Y:S05]  /*f580*/  @!P1 BRA `(.L_x_249) ;  /* 0xfffffffc00f09947 */ /* 0x004fea000383ffff */
[----:B------:R-:W-:Y:S05]  /*f590*/  BRA `(.L_x_293) ;  /* 0xfffffff000147947 */ /* 0x000fea000383ffff */
.L_x_251:
[----:B-1----:R1:W2:Y:S02]  /*f5a0*/  SYNCS.PHASECHK.TRANS64.TRYWAIT P1, [R3+URZ+0x13260], R4 ;  /* 0x01326004030075a7 */ /* 0x0022a4000802017f */
[----:B--2---:R-:W-:Y:S05]  /*f5b0*/  @!P1 NANOSLEEP.SYNCS 0x989680 ;  /* 0x009896800000995d */ /* 0x004fea0003900000 */
[----:B------:R-:W2:Y:S02]  /*f5c0*/  @!P1 SYNCS.PHASECHK.TRANS64 P1, [R3+URZ+0x13260], R4 ;  /* 0x01326004030095a7 */ /* 0x000ea4000802007f */
[----:B--2---:R-:W-:Y:S05]  /*f5d0*/  @!P1 BRA `(.L_x_251) ;  /* 0xfffffffc00f09947 */ /* 0x004fea000383ffff */
[----:B------:R-:W-:Y:S05]  /*f5e0*/  BRA `(.L_x_294) ;  /* 0xfffffff000147947 */ /* 0x000fea000383ffff */
.L_x_253:
[----:B0-----:R0:W2:Y:S02]  /*f5f0*/  SYNCS.PHASECHK.TRANS64.TRYWAIT P1, [R5+URZ+0x13260], R0 ;  /* 0x01326000050075a7 */ /* 0x0010a4000802017f */
[----:B--2---:R-:W-:Y:S05]  /*f600*/  @!P1 NANOSLEEP.SYNCS 0x989680 ;  /* 0x009896800000995d */ /* 0x004fea0003900000 */
[----:B------:R-:W2:Y:S02]  /*f610*/  @!P1 SYNCS.PHASECHK.TRANS64 P1, [R5+URZ+0x13260], R0 ;  /* 0x01326000050095a7 */ /* 0x000ea4000802007f */
[----:B--2---:R-:W-:Y:S05]  /*f620*/  @!P1 BRA `(.L_x_253) ;  /* 0xfffffffc00f09947 */ /* 0x004fea000383ffff */
[----:B------:R-:W-:Y:S05]  /*f630*/  BRA `(.L_x_295) ;  /* 0xfffffff000147947 */ /* 0x000fea000383ffff */
.L_x_255:
[----:B--2---:R2:W3:Y:S02]  /*f640*/  SYNCS.PHASECHK.TRANS64.TRYWAIT P0, [R3+URZ+0x13280], R4 ;  /* 0x01328004030075a7 */ /* 0x0044e4000800017f */
[----:B---3--:R-:W-:Y:S05]  /*f650*/  @!P0 NANOSLEEP.SYNCS 0x989680 ;  /* 0x009896800000895d */ /* 0x008fea0003900000 */
[----:B------:R-:W3:Y:S02]  /*f660*/  @!P0 SYNCS.PHASECHK.TRANS64 P0, [R3+URZ+0x13280], R4 ;  /* 0x01328004030085a7 */ /* 0x000ee4000800007f */
[----:B---3--:R-:W-:Y:S05]  /*f670*/  @!P0 BRA `(.L_x_255) ;  /* 0xfffffffc00f08947 */ /* 0x008fea000383ffff */
[----:B------:R-:W-:Y:S05]  /*f680*/  BRA `(.L_x_256) ;  /* 0xfffffff000107947 */ /* 0x000fea000383ffff */
.L_x_296:
        /* <DEDUP_REMOVED lines=15> */
.L_x_2197:


//--------------------- .text._ZN7cutlass13device_kernelIN5flash11enable_sm90INS1_16FlashAttnFwdSm90INS1_25CollectiveMainloopFwdSm90ILi2EN4cute5tupleIJNS5_1CILi1EEES8_S8_EEENS6_IJNS7_ILi192EEENS7_ILi160EEENS7_ILi64EEEEEELi64ENS_12float_e4m3_tEfNS_4arch4Sm90ELb0ELb0ELb1ELb1ELb0ELb1ELb0ELb1ELb1ELb1ELb0ELb0EEENS1_21CollectiveEpilogueFwdINS6_IJSA_SC_SB_EEES9_NS_10bfloat16_tESG_Li384ELb1ELb1ELb0ELb1EEENS1_36VarlenDynamicPersistentTileSchedulerILi192ELi160ELi384ELi128ELb0ELb1ELb1ELb0ELb1ELb1EEEEEEEEEvNT_6ParamsE --------------------------
	.section	.text._ZN7cutlass13device_kernelIN5flash11enable_sm90INS1_16FlashAttnFwdSm90INS1_25CollectiveMainloopFwdSm90ILi2EN4cute5tupleIJNS5_1CILi1EEES8_S8_EEENS6_IJNS7_ILi192EEENS7_ILi160EEENS7_ILi64EEEEEELi64ENS_12float_e4m3_tEfNS_4arch4Sm90ELb0ELb0ELb1ELb1ELb0ELb1ELb0ELb1ELb1ELb1ELb0ELb0EEENS1_21CollectiveEpilogueFwdINS6_IJSA_SC_SB_EEES9_NS_10bfloat16_tESG_Li384ELb1ELb1ELb0ELb1EEENS1_36VarlenDynamicPersistentTileSchedulerILi192ELi160ELi384ELi128ELb0ELb1ELb1ELb0ELb1ELb1EEEEEEEEEvNT_6ParamsE,"ax",@progbits
	.align	128
.text._ZN7cutlass13device_kernelIN5flash11enable_sm90INS1_16FlashAttnFwdSm90INS1_25CollectiveMainloopFwdSm90ILi2EN4cute5tupleIJNS5_1CILi1EEES8_S8_EEENS6_IJNS7_ILi192EEENS7_ILi160EEENS7_ILi64EEEEEELi64ENS_12float_e4m3_tEfNS_4arch4Sm90ELb0ELb0ELb1ELb1ELb0ELb1ELb0ELb1ELb1ELb1ELb0ELb0EEENS1_21CollectiveEpilogueFwdINS6_IJSA_SC_SB_EEES9_NS_10bfloat16_tESG_Li384ELb1ELb1ELb0ELb1EEENS1_36VarlenDynamicPersistentTileSchedulerILi192ELi160ELi384ELi128ELb0ELb1ELb1ELb0ELb1ELb1EEEEEEEEEvNT_6ParamsE:
        .type           _ZN7cutlass13device_kernelIN5flash11enable_sm90INS1_16FlashAttnFwdSm90INS1_25CollectiveMainloopFwdSm90ILi2EN4cute5tupleIJNS5_1CILi1EEES8_S8_EEENS6_IJNS7_ILi192EEENS7_ILi160EEENS7_ILi64EEEEEELi64ENS_12float_e4m3_tEfNS_4arch4Sm90ELb0ELb0ELb1ELb1ELb0ELb1ELb0ELb1ELb1ELb1ELb0ELb0EEENS1_21CollectiveEpilogueFwdINS6_IJSA_SC_SB_EEES9_NS_10bfloat16_tESG_Li384ELb1ELb1ELb0ELb1EEENS1_36VarlenDynamicPersistentTileSchedulerILi192ELi160ELi384ELi128ELb0ELb1ELb1ELb0ELb1ELb1EEEEEEEEEvNT_6ParamsE,@function
        .size           _ZN7cutlass13device_kernelIN5flash11enable_sm90INS1_16FlashAttnFwdSm90INS1_25CollectiveMainloopFwdSm90ILi2EN4cute5tupleIJNS5_1CILi1EEES8_S8_EEENS6_IJNS7_ILi192EEENS7_ILi160EEENS7_ILi64EEEEEELi64ENS_12float_e4m3_tEfNS_4arch4Sm90ELb0ELb0ELb1ELb1ELb0ELb1ELb0ELb1ELb1ELb1ELb0ELb0EEENS1_21CollectiveEpilogueFwdINS6_IJSA_SC_SB_EEES9_NS_10bfloat16_tESG_Li384ELb1ELb1ELb0ELb1EEENS1_36VarlenDynamicPersistentTileSchedulerILi192ELi160ELi384ELi128ELb0ELb1ELb1ELb0ELb1ELb1EEEEEEEEEvNT_6ParamsE,(.L_x_2198 - _ZN7cutlass13device_kernelIN5flash11enable_sm90INS1_16FlashAttnFwdSm90INS1_25CollectiveMainloopFwdSm90ILi2EN4cute5tupleIJNS5_1CILi1EEES8_S8_EEENS6_IJNS7_ILi192EEENS7_ILi160EEENS7_ILi64EEEEEELi64ENS_12float_e4m3_tEfNS_4arch4Sm90ELb0ELb0ELb1ELb1ELb0ELb1ELb0ELb1ELb1ELb1ELb0ELb0EEENS1_21CollectiveEpilogueFwdINS6_IJSA_SC_SB_EEES9_NS_10bfloat16_tESG_Li384ELb1ELb1ELb0ELb1EEENS1_36VarlenDynamicPersistentTileSchedulerILi192ELi160ELi384ELi128ELb0ELb1ELb1ELb0ELb1ELb1EEEEEEEEEvNT_6ParamsE)
        .other          _ZN7cutlass13device_kernelIN5flash11enable_sm90INS1_16FlashAttnFwdSm90INS1_25CollectiveMainloopFwdSm90ILi2EN4cute5tupleIJNS5_1CILi1EEES8_S8_EEENS6_IJNS7_ILi192EEENS7_ILi160EEENS7_ILi64EEEEEELi64ENS_12float_e4m3_tEfNS_4arch4Sm90ELb0ELb0ELb1ELb1ELb0ELb1ELb0ELb1ELb1ELb1ELb0ELb0EEENS1_21CollectiveEpilogueFwdINS6_IJSA_SC_SB_EEES9_NS_10bfloat16_tESG_Li384ELb1ELb1ELb0ELb1EEENS1_36VarlenDynamicPersistentTileSchedulerILi192ELi160ELi384ELi128ELb0ELb1ELb1ELb0ELb1ELb1EEEEEEEEEvNT_6ParamsE,@"STO_CUDA_ENTRY STV_DEFAULT"
_ZN7cutlass13device_kernelIN5flash11enable_sm90INS1_16FlashAttnFwdSm90INS1_25CollectiveMainloopFwdSm90ILi2EN4cute5tupleIJNS5_1CILi1EEES8_S8_EEENS6_IJNS7_ILi192EEENS7_ILi160EEENS7_ILi64EEEEEELi64ENS_12float_e4m3_tEfNS_4arch4Sm90ELb0ELb0ELb1ELb1ELb0ELb1ELb0ELb1ELb1ELb1ELb0ELb0EEENS1_21CollectiveEpilogueFwdINS6_IJSA_SC_SB_EEES9_NS_10bfloat16_tESG_Li384ELb1ELb1ELb0ELb1EEENS1_36VarlenDynamicPersistentTileSchedulerILi192ELi160ELi384ELi128ELb0ELb1ELb1ELb0ELb1ELb1EEEEEEEEEvNT_6ParamsE:
[----:B------:R-:W0:Y:S02]  /*0000*/  LDC R1, c[0x0][0x28] ;  /* 0x00000a00ff017b82 */ /* 0x000e240000000800 */
[----:B0-----:R-:W-:Y:S01]  /*0010*/  VIADD R1, R1, 0xffffff80 ;  /* 0xffffff8001017836 */ /* 0x001fe20000000000 */
[----:B------:R-:W0:Y:S01]  /*0020*/  S2R R3, SR_TID.X ;  /* 0x0000000000037919 */ /* 0x000e220000002100 */
[----:B------:R-:W-:Y:S01]  /*0030*/  ELECT P0, URZ, PT ;  /* 0x00000000003f782f */ /* 0x000fe20003800000 */
[----:B------:R-:W-:Y:S01]  /*0040*/  BSSY B0, `(.L_x_297) ;  /* 0x0000013000007945 */ /* 0x000fe20003800000 */
[----:B0-----:R-:W-:-:S05]  /*0050*/  SHF.R.U32.HI R0, RZ, 0x5, R3 ;  /* 0x00000005ff007819 */ /* 0x001fca0000011603 */
[----:B------:R-:W0:Y:S02]  /*0060*/  SHFL.IDX PT, R2, R0, RZ, 0x1f ;  /* 0x00001fff00027589 */ /* 0x000e2400000e0000 */
[----:B0-----:R-:W-:-:S13]  /*0070*/  ISETP.EQ.AND P0, PT, R2, RZ, P0 ;  /* 0x000000ff0200720c */ /* 0x001fda0000702270 */
[----:B------:R-:W-:Y:S05]  /*0080*/  @!P0 BRA `(.L_x_298) ;  /* 0x0000000000388947 */ /* 0x000fea0003800000 */
[----:B------:R-:W-:Y:S02]  /*0090*/  ULDC.64 UR4, c[0x0][0x198] ;  /* 0x0000660000047ab9 */ /* 0x000fe40000000a00 */
[----:B------:R-:W-:Y:S02]  /*00a0*/  UIADD3 UR6, UP0, UR4, 0x370, URZ ;  /* 0x0000037004067890 */ /* 0x000fe4000ff1e03f */
[----:B------:R-:W-:Y:S02]  /*00b0*/  UIADD3 UR8, UP1, UR4, 0x470, URZ ;  /* 0x0000047004087890 */ /* 0x000fe4000ff3e03f */
[----:B------:R-:W-:Y:S02]  /*00c0*/  UIADD3 UR10, UP2, UR4, 0x570, URZ ;  /* 0x00000570040a7890 */ /* 0x000fe4000ff5e03f */
[----:B------:R-:W-:Y:S02]  /*00d0*/  UIADD3 UR4, UP3, UR4, 0x670, URZ ;  /* 0x0000067004047890 */ /* 0x000fe4000ff7e03f */
[----:B------:R-:W-:-:S02]  /*00e0*/  UIADD3.X UR7, URZ, UR5, URZ, UP0, !UPT ;  /* 0x000000053f077290 */ /* 0x000fc400087fe43f */
[----:B------:R-:W-:Y:S02]  /*00f0*/  UIADD3.X UR9, URZ, UR5, URZ, UP1, !UPT ;  /* 0x000000053f097290 */ /* 0x000fe40008ffe43f */
[----:B------:R-:W-:Y:S02]  /*0100*/  UIADD3.X UR11, URZ, UR5, URZ, UP2, !UPT ;  /* 0x000000053f0b7290 */ /* 0x000fe400097fe43f */
[----:B------:R-:W-:-:S03]  /*0110*/  UIADD3.X UR5, URZ, UR5, URZ, UP3, !UPT ;  /* 0x000000053f057290 */ /* 0x000fc60009ffe43f */
[----:B------:R0:W-:Y:S02]  /*0120*/  UTMACCTL.PF [UR6] ;  /* 0x00000000060079b9 */ /* 0x0001e40008040000 */
[----:B------:R0:W-:Y:S02]  /*0130*/  UTMACCTL.PF [UR8] ;  /* 0x00000000080079b9 */ /* 0x0001e40008040000 */
[----:B------:R0:W-:Y:S02]  /*0140*/  UTMACCTL.PF [UR10] ;  /* 0x000000000a0079b9 */ /* 0x0001e40008040000 */
[----:B------:R0:W-:Y:S02]  /*0150*/  UTMACCTL.PF [UR4] ;  /* 0x00000000040079b9 */ /* 0x0001e40008040000 */
[----:B0-----:R-:W-:Y:S01]  /*0160*/  NOP ;  /* 0x0000000000007918 */ /* 0x001fe20000000000 */
.L_x_298:
[----:B------:R-:W-:Y:S05]  /*0170*/  BSYNC B0 ;  /* 0x0000000000007941 */ /* 0x000fea0003800000 */
.L_x_297:
[----:B------:R-:W-:Y:S01]  /*0180*/  VOTEU.ANY UP0, P0 ;  /* 0x00000000003f7886 */ /* 0x000fe20000000100 */
[----:B------:R-:W0:Y:S01]  /*0190*/  SHFL.IDX PT, R2, R0, RZ, 0x1f ;  /* 0x00001fff00027589 */ /* 0x000e2200000e0000 */
[----:B------:R-:W-:Y:S01]  /*01a0*/  UMOV UR4, 0x80 ;  /* 0x0000008000047882 */ /* 0x000fe20000000000 */
[----:B------:R-:W-:Y:S01]  /*01b0*/  UMOV UR7, 0x180 ;  /* 0x0000018000077882 */ /* 0x000fe20000000000 */
[----:B------:R-:W-:Y:S01]  /*01c0*/  SHF.R.U32.HI R3, RZ, 0x7, R3 ;  /* 0x00000007ff037819 */ /* 0x000fe20000011603 */
[----:B------:R-:W1:Y:S01]  /*01d0*/  @UP0 S2UR UR8, SR_CgaCtaId ;  /* 0x00000000000809c3 */ /* 0x000e620000008800 */
[----:B------:R-:W-:Y:S01]  /*01e0*/  @UP0 UMOV UR6, 0x400 ;  /* 0x0000040000060882 */ /* 0x000fe20000000000 */
[----:B------:R-:W-:-:S04]  /*01f0*/  @UP0 UIADD3 UR4, -UR4, 0x100000, URZ ;  /* 0x0010000004040890 */ /* 0x000fc8000fffe13f */
[----:B------:R-:W-:Y:S02]  /*0200*/  @UP0 USHF.L.U32 UR5, UR4, 0xb, URZ ;  /* 0x0000000b04050899 */ /* 0x000fe4000800063f */
[----:B------:R-:W-:Y:S01]  /*0210*/  @UP0 USHF.L.U32 UR4, UR4, 0x1, URZ ;  /* 0x0000000104040899 */ /* 0x000fe2000800063f */
[----:B------:R-:W-:Y:S01]  /*0220*/  VOTEU.ANY UP1, P0 ;  /* 0x00000000003f7886 */ /* 0x000fe20000020100 */
[----:B0-----:R-:W-:Y:S02]  /*0230*/  ISETP.NE.AND P1, PT, R2, RZ, PT ;  /* 0x000000ff0200720c */ /* 0x001fe40003f25270 */
[----:B------:R0:W2:Y:S01]  /*0240*/  SHFL.IDX PT, R2, R3, RZ, 0x1f ;  /* 0x00001fff03027589 */ /* 0x0000a200000e0000 */
[----:B-1----:R-:W-:Y:S02]  /*0250*/  @UP0 ULEA UR8, UR8, UR6, 0x18 ;  /* 0x0000000608080291 */ /* 0x002fe4000f8ec03f */
[----:B------:R-:W-:-:S04]  /*0260*/  @UP0 UIADD3 UR6, -UR7, 0x100000, URZ ;  /* 0x0010000007060890 */ /* 0x000fc8000fffe13f */
[----:B------:R-:W-:Y:S02]  /*0270*/  @UP0 USHF.L.U32 UR7, UR6, 0xb, URZ ;  /* 0x0000000b06070899 */ /* 0x000fe4000800063f */
[----:B------:R-:W-:Y:S01]  /*0280*/  @UP0 USHF.L.U32 UR6, UR6, 0x1, URZ ;  /* 0x0000000106060899 */ /* 0x000fe2000800063f */
[----:B------:R-:W-:Y:S01]  /*0290*/  VOTEU.ANY UP0, P0 ;  /* 0x00000000003f7886 */ /* 0x000fe20000000100 */
[----:B------:R-:W1:Y:S04]  /*02a0*/  FENCE.VIEW.ASYNC.S ;  /* 0x00000000000073c6 */ /* 0x000e680000000000 */
[----:B-1----:R0:W1:Y:S06]  /*02b0*/  @UP0 SYNCS.EXCH.64 URZ, [UR8+0x13200], UR4 ;  /* 0x01320004083f05b2 */ /* 0x00206c0008000100 */
[----:B------:R0:W3:Y:S02]  /*02c0*/  @UP1 SYNCS.EXCH.64 URZ, [UR8+0x13220], UR6 ;  /* 0x01322006083f15b2 */ /* 0x0000e40008000100 */
[----:B0-----:R-:W-:Y:S05]  /*02d0*/  @P1 BRA `(.L_x_299) ;  /* 0x0000000000481947 */ /* 0x001fea0003800000 */
[----:B------:R-:W0:Y:S01]  /*02e0*/  S2UR UR5, SR_CgaCtaId ;  /* 0x00000000000579c3 */ /* 0x000e220000008800 */
        /* <DEDUP_REMOVED lines=15> */
[----:B------:R0:W0:Y:S01]  /*03e0*/  SYNCS.EXCH.64 URZ, [UR8+0x13248], UR6 ;  /* 0x01324806083f75b2 */ /* 0x0000220008000100 */
[----:B------:R-:W-:Y:S01]  /*03f0*/  NOP ;  /* 0x0000000000007918 */ /* 0x000fe20000000000 */
.L_x_299:
[----:B------:R-:W5:Y:S01]  /*0400*/  SHFL.IDX PT, R3, R0, RZ, 0x1f ;  /* 0x00001fff00037589 */ /* 0x000f6200000e0000 */
[----:B------:R-:W-:Y:S01]  /*0410*/  NOP ;  /* 0x0000000000007918 */ /* 0x000fe20000000000 */
[----:B-----5:R-:W-:-:S13]  /*0420*/  ISETP.NE.AND P0, PT, R3, RZ, PT ;  /* 0x000000ff0300720c */ /* 0x020fda0003f05270 */
        /* <DEDUP_REMOVED lines=17> */
[----:B------:R0:W0:Y:S01]  /*0540*/  SYNCS.EXCH.64 URZ, [UR8+0x13268], UR6 ;  /* 0x01326806083f75b2 */ /* 0x0000220008000100 */
[----:B------:R-:W-:Y:S01]  /*0550*/  NOP ;  /* 0x0000000000007918 */ /* 0x000fe20000000000 */
.L_x_300:
[----:B------:R-:W5:Y:S01]  /*0560*/  SHFL.IDX PT, R3, R0, RZ, 0x1f ;  /* 0x00001fff00037589 */ /* 0x000f6200000e0000 */
[----:B------:R-:W-:Y:S01]  /*0570*/  NOP ;  /* 0x0000000000007918 */ /* 0x000fe20000000000 */
[----:B-----5:R-:W-:-:S13]  /*0580*/  ISETP.NE.AND P0, PT, R3, RZ, PT ;  /* 0x000000ff0300720c */ /* 0x020fda0003f05270 */
        /* <DEDUP_REMOVED lines=13> */
[----:B------:R0:W0:Y:S01]  /*0660*/  SYNCS.EXCH.64 URZ, [UR6+0x13288], UR4 ;  /* 0x01328804063f75b2 */ /* 0x0000220008000100 */
[----:B------:R-:W-:Y:S01]  /*0670*/  NOP ;  /* 0x0000000000007918 */ /* 0x000fe20000000000 */
.L_x_301:
        /* <DEDUP_REMOVED lines=22> */
.L_x_302:
        /* <DEDUP_REMOVED lines=22> */
.L_x_303:
[----:B--2---:R-:W-:Y:S01]  /*0940*/  ISETP.NE.AND P0, PT, R2, RZ, PT ;  /* 0x000000ff0200720c */ /* 0x004fe20003f05270 */
[----:B------:R-:W-:Y:S01]  /*0950*/  IMAD.MOV.U32 R2, RZ, RZ, 0x1 ;  /* 0x00000001ff027424 */ /* 0x000fe200078e00ff */
[----:B------:R-:W-:Y:S01]  /*0960*/  NOP ;  /* 0x0000000000007918 */ /* 0x000fe20000000000 */
[----:B------:R-:W-:Y:S01]  /*0970*/  ULDC.64 UR40, c[0x0][0x208] ;  /* 0x0000820000287ab9 */ /* 0x000fe20000000a00 */
[----:B------:R-:W-:Y:S02]  /*0980*/  BSSY B8, `(.L_x_304) ;  /* 0x0001562000087945 */ /* 0x000fe40003800000 */
[----:B------:R-:W-:-:S05]  /*0990*/  SEL R2, R2, 0x2, !P0 ;  /* 0x0000000202027807 */ /* 0x000fca0004000000 */
[----:B------:R2:W-:Y:S01]  /*09a0*/  STL [R1+0x34], R2 ;  /* 0x0000340201007387 */ /* 0x0005e20000100800 */
[----:B01-34-:R-:W-:Y:S06]  /*09b0*/  BAR.SYNC.DEFER_BLOCKING 0x0 ;  /* 0x0000000000007b1d */ /* 0x01bfec0000010000 */
[----:B------:R-:W-:Y:S05]  /*09c0*/  @!P0 BRA `(.L_x_305) ;  /* 0x000000fc00408947 */ /* 0x000fea0003800000 */
.L_x_306:
[----:B------:R-:W-:-:S08]  /*09d0*/  NOP ;  /* 0x0000000000007918 */ /* 0x000fd00000000000 */
[----:B------:R-:W0:Y:S02]  /*09e0*/  USETMAXREG.TRY_ALLOC.CTAPOOL UP0, 0xa0 ;  /* 0x000000a0000079c8 */ /* 0x000e240008000600 */
[----:B0-----:R-:W-:-:S13]  /*09f0*/  PLOP3.LUT P0, PT, PT, PT, UP0, 0x80, 0x0 ;  /* 0x000000000000781c */ /* 0x001fda0003f0f008 */
[----:B------:R-:W-:Y:S05]  /*0a00*/  @!P0 BRA `(.L_x_306) ;  /* 0xfffffffc00f08947 */ /* 0x000fea000383ffff */
[----:B------:R-:W0:Y:S08]  /*0a10*/  S2UR UR4, SR_CgaCtaId ;  /* 0x00000000000479c3 */ /* 0x000e300000008800 */
[----:B------:R-:W-:Y:S06]  /*0a20*/  BAR.ARV 0x8, 0x200 ;  /* 0x0208000000007b1d */ /* 0x000fec0000002000 */
[----:B------:R-:W-:-:S02]  /*0a30*/  MOV R16, 0x400 ;  /* 0x0000040000107802 */ /* 0x000fc40000000f00 */
[----:B------:R-:W-:Y:S01]  /*0a40*/  BAR.SYNC.DEFER_BLOCKING 0x5, 0x200 ;  /* 0x0148000000007b1d */ /* 0x000fe20000010000 */
[----:B0-----:R-:W-:-:S05]  /*0a50*/  IMAD.U32 R0, RZ, RZ, UR4 ;  /* 0x00000004ff007e24 */ /* 0x001fca000f8e00ff */
[----:B------:R-:W-:Y:S01]  /*0a60*/  ULDC UR4, c[0x0][0xc3c] ;  /* 0x00030f0000047ab9 */ /* 0x000fe20000000800 */
[----:B------:R-:W-:Y:S01]  /*0a70*/  LEA R16, R0, R16, 0x18 ;  /* 0x0000001000107211 */ /* 0x000fe200078ec0ff */
[----:B------:R-:W-:Y:S04]  /*0a80*/  STL [R1+0x28], R0 ;  /* 0x0000280001007387 */ /* 0x000fe80000100800 */
[----:B------:R-:W0:Y:S01]  /*0a90*/  LDS.128 R12, [R16+0x132d0] ;  /* 0x0132d000100c7984 */ /* 0x000e220000000c00 */
[----:B------:R-:W-:Y:S06]  /*0aa0*/  BAR.ARV 0x4, 0x200 ;  /* 0x0108000000007b1d */ /* 0x000fec0000002000 */
[----:B0-----:R-:W-:-:S13]  /*0ab0*/  ISETP.GE.AND P0, PT, R15, UR4, PT ;  /* 0x000000040f007c0c */ /* 0x001fda000bf06270 */
[----:B------:R-:W-:Y:S05]  /*0ac0*/  @P0 BRA `(.L_x_307) ;  /* 0x0000015400340947 */ /* 0x000fea0003800000 */
[----:B------:R-:W3:Y:S01]  /*0ad0*/  LDL.LU R23, [R1+0x34] ;  /* 0x0000340001177983 */ /* 0x000ee20000300800 */
[----:B------:R-:W0:Y:S02]  /*0ae0*/  S2R R0, SR_TID.X ;  /* 0x0000000000007919 */ /* 0x000e240000002100 */
[----:B0-----:R-:W-:-:S05]  /*0af0*/  VIADD R20, R0, 0xffffff80 ;  /* 0xffffff8000147836 */ /* 0x001fca0000000000 */
[----:B------:R-:W-:-:S04]  /*0b00*/  SHF.R.S32.HI R0, RZ, 0x1f, R20 ;  /* 0x0000001fff007819 */ /* 0x000fc80000011414 */
[CC--:B--2---:R-:W-:Y:S02]  /*0b10*/  LEA.HI R2, R0.reuse, R20.reuse, RZ, 0x5 ;  /* 0x0000001400027211 */ /* 0x0c4fe400078f28ff */
[----:B------:R-:W-:-:S03]  /*0b20*/  LEA.HI R7, R0, R20, RZ, 0x4 ;  /* 0x0000001400077211 */ /* 0x000fc600078f20ff */
[----:B------:R-:W-:Y:S01]  /*0b30*/  IMAD.SHL.U32 R4, R2, 0x20, RZ ;  /* 0x0000002002047824 */ /* 0x000fe200078e00ff */
[----:B------:R-:W-:Y:S02]  /*0b40*/  LOP3.LUT R3, R7, 0x3fffff0, RZ, 0xc0, !PT ;  /* 0x03fffff007037812 */ /* 0x000fe400078ec0ff */
[----:B------:R-:W-:Y:S02]  /*0b50*/  LEA.HI R2, R0, R20, RZ, 0x7 ;  /* 0x0000001400027211 */ /* 0x000fe400078f38ff */
[----:B------:R-:W-:Y:S01]  /*0b60*/  LOP3.LUT R5, R4, 0xfffffc00, RZ, 0xc0, !PT ;  /* 0xfffffc0004057812 */ /* 0x000fe200078ec0ff */
[----:B------:R-:W-:Y:S01]  /*0b70*/  IMAD.IADD R4, R20, 0x1, -R3 ;  /* 0x0000000114047824 */ /* 0x000fe200078e0a03 */
[----:B------:R-:W-:-:S04]  /*0b80*/  LOP3.LUT R6, R2, 0xffffff80, RZ, 0xc0, !PT ;  /* 0xffffff8002067812 */ /* 0x000fc800078ec0ff */
[----:B------:R-:W-:Y:S01]  /*0b90*/  LEA R10, R4, R5, 0x6 ;  /* 0x00000005040a7211 */ /* 0x000fe200078e30ff */
[----:B------:R-:W-:Y:S01]  /*0ba0*/  IMAD.IADD R25, R20, 0x1, -R6 ;  /* 0x0000000114197824 */ /* 0x000fe200078e0a06 */
[----:B------:R-:W-:Y:S02]  /*0bb0*/  LEA.HI R4, R0, R20, RZ, 0x2 ;  /* 0x0000001400047211 */ /* 0x000fe400078f10ff */
[----:B------:R-:W-:Y:S02]  /*0bc0*/  SHF.R.S32.HI R24, RZ, 0x7, R2 ;  /* 0x00000007ff187819 */ /* 0x000fe40000011402 */
[----:B------:R-:W-:Y:S02]  /*0bd0*/  SHF.R.S32.HI R11, RZ, 0x1f, R25 ;  /* 0x0000001fff0b7819 */ /* 0x000fe40000011419 */
[--C-:B------:R-:W-:Y:S02]  /*0be0*/  SHF.R.S32.HI R2, RZ, 0x2, R4.reuse ;  /* 0x00000002ff027819 */ /* 0x100fe40000011404 */
[----:B------:R-:W-:-:S02]  /*0bf0*/  SHF.R.S32.HI R5, RZ, 0x1f, R4 ;  /* 0x0000001fff057819 */ /* 0x000fc40000011404 */
[----:B------:R-:W-:Y:S02]  /*0c00*/  LEA.HI R3, R20, R20, RZ, 0x1 ;  /* 0x0000001414037211 */ /* 0x000fe400078f08ff */
[----:B------:R-:W-:Y:S02]  /*0c10*/  LEA.HI R12, R11, R25, RZ, 0x2 ;  /* 0x000000190b0c7211 */ /* 0x000fe400078f10ff */
[----:B------:R-:W-:Y:S02]  /*0c20*/  LOP3.LUT R19, R4, 0xfffffffc, RZ, 0xc0, !PT ;  /* 0xfffffffc04137812 */ /* 0x000fe400078ec0ff */
[----:B------:R-:W-:Y:S02]  /*0c30*/  LEA.HI R5, R5, R2, RZ, 0x2 ;  /* 0x0000000205057211 */ /* 0x000fe400078f10ff */
[----:B------:R-:W-:Y:S02]  /*0c40*/  SHF.R.S32.HI R22, RZ, 0x1, R3 ;  /* 0x00000001ff167819 */ /* 0x000fe40000011403 */
[----:B------:R-:W-:-:S02]  /*0c50*/  SHF.R.S32.HI R8, RZ, 0x4, R7 ;  /* 0x00000004ff087819 */ /* 0x000fc40000011407 */
[--C-:B------:R-:W-:Y:S02]  /*0c60*/  SHF.R.S32.HI R17, RZ, 0x2, R12.reuse ;  /* 0x00000002ff117819 */ /* 0x100fe4000001140c */
[----:B------:R-:W-:Y:S01]  /*0c70*/  SHF.R.S32.HI R18, RZ, 0x1f, R12 ;  /* 0x0000001fff127819 */ /* 0x000fe2000001140c */
[----:B------:R-:W-:Y:S01]  /*0c80*/  IMAD.IADD R19, R20, 0x1, -R19 ;  /* 0x0000000114137824 */ /* 0x000fe200078e0a13 */
[----:B------:R-:W-:Y:S02]  /*0c90*/  LOP3.LUT R5, R5, 0xfffffffc, RZ, 0xc0, !PT ;  /* 0xfffffffc05057812 */ /* 0x000fe400078ec0ff */
[----:B------:R-:W-:Y:S02]  /*0ca0*/  LEA.HI R6, R3, R22, RZ, 0x1 ;  /* 0x0000001603067211 */ /* 0x000fe400078f08ff */
[----:B------:R-:W-:Y:S02]  /*0cb0*/  LEA.HI R4, R7, R8, RZ, 0x1 ;  /* 0x0000000807047211 */ /* 0x000fe400078f08ff */
[----:B------:R-:W-:Y:S01]  /*0cc0*/  LEA.HI R18, R18, R17, RZ, 0x3 ;  /* 0x0000001112127211 */ /* 0x000fe200078f18ff */
[----:B------:R-:W-:Y:S01]  /*0cd0*/  IMAD.IADD R21, R2, 0x1, -R5 ;  /* 0x0000000102157824 */ /* 0x000fe200078e0a05 */
[----:B------:R-:W-:Y:S01]  /*0ce0*/  LOP3.LUT R7, R6, 0x3fffffe, RZ, 0xc0, !PT ;  /* 0x03fffffe06077812 */ /* 0x000fe200078ec0ff */
[----:B------:R-:W-:Y:S01]  /*0cf0*/  IMAD.HI R6, R24, 0x55555556, RZ ;  /* 0x5555555618067827 */ /* 0x000fe200078e02ff */
[----:B------:R-:W-:-:S02]  /*0d00*/  LOP3.LUT R9, R4, 0x1ffffffe, RZ, 0xc0, !PT ;  /* 0x1ffffffe04097812 */ /* 0x000fc400078ec0ff */
[----:B------:R-:W-:Y:S02]  /*0d10*/  LEA.HI R2, R19, R19, RZ, 0x1 ;  /* 0x0000001313027211 */ /* 0x000fe400078f08ff */
[----:B------:R-:W-:Y:S02]  /*0d20*/  LOP3.LUT R18, R18, 0xfffffff8, RZ, 0xc0, !PT ;  /* 0xfffffff812127812 */ /* 0x000fe400078ec0ff */
[----:B------:R-:W-:Y:S02]  /*0d30*/  LEA.HI R11, R11, R25, RZ, 0x5 ;  /* 0x000000190b0b7211 */ /* 0x000fe400078f28ff */
[----:B------:R-:W-:Y:S01]  /*0d40*/  LOP3.LUT R12, R12, 0x7ffffffc, RZ, 0xc0, !PT ;  /* 0x7ffffffc0c0c7812 */ /* 0x000fe200078ec0ff */
[----:B------:R-:W-:Y:S01]  /*0d50*/  IMAD.IADD R9, R8, 0x1, -R9 ;  /* 0x0000000108097824 */ /* 0x000fe200078e0a09 */
[----:B------:R-:W-:Y:S01]  /*0d60*/  LOP3.LUT R2, R2, 0x1ffffffe, RZ, 0xc0, !PT ;  /* 0x1ffffffe02027812 */ /* 0x000fe200078ec0ff */
[----:B------:R-:W-:Y:S01]  /*0d70*/  IMAD.MOV.U32 R5, RZ, RZ, -0x2 ;  /* 0xfffffffeff057424 */ /* 0x000fe200078e00ff */
[----:B------:R-:W-:Y:S01]  /*0d80*/  IADD3 R18, R17, -R18, RZ ;  /* 0x8000001211127210 */ /* 0x000fe20007ffe0ff */
[----:B------:R-:W-:Y:S01]  /*0d90*/  IMAD.IADD R12, R25, 0x1, -R12 ;  /* 0x00000001190c7824 */ /* 0x000fe200078e0a0c */
[----:B------:R-:W-:-:S02]  /*0da0*/  LEA.HI R6, R6, R6, RZ, 0x1 ;  /* 0x0000000606067211 */ /* 0x000fc400078f08ff */
[----:B------:R-:W-:Y:S01]  /*0db0*/  SHF.R.S32.HI R11, RZ, 0x5, R11 ;  /* 0x00000005ff0b7819 */ /* 0x000fe2000001140b */
[----:B------:R-:W-:Y:S02]  /*0dc0*/  IMAD R4, R9, 0x8, R10 ;  /* 0x0000000809047824 */ /* 0x000fe400078e020a */
[----:B------:R-:W-:Y:S02]  /*0dd0*/  IMAD.IADD R19, R19, 0x1, -R2 ;  /* 0x0000000113137824 */ /* 0x000fe400078e0a02 */
[----:B------:R-:W-:Y:S02]  /*0de0*/  IMAD R6, R6, -0x3, R24 ;  /* 0xfffffffd06067824 */ /* 0x000fe400078e0218 */
[----:B------:R-:W-:Y:S02]  /*0df0*/  IMAD R11, R11, 0x10, R18 ;  /* 0x000000100b0b7824 */ /* 0x000fe400078e0212 */
[----:B------:R-:W-:Y:S01]  /*0e00*/  IMAD R2, R12, R5, 0xa0 ;  /* 0x000000a00c027424 */ /* 0x000fe200078e0205 */
[----:B------:R-:W-:Y:S01]  /*0e10*/  STL [R1+0x5c], R21 ;  /* 0x00005c1501007387 */ /* 0x000fe20000100800 */
[----:B------:R-:W-:-:S03]  /*0e20*/  IMAD R6, R6, 0x40, R11 ;  /* 0x0000004006067824 */ /* 0x000fc600078e020b */
[----:B------:R0:W-:Y:S01]  /*0e30*/  STL [R1+0x74], R4 ;  /* 0x0000740401007387 */ /* 0x0001e20000100800 */
[----:B------:R-:W-:-:S03]  /*0e40*/  LEA.HI R0, R0, R20, RZ, 0x3 ;  /* 0x0000001400007211 */ /* 0x000fc600078f18ff */
[----:B------:R3:W-:Y:S04]  /*0e50*/  STL [R1+0x70], R2 ;  /* 0x0000700201007387 */ /* 0x0007e80000100800 */
[----:B------:R-:W-:Y:S01]  /*0e60*/  STL [R1+0x14], R13 ;  /* 0x0000140d01007387 */ /* 0x000fe20000100800 */
[----:B------:R-:W-:-:S03]  /*0e70*/  LOP3.LUT R3, R3, 0xfffffffe, RZ, 0xc0, !PT ;  /* 0xfffffffe03037812 */ /* 0x000fc600078ec0ff */
[----:B------:R-:W-:Y:S04]  /*0e80*/  STL [R1+0x18], R14 ;  /* 0x0000180e01007387 */ /* 0x000fe80000100800 */
[----:B------:R-:W-:Y:S04]  /*0e90*/  STL [R1+0x1c], R15 ;  /* 0x00001c0f01007387 */ /* 0x000fe80000100800 */
[----:B------:R-:W-:Y:S04]  /*0ea0*/  STL [R1+0x68], R6 ;  /* 0x0000680601007387 */ /* 0x000fe80000100800 */
[----:B------:R-:W-:Y:S01]  /*0eb0*/  STL [R1+0x4c], RZ ;  /* 0x00004cff01007387 */ /* 0x000fe20000100800 */
[----:B0-----:R-:W-:-:S02]  /*0ec0*/  IMAD.SHL.U32 R4, R21, 0x80, RZ ;  /* 0x0000008015047824 */ /* 0x001fc400078e00ff */
[----:B------:R-:W-:Y:S02]  /*0ed0*/  IMAD.IADD R3, R20, 0x1, -R3 ;  /* 0x0000000114037824 */ /* 0x000fe400078e0a03 */
[----:B------:R-:W-:Y:S01]  /*0ee0*/  IMAD.IADD R7, R22, 0x1, -R7 ;  /* 0x0000000116077824 */ /* 0x000fe200078e0a07 */
[----:B------:R-:W-:Y:S01]  /*0ef0*/  LOP3.LUT R4, R4, 0x180, RZ, 0xc0, !PT ;  /* 0x0000018004047812 */ /* 0x000fe200078ec0ff */
[C---:B------:R-:W-:Y:S02]  /*0f00*/  IMAD.SHL.U32 R18, R3.reuse, 0x10, RZ ;  /* 0x0000001003127824 */ /* 0x040fe400078e00ff */
[----:B------:R-:W-:Y:S02]  /*0f10*/  IMAD R7, R8, 0x8, R7 ;  /* 0x0000000808077824 */ /* 0x000fe400078e0207 */
[----:B------:R-:W-:Y:S01]  /*0f20*/  IMAD.SHL.U32 R156, R3, 0x8, RZ ;  /* 0x00000008039c7824 */ /* 0x000fe200078e00ff */
[----:B------:R-:W-:-:S03]  /*0f30*/  SHF.R.U32.HI R3, RZ, 0x3, R4 ;  /* 0x00000003ff037819 */ /* 0x000fc60000011604 */
[----:B------:R-:W-:Y:S01]  /*0f40*/  VIADD R5, R156, 0x10 ;  /* 0x000000109c057836 */ /* 0x000fe20000000000 */
[----:B------:R-:W-:Y:S02]  /*0f50*/  MOV R17, RZ ;  /* 0x000000ff00117202 */ /* 0x000fe40000000f00 */
[----:B---3--:R-:W-:-:S05]  /*0f60*/  LOP3.LUT R2, R23, 0x1, RZ, 0xfc, !PT ;  /* 0x0000000117027812 */ /* 0x008fca00078efcff */
[----:B------:R0:W-:Y:S02]  /*0f70*/  STL [R1+0x8], R2 ;  /* 0x0000080201007387 */ /* 0x0001e40000100800 */
[----:B0-----:R-:W-:-:S05]  /*0f80*/  LOP3.LUT R2, R0, 0xfffffff8, RZ, 0xc0, !PT ;  /* 0xfffffff800027812 */ /* 0x001fca00078ec0ff */
[----:B------:R-:W-:Y:S01]  /*0f90*/  IMAD.IADD R2, R20, 0x1, -R2 ;  /* 0x0000000114027824 */ /* 0x000fe200078e0a02 */
[----:B------:R-:W-:Y:S01]  /*0fa0*/  SHF.R.S32.HI R0, RZ, 0x3, R0 ;  /* 0x00000003ff007819 */ /* 0x000fe20000011400 */
[----:B------:R-:W-:Y:S01]  /*0fb0*/  STL [R1+0xc], RZ ;  /* 0x00000cff01007387 */ /* 0x000fe20000100800 */
[----:B------:R-:W-:Y:S02]  /*0fc0*/  SHF.R.S32.HI R0, RZ, 0x1f, R22 ;  /* 0x0000001fff007819 */ /* 0x000fe40000011416 */
[----:B------:R-:W-:Y:S01]  /*0fd0*/  SHF.L.U32 R8, R2, 0x3, RZ ;  /* 0x0000000302087819 */ /* 0x000fe200000006ff */
[----:B------:R-:W-:Y:S01]  /*0fe0*/  STL [R1+0x4], RZ ;  /* 0x000004ff01007387 */ /* 0x000fe20000100800 */
[C-C-:B------:R-:W-:Y:S02]  /*0ff0*/  LOP3.LUT R0, R4.reuse, 0x10, R18.reuse, 0xf8, !PT ;  /* 0x0000001004007812 */ /* 0x140fe400078ef812 */
[----:B------:R-:W-:Y:S01]  /*1000*/  LOP3.LUT R2, R4, 0x30, R18, 0xf8, !PT ;  /* 0x0000003004027812 */ /* 0x000fe200078ef812 */
[----:B------:R0:W-:Y:S01]  /*1010*/  STL [R1+0x2c], R4 ;  /* 0x00002c0401007387 */ /* 0x0001e20000100800 */
[----:B------:R-:W-:-:S03]  /*1020*/  LOP3.LUT R0, R0, R3, RZ, 0x3c, !PT ;  /* 0x0000000300007212 */ /* 0x000fc600078e3cff */
[----:B------:R-:W-:Y:S04]  /*1030*/  STL [R1+0x58], R8 ;  /* 0x0000580801007387 */ /* 0x000fe80000100800 */
[----:B------:R1:W-:Y:S01]  /*1040*/  STL [R1+0x30], R3 ;  /* 0x0000300301007387 */ /* 0x0003e20000100800 */
[----:B0-----:R-:W-:Y:S01]  /*1050*/  IMAD.SHL.U32 R4, R7, 0x40, RZ ;  /* 0x0000004007047824 */ /* 0x001fe200078e00ff */
[----:B------:R-:W-:Y:S02]  /*1060*/  SHF.R.S32.HI R7, RZ, 0x1f, R5 ;  /* 0x0000001fff077819 */ /* 0x000fe40000011405 */
[----:B------:R0:W-:Y:S01]  /*1070*/  STL [R1+0x20], R5 ;  /* 0x0000200501007387 */ /* 0x0001e20000100800 */
[----:B-1----:R-:W-:Y:S02]  /*1080*/  LOP3.LUT R3, R2, R3, RZ, 0x3c, !PT ;  /* 0x0000000302037212 */ /* 0x002fe400078e3cff */
[----:B------:R-:W-:Y:S01]  /*1090*/  SHF.R.S32.HI R2, RZ, 0x1f, R8 ;  /* 0x0000001fff027819 */ /* 0x000fe20000011408 */
[----:B------:R-:W-:Y:S01]  /*10a0*/  STL [R1+0x34], R4 ;  /* 0x0000340401007387 */ /* 0x000fe20000100800 */
[----:B0-----:R-:W-:-:S02]  /*10b0*/  IMAD.IADD R5, R4, 0x1, R0 ;  /* 0x0000000104057824 */ /* 0x001fc400078e0200 */
[----:B------:R-:W-:Y:S01]  /*10c0*/  IMAD R0, R19, 0x8, R6 ;  /* 0x0000000813007824 */ /* 0x000fe200078e0206 */
[----:B------:R0:W-:Y:S04]  /*10d0*/  STL [R1+0x78], R2 ;  /* 0x0000780201007387 */ /* 0x0001e80000100800 */
[----:B------:R1:W-:Y:S01]  /*10e0*/  STL [R1+0x60], R7 ;  /* 0x0000600701007387 */ /* 0x0003e20000100800 */
[----:B0-----:R-:W-:-:S03]  /*10f0*/  IADD3 R2, R16, R4, R3 ;  /* 0x0000000410027210 */ /* 0x001fc60007ffe003 */
[----:B------:R1:W-:Y:S04]  /*1100*/  STL [R1+0x24], R5 ;  /* 0x0000240501007387 */ /* 0x0003e80000100800 */
[----:B------:R1:W-:Y:S04]  /*1110*/  STL [R1+0x6c], R0 ;  /* 0x00006c0001007387 */ /* 0x0003e80000100800 */
[----:B------:R1:W-:Y:S01]  /*1120*/  STL [R1+0x64], R2 ;  /* 0x0000640201007387 */ /* 0x0003e20000100800 */
[----:B------:R-:W-:-:S07]  /*1130*/  IMAD.MOV.U32 R23, RZ, RZ, RZ ;  /* 0x000000ffff177224 */ /* 0x000fce00078e00ff */
.L_x_404:
[----:B-12---:R-:W2:Y:S01]  /*1140*/  LDL.LU R0, [R1+0x1c] ;  /* 0x00001c0001007983 */ /* 0x006ea20000300800 */
[----:B0-----:R-:W2:Y:S01]  /*1150*/  LDC.64 R2, c[0x0][0xc88] ;  /* 0x00032200ff027b82 */ /* 0x001ea20000000a00 */
[----:B------:R-:W-:Y:S01]  /*1160*/  ULDC.64 UR4, c[0x0][0xa28] ;  /* 0x00028a0000047ab9 */ /* 0x000fe20000000a00 */
[----:B------:R-:W-:Y:S01]  /*1170*/  ULDC.64 UR8, c[0x0][0xa18] ;  /* 0x0002860000087ab9 */ /* 0x000fe20000000a00 */
[----:B------:R-:W-:Y:S01]  /*1180*/  ISETP.NE.U32.AND P2, PT, RZ, UR4, PT ;  /* 0x00000004ff007c0c */ /* 0x000fe2000bf45070 */
[----:B------:R-:W-:Y:S01]  /*1190*/  IMAD.MOV.U32 R9, RZ, RZ, RZ ;  /* 0x000000ffff097224 */ /* 0x000fe200078e00ff */
[----:B------:R-:W3:Y:S01]  /*11a0*/  LDL R26, [R1+0x18] ;  /* 0x00001800011a7983 */ /* 0x000ee20000100800 */
[----:B------:R-:W-:Y:S01]  /*11b0*/  ULDC.64 UR6, c[0x0][0xa08] ;  /* 0x0002820000067ab9 */ /* 0x000fe20000000a00 */
[----:B------:R-:W-:Y:S01]  /*11c0*/  ISETP.NE.AND.EX P2, PT, RZ, UR5, PT, P2 ;  /* 0x00000005ff007c0c */ /* 0x000fe2000bf45320 */
[----:B--2---:R-:W-:-:S05]  /*11d0*/  IMAD.WIDE R2, R0, 0x4, R2 ;  /* 0x0000000400027825 */ /* 0x004fca00078e0202 */
[----:B------:R-:W2:Y:S01]  /*11e0*/  LDG.E R0, desc[UR40][R2.64] ;  /* 0x0000002802007981 */ /* 0x000ea2000c1e1900 */
[----:B------:R-:W-:Y:S02]  /*11f0*/  ISETP.NE.U32.AND P1, PT, RZ, UR8, PT ;  /* 0x00000008ff007c0c */ /* 0x000fe4000bf25070 */
[----:B------:R-:W-:Y:S02]  /*1200*/  ISETP.NE.U32.AND P0, PT, RZ, UR6, PT ;  /* 0x00000006ff007c0c */ /* 0x000fe4000bf05070 */
[----:B------:R-:W-:Y:S02]  /*1210*/  ISETP.NE.AND.EX P1, PT, RZ, UR9, PT, P1 ;  /* 0x00000009ff007c0c */ /* 0x000fe4000bf25310 */
[----:B------:R-:W-:Y:S02]  /*1220*/  ISETP.NE.AND.EX P0, PT, RZ, UR7, PT, P0 ;  /* 0x00000007ff007c0c */ /* 0x000fe4000bf05300 */
[----:B------:R-:W-:Y:S02]  /*1230*/  MOV R27, RZ ;  /* 0x000000ff001b7202 */ /* 0x000fe40000000f00 */
[----:B--2--5:R-:W-:Y:S01]  /*1240*/  SHF.R.S32.HI R4, RZ, 0x1f, R0 ;  /* 0x0000001fff047819 */ /* 0x024fe20000011400 */
[C---:B------:R-:W-:Y:S01]  /*1250*/  IMAD.SHL.U32 R33, R0.reuse, 0x4, RZ ;  /* 0x0000000400217824 */ /* 0x040fe200078e00ff */
[C---:B------:R-:W-:Y:S01]  /*1260*/  @P2 LEA R2, P3, R0.reuse, UR4, 0x2 ;  /* 0x0000000400022c11 */ /* 0x040fe2000f8610ff */
[----:B------:R-:W-:Y:S01]  /*1270*/  STL [R1+0x38], R0 ;  /* 0x0000380001007387 */ /* 0x000fe20000100800 */
[----:B------:R-:W-:-:S02]  /*1280*/  SHF.L.U64.HI R32, R0, 0x2, R4 ;  /* 0x0000000200207819 */ /* 0x000fc40000010204 */
[----:B------:R-:W-:Y:S01]  /*1290*/  @P2 LEA.HI.X R3, R0, UR5, R4, 0x2, P3 ;  /* 0x0000000500032c11 */ /* 0x000fe200098f1404 */
[----:B------:R0:W-:Y:S01]  /*12a0*/  STL [R1+0x54], R4 ;  /* 0x0000540401007387 */ /* 0x0001e20000100800 */
[----:B------:R-:W-:-:S03]  /*12b0*/  IADD3 R6, P4, R33, UR6, RZ ;  /* 0x0000000621067c10 */ /* 0x000fc6000ff9e0ff */
[----:B------:R1:W-:Y:S01]  /*12c0*/  STL [R1+0x40], R33 ;  /* 0x0000402101007387 */ /* 0x0003e20000100800 */
[----:B------:R-:W-:Y:S01]  /*12d0*/  ULDC UR4, c[0x0][0x288] ;  /* 0x0000a20000047ab9 */ /* 0x000fe20000000800 */
[C---:B------:R-:W-:Y:S02]  /*12e0*/  IADD3.X R7, R32.reuse, UR7, RZ, P4, !PT ;  /* 0x0000000720077c10 */ /* 0x040fe4000a7fe4ff */
[----:B------:R1:W-:Y:S04]  /*12f0*/  STL [R1+0x44], R32 ;  /* 0x0000442001007387 */ /* 0x0003e80000100800 */
[----:B------:R1:W5:Y:S01]  /*1300*/  @P2 LDG.E R9, desc[UR40][R2.64] ;  /* 0x0000002802092981 */ /* 0x000362000c1e1900 */
[----:B0-----:R-:W-:Y:S01]  /*1310*/  @P1 IADD3 R4, P2, R33, UR8, RZ ;  /* 0x0000000821041c10 */ /* 0x001fe2000ff5e0ff */
[----:B------:R-:W-:Y:S01]  /*1320*/  IMAD.U32 R29, RZ, RZ, UR4 ;  /* 0x00000004ff1d7e24 */ /* 0x000fe2000f8e00ff */
[----:B------:R-:W-:Y:S01]  /*1330*/  ULDC.64 UR4, c[0x0][0x418] ;  /* 0x0001060000047ab9 */ /* 0x000fe20000000a00 */
[----:B------:R1:W5:Y:S01]  /*1340*/  @P0 LDG.E R27, desc[UR40][R6.64] ;  /* 0x00000028061b0981 */ /* 0x000362000c1e1900 */
[----:B------:R-:W-:-:S03]  /*1350*/  @P1 IADD3.X R5, R32, UR9, RZ, P2, !PT ;  /* 0x0000000920051c10 */ /* 0x000fc600097fe4ff */
[----:B------:R-:W2:Y:S01]  /*1360*/  LDL R2, [R1+0x14] ;  /* 0x0000140001027983 */ /* 0x000ea20000100800 */
[----:B------:R-:W-:Y:S01]  /*1370*/  UISETP.NE.U32.AND UP0, UPT, UR4, URZ, UPT ;  /* 0x0000003f0400728c */ /* 0x000fe2000bf05070 */
[----:B------:R-:W-:Y:S02]  /*1380*/  ULDC.64 UR8, c[0x0][0xa20] ;  /* 0x0002880000087ab9 */ /* 0x000fe40000000a00 */
[----:B------:R1:W5:Y:S01]  /*1390*/  @P1 LDG.E R29, desc[UR40][R4.64] ;  /* 0x00000028041d1981 */ /* 0x000362000c1e1900 */
[----:B------:R-:W-:Y:S01]  /*13a0*/  UISETP.NE.AND.EX UP0, UPT, UR5, URZ, UPT, UP0 ;  /* 0x0000003f0500728c */ /* 0x000fe2000bf05300 */
[----:B------:R-:W-:Y:S01]  /*13b0*/  ISETP.NE.U32.AND P2, PT, RZ, UR8, PT ;  /* 0x00000008ff007c0c */ /* 0x000fe2000bf45070 */
[----:B------:R-:W-:Y:S01]  /*13c0*/  ULDC UR4, c[0x0][0x424] ;  /* 0x0001090000047ab9 */ /* 0x000fe20000000800 */
[----:B---3--:R1:W-:Y:S01]  /*13d0*/  STL [R1+0x3c], R26 ;  /* 0x00003c1a01007387 */ /* 0x0083e20000100800 */
[----:B------:R-:W-:Y:S01]  /*13e0*/  USEL UR4, UR4, 0x1, UP0 ;  /* 0x0000000104047887 */ /* 0x000fe20008000000 */
[----:B------:R-:W-:Y:S01]  /*13f0*/  ISETP.NE.AND.EX P2, PT, RZ, UR9, PT, P2 ;  /* 0x00000009ff007c0c */ /* 0x000fe2000bf45320 */
[----:B------:R-:W-:-:S02]  /*1400*/  ULDC UR5, c[0x0][0x2f0] ;  /* 0x0000bc0000057ab9 */ /* 0x000fc40000000800 */
[----:B------:R-:W-:-:S03]  /*1410*/  UIMAD UR4, UR4, UR5, URZ ;  /* 0x00000005040472a4 */ /* 0x000fc6000f8e023f */
[----:B------:R-:W-:Y:S01]  /*1420*/  ULDC UR5, c[0x0][0x348] ;  /* 0x0000d20000057ab9 */ /* 0x000fe20000000800 */
[----:B------:R-:W-:Y:S01]  /*1430*/  IMAD.MOV.U32 R25, RZ, RZ, R0 ;  /* 0x000000ffff197224 */ /* 0x000fe200078e0000 */
[----:B--2---:R1:W-:Y:S01]  /*1440*/  STL [R1+0x50], R2 ;  /* 0x0000500201007387 */ /* 0x0043e20000100800 */
[----:B------:R-:W-:Y:S06]  /*1450*/  @P1 BRA `(.L_x_308) ;  /* 0x0000000000241947 */ /* 0x000fec0003800000 */
[----:B------:R-:W-:Y:S02]  /*1460*/  ULDC.64 UR6, c[0x0][0xa00] ;  /* 0x0002800000067ab9 */ /* 0x000fe40000000a00 */
[----:B------:R-:W-:-:S04]  /*1470*/  ISETP.NE.U32.AND P1, PT, RZ, UR6, PT ;  /* 0x00000006ff007c0c */ /* 0x000fc8000bf25070 */
[----:B------:R-:W-:-:S13]  /*1480*/  ISETP.NE.AND.EX P1, PT, RZ, UR7, PT, P1 ;  /* 0x00000007ff007c0c */ /* 0x000fda000bf25310 */
[----:B------:R-:W-:Y:S05]  /*1490*/  @!P1 BRA `(.L_x_308) ;  /* 0x0000000000149947 */ /* 0x000fea0003800000 */
[----:B-1----:R-:W0:Y:S02]  /*14a0*/  LDC.64 R2, c[0x0][0xa00] ;  /* 0x00028000ff027b82 */ /* 0x002e240000000a00 */
[----:B0-----:R-:W-:-:S05]  /*14b0*/  IMAD.WIDE R2, R25, 0x4, R2 ;  /* 0x0000000419027825 */ /* 0x001fca00078e0202 */
[----:B-----5:R-:W2:Y:S04]  /*14c0*/  LDG.E R29, desc[UR40][R2.64] ;  /* 0x00000028021d7981 */ /* 0x020ea8000c1e1900 */
[----:B------:R-:W2:Y:S02]  /*14d0*/  LDG.E R0, desc[UR40][R2.64+0x4] ;  /* 0x0000042802007981 */ /* 0x000ea4000c1e1900 */
[----:B--2---:R-:W-:-:S07]  /*14e0*/  IMAD.IADD R29, R0, 0x1, -R29 ;  /* 0x00000001001d7824 */ /* 0x004fce00078e0a1d */
.L_x_308:
[----:B------:R-:W-:Y:S02]  /*14f0*/  IMAD.U32 R31, RZ, RZ, UR5 ;  /* 0x00000005ff1f7e24 */ /* 0x000fe4000f8e00ff */
[----:B------:R-:W-:Y:S01]  /*1500*/  IMAD.U32 R24, RZ, RZ, UR4 ;  /* 0x00000004ff187e24 */ /* 0x000fe2000f8e00ff */
[----:B------:R-:W-:Y:S06]  /*1510*/  @!P2 BRA `(.L_x_309) ;  /* 0x000000000010a947 */ /* 0x000fec0003800000 */
[----:B-1----:R-:W-:-:S04]  /*1520*/  IADD3 R2, P0, R33, UR8, RZ ;  /* 0x0000000821027c10 */ /* 0x002fc8000ff1e0ff */
[----:B------:R-:W-:-:S05]  /*1530*/  IADD3.X R3, R32, UR9, RZ, P0, !PT ;  /* 0x0000000920037c10 */ /* 0x000fca00087fe4ff */
[----:B------:R0:W5:Y:S01]  /*1540*/  LDG.E R24, desc[UR40][R2.64] ;  /* 0x0000002802187981 */ /* 0x000162000c1e1900 */
[----:B------:R-:W-:Y:S05]  /*1550*/  BRA `(.L_x_310) ;  /* 0x0000000000107947 */ /* 0x000fea0003800000 */
.L_x_309:
[----:B------:R-:W-:Y:S05]  /*1560*/  @!P0 BRA `(.L_x_310) ;  /* 0x00000000000c8947 */ /* 0x000fea0003800000 */
[----:B-1----:R-:W2:Y:S04]  /*1570*/  LDG.E R3, desc[UR40][R6.64] ;  /* 0x0000002806037981 */ /* 0x002ea8000c1e1900 */
[----:B------:R-:W2:Y:S02]  /*1580*/  LDG.E R24, desc[UR40][R6.64+0x4] ;  /* 0x0000042806187981 */ /* 0x000ea4000c1e1900 */
[----:B--2---:R-:W-:-:S07]  /*1590*/  IMAD.IADD R24, R24, 0x1, -R3 ;  /* 0x0000000118187824 */ /* 0x004fce00078e0a03 */
.L_x_310:
[----:B------:R-:W-:Y:S02]  /*15a0*/  ULDC.64 UR4, c[0x0][0xa10] ;  /* 0x0002840000047ab9 */ /* 0x000fe40000000a00 */
[----:B------:R-:W-:-:S04]  /*15b0*/  ISETP.NE.U32.AND P0, PT, RZ, UR4, PT ;  /* 0x00000004ff007c0c */ /* 0x000fc8000bf05070 */
[----:B------:R-:W-:Y:S01]  /*15c0*/  ISETP.NE.AND.EX P0, PT, RZ, UR5, PT, P0 ;  /* 0x00000005ff007c0c */ /* 0x000fe2000bf05300 */
[----:B-----5:R-:W-:Y:S01]  /*15d0*/  IMAD.IADD R9, R24, 0x1, -R9 ;  /* 0x0000000118097824 */ /* 0x020fe200078e0a09 */
[----:B------:R-:W-:-:S11]  /*15e0*/  ULDC.64 UR4, c[0x0][0xa30] ;  /* 0x00028c0000047ab9 */ /* 0x000fd60000000a00 */
[----:B01----:R-:W0:Y:S02]  /*15f0*/  @P0 LDC.64 R2, c[0x0][0xa10] ;  /* 0x00028400ff020b82 */ /* 0x003e240000000a00 */
[----:B0-----:R-:W-:-:S05]  /*1600*/  @P0 IMAD.WIDE R2, R25, 0x4, R2 ;  /* 0x0000000419020825 */ /* 0x001fca00078e0202 */
[----:B------:R-:W2:Y:S04]  /*1610*/  @P0 LDG.E R0, desc[UR40][R2.64] ;  /* 0x0000002802000981 */ /* 0x000ea8000c1e1900 */
[----:B------:R0:W2:Y:S01]  /*1620*/  @P0 LDG.E R7, desc[UR40][R2.64+0x4] ;  /* 0x0000042802070981 */ /* 0x0000a2000c1e1900 */
[----:B------:R-:W-:Y:S02]  /*1630*/  ISETP.NE.U32.AND P1, PT, RZ, UR4, PT ;  /* 0x00000004ff007c0c */ /* 0x000fe4000bf25070 */
[----:B------:R-:W-:Y:S02]  /*1640*/  MOV R28, R24 ;  /* 0x00000018001c7202 */ /* 0x000fe40000000f00 */
[----:B------:R-:W-:Y:S01]  /*1650*/  ISETP.NE.AND.EX P1, PT, RZ, UR5, PT, P1 ;  /* 0x00000005ff007c0c */ /* 0x000fe2000bf25310 */
[----:B0-----:R-:W-:-:S12]  /*1660*/  IMAD.MOV R2, RZ, RZ, -R9 ;  /* 0x000000ffff027224 */ /* 0x001fd800078e0a09 */
[----:B------:R-:W-:-:S04]  /*1670*/  @P1 IADD3 R4, P2, R33, UR4, RZ ;  /* 0x0000000421041c10 */ /* 0x000fc8000ff5e0ff */
[----:B------:R-:W-:Y:S02]  /*1680*/  @P1 IADD3.X R5, R32, UR5, RZ, P2, !PT ;  /* 0x0000000520051c10 */ /* 0x000fe400097fe4ff */
[----:B------:R-:W-:-:S03]  /*1690*/  VIMNMX R2, RZ, R2, !PT ;  /* 0x00000002ff027248 */ /* 0x000fc60007fe0100 */
[----:B------:R0:W5:Y:S01]  /*16a0*/  @P1 LDG.E R28, desc[UR40][R4.64] ;  /* 0x00000028041c1981 */ /* 0x000162000c1e1900 */
[----:B--2---:R-:W-:-:S04]  /*16b0*/  @P0 IMAD.IADD R31, R7, 0x1, -R0 ;  /* 0x00000001071f0824 */ /* 0x004fc800078e0a00 */
[----:B------:R-:W-:-:S04]  /*16c0*/  IMAD.IADD R105, R9, 0x1, R31 ;  /* 0x0000000109697824 */ /* 0x000fc800078e021f */
[----:B------:R-:W-:-:S04]  /*16d0*/  VIADD R0, R105, 0x9f ;  /* 0x0000009f69007836 */ /* 0x000fc80000000000 */
[----:B------:R-:W-:-:S05]  /*16e0*/  IMAD.HI R0, R0, 0x66666667, RZ ;  /* 0x6666666700007827 */ /* 0x000fca00078e02ff */
[----:B------:R-:W-:-:S04]  /*16f0*/  SHF.R.U32.HI R3, RZ, 0x1f, R0 ;  /* 0x0000001fff037819 */ /* 0x000fc80000011600 */
[----:B------:R-:W-:-:S05]  /*1700*/  LEA.HI.SX32 R104, R0, R3, 0x1a ;  /* 0x0000000300687211 */ /* 0x000fca00078fd2ff */
[----:B------:R-:W-:-:S05]  /*1710*/  IMAD R0, R104, 0xa0, -R9 ;  /* 0x000000a068007824 */ /* 0x000fca00078e0a09 */
[----:B0-----:R-:W-:-:S04]  /*1720*/  VIMNMX R5, R0, R31, PT ;  /* 0x0000001f00057248 */ /* 0x001fc80003fe0100 */
[----:B------:R-:W-:Y:S01]  /*1730*/  ISETP.GT.AND P0, PT, R5, R2, PT ;  /* 0x000000020500720c */ /* 0x000fe20003f04270 */
[----:B------:R-:W-:-:S05]  /*1740*/  IMAD.WIDE.U32 R2, R2, -0x33333333, RZ ;  /* 0xcccccccd02027825 */ /* 0x000fca00078e00ff */
[----:B------:R-:W-:-:S04]  /*1750*/  SHF.R.U32.HI R30, RZ, 0x7, R3 ;  /* 0x00000007ff1e7819 */ /* 0x000fc80000011603 */
[----:B------:R-:W-:-:S03]  /*1760*/  MOV R2, R30 ;  /* 0x0000001e00027202 */ /* 0x000fc60000000f00 */
[----:B------:R-:W-:-:S04]  /*1770*/  @P0 VIADD R0, R5, 0x9f ;  /* 0x0000009f05000836 */ /* 0x000fc80000000000 */
[----:B------:R-:W-:-:S05]  /*1780*/  @P0 IMAD.HI R0, R0, 0x66666667, RZ ;  /* 0x6666666700000827 */ /* 0x000fca00078e02ff */
[----:B------:R-:W-:-:S04]  /*1790*/  @P0 SHF.R.U32.HI R3, RZ, 0x1f, R0 ;  /* 0x0000001fff030819 */ /* 0x000fc80000011600 */
[----:B------:R-:W-:Y:S02]  /*17a0*/  @P0 LEA.HI.SX32 R2, R0, R3, 0x1a ;  /* 0x0000000300020211 */ /* 0x000fe400078fd2ff */
[----:B------:R-:W-:Y:S02]  /*17b0*/  PLOP3.LUT P0, PT, PT, PT, PT, 0x80, 0x0 ;  /* 0x000000000000781c */ /* 0x000fe40003f0f070 */
[----:B------:R-:W-:-:S13]  /*17c0*/  ISETP.GT.AND P1, PT, R2, R30, PT ;  /* 0x0000001e0200720c */ /* 0x000fda0003f24270 */
[----:B------:R-:W-:Y:S05]  /*17d0*/  @!P1 BRA `(.L_x_311) ;  /* 0x0000003000f89947 */ /* 0x000fea0003800000 */
[----:B------:R-:W-:Y:S01]  /*17e0*/  VIADD R0, R16, 0xe000 ;  /* 0x0000e00010007836 */ /* 0x000fe20000000000 */
[----:B------:R-:W-:Y:S04]  /*17f0*/  BSSY B6, `(.L_x_312) ;  /* 0x0000013000067945 */ /* 0x000fe80003800000 */
[----:B------:R-:W-:-:S13]  /*1800*/  LOP3.LUT P0, RZ, R0, 0x1bf, RZ, 0xc0, !PT ;  /* 0x000001bf00ff7812 */ /* 0x000fda000780c0ff */
[----:B------:R-:W-:Y:S05]  /*1810*/  @!P0 BRA `(.L_x_313) ;  /* 0x0000000000408947 */ /* 0x000fea0003800000 */
        /* <DEDUP_REMOVED lines=9> */
[----:B------:R-:W-:Y:S02]  /*18b0*/  IMAD.U32 R6, RZ, RZ, UR4 ;  /* 0x00000004ff067e24 */ /* 0x000fe4000f8e00ff */
[----:B------:R-:W-:-:S02]  /*18c0*/  IMAD.U32 R7, RZ, RZ, UR5 ;  /* 0x00000005ff077e24 */ /* 0x000fc4000f8e00ff */
[----:B------:R-:W-:Y:S02]  /*18d0*/  IMAD.MOV.U32 R8, RZ, RZ, 0x70 ;  /* 0x00000070ff087424 */ /* 0x000fe400078e00ff */
[----:B------:R-:W-:Y:S02]  /*18e0*/  IMAD.MOV.U32 R12, RZ, RZ, 0x1 ;  /* 0x00000001ff0c7424 */ /* 0x000fe400078e00ff */
[----:B0-----:R-:W-:-:S07]  /*18f0*/  IMAD.MOV.U32 R13, RZ, RZ, RZ ;  /* 0x000000ffff0d7224 */ /* 0x001fce00078e00ff */
[----:B------:R-:W-:-:S07]  /*1900*/  LEPC R20, `(.L_x_313) ;  /* 0x000000001014794e */ /* 0x000fce0000000000 */
[----:B-1---5:R-:W-:Y:S05]  /*1910*/  CALL.ABS.NOINC R14 ;  /* 0x000000000e007343 */ /* 0x022fea0003c00000 */
.L_x_313:
[----:B------:R-:W-:Y:S05]  /*1920*/  BSYNC B6 ;  /* 0x0000000000067941 */ /* 0x000fea0003800000 */
.L_x_312:
        /* <DEDUP_REMOVED lines=20> */
.L_x_315:
[----:B------:R-:W-:Y:S05]  /*1a70*/  BSYNC B6 ;  /* 0x0000000000067941 */ /* 0x000fea0003800000 */
.L_x_314:
[----:B------:R-:W-:Y:S01]  /*1a80*/  ULDC.64 UR4, c[0x0][0x9f8] ;  /* 0x00027e0000047ab9 */ /* 0x000fe20000000a00 */
[----:B------:R-:W2:Y:S01]  /*1a90*/  LDL.LU R10, [R1] ;  /* 0x00000000010a7983 */ /* 0x000ea20000300800 */
[----:B------:R-:W-:Y:S01]  /*1aa0*/  ISETP.NE.U32.AND P0, PT, RZ, UR4, PT ;  /* 0x00000004ff007c0c */ /* 0x000fe2000bf05070 */
[----:B------:R-:W0:Y:S01]  /*1ab0*/  LDC.64 R44, c[0x0][0x300] ;  /* 0x0000c000ff2c7b82 */ /* 0x000e220000000a00 */
[----:B------:R-:W-:Y:S01]  /*1ac0*/  IADD3 R27, R27, R24, RZ ;  /* 0x000000181b1b7210 */ /* 0x000fe20007ffe0ff */
[----:B------:R-:W-:Y:S01]  /*1ad0*/  ULDC.64 UR6, c[0x0][0x330] ;  /* 0x0000cc0000067ab9 */ /* 0x000fe20000000a00 */
[----:B------:R-:W-:Y:S01]  /*1ae0*/  ISETP.NE.AND.EX P0, PT, RZ, UR5, PT, P0 ;  /* 0x00000005ff007c0c */ /* 0x000fe2000bf05300 */
[----:B------:R-:W3:Y:S04]  /*1af0*/  LDL R12, [R1+0x2c] ;  /* 0x00002c00010c7983 */ /* 0x000ee80000100800 */
[----:B------:R-:W1:Y:S01]  /*1b00*/  LDC R15, c[0x0][0x3f4] ;  /* 0x0000fd00ff0f7b82 */ /* 0x000e620000000800 */
[----:B------:R-:W-:Y:S01]  /*1b10*/  SHF.R.S32.HI R19, RZ, 0x1f, R18 ;  /* 0x0000001fff137819 */ /* 0x000fe20000011412 */
[----:B------:R-:W4:Y:S06]  /*1b20*/  LDL R24, [R1+0x5c] ;  /* 0x00005c0001187983 */ /* 0x000f2c0000100800 */
[----:B------:R-:W-:Y:S01]  /*1b30*/  @P0 IADD3 R4, P1, R33, UR4, RZ ;  /* 0x0000000421040c10 */ /* 0x000fe2000ff3e0ff */
[----:B------:R-:W2:Y:S03]  /*1b40*/  LDC.64 R38, c[0x0][0x3f8] ;  /* 0x0000fe00ff267b82 */ /* 0x000ea60000000a00 */
[----:B------:R-:W-:Y:S01]  /*1b50*/  @P0 IADD3.X R5, R32, UR5, RZ, P1, !PT ;  /* 0x0000000520050c10 */ /* 0x000fe20008ffe4ff */
[----:B------:R-:W-:-:S04]  /*1b60*/  ULDC.64 UR4, c[0x0][0xa08] ;  /* 0x0002820000047ab9 */ /* 0x000fc80000000a00 */
[----:B------:R1:W3:Y:S01]  /*1b70*/  @P0 LDG.E R25, desc[UR40][R4.64] ;  /* 0x0000002804190981 */ /* 0x0002e2000c1e1900 */
[----:B------:R-:W-:Y:S01]  /*1b80*/  SHF.R.S32.HI R11, RZ, 0x1f, R27 ;  /* 0x0000001fff0b7819 */ /* 0x000fe2000001141b */
[-C--:B0-----:R-:W-:Y:S01]  /*1b90*/  IMAD.WIDE.U32 R6, R27, R44.reuse, RZ ;  /* 0x0000002c1b067225 */ /* 0x081fe200078e00ff */
[----:B------:R-:W-:Y:S01]  /*1ba0*/  ISETP.NE.U32.AND P0, PT, RZ, UR4, PT ;  /* 0x00000004ff007c0c */ /* 0x000fe2000bf05070 */
[----:B------:R-:W0:Y:S02]  /*1bb0*/  LDC.64 R32, c[0x0][0x408] ;  /* 0x00010200ff207b82 */ /* 0x000e240000000a00 */
[----:B------:R-:W-:Y:S01]  /*1bc0*/  IMAD R0, R11, R44, RZ ;  /* 0x0000002c0b007224 */ /* 0x000fe200078e02ff */
[----:B-1----:R-:W-:Y:S01]  /*1bd0*/  ISETP.GE.AND P2, PT, R18, R15, PT ;  /* 0x0000000f1200720c */ /* 0x002fe20003f46270 */
[----:B------:R-:W-:Y:S01]  /*1be0*/  IMAD.WIDE.U32 R8, R26, UR6, R18 ;  /* 0x000000061a087c25 */ /* 0x000fe2000f8e0012 */
[----:B------:R-:W-:Y:S01]  /*1bf0*/  ISETP.NE.AND.EX P0, PT, RZ, UR5, PT, P0 ;  /* 0x00000005ff007c0c */ /* 0x000fe2000bf05300 */
[----:B------:R-:W-:-:S02]  /*1c00*/  ULDC.64 UR4, c[0x0][0x308] ;  /* 0x0000c20000047ab9 */ /* 0x000fc40000000a00 */
[----:B------:R-:W-:Y:S01]  /*1c10*/  IMAD R3, R27, R45, R0 ;  /* 0x0000002d1b037224 */ /* 0x000fe200078e0200 */
[----:B------:R-:W-:-:S03]  /*1c20*/  SHF.R.S32.HI R0, RZ, 0x1f, R26 ;  /* 0x0000001fff007819 */ /* 0x000fc6000001141a */
[----:B------:R-:W-:Y:S02]  /*1c30*/  IMAD.IADD R7, R7, 0x1, R3 ;  /* 0x0000000107077824 */ /* 0x000fe400078e0203 */
[C---:B------:R-:W-:Y:S02]  /*1c40*/  IMAD R3, R0.reuse, UR6, RZ ;  /* 0x0000000600037c24 */ /* 0x040fe4000f8e02ff */
[----:B------:R-:W-:Y:S02]  /*1c50*/  IMAD R0, R0, UR4, RZ ;  /* 0x0000000400007c24 */ /* 0x000fe4000f8e02ff */
[C---:B------:R-:W-:Y:S01]  /*1c60*/  IMAD R13, R26.reuse, UR7, R3 ;  /* 0x000000071a0d7c24 */ /* 0x040fe2000f8e0203 */
[----:B------:R-:W-:Y:S01]  /*1c70*/  ULDC.64 UR6, c[0x0][0x338] ;  /* 0x0000ce0000067ab9 */ /* 0x000fe20000000a00 */
[C---:B------:R-:W-:Y:S02]  /*1c80*/  IMAD R3, R26.reuse, UR5, R0 ;  /* 0x000000051a037c24 */ /* 0x040fe4000f8e0200 */
[----:B------:R-:W-:Y:S01]  /*1c90*/  IMAD.WIDE.U32 R4, R26, UR4, R6 ;  /* 0x000000041a047c25 */ /* 0x000fe2000f8e0006 */
[----:B------:R-:W-:-:S03]  /*1ca0*/  ULDC.64 UR4, c[0x0][0x310] ;  /* 0x0000c40000047ab9 */ /* 0x000fc60000000a00 */
[----:B------:R-:W-:Y:S02]  /*1cb0*/  IMAD.IADD R5, R5, 0x1, R3 ;  /* 0x0000000105057824 */ /* 0x000fe400078e0203 */
[----:B------:R-:W-:Y:S01]  /*1cc0*/  IMAD.IADD R9, R9, 0x1, R13 ;  /* 0x0000000109097824 */ /* 0x000fe200078e020d */
[----:B--2---:R-:W-:-:S04]  /*1cd0*/  LOP3.LUT R10, R10, 0xfffffffb, RZ, 0xc0, !PT ;  /* 0xfffffffb0a0a7812 */ /* 0x004fc800078ec0ff */
[----:B------:R-:W-:-:S05]  /*1ce0*/  @P2 LOP3.LUT R10, R10, 0x4, RZ, 0xfc, !PT ;  /* 0x000000040a0a2812 */ /* 0x000fca00078efcff */
[----:B------:R1:W-:Y:S04]  /*1cf0*/  STL [R1], R10 ;  /* 0x0000000a01007387 */ /* 0x0003e80000100800 */
[----:B-1----:R-:W2:Y:S01]  /*1d00*/  LDL R10, [R1+0x30] ;  /* 0x00003000010a7983 */ /* 0x002ea20000100800 */
[----:B---3--:R-:W-:Y:S02]  /*1d10*/  SEL R3, R25, RZ, !P0 ;  /* 0x000000ff19037207 */ /* 0x008fe40004000000 */
[----:B------:R-:W-:-:S03]  /*1d20*/  SHF.R.S32.HI R0, RZ, 0x1f, R25 ;  /* 0x0000001fff007819 */ /* 0x000fc60000011419 */
[C---:B------:R-:W-:Y:S02]  /*1d30*/  IMAD.WIDE.U32 R46, R3.reuse, UR6, R8 ;  /* 0x00000006032e7c25 */ /* 0x040fe4000f8e0008 */
[----:B------:R-:W3:Y:S01]  /*1d40*/  LDL R8, [R1+0x34] ;  /* 0x0000340001087983 */ /* 0x000ee20000100800 */
[----:B------:R-:W-:Y:S02]  /*1d50*/  SEL R0, R0, RZ, !P0 ;  /* 0x000000ff00007207 */ /* 0x000fe40004000000 */
[----:B------:R-:W-:Y:S01]  /*1d60*/  SHF.R.S32.HI R14, RZ, 0x1f, R22 ;  /* 0x0000001fff0e7819 */ /* 0x000fe20000011416 */
[C---:B------:R-:W-:Y:S01]  /*1d70*/  IMAD.WIDE.U32 R48, R3.reuse, UR4, R4 ;  /* 0x0000000403307c25 */ /* 0x040fe2000f8e0004 */
[----:B------:R-:W1:Y:S03]  /*1d80*/  S2R R26, SR_TID.X ;  /* 0x00000000001a7919 */ /* 0x000e660000002100 */
[C---:B------:R-:W-:Y:S01]  /*1d90*/  IMAD R6, R0.reuse, UR4, RZ ;  /* 0x0000000400067c24 */ /* 0x040fe2000f8e02ff */
[----:B------:R-:W-:Y:S01]  /*1da0*/  SHF.R.S32.HI R157, RZ, 0x1f, R156 ;  /* 0x0000001fff9d7819 */ /* 0x000fe2000001149c */
[----:B------:R-:W-:Y:S01]  /*1db0*/  IMAD R4, R0, UR6, RZ ;  /* 0x0000000600047c24 */ /* 0x000fe2000f8e02ff */
[----:B------:R-:W-:Y:S01]  /*1dc0*/  ULDC UR4, c[0x0][0x2f4] ;  /* 0x0000bd0000047ab9 */ /* 0x000fe20000000800 */
[----:B------:R-:W-:-:S02]  /*1dd0*/  IMAD R7, R3, UR5, R6 ;  /* 0x0000000503077c24 */ /* 0x000fc4000f8e0206 */
[-C--:B------:R-:W-:Y:S02]  /*1de0*/  IMAD R0, R14, R44.reuse, RZ ;  /* 0x0000002c0e007224 */ /* 0x080fe400078e02ff */
[----:B------:R-:W-:-:S04]  /*1df0*/  IMAD.WIDE.U32 R20, R22, R44, R18 ;  /* 0x0000002c16147225 */ /* 0x000fc800078e0012 */
[----:B------:R-:W-:Y:S02]  /*1e00*/  IMAD R71, R3, UR7, R4 ;  /* 0x0000000703477c24 */ /* 0x000fe4000f8e0204 */
[----:B------:R-:W-:Y:S01]  /*1e10*/  IMAD R5, R22, R45, R0 ;  /* 0x0000002d16057224 */ /* 0x000fe200078e0200 */
[----:B------:R-:W-:Y:S01]  /*1e20*/  IADD3 R0, P0, R48, R20, RZ ;  /* 0x0000001430007210 */ /* 0x000fe20007f1e0ff */
[----:B------:R-:W-:Y:S02]  /*1e30*/  IMAD.IADD R3, R49, 0x1, R7 ;  /* 0x0000000131037824 */ /* 0x000fe400078e0207 */
[----:B------:R-:W-:-:S03]  /*1e40*/  IMAD R4, R14, R38, RZ ;  /* 0x000000260e047224 */ /* 0x000fc600078e02ff */
[----:B------:R-:W-:Y:S02]  /*1e50*/  IADD3.X R20, R3, R21, R5, P0, !PT ;  /* 0x0000001503147210 */ /* 0x000fe400007fe405 */
[----:B------:R-:W-:Y:S01]  /*1e60*/  SEL R5, R15, RZ, P2 ;  /* 0x000000ff0f057207 */ /* 0x000fe20001000000 */
[----:B------:R-:W-:Y:S02]  /*1e70*/  IMAD R7, R22, R39, R4 ;  /* 0x0000002716077224 */ /* 0x000fe400078e0204 */
[----:B0-----:R-:W-:Y:S02]  /*1e80*/  IMAD R4, R14, R32, RZ ;  /* 0x000000200e047224 */ /* 0x001fe400078e02ff */
[----:B------:R-:W-:Y:S02]  /*1e90*/  IMAD.IADD R5, R18, 0x1, R5 ;  /* 0x0000000112057824 */ /* 0x000fe400078e0205 */
[----:B------:R-:W-:-:S04]  /*1ea0*/  IMAD.WIDE.U32 R42, R22, R38, R156 ;  /* 0x00000026162a7225 */ /* 0x000fc800078e009c */
[----:B------:R-:W-:-:S04]  /*1eb0*/  IMAD.WIDE.U32 R40, R22, R38, R18 ;  /* 0x0000002616287225 */ /* 0x000fc800078e0012 */
[C---:B------:R-:W-:Y:S01]  /*1ec0*/  IMAD R9, R22.reuse, R33, R4 ;  /* 0x0000002116097224 */ /* 0x040fe200078e0204 */
[----:B------:R-:W-:Y:S01]  /*1ed0*/  SHF.R.S32.HI R4, RZ, 0x1f, R5 ;  /* 0x0000001fff047819 */ /* 0x000fe20000011405 */
[----:B------:R-:W-:Y:S02]  /*1ee0*/  IMAD.IADD R43, R43, 0x1, R7 ;  /* 0x000000012b2b7824 */ /* 0x000fe400078e0207 */
[----:B------:R-:W-:Y:S01]  /*1ef0*/  IMAD.IADD R41, R7, 0x1, R41 ;  /* 0x0000000107297824 */ /* 0x000fe200078e0229 */
[----:B-----5:R-:W-:Y:S01]  /*1f00*/  SHF.R.S32.HI R7, RZ, 0x1f, R28 ;  /* 0x0000001fff077819 */ /* 0x020fe2000001141c */
[----:B------:R-:W-:Y:S01]  /*1f10*/  IMAD.WIDE.U32 R36, R22, R32, R156 ;  /* 0x0000002016247225 */ /* 0x000fe200078e009c */
[----:B------:R-:W-:-:S03]  /*1f20*/  LEA.HI R21, R4, R5, RZ, 0x4 ;  /* 0x0000000504157211 */ /* 0x000fc600078f20ff */
[----:B------:R-:W-:Y:S01]  /*1f30*/  IMAD.WIDE.U32 R34, R22, R32, R18 ;  /* 0x0000002016227225 */ /* 0x000fe200078e0012 */
[----:B------:R-:W-:-:S03]  /*1f40*/  IADD3 R37, R37, R9, RZ ;  /* 0x0000000925257210 */ /* 0x000fc60007ffe0ff */
[----:B------:R-:W-:Y:S01]  /*1f50*/  IMAD R6, R7, R38, RZ ;  /* 0x0000002607067224 */ /* 0x000fe200078e02ff */
[----:B------:R-:W-:Y:S01]  /*1f60*/  LOP3.LUT R4, R12, 0x30, R21, 0xf8, !PT ;  /* 0x000000300c047812 */ /* 0x000fe200078ef815 */
[----:B------:R-:W-:Y:S02]  /*1f70*/  IMAD.IADD R35, R9, 0x1, R35 ;  /* 0x0000000109237824 */ /* 0x000fe400078e0223 */
[----:B------:R-:W-:Y:S01]  /*1f80*/  IMAD R7, R7, R32, RZ ;  /* 0x0000002007077224 */ /* 0x000fe200078e02ff */
[----:B-1----:R-:W-:Y:S01]  /*1f90*/  SHF.R.U32.HI R13, RZ, 0x7, R26 ;  /* 0x00000007ff0d7819 */ /* 0x002fe2000001161a */
[----:B------:R-:W-:Y:S01]  /*1fa0*/  IMAD R55, R45, 0xa0, RZ ;  /* 0x000000a02d377824 */ /* 0x000fe200078e02ff */
[----:B------:R-:W-:Y:S01]  /*1fb0*/  IADD3 R50, P0, R22, R27, RZ ;  /* 0x0000001b16327210 */ /* 0x000fe20007f1e0ff */
[----:B------:R-:W-:Y:S01]  /*1fc0*/  IMAD.WIDE.U32 R44, R44, 0xa0, RZ ;  /* 0x000000a02c2c7825 */ /* 0x000fe200078e00ff */
[----:B------:R-:W-:-:S03]  /*1fd0*/  LOP3.LUT R60, R21, 0xfffffff0, RZ, 0xc0, !PT ;  /* 0xfffffff0153c7812 */ /* 0x000fc600078ec0ff */
[C---:B------:R-:W-:Y:S02]  /*1fe0*/  IMAD R59, R28.reuse, R39, R6 ;  /* 0x000000271c3b7224 */ /* 0x040fe400078e0206 */
[----:B------:R-:W-:Y:S02]  /*1ff0*/  IMAD R5, R39, 0xa0, RZ ;  /* 0x000000a027057824 */ /* 0x000fe400078e02ff */
[----:B------:R-:W-:-:S04]  /*2000*/  IMAD.WIDE.U32 R42, R28, R38, R42 ;  /* 0x000000261c2a7225 */ /* 0x000fc800078e002a */
[----:B------:R-:W-:-:S04]  /*2010*/  IMAD.WIDE.U32 R40, R28, R38, R40 ;  /* 0x000000261c287225 */ /* 0x000fc800078e0028 */
[C---:B------:R-:W-:Y:S02]  /*2020*/  IMAD R7, R28.reuse, R33, R7 ;  /* 0x000000211c077224 */ /* 0x040fe400078e0207 */
[----:B------:R-:W-:Y:S02]  /*2030*/  IMAD R57, R33, 0xa0, RZ ;  /* 0x000000a021397824 */ /* 0x000fe400078e02ff */
[----:B------:R-:W-:-:S04]  /*2040*/  IMAD.WIDE.U32 R36, R28, R32, R36 ;  /* 0x000000201c247225 */ /* 0x000fc800078e0024 */
[----:B------:R-:W-:-:S04]  /*2050*/  IMAD.WIDE.U32 R34, R28, R32, R34 ;  /* 0x000000201c227225 */ /* 0x000fc800078e0022 */
[----:B------:R-:W-:Y:S02]  /*2060*/  VIADD R52, R18, 0x20 ;  /* 0x0000002012347836 */ /* 0x000fe40000000000 */
[----:B------:R-:W-:-:S04]  /*2070*/  IMAD.WIDE.U32 R38, R38, 0xa0, RZ ;  /* 0x000000a026267825 */ /* 0x000fc800078e00ff */
[----:B------:R-:W-:Y:S01]  /*2080*/  IMAD.WIDE.U32 R32, R32, 0xa0, RZ ;  /* 0x000000a020207825 */ /* 0x000fe200078e00ff */
[----:B----4-:R-:W-:Y:S02]  /*2090*/  LOP3.LUT P4, RZ, R24, 0x2, RZ, 0xc0, !PT ;  /* 0x0000000218ff7812 */ /* 0x010fe4000788c0ff */
[----:B------:R-:W-:Y:S01]  /*20a0*/  ISETP.GE.AND P3, PT, R18, UR4, PT ;  /* 0x0000000412007c0c */ /* 0x000fe2000bf66270 */
[----:B------:R-:W-:Y:S01]  /*20b0*/  IMAD.IADD R58, R43, 0x1, R59 ;  /* 0x000000012b3a7824 */ /* 0x000fe200078e023b */
[----:B------:R-:W-:Y:S01]  /*20c0*/  ISETP.GE.AND P2, PT, R52, UR4, PT ;  /* 0x0000000434007c0c */ /* 0x000fe2000bf46270 */
[----:B------:R-:W-:Y:S01]  /*20d0*/  VIADD R53, R13, 0x8 ;  /* 0x000000080d357836 */ /* 0x000fe20000000000 */
[----:B------:R-:W-:Y:S01]  /*20e0*/  IADD3 R55, R45, R55, RZ ;  /* 0x000000372d377210 */ /* 0x000fe20007ffe0ff */
[----:B------:R-:W-:Y:S01]  /*20f0*/  IMAD.SHL.U32 R54, R15, 0x2, RZ ;  /* 0x000000020f367824 */ /* 0x000fe200078e00ff */
[----:B------:R-:W-:Y:S01]  /*2100*/  SHF.R.S32.HI R69, RZ, 0x1f, R60 ;  /* 0x0000001fff457819 */ /* 0x000fe2000001143c */
[----:B------:R-:W-:-:S02]  /*2110*/  IMAD.X R51, R14, 0x1, R11, P0 ;  /* 0x000000010e337824 */ /* 0x000fc400000e060b */
[----:B------:R-:W-:Y:S02]  /*2120*/  IMAD.IADD R56, R39, 0x1, R5 ;  /* 0x0000000127387824 */ /* 0x000fe400078e0205 */
[----:B------:R-:W-:Y:S02]  /*2130*/  IMAD.IADD R57, R33, 0x1, R57 ;  /* 0x0000000121397824 */ /* 0x000fe400078e0239 */
[----:B------:R-:W-:Y:S02]  /*2140*/  IMAD.IADD R59, R59, 0x1, R41 ;  /* 0x000000013b3b7824 */ /* 0x000fe400078e0229 */
[----:B------:R-:W-:Y:S02]  /*2150*/  IMAD.IADD R61, R37, 0x1, R7 ;  /* 0x00000001253d7824 */ /* 0x000fe400078e0207 */
[----:B------:R-:W-:Y:S02]  /*2160*/  IMAD.IADD R68, R7, 0x1, R35 ;  /* 0x0000000107447824 */ /* 0x000fe400078e0223 */
[----:B------:R-:W-:Y:S01]  /*2170*/  IMAD.IADD R71, R47, 0x1, R71 ;  /* 0x000000012f477824 */ /* 0x000fe200078e0247 */
[----:B--2---:R-:W-:-:S04]  /*2180*/  LOP3.LUT R4, R4, R10, RZ, 0x3c, !PT ;  /* 0x0000000a04047212 */ /* 0x004fc800078e3cff */
[----:B---3--:R-:W-:-:S07]  /*2190*/  IADD3 R70, R8, R4, RZ ;  /* 0x0000000408467210 */ /* 0x008fce0007ffe0ff */
.L_x_345:
[----:B--2---:R-:W2:Y:S01]  /*21a0*/  LDL R6, [R1+0x24] ;  /* 0x0000240001067983 */ /* 0x004ea20000100800 */
[----:B----4-:R-:W0:Y:S03]  /*21b0*/  LDC.64 R62, c[0x0][0x2e8] ;  /* 0x0000ba00ff3e7b82 */ /* 0x010e260000000a00 */
[----:B---3--:R-:W3:Y:S01]  /*21c0*/  LDL.LU R4, [R1] ;  /* 0x0000000001047983 */ /* 0x008ee20000300800 */
[----:B------:R-:W-:Y:S01]  /*21d0*/  VIADD R2, R2, 0xffffffff ;  /* 0xffffffff02027836 */ /* 0x000fe20000000000 */
[----:B------:R-:W-:Y:S05]  /*21e0*/  YIELD ;  /* 0x0000000000007946 */ /* 0x000fea0003800000 */
[----:B------:R-:W1:Y:S01]  /*21f0*/  LDC R27, c[0x0][0x3f4] ;  /* 0x0000fd00ff1b7b82 */ /* 0x000e620000000800 */
[----:B------:R-:W-:Y:S01]  /*2200*/  ISETP.GT.AND P5, PT, R2, R30, PT ;  /* 0x0000001e0200720c */ /* 0x000fe20003fa4270 */
[-C--:B------:R-:W-:Y:S01]  /*2210*/  IMAD R5, R55, R2.reuse, RZ ;  /* 0x0000000237057224 */ /* 0x080fe200078e02ff */
[----:B------:R-:W-:Y:S01]  /*2220*/  SHF.R.S32.HI R11, RZ, 0x1f, R2 ;  /* 0x0000001fff0b7819 */ /* 0x000fe20000011402 */
[----:B------:R-:W-:Y:S01]  /*2230*/  IMAD.WIDE.U32 R14, R44, R2, RZ ;  /* 0x000000022c0e7225 */ /* 0x000fe200078e00ff */
[----:B------:R-:W-:Y:S03]  /*2240*/  BSSY B0, `(.L_x_316) ;  /* 0x000025a000007945 */ /* 0x000fe60003800000 */
[----:B------:R-:W-:-:S04]  /*2250*/  IMAD R7, R11, R44, R5 ;  /* 0x0000002c0b077224 */ /* 0x000fc800078e0205 */
[----:B------:R-:W-:Y:S01]  /*2260*/  IMAD.IADD R65, R15, 0x1, R7 ;  /* 0x000000010f417824 */ /* 0x000fe200078e0207 */
[----:B0-----:R-:W-:-:S04]  /*2270*/  IADD3 R12, P0, P1, R14, R62, R0 ;  /* 0x0000003e0e0c7210 */ /* 0x001fc8000791e000 */
[----:B------:R-:W-:Y:S02]  /*2280*/  IADD3.X R13, R65, R63, R20, P0, P1 ;  /* 0x0000003f410d7210 */ /* 0x000fe400007e2414 */
[----:B-1----:R-:W-:Y:S01]  /*2290*/  ISETP.GE.AND P0, PT, R27, 0x1, PT ;  /* 0x000000011b00780c */ /* 0x002fe20003f06270 */
[----:B--2---:R-:W-:Y:S01]  /*22a0*/  IMAD R73, R17, 0x2800, R6 ;  /* 0x0000280011497824 */ /* 0x004fe200078e0206 */
[----:B---3--:R-:W-:-:S03]  /*22b0*/  LOP3.LUT R4, R4, 0xfffffffd, RZ, 0xc0, !PT ;  /* 0xfffffffd04047812 */ /* 0x008fc600078ec0ff */
[C---:B------:R-:W-:Y:S02]  /*22c0*/  VIADD R5, R73.reuse, 0x20 ;  /* 0x0000002049057836 */ /* 0x040fe40000000000 */
[----:B------:R-:W-:Y:S01]  /*22d0*/  @P4 VIADD R5, R73, 0xffffffe0 ;  /* 0xffffffe049054836 */ /* 0x000fe20000000000 */
[----:B------:R-:W-:Y:S01]  /*22e0*/  @P5 LOP3.LUT R4, R4, 0x2, RZ, 0xfc, !PT ;  /* 0x0000000204045812 */ /* 0x000fe200078efcff */
[----:B------:R-:W-:-:S03]  /*22f0*/  IMAD.IADD R73, R16, 0x1, R73 ;  /* 0x0000000110497824 */ /* 0x000fc600078e0249 */
[----:B------:R-:W-:Y:S01]  /*2300*/  IADD3 R72, R16, R5, RZ ;  /* 0x0000000510487210 */ /* 0x000fe20007ffe0ff */
[----:B------:R0:W-:Y:S01]  /*2310*/  STL [R1], R4 ;  /* 0x0000000401007387 */ /* 0x0001e20000100800 */
[----:B------:R-:W-:Y:S05]  /*2320*/  @!P0 BRA `(.L_x_317) ;  /* 0x0000002000e48947 */ /* 0x000fea0003800000 */
[----:B------:R-:W-:Y:S01]  /*2330*/  ULDC.U8 UR4, c[0x0][0x410] ;  /* 0x0001040000047ab9 */ /* 0x000fe20000000000 */
[-C--:B------:R-:W-:Y:S01]  /*2340*/  IMAD R5, R56, R2.reuse, RZ ;  /* 0x0000000238057224 */ /* 0x080fe200078e02ff */
[----:B------:R-:W-:Y:S01]  /*2350*/  ISETP.NE.AND P0, PT, RZ, UR4, PT ;  /* 0x00000004ff007c0c */ /* 0x000fe2000bf05270 */
[----:B------:R-:W-:Y:S02]  /*2360*/  IMAD R7, R57, R2, RZ ;  /* 0x0000000239077224 */ /* 0x000fe400078e02ff */
[C---:B------:R-:W-:Y:S02]  /*2370*/  IMAD R9, R11.reuse, R38, R5 ;  /* 0x000000260b097224 */ /* 0x040fe400078e0205 */
[----:B------:R-:W-:Y:S02]  /*2380*/  IMAD R11, R11, R32, R7 ;  /* 0x000000200b0b7224 */ /* 0x000fe400078e0207 */
[----:B0-----:R-:W-:-:S04]  /*2390*/  IMAD.WIDE.U32 R4, R38, R2, RZ ;  /* 0x0000000226047225 */ /* 0x001fc800078e00ff */
[----:B------:R-:W-:-:S04]  /*23a0*/  IMAD.WIDE.U32 R6, R32, R2, RZ ;  /* 0x0000000220067225 */ /* 0x000fc800078e00ff */
[----:B------:R-:W-:Y:S02]  /*23b0*/  IMAD.IADD R26, R5, 0x1, R9 ;  /* 0x00000001051a7824 */ /* 0x000fe400078e0209 */
[----:B------:R-:W-:Y:S01]  /*23c0*/  IMAD.IADD R64, R7, 0x1, R11 ;  /* 0x0000000107407824 */ /* 0x000fe200078e020b */
[----:B------:R-:W-:Y:S06]  /*23d0*/  @!P0 BRA `(.L_x_318) ;  /* 0x0000001000388947 */ /* 0x000fec0003800000 */
[----:B------:R-:W-:Y:S01]  /*23e0*/  IMAD R8, R2, -0xa0, R31 ;  /* 0xffffff6002087824 */ /* 0x000fe200078e021f */
[----:B------:R-:W-:Y:S01]  /*23f0*/  BSSY B1, `(.L_x_319) ;  /* 0x0000017000017945 */ /* 0x000fe20003800000 */
[----:B------:R-:W-:Y:S02]  /*2400*/  CS2R R14, SRZ ;  /* 0x00000000000e7805 */ /* 0x000fe4000001ff00 */
[----:B------:R-:W-:Y:S02]  /*2410*/  CS2R R10, SRZ ;  /* 0x00000000000a7805 */ /* 0x000fe4000001ff00 */
[----:B------:R-:W-:Y:S02]  /*2420*/  CS2R R24, SRZ ;  /* 0x0000000000187805 */ /* 0x000fe4000001ff00 */
[----:B------:R-:W-:-:S04]  /*2430*/  VIMNMX R9, R8, 0xa0, PT ;  /* 0x000000a008097848 */ /* 0x000fc80003fe0100 */
[----:B------:R-:W-:Y:S02]  /*2440*/  ISETP.GE.AND P1, PT, R22, R9, PT ;  /* 0x000000091600720c */ /* 0x000fe40003f26270 */
[----:B------:R-:W-:-:S11]  /*2450*/  CS2R R8, SRZ ;  /* 0x0000000000087805 */ /* 0x000fd6000001ff00 */
[----:B------:R-:W-:Y:S05]  /*2460*/  @P1 BRA `(.L_x_320) ;  /* 0x00000000003c1947 */ /* 0x000fea0003800000 */
[----:B------:R-:W2:Y:S01]  /*2470*/  LDL R66, [R1+0x20] ;  /* 0x0000200001427983 */ /* 0x000ea20000100800 */
[----:B------:R-:W-:Y:S02]  /*2480*/  ULDC.64 UR4, c[0x0][0x3e8] ;  /* 0x0000fa0000047ab9 */ /* 0x000fe40000000a00 */
[----:B------:R-:W-:-:S04]  /*2490*/  IADD3 R4, P0, P5, R42, UR4, R4 ;  /* 0x000000042a047c10 */ /* 0x000fc8000fd1e004 */
[----:B------:R-:W-:Y:S01]  /*24a0*/  IADD3.X R5, R58, UR5, R26, P0, P5 ;  /* 0x000000053a057c10 */ /* 0x000fe200087ea41a */
[----:B------:R-:W-:Y:S02]  /*24b0*/  ULDC.64 UR4, c[0x0][0x400] ;  /* 0x0001000000047ab9 */ /* 0x000fe40000000a00 */
[----:B------:R-:W-:-:S04]  /*24c0*/  IADD3 R6, P0, P5, R36, UR4, R6 ;  /* 0x0000000424067c10 */ /* 0x000fc8000fd1e006 */
[----:B------:R-:W-:Y:S02]  /*24d0*/  IADD3.X R7, R61, UR5, R64, P0, P5 ;  /* 0x000000053d077c10 */ /* 0x000fe400087ea440 */
[----:B------:R-:W-:Y:S02]  /*24e0*/  ISETP.GE.AND P0, PT, R156, R27, PT ;  /* 0x0000001b9c00720c */ /* 0x000fe40003f06270 */
[----:B------:R-:W-:Y:S02]  /*24f0*/  CS2R R8, SRZ ;  /* 0x0000000000087805 */ /* 0x000fe4000001ff00 */
[----:B------:R-:W-:-:S09]  /*2500*/  CS2R R10, SRZ ;  /* 0x00000000000a7805 */ /* 0x000fd2000001ff00 */
[----:B------:R0:W5:Y:S04]  /*2510*/  @!P0 LDG.E.64 R14, desc[UR40][R4.64] ;  /* 0x00000028040e8981 */ /* 0x000168000c1e1b00 */
[----:B------:R0:W5:Y:S01]  /*2520*/  @!P0 LDG.E.64 R24, desc[UR40][R6.64] ;  /* 0x0000002806188981 */ /* 0x000162000c1e1b00 */
[----:B--2---:R-:W-:-:S13]  /*2530*/  ISETP.GE.AND P0, PT, R66, R27, PT ;  /* 0x0000001b4200720c */ /* 0x004fda0003f06270 */
[----:B------:R0:W5:Y:S04]  /*2540*/  @!P0 LDG.E.64 R8, desc[UR40][R4.64+0x10] ;  /* 0x0000102804088981 */ /* 0x000168000c1e1b00 */
[----:B------:R0:W5:Y:S02]  /*2550*/  @!P0 LDG.E.64 R10, desc[UR40][R6.64+0x10] ;  /* 0x00001028060a8981 */ /* 0x000164000c1e1b00 */
.L_x_320:
[----:B------:R-:W-:Y:S05]  /*2560*/  BSYNC B1 ;  /* 0x0000000000017941 */ /* 0x000fea0003800000 */
.L_x_319:
[----:B0-----:R-:W2:Y:S01]  /*2570*/  LDL R4, [R1+0x8] ;  /* 0x0000080001047983 */ /* 0x001ea20000100800 */
[----:B-----5:R-:W-:Y:S02]  /*2580*/  IMAD.MOV.U32 R26, RZ, RZ, R8 ;  /* 0x000000ffff1a7224 */ /* 0x020fe400078e0008 */
[----:B------:R-:W-:Y:S02]  /*2590*/  IMAD.MOV.U32 R81, RZ, RZ, R14 ;  /* 0x000000ffff517224 */ /* 0x000fe400078e000e */
[----:B------:R-:W-:Y:S02]  /*25a0*/  IMAD.MOV.U32 R62, RZ, RZ, R10 ;  /* 0x000000ffff3e7224 */ /* 0x000fe400078e000a */
[----:B------:R-:W-:Y:S01]  /*25b0*/  IMAD.MOV.U32 R82, RZ, RZ, R24 ;  /* 0x000000ffff527224 */ /* 0x000fe200078e0018 */
[----:B--2---:R-:W-:-:S13]  /*25c0*/  ISETP.NE.AND P0, PT, R4, 0x3, PT ;  /* 0x000000030400780c */ /* 0x004fda0003f05270 */
[----:B------:R-:W-:Y:S05]  /*25d0*/  @!P0 BRA `(.L_x_321) ;  /* 0x0000000000048947 */ /* 0x000fea0003800000 */
[----:B------:R-:W-:Y:S01]  /*25e0*/  BPT.TRAP 0x1 ;  /* 0x000000040000795c */ /* 0x000fe20000300000 */
.L_x_321:
[----:B------:R-:W-:Y:S01]  /*25f0*/  LEA R74, R17, R16, 0x3 ;  /* 0x00000010114a7211 */ /* 0x000fe200078e18ff */
[----:B------:R-:W-:Y:S01]  /*2600*/  BSSY B1, `(.L_x_322) ;  /* 0x0000004000017945 */ /* 0x000fe20003800000 */
[----:B------:R-:W-:-:S04]  /*2610*/  SHF.L.U32 R75, R23, 0x1f, RZ ;  /* 0x0000001f174b7819 */ /* 0x000fc800000006ff */
[----:B------:R-:W0:Y:S02]  /*2620*/  SYNCS.PHASECHK.TRANS64.TRYWAIT P5, [R74+URZ+0x13290], R75 ;  /* 0x0132904b4a0075a7 */ /* 0x000e2400080a017f */
[----:B0-----:R-:W-:Y:S05]  /*2630*/  @!P5 BRA `(.L_x_323) ;  /* 0x000001380060d947 */ /* 0x001fea0003800000 */
.L_x_531:
[----:B------:R-:W-:Y:S05]  /*2640*/  BSYNC B1 ;  /* 0x0000000000017941 */ /* 0x000fea0003800000 */
.L_x_322:
[----:B------:R-:W-:Y:S05]  /*2650*/  @P1 BRA `(.L_x_324) ;  /* 0x0000002000601947 */ /* 0x000fea0003800000 */
[----:B------:R-:W-:Y:S04]  /*2660*/  BSSY B1, `(.L_x_325) ;  /* 0x000006f000017945 */ /* 0x000fe80003800000 */
[----:B------:R-:W-:Y:S05]  /*2670*/  @P3 BRA `(.L_x_326) ;  /* 0x0000000400b43947 */ /* 0x000fea0003800000 */
[----:B------:R1:W2:Y:S01]  /*2680*/  LDS.128 R4, [R73+0xe000] ;  /* 0x00e0000049047984 */ /* 0x0002a20000000c00 */
[----:B------:R-:W-:Y:S01]  /*2690*/  ISETP.GE.AND P5, PT, R156, R27, PT ;  /* 0x0000001b9c00720c */ /* 0x000fe20003fa6270 */
[----:B------:R-:W-:-:S12]  /*26a0*/  BSSY B2, `(.L_x_327) ;  /* 0x0000069000027945 */ /* 0x000fd80003800000 */
[----:B-1----:R-:W-:Y:S05]  /*26b0*/  @P5 BRA `(.L_x_328) ;  /* 0x00000004009c5947 */ /* 0x002fea0003800000 */
[----:B------:R-:W-:Y:S02]  /*26c0*/  SHF.R.U32.HI R24, RZ, 0x8, R25 ;  /* 0x00000008ff187819 */ /* 0x000fe40000011619 */
[----:B------:R-:W-:Y:S02]  /*26d0*/  SHF.R.U32.HI R14, RZ, 0x8, R15 ;  /* 0x00000008ff0e7819 */ /* 0x000fe4000001160f */
[----:B------:R-:W-:Y:S01]  /*26e0*/  SHF.R.U32.HI R64, RZ, 0x10, R25 ;  /* 0x00000010ff407819 */ /* 0x000fe20000011619 */
[----:B------:R-:W-:Y:S01]  /*26f0*/  IMAD.SHL.U32 R24, R24, 0x100, RZ ;  /* 0x0000010018187824 */ /* 0x000fe200078e00ff */
[----:B------:R-:W-:Y:S01]  /*2700*/  LOP3.LUT R25, R25, 0xff0000ff, RZ, 0xc0, !PT ;  /* 0xff0000ff19197812 */ /* 0x000fe200078ec0ff */
[----:B------:R-:W-:Y:S01]  /*2710*/  IMAD.SHL.U32 R14, R14, 0x100, RZ ;  /* 0x000001000e0e7824 */ /* 0x000fe200078e00ff */
[----:B------:R-:W-:Y:S02]  /*2720*/  SHF.R.U32.HI R65, RZ, 0x10, R15 ;  /* 0x00000010ff417819 */ /* 0x000fe4000001160f */
[----:B------:R-:W-:Y:S01]  /*2730*/  LOP3.LUT R63, R15, 0xff0000ff, RZ, 0xc0, !PT ;  /* 0xff0000ff0f3f7812 */ /* 0x000fe200078ec0ff */
[----:B--2---:R-:W-:Y:S01]  /*2740*/  IMAD.MOV.U32 R15, RZ, RZ, R4 ;  /* 0x000000ffff0f7224 */ /* 0x004fe200078e0004 */
[----:B------:R-:W-:Y:S01]  /*2750*/  LOP3.LUT R25, R25, 0xff00, R24, 0xf8, !PT ;  /* 0x0000ff0019197812 */ /* 0x000fe200078ef818 */
[----:B------:R-:W-:Y:S01]  /*2760*/  IMAD.U32 R24, R64, 0x10000, RZ ;  /* 0x0001000040187824 */ /* 0x000fe200078e00ff */
[----:B------:R-:W-:-:S02]  /*2770*/  F2FP.F16.E4M3.UNPACK_B R4, R5 ;  /* 0x00000005ff04723e */ /* 0x000fc400020006ff */
[----:B------:R-:W-:Y:S02]  /*2780*/  F2FP.F16.E4M3.UNPACK_B R64, R82.H1 ;  /* 0x00000052ff40723e */ /* 0x000fe400030006ff */
[----:B------:R-:W-:Y:S01]  /*2790*/  LOP3.LUT R63, R63, 0xff00, R14, 0xf8, !PT ;  /* 0x0000ff003f3f7812 */ /* 0x000fe200078ef80e */
[----:B------:R-:W-:Y:S01]  /*27a0*/  IMAD.U32 R14, R65, 0x10000, RZ ;  /* 0x00010000410e7824 */ /* 0x000fe200078e00ff */
[----:B------:R-:W-:Y:S01]  /*27b0*/  LOP3.LUT R24, R25, 0xff0000, R24, 0xf8, !PT ;  /* 0x00ff000019187812 */ /* 0x000fe200078ef818 */
[----:B------:R-:W-:Y:S01]  /*27c0*/  HADD2.F32 R25, -RZ, R4.H1_H1 ;  /* 0x30000004ff197230 */ /* 0x000fe20000004100 */
[----:B------:R-:W-:Y:S01]  /*27d0*/  F2FP.F16.E4M3.UNPACK_B R65, R81.H1 ;  /* 0x00000051ff41723e */ /* 0x000fe200030006ff */
[----:B------:R-:W-:Y:S01]  /*27e0*/  HADD2.F32 R67, -RZ, R64.H0_H0 ;  /* 0x20000040ff437230 */ /* 0x000fe20000004100 */
[----:B------:R-:W-:Y:S01]  /*27f0*/  F2FP.F16.E4M3.UNPACK_B R5, R5.H1 ;  /* 0x00000005ff05723e */ /* 0x000fe200030006ff */
[----:B------:R-:W-:Y:S01]  /*2800*/  HADD2.F32 R4, -RZ, R4.H0_H0 ;  /* 0x20000004ff047230 */ /* 0x000fe20000004100 */
[----:B------:R-:W-:Y:S01]  /*2810*/  LOP3.LUT R14, R63, 0xff0000, R14, 0xf8, !PT ;  /* 0x00ff00003f0e7812 */ /* 0x000fe200078ef80e */
[----:B------:R-:W-:-:S02]  /*2820*/  HADD2.F32 R76, -RZ, R64.H1_H1 ;  /* 0x30000040ff4c7230 */ /* 0x000fc40000004100 */
[CC--:B------:R-:W-:Y:S01]  /*2830*/  FMUL.FTZ R77, R25.reuse, R67.reuse ;  /* 0x00000043194d7220 */ /* 0x0c0fe20000410000 */
[----:B------:R-:W-:Y:S02]  /*2840*/  HADD2.F32 R66, -RZ, R65.H0_H0 ;  /* 0x20000041ff427230 */ /* 0x000fe40000004100 */
[----:B------:R-:W-:Y:S01]  /*2850*/  FMUL.FTZ R78, R4, R67 ;  /* 0x00000043044e7220 */ /* 0x000fe20000410000 */
[--C-:B------:R-:W-:Y:S01]  /*2860*/  HADD2.F32 R64, -RZ, R5.reuse.H1_H1 ;  /* 0x30000005ff407230 */ /* 0x100fe20000004100 */
[----:B------:R-:W-:Y:S01]  /*2870*/  F2FP.F16.E4M3.UNPACK_B R67, R82 ;  /* 0x00000052ff43723e */ /* 0x000fe200020006ff */
[----:B------:R-:W-:Y:S02]  /*2880*/  HADD2.F32 R63, -RZ, R5.H0_H0 ;  /* 0x20000005ff3f7230 */ /* 0x000fe40000004100 */
[----:B------:R-:W-:Y:S01]  /*2890*/  FFMA.FTZ R5, R25, R66, R78 ;  /* 0x0000004219057223 */ /* 0x000fe2000001004e */
[----:B------:R-:W-:Y:S02]  /*28a0*/  HADD2.F32 R65, -RZ, R65.H1_H1 ;  /* 0x30000041ff417230 */ /* 0x000fe40000004100 */
[-C--:B------:R-:W-:Y:S01]  /*28b0*/  FMUL.FTZ R80, R64, R76.reuse ;  /* 0x0000004c40507220 */ /* 0x080fe20000410000 */
[-C--:B------:R-:W-:Y:S01]  /*28c0*/  F2FP.F16.E4M3.UNPACK_B R25, R15.reuse.H1 ;  /* 0x0000000fff19723e */ /* 0x080fe200030006ff */
[C---:B------:R-:W-:Y:S01]  /*28d0*/  FMUL.FTZ R79, R63.reuse, R76 ;  /* 0x0000004c3f4f7220 */ /* 0x040fe20000410000 */
[----:B------:R-:W-:Y:S01]  /*28e0*/  F2FP.F16.E4M3.UNPACK_B R15, R15 ;  /* 0x0000000fff0f723e */ /* 0x000fe200020006ff */
[----:B------:R-:W-:Y:S01]  /*28f0*/  FFMA.FTZ R4, R4, R66, -R77 ;  /* 0x0000004204047223 */ /* 0x000fe2000001084d */
[-C--:B------:R-:W-:Y:S01]  /*2900*/  FFMA.FTZ R77, R63, R65.reuse, -R80 ;  /* 0x000000413f4d7223 */ /* 0x080fe20000010850 */
[----:B------:R-:W-:Y:S01]  /*2910*/  FFMA.FTZ R84, R64, R65, R79 ;  /* 0x0000004140547223 */ /* 0x000fe2000001004f */
[----:B------:R-:W-:Y:S01]  /*2920*/  F2FP.F16.E4M3.UNPACK_B R66, R81 ;  /* 0x00000051ff42723e */ /* 0x000fe200020006ff */
[----:B------:R-:W-:-:S02]  /*2930*/  HADD2.F32 R78, -RZ, R67.H1_H1 ;  /* 0x30000043ff4e7230 */ /* 0x000fc40000004100 */
[--C-:B------:R-:W-:Y:S01]  /*2940*/  HADD2.F32 R63, -RZ, R25.reuse.H0_H0 ;  /* 0x20000019ff3f7230 */ /* 0x100fe20000004100 */
[----:B------:R-:W-:Y:S01]  /*2950*/  F2FP.SATFINITE.E4M3.F32.PACK_AB_MERGE_C R84, R84, R77, RZ ;  /* 0x0000004d5454723e */ /* 0x000fe200048070ff */
[----:B------:R-:W-:Y:S01]  /*2960*/  HADD2.F32 R65, -RZ, R25.H1_H1 ;  /* 0x30000019ff417230 */ /* 0x000fe20000004100 */
[----:B------:R-:W-:Y:S01]  /*2970*/  F2FP.F16.E4M3.UNPACK_B R77, R24 ;  /* 0x00000018ff4d723e */ /* 0x000fe200020006ff */
[----:B------:R-:W-:Y:S02]  /*2980*/  HADD2.F32 R67, -RZ, R67.H0_H0 ;  /* 0x20000043ff437230 */ /* 0x000fe40000004100 */
[-C--:B------:R-:W-:Y:S01]  /*2990*/  FMUL.FTZ R82, R63, R78.reuse ;  /* 0x0000004e3f527220 */ /* 0x080fe20000410000 */
[--C-:B------:R-:W-:Y:S02]  /*29a0*/  HADD2.F32 R64, -RZ, R15.reuse.H1_H1 ;  /* 0x3000000fff407230 */ /* 0x100fe40000004100 */
[----:B------:R-:W-:Y:S01]  /*29b0*/  FMUL.FTZ R80, R65, R78 ;  /* 0x0000004e41507220 */ /* 0x000fe20000410000 */
[----:B------:R-:W-:Y:S01]  /*29c0*/  HADD2.F32 R76, -RZ, R66.H1_H1 ;  /* 0x30000042ff4c7230 */ /* 0x000fe20000004100 */
[----:B------:R-:W-:Y:S01]  /*29d0*/  F2FP.SATFINITE.E4M3.F32.PACK_AB_MERGE_C R5, R5, R4, R84 ;  /* 0x000000040505723e */ /* 0x000fe20004807054 */
[----:B------:R-:W-:-:S02]  /*29e0*/  HADD2.F32 R25, -RZ, R15.H0_H0 ;  /* 0x2000000fff197230 */ /* 0x000fc40000004100 */
[CC--:B------:R-:W-:Y:S01]  /*29f0*/  FMUL.FTZ R78, R64.reuse, R67.reuse ;  /* 0x00000043404e7220 */ /* 0x0c0fe20000410000 */
[----:B------:R-:W-:Y:S02]  /*2a00*/  HADD2.F32 R66, -RZ, R66.H0_H0 ;  /* 0x20000042ff427230 */ /* 0x000fe40000004100 */
[-C--:B------:R-:W-:Y:S01]  /*2a10*/  FFMA.FTZ R80, R63, R76.reuse, -R80 ;  /* 0x0000004c3f507223 */ /* 0x080fe20000010850 */
[----:B------:R-:W-:Y:S01]  /*2a20*/  FFMA.FTZ R65, R65, R76, R82 ;  /* 0x0000004c41417223 */ /* 0x000fe20000010052 */
[C---:B------:R-:W-:Y:S01]  /*2a30*/  FMUL.FTZ R67, R25.reuse, R67 ;  /* 0x0000004319437220 */ /* 0x040fe20000410000 */
[-C--:B------:R-:W-:Y:S01]  /*2a40*/  F2FP.F16.E4M3.UNPACK_B R63, R7.reuse.H1 ;  /* 0x00000007ff3f723e */ /* 0x080fe200030006ff */
[----:B------:R-:W-:Y:S01]  /*2a50*/  FFMA.FTZ R15, R25, R66, -R78 ;  /* 0x00000042190f7223 */ /* 0x000fe2000001084e */
[----:B------:R-:W-:Y:S01]  /*2a60*/  F2FP.F16.E4M3.UNPACK_B R78, R24.H1 ;  /* 0x00000018ff4e723e */ /* 0x000fe200030006ff */
[----:B------:R-:W-:Y:S01]  /*2a70*/  FFMA.FTZ R64, R64, R66, R67 ;  /* 0x0000004240407223 */ /* 0x000fe20000010043 */
[----:B------:R-:W-:Y:S01]  /*2a80*/  F2FP.SATFINITE.E4M3.F32.PACK_AB_MERGE_C R81, R65, R80, RZ ;  /* 0x000000504151723e */ /* 0x000fe200048070ff */
[--C-:B------:R-:W-:Y:S01]  /*2a90*/  HADD2.F32 R65, -RZ, R63.reuse.H0_H0 ;  /* 0x2000003fff417230 */ /* 0x100fe20000004100 */
[----:B------:R-:W-:Y:S01]  /*2aa0*/  F2FP.F16.E4M3.UNPACK_B R67, R14.H1 ;  /* 0x0000000eff43723e */ /* 0x000fe200030006ff */
[----:B------:R-:W-:Y:S01]  /*2ab0*/  HADD2.F32 R63, -RZ, R63.H1_H1 ;  /* 0x3000003fff3f7230 */ /* 0x000fe20000004100 */
[----:B------:R-:W-:Y:S01]  /*2ac0*/  F2FP.F16.E4M3.UNPACK_B R25, R6.H1 ;  /* 0x00000006ff19723e */ /* 0x000fe200030006ff */
[----:B------:R-:W-:Y:S01]  /*2ad0*/  HADD2.F32 R80, -RZ, R78.H1_H1 ;  /* 0x3000004eff507230 */ /* 0x000fe20000004100 */
[----:B------:R-:W-:Y:S01]  /*2ae0*/  F2FP.F16.E4M3.UNPACK_B R66, R14 ;  /* 0x0000000eff42723e */ /* 0x000fe200020006ff */
[----:B------:R-:W-:Y:S01]  /*2af0*/  HADD2.F32 R76, -RZ, R67.H1_H1 ;  /* 0x30000043ff4c7230 */ /* 0x000fe20000004100 */
[----:B------:R-:W-:Y:S01]  /*2b00*/  F2FP.F16.E4M3.UNPACK_B R7, R7 ;  /* 0x00000007ff07723e */ /* 0x000fe200020006ff */
[----:B------:R-:W-:-:S02]  /*2b10*/  HADD2.F32 R24, -RZ, R25.H1_H1 ;  /* 0x30000019ff187230 */ /* 0x000fc40000004100 */
[-C--:B------:R-:W-:Y:S01]  /*2b20*/  FMUL.FTZ R14, R63, R80.reuse ;  /* 0x000000503f0e7220 */ /* 0x080fe20000410000 */
[----:B------:R-:W-:Y:S02]  /*2b30*/  HADD2.F32 R79, -RZ, R77.H1_H1 ;  /* 0x3000004dff4f7230 */ /* 0x000fe40000004100 */
[C---:B------:R-:W-:Y:S01]  /*2b40*/  FMUL.FTZ R82, R65.reuse, R80 ;  /* 0x0000005041527220 */ /* 0x040fe20000410000 */
[----:B------:R-:W-:Y:S02]  /*2b50*/  HADD2.F32 R25, -RZ, R25.H0_H0 ;  /* 0x20000019ff197230 */ /* 0x000fe40000004100 */
[----:B------:R-:W-:Y:S01]  /*2b60*/  FFMA.FTZ R65, R65, R76, -R14 ;  /* 0x0000004c41417223 */ /* 0x000fe2000001080e */
[----:B------:R-:W-:Y:S02]  /*2b70*/  HADD2.F32 R14, -RZ, R66.H1_H1 ;  /* 0x30000042ff0e7230 */ /* 0x000fe40000004100 */
[-C--:B------:R-:W-:Y:S01]  /*2b80*/  FMUL.FTZ R80, R24, R79.reuse ;  /* 0x0000004f18507220 */ /* 0x080fe20000410000 */
[----:B------:R-:W-:Y:S01]  /*2b90*/  F2FP.F16.E4M3.UNPACK_B R6, R6 ;  /* 0x00000006ff06723e */ /* 0x000fe200020006ff */
[----:B------:R-:W-:Y:S01]  /*2ba0*/  FMUL.FTZ R79, R25, R79 ;  /* 0x0000004f194f7220 */ /* 0x000fe20000410000 */
[----:B------:R-:W-:-:S02]  /*2bb0*/  HADD2.F32 R77, -RZ, R77.H0_H0 ;  /* 0x2000004dff4d7230 */ /* 0x000fc40000004100 */
[-C--:B------:R-:W-:Y:S01]  /*2bc0*/  FFMA.FTZ R80, R25, R14.reuse, -R80 ;  /* 0x0000000e19507223 */ /* 0x080fe20000010850 */
[----:B------:R-:W-:Y:S02]  /*2bd0*/  HADD2.F32 R25, -RZ, R78.H0_H0 ;  /* 0x2000004eff197230 */ /* 0x000fe40000004100 */
[----:B------:R-:W-:Y:S01]  /*2be0*/  FFMA.FTZ R79, R24, R14, R79 ;  /* 0x0000000e184f7223 */ /* 0x000fe2000001004f */
[--C-:B------:R-:W-:Y:S02]  /*2bf0*/  HADD2.F32 R14, -RZ, R7.reuse.H0_H0 ;  /* 0x20000007ff0e7230 */ /* 0x100fe40000004100 */
[----:B------:R-:W-:Y:S01]  /*2c00*/  FFMA.FTZ R82, R63, R76, R82 ;  /* 0x0000004c3f527223 */ /* 0x000fe20000010052 */
[----:B------:R-:W-:Y:S01]  /*2c10*/  HADD2.F32 R24, -RZ, R7.H1_H1 ;  /* 0x30000007ff187230 */ /* 0x000fe20000004100 */
[----:B------:R-:W-:Y:S01]  /*2c20*/  F2FP.SATFINITE.E4M3.F32.PACK_AB_MERGE_C R4, R64, R15, R81 ;  /* 0x0000000f4004723e */ /* 0x000fe20004807051 */
[--C-:B------:R-:W-:Y:S01]  /*2c30*/  HADD2.F32 R7, -RZ, R6.reuse.H0_H0 ;  /* 0x20000006ff077230 */ /* 0x100fe20000004100 */
[----:B------:R-:W-:Y:S01]  /*2c40*/  F2FP.SATFINITE.E4M3.F32.PACK_AB_MERGE_C R79, R79, R80, RZ ;  /* 0x000000504f4f723e */ /* 0x000fe200048070ff */
[----:B------:R-:W-:-:S02]  /*2c50*/  HADD2.F32 R6, -RZ, R6.H1_H1 ;  /* 0x30000006ff067230 */ /* 0x000fc40000004100 */
[-C--:B------:R-:W-:Y:S01]  /*2c60*/  FMUL.FTZ R63, R24, R25.reuse ;  /* 0x00000019183f7220 */ /* 0x080fe20000410000 */
[----:B------:R-:W-:Y:S02]  /*2c70*/  HADD2.F32 R67, -RZ, R67.H0_H0 ;  /* 0x20000043ff437230 */ /* 0x000fe40000004100 */
[----:B------:R-:W-:Y:S01]  /*2c80*/  FMUL.FTZ R25, R14, R25 ;  /* 0x000000190e197220 */ /* 0x000fe20000410000 */
[----:B------:R-:W-:Y:S02]  /*2c90*/  HADD2.F32 R66, -RZ, R66.H0_H0 ;  /* 0x20000042ff427230 */ /* 0x000fe40000004100 */
[-C--:B------:R-:W-:Y:S01]  /*2ca0*/  FMUL.FTZ R76, R6, R77.reuse ;  /* 0x0000004d064c7220 */ /* 0x080fe20000410000 */
[C---:B------:R-:W-:Y:S01]  /*2cb0*/  FMUL.FTZ R77, R7.reuse, R77 ;  /* 0x0000004d074d7220 */ /* 0x040fe20000410000 */
[-C--:B------:R-:W-:Y:S01]  /*2cc0*/  FFMA.FTZ R63, R14, R67.reuse, -R63 ;  /* 0x000000430e3f7223 */ /* 0x080fe2000001083f */
[----:B------:R-:W-:Y:S01]  /*2cd0*/  FFMA.FTZ R24, R24, R67, R25 ;  /* 0x0000004318187223 */ /* 0x000fe20000010019 */
[-C--:B------:R-:W-:Y:S01]  /*2ce0*/  FFMA.FTZ R76, R7, R66.reuse, -R76 ;  /* 0x00000042074c7223 */ /* 0x080fe2000001084c */
[----:B------:R-:W-:Y:S01]  /*2cf0*/  FFMA.FTZ R77, R6, R66, R77 ;  /* 0x00000042064d7223 */ /* 0x000fe2000001004d */
[----:B------:R-:W-:-:S04]  /*2d00*/  F2FP.SATFINITE.E4M3.F32.PACK_AB_MERGE_C R65, R82, R65, RZ ;  /* 0x000000415241723e */ /* 0x000fc800048070ff */
[----:B------:R-:W-:Y:S02]  /*2d10*/  F2FP.SATFINITE.E4M3.F32.PACK_AB_MERGE_C R6, R77, R76, R79 ;  /* 0x0000004c4d06723e */ /* 0x000fe4000480704f */
[----:B------:R-:W-:-:S07]  /*2d20*/  F2FP.SATFINITE.E4M3.F32.PACK_AB_MERGE_C R7, R24, R63, R65 ;  /* 0x0000003f1807723e */ /* 0x000fce0004807041 */
.L_x_328:
[----:B------:R-:W-:Y:S05]  /*2d30*/  BSYNC B2 ;  /* 0x0000000000027941 */ /* 0x000fea0003800000 */
.L_x_327:
[----:B--2---:R1:W-:Y:S02]  /*2d40*/  STG.E.128 desc[UR40][R12.64], R4 ;  /* 0x000000040c007986 */ /* 0x0043e4000c101d28 */
.L_x_326:
[----:B------:R-:W-:Y:S05]  /*2d50*/  BSYNC B1 ;  /* 0x0000000000017941 */ /* 0x000fea0003800000 */
.L_x_325:
[----:B------:R-:W-:Y:S05]  /*2d60*/  @P2 BRA `(.L_x_324) ;  /* 0x00000018009c2947 */ /* 0x000fea0003800000 */
[----:B-1----:R-:W2:Y:S04]  /*2d70*/  LDL R6, [R1+0x24] ;  /* 0x0000240001067983 */ /* 0x002ea80000100800 */
[----:B------:R-:W3:Y:S01]  /*2d80*/  LDL R14, [R1+0x20] ;  /* 0x00002000010e7983 */ /* 0x000ee20000100800 */
[----:B------:R-:W-:Y:S01]  /*2d90*/  IMAD.MOV.U32 R5, RZ, RZ, 0x20 ;  /* 0x00000020ff057424 */ /* 0x000fe200078e00ff */
[----:B------:R-:W-:Y:S01]  /*2da0*/  BSSY B1, `(.L_x_329) ;  /* 0x000006f000017945 */ /* 0x000fe20003800000 */
[----:B------:R-:W-:-:S03]  /*2db0*/  IMAD R4, R17, 0x2800, RZ ;  /* 0x0000280011047824 */ /* 0x000fc600078e02ff */
[----:B------:R-:W-:-:S04]  /*2dc0*/  SEL R5, R5, 0xffffffe0, !P4 ;  /* 0xffffffe005057807 */ /* 0x000fc80006000000 */
[----:B--2---:R-:W-:-:S04]  /*2dd0*/  IADD3 R5, R5, R6, R4 ;  /* 0x0000000605057210 */ /* 0x004fc80007ffe004 */
[----:B------:R-:W-:Y:S02]  /*2de0*/  IADD3 R4, R16, R5, RZ ;  /* 0x0000000510047210 */ /* 0x000fe40007ffe0ff */
[----:B---3--:R-:W-:-:S04]  /*2df0*/  ISETP.GE.AND P5, PT, R14, R27, PT ;  /* 0x0000001b0e00720c */ /* 0x008fc80003fa6270 */
[----:B------:R-:W1:Y:S09]  /*2e00*/  LDS.128 R4, [R4+0xe000] ;  /* 0x00e0000004047984 */ /* 0x000e720000000c00 */
[----:B------:R-:W-:Y:S05]  /*2e10*/  @P5 BRA `(.L_x_330) ;  /* 0x00000004009c5947 */ /* 0x000fea0003800000 */
[----:B------:R-:W-:Y:S02]  /*2e20*/  SHF.R.U32.HI R25, RZ, 0x8, R9 ;  /* 0x00000008ff197819 */ /* 0x000fe40000011609 */
[----:B------:R-:W-:Y:S02]  /*2e30*/  SHF.R.U32.HI R8, RZ, 0x8, R11 ;  /* 0x00000008ff087819 */ /* 0x000fe4000001160b */
[----:B------:R-:W-:Y:S02]  /*2e40*/  LOP3.LUT R10, R9, 0xff0000ff, RZ, 0xc0, !PT ;  /* 0xff0000ff090a7812 */ /* 0x000fe400078ec0ff */
[----:B------:R-:W-:Y:S01]  /*2e50*/  SHF.R.U32.HI R24, RZ, 0x10, R9 ;  /* 0x00000010ff187819 */ /* 0x000fe20000011609 */
[----:B------:R-:W-:Y:S01]  /*2e60*/  IMAD.SHL.U32 R9, R25, 0x100, RZ ;  /* 0x0000010019097824 */ /* 0x000fe200078e00ff */
[----:B------:R-:W-:Y:S02]  /*2e70*/  LOP3.LUT R14, R11, 0xff0000ff, RZ, 0xc0, !PT ;  /* 0xff0000ff0b0e7812 */ /* 0x000fe400078ec0ff */
[----:B------:R-:W-:Y:S01]  /*2e80*/  SHF.R.U32.HI R15, RZ, 0x10, R11 ;  /* 0x00000010ff0f7819 */ /* 0x000fe2000001160b */
[----:B------:R-:W-:Y:S01]  /*2e90*/  IMAD.SHL.U32 R11, R8, 0x100, RZ ;  /* 0x00000100080b7824 */ /* 0x000fe200078e00ff */
[----:B------:R-:W-:Y:S01]  /*2ea0*/  LOP3.LUT R9, R10, 0xff00, R9, 0xf8, !PT ;  /* 0x0000ff000a097812 */ /* 0x000fe200078ef809 */
[----:B-1----:R-:W-:Y:S01]  /*2eb0*/  IMAD.MOV.U32 R8, RZ, RZ, R4 ;  /* 0x000000ffff087224 */ /* 0x002fe200078e0004 */
[----:B------:R-:W-:Y:S01]  /*2ec0*/  F2FP.F16.E4M3.UNPACK_B R4, R5 ;  /* 0x00000005ff04723e */ /* 0x000fe200020006ff */
[----:B------:R-:W-:Y:S01]  /*2ed0*/  IMAD.U32 R10, R24, 0x10000, RZ ;  /* 0x00010000180a7824 */ /* 0x000fe200078e00ff */
[----:B------:R-:W-:Y:S01]  /*2ee0*/  LOP3.LUT R14, R14, 0xff00, R11, 0xf8, !PT ;  /* 0x0000ff000e0e7812 */ /* 0x000fe200078ef80b */
[----:B------:R-:W-:Y:S01]  /*2ef0*/  IMAD.U32 R15, R15, 0x10000, RZ ;  /* 0x000100000f0f7824 */ /* 0x000fe200078e00ff */
[----:B------:R-:W-:-:S02]  /*2f00*/  F2FP.F16.E4M3.UNPACK_B R11, R62.H1 ;  /* 0x0000003eff0b723e */ /* 0x000fc400030006ff */
[----:B------:R-:W-:Y:S01]  /*2f10*/  LOP3.LUT R24, R9, 0xff0000, R10, 0xf8, !PT ;  /* 0x00ff000009187812 */ /* 0x000fe200078ef80a */
[--C-:B------:R-:W-:Y:S01]  /*2f20*/  HADD2.F32 R9, -RZ, R4.reuse.H1_H1 ;  /* 0x30000004ff097230 */ /* 0x100fe20000004100 */
[----:B------:R-:W-:Y:S01]  /*2f30*/  LOP3.LUT R63, R14, 0xff0000, R15, 0xf8, !PT ;  /* 0x00ff00000e3f7812 */ /* 0x000fe200078ef80f */
[--C-:B------:R-:W-:Y:S01]  /*2f40*/  HADD2.F32 R25, -RZ, R11.reuse.H0_H0 ;  /* 0x2000000bff197230 */ /* 0x100fe20000004100 */
[----:B------:R-:W-:Y:S01]  /*2f50*/  F2FP.F16.E4M3.UNPACK_B R14, R26.H1 ;  /* 0x0000001aff0e723e */ /* 0x000fe200030006ff */
[----:B------:R-:W-:Y:S01]  /*2f60*/  HADD2.F32 R4, -RZ, R4.H0_H0 ;  /* 0x20000004ff047230 */ /* 0x000fe20000004100 */
[----:B------:R-:W-:Y:S01]  /*2f70*/  F2FP.F16.E4M3.UNPACK_B R5, R5.H1 ;  /* 0x00000005ff05723e */ /* 0x000fe200030006ff */
[----:B------:R-:W-:Y:S02]  /*2f80*/  HADD2.F32 R27, -RZ, R11.H1_H1 ;  /* 0x3000000bff1b7230 */ /* 0x000fe40000004100 */
[----:B------:R-:W-:Y:S01]  /*2f90*/  FMUL.FTZ R65, R9, R25 ;  /* 0x0000001909417220 */ /* 0x000fe20000410000 */
[----:B------:R-:W-:-:S02]  /*2fa0*/  HADD2.F32 R15, -RZ, R14.H0_H0 ;  /* 0x2000000eff0f7230 */ /* 0x000fc40000004100 */
[----:B------:R-:W-:Y:S01]  /*2fb0*/  FMUL.FTZ R64, R4, R25 ;  /* 0x0000001904407220 */ /* 0x000fe20000410000 */
[--C-:B------:R-:W-:Y:S01]  /*2fc0*/  HADD2.F32 R11, -RZ, R5.reuse.H1_H1 ;  /* 0x30000005ff0b7230 */ /* 0x100fe20000004100 */
[----:B------:R-:W-:Y:S01]  /*2fd0*/  F2FP.F16.E4M3.UNPACK_B R62, R62 ;  /* 0x0000003eff3e723e */ /* 0x000fe200020006ff */
[----:B------:R-:W-:Y:S02]  /*2fe0*/  HADD2.F32 R10, -RZ, R5.H0_H0 ;  /* 0x20000005ff0a7230 */ /* 0x000fe40000004100 */
[----:B------:R-:W-:Y:S01]  /*2ff0*/  FFMA.FTZ R5, R9, R15, R64 ;  /* 0x0000000f09057223 */ /* 0x000fe20000010040 */
[----:B------:R-:W-:Y:S02]  /*3000*/  HADD2.F32 R14, -RZ, R14.H1_H1 ;  /* 0x3000000eff0e7230 */ /* 0x000fe40000004100 */
[CC--:B------:R-:W-:Y:S01]  /*3010*/  FMUL.FTZ R25, R11.reuse, R27.reuse ;  /* 0x0000001b0b197220 */ /* 0x0c0fe20000410000 */
[----:B------:R-:W-:Y:S01]  /*3020*/  F2FP.F16.E4M3.UNPACK_B R9, R8.H1 ;  /* 0x00000008ff09723e */ /* 0x000fe200030006ff */
[----:B------:R-:W-:Y:S01]  /*3030*/  FMUL.FTZ R66, R10, R27 ;  /* 0x0000001b0a427220 */ /* 0x000fe20000410000 */
[----:B------:R-:W-:Y:S01]  /*3040*/  FFMA.FTZ R4, R4, R15, -R65 ;  /* 0x0000000f04047223 */ /* 0x000fe20000010841 */
[----:B------:R-:W-:Y:S01]  /*3050*/  FFMA.FTZ R27, R10, R14, -R25 ;  /* 0x0000000e0a1b7223 */ /* 0x000fe20000010819 */
[----:B------:R-:W-:Y:S01]  /*3060*/  F2FP.F16.E4M3.UNPACK_B R8, R8 ;  /* 0x00000008ff08723e */ /* 0x000fe200020006ff */
[----:B------:R-:W-:Y:S01]  /*3070*/  FFMA.FTZ R76, R11, R14, R66 ;  /* 0x0000000e0b4c7223 */ /* 0x000fe20000010042 */
[----:B------:R-:W-:Y:S01]  /*3080*/  F2FP.F16.E4M3.UNPACK_B R26, R26 ;  /* 0x0000001aff1a723e */ /* 0x000fe200020006ff */
[----:B------:R-:W-:-:S02]  /*3090*/  HADD2.F32 R15, -RZ, R62.H1_H1 ;  /* 0x3000003eff0f7230 */ /* 0x000fc40000004100 */
[--C-:B------:R-:W-:Y:S01]  /*30a0*/  HADD2.F32 R10, -RZ, R9.reuse.H0_H0 ;  /* 0x20000009ff0a7230 */ /* 0x100fe20000004100 */
[----:B------:R-:W-:Y:S01]  /*30b0*/  F2FP.SATFINITE.E4M3.F32.PACK_AB_MERGE_C R77, R76, R27, RZ ;  /* 0x0000001b4c4d723e */ /* 0x000fe200048070ff */
[----:B------:R-:W-:Y:S02]  /*30c0*/  HADD2.F32 R11, -RZ, R9.H1_H1 ;  /* 0x30000009ff0b7230 */ /* 0x000fe40000004100 */
[----:B------:R-:W-:Y:S02]  /*30d0*/  HADD2.F32 R9, -RZ, R8.H0_H0 ;  /* 0x20000008ff097230 */ /* 0x000fe40000004100 */
[-C--:B------:R-:W-:Y:S01]  /*30e0*/  FMUL.FTZ R66, R10, R15.reuse ;  /* 0x0000000f0a427220 */ /* 0x080fe20000410000 */
[----:B------:R-:W-:Y:S02]  /*30f0*/  HADD2.F32 R14, -RZ, R26.H1_H1 ;  /* 0x3000001aff0e7230 */ /* 0x000fe40000004100 */
[----:B------:R-:W-:Y:S01]  /*3100*/  FMUL.FTZ R25, R11, R15 ;  /* 0x0000000f0b197220 */ /* 0x000fe20000410000 */
[----:B------:R-:W-:Y:S01]  /*3110*/  HADD2.F32 R62, -RZ, R62.H0_H0 ;  /* 0x2000003eff3e7230 */ /* 0x000fe20000004100 */
[----:B------:R-:W-:Y:S01]  /*3120*/  F2FP.SATFINITE.E4M3.F32.PACK_AB_MERGE_C R5, R5, R4, R77 ;  /* 0x000000040505723e */ /* 0x000fe2000480704d */
[----:B------:R-:W-:-:S02]  /*3130*/  HADD2.F32 R8, -RZ, R8.H1_H1 ;  /* 0x30000008ff087230 */ /* 0x000fc40000004100 */
[-C--:B------:R-:W-:Y:S01]  /*3140*/  FFMA.FTZ R25, R10, R14.reuse, -R25 ;  /* 0x0000000e0a197223 */ /* 0x080fe20000010819 */
[----:B------:R-:W-:Y:S02]  /*3150*/  HADD2.F32 R26, -RZ, R26.H0_H0 ;  /* 0x2000001aff1a7230 */ /* 0x000fe40000004100 */
[----:B------:R-:W-:Y:S01]  /*3160*/  FFMA.FTZ R66, R11, R14, R66 ;  /* 0x0000000e0b427223 */ /* 0x000fe20000010042 */
[CC--:B------:R-:W-:Y:S01]  /*3170*/  FMUL.FTZ R15, R9.reuse, R62.reuse ;  /* 0x0000003e090f7220 */ /* 0x0c0fe20000410000 */
[----:B------:R-:W-:Y:S01]  /*3180*/  FMUL.FTZ R64, R8, R62 ;  /* 0x0000003e08407220 */ /* 0x000fe20000410000 */
[----:B------:R-:W-:Y:S02]  /*3190*/  F2FP.F16.E4M3.UNPACK_B R14, R24.H1 ;  /* 0x00000018ff0e723e */ /* 0x000fe400030006ff */
[----:B------:R-:W-:Y:S01]  /*31a0*/  F2FP.SATFINITE.E4M3.F32.PACK_AB_MERGE_C R76, R66, R25, RZ ;  /* 0x00000019424c723e */ /* 0x000fe200048070ff */
[-C--:B------:R-:W-:Y:S01]  /*31b0*/  FFMA.FTZ R64, R9, R26.reuse, -R64 ;  /* 0x0000001a09407223 */ /* 0x080fe20000010840 */
[----:B------:R-:W-:Y:S01]  /*31c0*/  F2FP.F16.E4M3.UNPACK_B R9, R7.H1 ;  /* 0x00000007ff09723e */ /* 0x000fe200030006ff */
[----:B------:R-:W-:Y:S01]  /*31d0*/  FFMA.FTZ R65, R8, R26, R15 ;  /* 0x0000001a08417223 */ /* 0x000fe2000001000f */
[-C--:B------:R-:W-:Y:S01]  /*31e0*/  F2FP.F16.E4M3.UNPACK_B R25, R63.reuse.H1 ;  /* 0x0000003fff19723e */ /* 0x080fe200030006ff */
[----:B------:R-:W-:Y:S01]  /*31f0*/  HADD2.F32 R15, -RZ, R14.H1_H1 ;  /* 0x3000000eff0f7230 */ /* 0x000fe20000004100 */
[----:B------:R-:W-:Y:S01]  /*3200*/  F2FP.F16.E4M3.UNPACK_B R8, R6.H1 ;  /* 0x00000006ff08723e */ /* 0x000fe200030006ff */
[----:B------:R-:W-:Y:S01]  /*3210*/  HADD2.F32 R11, -RZ, R9.H1_H1 ;  /* 0x30000009ff0b7230 */ /* 0x000fe20000004100 */
[----:B------:R-:W-:Y:S01]  /*3220*/  F2FP.F16.E4M3.UNPACK_B R63, R63 ;  /* 0x0000003fff3f723e */ /* 0x000fe200020006ff */
[----:B------:R-:W-:Y:S01]  /*3230*/  HADD2.F32 R27, -RZ, R25.H1_H1 ;  /* 0x30000019ff1b7230 */ /* 0x000fe20000004100 */
[----:B------:R-:W-:Y:S01]  /*3240*/  F2FP.F16.E4M3.UNPACK_B R24, R24 ;  /* 0x00000018ff18723e */ /* 0x000fe200020006ff */
[----:B------:R-:W-:Y:S01]  /*3250*/  HADD2.F32 R10, -RZ, R9.H0_H0 ;  /* 0x20000009ff0a7230 */ /* 0x000fe20000004100 */
[----:B------:R-:W-:Y:S01]  /*3260*/  F2FP.F16.E4M3.UNPACK_B R7, R7 ;  /* 0x00000007ff07723e */ /* 0x000fe200020006ff */
[----:B------:R-:W-:-:S02]  /*3270*/  HADD2.F32 R9, -RZ, R8.H1_H1 ;  /* 0x30000008ff097230 */ /* 0x000fc40000004100 */
[-C--:B------:R-:W-:Y:S01]  /*3280*/  FMUL.FTZ R67, R11, R27.reuse ;  /* 0x0000001b0b437220 */ /* 0x080fe20000410000 */
[--C-:B------:R-:W-:Y:S02]  /*3290*/  HADD2.F32 R26, -RZ, R63.reuse.H1_H1 ;  /* 0x3000003fff1a7230 */ /* 0x100fe40000004100 */
[C---:B------:R-:W-:Y:S01]  /*32a0*/  FMUL.FTZ R62, R10.reuse, R27 ;  /* 0x0000001b0a3e7220 */ /* 0x040fe20000410000 */
[----:B------:R-:W-:Y:S02]  /*32b0*/  HADD2.F32 R8, -RZ, R8.H0_H0 ;  /* 0x20000008ff087230 */ /* 0x000fe40000004100 */
[----:B------:R-:W-:Y:S01]  /*32c0*/  FFMA.FTZ R67, R10, R15, -R67 ;  /* 0x0000000f0a437223 */ /* 0x000fe20000010843 */
[----:B------:R-:W-:Y:S02]  /*32d0*/  HADD2.F32 R10, -RZ, R24.H1_H1 ;  /* 0x30000018ff0a7230 */ /* 0x000fe40000004100 */
[----:B------:R-:W-:Y:S01]  /*32e0*/  FMUL.FTZ R27, R9, R26 ;  /* 0x0000001a091b7220 */ /* 0x000fe20000410000 */
[----:B------:R-:W-:Y:S01]  /*32f0*/  F2FP.F16.E4M3.UNPACK_B R6, R6 ;  /* 0x00000006ff06723e */ /* 0x000fe200020006ff */
[----:B------:R-:W-:Y:S01]  /*3300*/  FMUL.FTZ R26, R8, R26 ;  /* 0x0000001a081a7220 */ /* 0x000fe20000410000 */
[----:B------:R-:W-:-:S02]  /*3310*/  HADD2.F32 R63, -RZ, R63.H0_H0 ;  /* 0x2000003fff3f7230 */ /* 0x000fc40000004100 */
[-C--:B------:R-:W-:Y:S01]  /*3320*/  FFMA.FTZ R27, R8, R10.reuse, -R27 ;  /* 0x0000000a081b7223 */ /* 0x080fe2000001081b */
[--C-:B------:R-:W-:Y:S02]  /*3330*/  HADD2.F32 R8, -RZ, R7.reuse.H0_H0 ;  /* 0x20000007ff087230 */ /* 0x100fe40000004100 */
[----:B------:R-:W-:Y:S01]  /*3340*/  FFMA.FTZ R26, R9, R10, R26 ;  /* 0x0000000a091a7223 */ /* 0x000fe2000001001a */
[----:B------:R-:W-:Y:S02]  /*3350*/  HADD2.F32 R9, -RZ, R7.H1_H1 ;  /* 0x30000007ff097230 */ /* 0x000fe40000004100 */
[----:B------:R-:W-:Y:S01]  /*3360*/  FFMA.FTZ R66, R11, R15, R62 ;  /* 0x0000000f0b427223 */ /* 0x000fe2000001003e */
[--C-:B------:R-:W-:Y:S01]  /*3370*/  HADD2.F32 R7, -RZ, R6.reuse.H0_H0 ;  /* 0x20000006ff077230 */ /* 0x100fe20000004100 */
[----:B------:R-:W-:Y:S01]  /*3380*/  F2FP.SATFINITE.E4M3.F32.PACK_AB_MERGE_C R4, R65, R64, R76 ;  /* 0x000000404104723e */ /* 0x000fe2000480704c */
[----:B------:R-:W-:Y:S01]  /*3390*/  HADD2.F32 R6, -RZ, R6.H1_H1 ;  /* 0x30000006ff067230 */ /* 0x000fe20000004100 */
[----:B------:R-:W-:Y:S01]  /*33a0*/  F2FP.SATFINITE.E4M3.F32.PACK_AB_MERGE_C R26, R26, R27, RZ ;  /* 0x0000001b1a1a723e */ /* 0x000fe200048070ff */
[----:B------:R-:W-:Y:S01]  /*33b0*/  HADD2.F32 R25, -RZ, R25.H0_H0 ;  /* 0x20000019ff197230 */ /* 0x000fe20000004100 */
[----:B------:R-:W-:Y:S01]  /*33c0*/  F2FP.SATFINITE.E4M3.F32.PACK_AB_MERGE_C R66, R66, R67, RZ ;  /* 0x000000434242723e */ /* 0x000fe200048070ff */
[----:B------:R-:W-:-:S02]  /*33d0*/  HADD2.F32 R14, -RZ, R14.H0_H0 ;  /* 0x2000000eff0e7230 */ /* 0x000fc40000004100 */
[----:B------:R-:W-:Y:S01]  /*33e0*/  FMUL.FTZ R10, R6, R63 ;  /* 0x0000003f060a7220 */ /* 0x000fe20000410000 */
[----:B------:R-:W-:Y:S02]  /*33f0*/  HADD2.F32 R24, -RZ, R24.H0_H0 ;  /* 0x20000018ff187230 */ /* 0x000fe40000004100 */
[-C--:B------:R-:W-:Y:S01]  /*3400*/  FMUL.FTZ R11, R9, R25.reuse ;  /* 0x00000019090b7220 */ /* 0x080fe20000410000 */
[C---:B------:R-:W-:Y:S01]  /*3410*/  FMUL.FTZ R62, R8.reuse, R25 ;  /* 0x00000019083e7220 */ /* 0x040fe20000410000 */
[----:B------:R-:W-:Y:S02]  /*3420*/  FMUL.FTZ R63, R7, R63 ;  /* 0x0000003f073f7220 */ /* 0x000fe40000410000 */
[-C--:B------:R-:W-:Y:S01]  /*3430*/  FFMA.FTZ R11, R8, R14.reuse, -R11 ;  /* 0x0000000e080b7223 */ /* 0x080fe2000001080b */
[----:B------:R-:W-:Y:S01]  /*3440*/  FFMA.FTZ R62, R9, R14, R62 ;  /* 0x0000000e093e7223 */ /* 0x000fe2000001003e */
[-C--:B------:R-:W-:Y:S01]  /*3450*/  FFMA.FTZ R10, R7, R24.reuse, -R10 ;  /* 0x00000018070a7223 */ /* 0x080fe2000001080a */
[----:B------:R-:W-:-:S03]  /*3460*/  FFMA.FTZ R63, R6, R24, R63 ;  /* 0x00000018063f7223 */ /* 0x000fc6000001003f */
[----:B------:R-:W-:Y:S02]  /*3470*/  F2FP.SATFINITE.E4M3.F32.PACK_AB_MERGE_C R7, R62, R11, R66 ;  /* 0x0000000b3e07723e */ /* 0x000fe40004807042 */
[----:B------:R-:W-:-:S07]  /*3480*/  F2FP.SATFINITE.E4M3.F32.PACK_AB_MERGE_C R6, R63, R10, R26 ;  /* 0x0000000a3f06723e */ /* 0x000fce000480701a */
.L_x_330:
[----:B------:R-:W-:Y:S05]  /*3490*/  BSYNC B1 ;  /* 0x0000000000017941 */ /* 0x000fea0003800000 */
.L_x_329:
[----:B-1----:R1:W-:Y:S01]  /*34a0*/  STG.E.128 desc[UR40][R12.64+0x20], R4 ;  /* 0x000020040c007986 */ /* 0x0023e2000c101d28 */
[----:B------:R-:W-:Y:S05]  /*34b0*/  BRA `(.L_x_324) ;  /* 0x0000001000c87947 */ /* 0x000fea0003800000 */
.L_x_318:
[----:B------:R-:W-:Y:S01]  /*34c0*/  IMAD R5, R2, -0xa0, R31 ;  /* 0xffffff6002057824 */ /* 0x000fe200078e021f */
[----:B------:R-:W2:Y:S04]  /*34d0*/  LDL.LU R67, [R1] ;  /* 0x0000000001437983 */ /* 0x000ea80000300800 */
[----:B------:R-:W-:Y:S01]  /*34e0*/  VIMNMX R5, R5, 0xa0, PT ;  /* 0x000000a005057848 */ /* 0x000fe20003fe0100 */
[----:B------:R-:W3:Y:S01]  /*34f0*/  LDL R66, [R1+0x8] ;  /* 0x0000080001427983 */ /* 0x000ee20000100800 */
[----:B------:R-:W-:Y:S02]  /*3500*/  CS2R R10, SRZ ;  /* 0x00000000000a7805 */ /* 0x000fe4000001ff00 */
[----:B------:R-:W-:Y:S02]  /*3510*/  CS2R R8, SRZ ;  /* 0x0000000000087805 */ /* 0x000fe4000001ff00 */
[----:B------:R-:W-:-:S04]  /*3520*/  ISETP.GE.AND P1, PT, R22, R5, PT ;  /* 0x000000051600720c */ /* 0x000fc80003f26270 */
[----:B------:R-:W-:-:S13]  /*3530*/  ISETP.GE.OR P0, PT, R18, R27, P1 ;  /* 0x0000001b1200720c */ /* 0x000fda0000f06670 */
[----:B------:R-:W0:Y:S08]  /*3540*/  @!P0 LDC.64 R12, c[0x0][0x3e8] ;  /* 0x0000fa00ff0c8b82 */ /* 0x000e300000000a00 */
[----:B------:R-:W1:Y:S01]  /*3550*/  @!P0 LDC.64 R24, c[0x0][0x400] ;  /* 0x00010000ff188b82 */ /* 0x000e620000000a00 */
[----:B0-----:R-:W-:Y:S02]  /*3560*/  @!P0 IADD3 R12, P5, P6, R40, R12, R4 ;  /* 0x0000000c280c8210 */ /* 0x001fe40007ebe004 */
[----:B------:R-:W-:-:S02]  /*3570*/  CS2R R4, SRZ ;  /* 0x0000000000047805 */ /* 0x000fc4000001ff00 */
[----:B------:R-:W-:Y:S02]  /*3580*/  @!P0 IADD3.X R13, R59, R13, R26, P5, P6 ;  /* 0x0000000d3b0d8210 */ /* 0x000fe40002fec41a */
[----:B-1----:R-:W-:Y:S02]  /*3590*/  @!P0 IADD3 R24, P5, P6, R34, R24, R6 ;  /* 0x0000001822188210 */ /* 0x002fe40007ebe006 */
[----:B------:R-:W-:Y:S02]  /*35a0*/  CS2R R6, SRZ ;  /* 0x0000000000067805 */ /* 0x000fe4000001ff00 */
[----:B------:R-:W-:-:S04]  /*35b0*/  @!P0 IADD3.X R25, R68, R25, R64, P5, P6 ;  /* 0x0000001944198210 */ /* 0x000fc80002fec440 */
[----:B------:R-:W4:Y:S04]  /*35c0*/  @!P0 LDG.E.128 R4, desc[UR40][R12.64] ;  /* 0x000000280c048981 */ /* 0x000f28000c1e1d00 */
[----:B------:R-:W5:Y:S01]  /*35d0*/  @!P0 LDG.E.128 R8, desc[UR40][R24.64] ;  /* 0x0000002818088981 */ /* 0x000f62000c1e1d00 */
[----:B------:R-:W-:Y:S02]  /*35e0*/  ISETP.GE.AND P0, PT, R18, R27, PT ;  /* 0x0000001b1200720c */ /* 0x000fe40003f06270 */
[----:B--2---:R-:W-:-:S11]  /*35f0*/  LOP3.LUT R67, R67, 0xfffffffe, RZ, 0xc0, !PT ;  /* 0xfffffffe43437812 */ /* 0x004fd600078ec0ff */
[----:B------:R-:W-:Y:S02]  /*3600*/  @P0 LOP3.LUT R67, R67, 0x1, RZ, 0xfc, !PT ;  /* 0x0000000143430812 */ /* 0x000fe400078efcff */
[----:B---3--:R-:W-:-:S03]  /*3610*/  ISETP.NE.AND P0, PT, R66, 0x3, PT ;  /* 0x000000034200780c */ /* 0x008fc60003f05270 */
[----:B------:R0:W-:Y:S01]  /*3620*/  STL [R1], R67 ;  /* 0x0000004301007387 */ /* 0x0001e20000100800 */
[----:B----4-:R-:W-:Y:S01]  /*3630*/  IMAD.MOV.U32 R78, RZ, RZ, R6 ;  /* 0x000000ffff4e7224 */ /* 0x010fe200078e0006 */
[----:B------:R-:W-:Y:S01]  /*3640*/  MOV R81, R4 ;  /* 0x0000000400517202 */ /* 0x000fe20000000f00 */
[----:B-----5:R-:W-:Y:S02]  /*3650*/  IMAD.MOV.U32 R80, RZ, RZ, R10 ;  /* 0x000000ffff507224 */ /* 0x020fe400078e000a */
[----:B------:R-:W-:-:S05]  /*3660*/  IMAD.MOV.U32 R82, RZ, RZ, R8 ;  /* 0x000000ffff527224 */ /* 0x000fca00078e0008 */
[----:B0-----:R-:W-:Y:S05]  /*3670*/  @!P0 BRA `(.L_x_331) ;  /* 0x0000000000048947 */ /* 0x001fea0003800000 */
[----:B------:R-:W-:Y:S01]  /*3680*/  BPT.TRAP 0x1 ;  /* 0x000000040000795c */ /* 0x000fe20000300000 */
.L_x_331:
[----:B------:R-:W-:Y:S01]  /*3690*/  IMAD R74, R17, 0x8, R16 ;  /* 0x00000008114a7824 */ /* 0x000fe200078e0210 */
[----:B------:R-:W-:Y:S01]  /*36a0*/  SHF.L.U32 R75, R23, 0x1f, RZ ;  /* 0x0000001f174b7819 */ /* 0x000fe200000006ff */
[----:B------:R-:W0:Y:S01]  /*36b0*/  LDC R77, c[0x0][0x2f4] ;  /* 0x0000bd00ff4d7b82 */ /* 0x000e220000000800 */
[----:B------:R-:W-:Y:S02]  /*36c0*/  BSSY B1, `(.L_x_332) ;  /* 0x0000003000017945 */ /* 0x000fe40003800000 */
[----:B------:R-:W1:Y:S02]  /*36d0*/  SYNCS.PHASECHK.TRANS64.TRYWAIT P5, [R74+URZ+0x13290], R75 ;  /* 0x0132904b4a0075a7 */ /* 0x000e6400080a017f */
[----:B-1----:R-:W-:Y:S05]  /*36e0*/  @!P5 BRA `(.L_x_333) ;  /* 0x000001280048d947 */ /* 0x002fea0003800000 */
.L_x_532:
[----:B------:R-:W-:Y:S05]  /*36f0*/  BSYNC B1 ;  /* 0x0000000000017941 */ /* 0x000fea0003800000 */
.L_x_332:
[----:B0-----:R-:W-:Y:S01]  /*3700*/  ISETP.GE.OR P5, PT, R18, R77, P1 ;  /* 0x0000004d1200720c */ /* 0x001fe20000fa6670 */
[----:B------:R-:W-:Y:S01]  /*3710*/  ULDC.64 UR4, c[0x0][0x300] ;  /* 0x0000c00000047ab9 */ /* 0x000fe20000000a00 */
[----:B------:R-:W-:Y:S01]  /*3720*/  SHF.R.S32.HI R12, RZ, 0x1f, R22 ;  /* 0x0000001fff0c7819 */ /* 0x000fe20000011416 */
[----:B------:R-:W-:-:S04]  /*3730*/  IMAD.MOV.U32 R64, RZ, RZ, R14 ;  /* 0x000000ffff407224 */ /* 0x000fc800078e000e */
[----:B------:R-:W-:Y:S02]  /*3740*/  IMAD R13, R12, UR4, RZ ;  /* 0x000000040c0d7c24 */ /* 0x000fe4000f8e02ff */
[----:B------:R-:W-:-:S04]  /*3750*/  IMAD.WIDE.U32 R64, R22, UR4, R64 ;  /* 0x0000000416407c25 */ /* 0x000fc8000f8e0040 */
[----:B------:R-:W-:Y:S01]  /*3760*/  IMAD R13, R22, UR5, R13 ;  /* 0x00000005160d7c24 */ /* 0x000fe2000f8e020d */
[----:B------:R-:W-:Y:S06]  /*3770*/  @P5 BRA `(.L_x_324) ;  /* 0x0000001000185947 */ /* 0x000fec0003800000 */
[----:B------:R-:W2:Y:S04]  /*3780*/  LDL R27, [R1] ;  /* 0x00000000011b7983 */ /* 0x000ea80000100800 */
[----:B------:R-:W3:Y:S04]  /*3790*/  LDL R26, [R1+0x2c] ;  /* 0x00002c00011a7983 */ /* 0x000ee80000100800 */
[----:B------:R-:W4:Y:S04]  /*37a0*/  LDL R25, [R1+0x30] ;  /* 0x0000300001197983 */ /* 0x000f280000100800 */
[----:B------:R-:W5:Y:S01]  /*37b0*/  LDL R24, [R1+0x34] ;  /* 0x0000340001187983 */ /* 0x000f620000100800 */
[----:B------:R-:W-:Y:S01]  /*37c0*/  IMAD.IADD R76, R13, 0x1, R65 ;  /* 0x000000010d4c7824 */ /* 0x000fe200078e0241 */
[----:B------:R-:W-:Y:S01]  /*37d0*/  IADD3 R67, P5, P6, R48, R64, R60 ;  /* 0x0000004030437210 */ /* 0x000fe20007ebe03c */
[----:B------:R-:W-:Y:S01]  /*37e0*/  BSSY B1, `(.L_x_334) ;  /* 0x00000e3000017945 */ /* 0x000fe20003800000 */
[----:B------:R-:W-:-:S02]  /*37f0*/  IADD3 R13, -R54, R77, RZ ;  /* 0x0000004d360d7210 */ /* 0x000fc40007ffe1ff */
[----:B------:R-:W-:Y:S02]  /*3800*/  IADD3.X R12, R3, R76, R69, P5, P6 ;  /* 0x0000004c030c7210 */ /* 0x000fe40002fec445 */
[----:B------:R-:W-:-:S05]  /*3810*/  IADD3 R66, P5, R67, R62, RZ ;  /* 0x0000003e43427210 */ /* 0x000fca0007fbe0ff */
[----:B------:R-:W-:Y:S01]  /*3820*/  IMAD.X R67, R12, 0x1, R63, P5 ;  /* 0x000000010c437824 */ /* 0x000fe200028e063f */
[C---:B--2---:R-:W-:Y:S02]  /*3830*/  LOP3.LUT P5, RZ, R27.reuse, 0x4, RZ, 0xc0, !PT ;  /* 0x000000041bff7812 */ /* 0x044fe400078ac0ff */
[----:B------:R-:W-:Y:S02]  /*3840*/  LOP3.LUT P6, RZ, R27, 0x1, RZ, 0xc0, !PT ;  /* 0x000000011bff7812 */ /* 0x000fe400078cc0ff */
[----:B------:R-:W-:-:S04]  /*3850*/  SEL R13, R54, R13, !P5 ;  /* 0x0000000d360d7207 */ /* 0x000fc80006800000 */
[----:B------:R-:W-:-:S04]  /*3860*/  SHF.R.S32.HI R12, RZ, 0x1f, R13 ;  /* 0x0000001fff0c7819 */ /* 0x000fc8000001140d */
[----:B------:R-:W-:Y:S01]  /*3870*/  LEA.HI R12, R12, R13, RZ, 0x5 ;  /* 0x0000000d0c0c7211 */ /* 0x000fe200078f28ff */
[----:B------:R-:W-:-:S03]  /*3880*/  IMAD R13, R17, 0x2800, R70 ;  /* 0x00002800110d7824 */ /* 0x000fc600078e0246 */
[----:B------:R-:W-:Y:S01]  /*3890*/  SHF.R.S32.HI R12, RZ, 0x5, R12 ;  /* 0x00000005ff0c7819 */ /* 0x000fe2000001140c */
[----:B------:R-:W-:-:S03]  /*38a0*/  IMAD.IADD R13, R16, 0x1, R13 ;  /* 0x00000001100d7824 */ /* 0x000fc600078e020d */
[----:B------:R-:W-:-:S05]  /*38b0*/  LEA.HI.SX32 R12, R21, R12, 0x1c ;  /* 0x0000000c150c7211 */ /* 0x000fca00078fe2ff */
[----:B------:R-:W-:-:S05]  /*38c0*/  IMAD.SHL.U32 R79, R12, 0x10, RZ ;  /* 0x000000100c4f7824 */ /* 0x000fca00078e00ff */
[----:B---3--:R-:W-:-:S04]  /*38d0*/  LOP3.LUT R12, R26, 0x30, R79, 0xf8, !PT ;  /* 0x000000301a0c7812 */ /* 0x008fc800078ef84f */
[----:B----4-:R-:W-:-:S05]  /*38e0*/  LOP3.LUT R12, R12, R25, RZ, 0x3c, !PT ;  /* 0x000000190c0c7212 */ /* 0x010fca00078e3cff */
[----:B-----5:R-:W-:-:S04]  /*38f0*/  IMAD.IADD R12, R24, 0x1, R12 ;  /* 0x00000001180c7824 */ /* 0x020fc800078e020c */
[----:B------:R-:W-:-:S04]  /*3900*/  IMAD R15, R17, 0x2800, R12 ;  /* 0x00002800110f7824 */ /* 0x000fc800078e020c */
[----:B------:R-:W-:Y:S02]  /*3910*/  IMAD.IADD R24, R16, 0x1, R15 ;  /* 0x0000000110187824 */ /* 0x000fe400078e020f */
[----:B------:R-:W0:Y:S04]  /*3920*/  LDS.128 R12, [R13+0xe000] ;  /* 0x00e000000d0c7984 */ /* 0x000e280000000c00 */
[----:B------:R-:W2:Y:S01]  /*3930*/  LDS.128 R24, [R24+0xe000] ;  /* 0x00e0000018187984 */ /* 0x000ea20000000c00 */
[----:B------:R-:W-:Y:S05]  /*3940*/  @P6 BRA `(.L_x_335) ;  /* 0x0000000c00306947 */ /* 0x000fea0003800000 */
[--C-:B------:R-:W-:Y:S02]  /*3950*/  SHF.R.U32.HI R89, RZ, 0x8, R5.reuse ;  /* 0x00000008ff597819 */ /* 0x100fe40000011605 */
[----:B------:R-:W-:Y:S02]  /*3960*/  LOP3.LUT R4, R5, 0xff0000ff, RZ, 0xc0, !PT ;  /* 0xff0000ff05047812 */ /* 0x000fe400078ec0ff */
[----:B------:R-:W-:Y:S01]  /*3970*/  SHF.R.U32.HI R87, RZ, 0x10, R5 ;  /* 0x00000010ff577819 */ /* 0x000fe20000011605 */
[----:B------:R-:W-:Y:S01]  /*3980*/  IMAD.SHL.U32 R5, R89, 0x100, RZ ;  /* 0x0000010059057824 */ /* 0x000fe200078e00ff */
[----:B------:R-:W-:Y:S02]  /*3990*/  SHF.R.U32.HI R85, RZ, 0x8, R7 ;  /* 0x00000008ff557819 */ /* 0x000fe40000011607 */
[----:B------:R-:W-:Y:S02]  /*39a0*/  SHF.R.U32.HI R83, RZ, 0x8, R11 ;  /* 0x00000008ff537819 */ /* 0x000fe4000001160b */
[----:B------:R-:W-:-:S02]  /*39b0*/  LOP3.LUT R6, R7, 0xff0000ff, RZ, 0xc0, !PT ;  /* 0xff0000ff07067812 */ /* 0x000fc400078ec0ff */
[----:B------:R-:W-:Y:S01]  /*39c0*/  SHF.R.U32.HI R86, RZ, 0x10, R7 ;  /* 0x00000010ff567819 */ /* 0x000fe20000011607 */
[----:B------:R-:W-:Y:S01]  /*39d0*/  IMAD.SHL.U32 R7, R85, 0x100, RZ ;  /* 0x0000010055077824 */ /* 0x000fe200078e00ff */
[----:B------:R-:W-:Y:S01]  /*39e0*/  LOP3.LUT R4, R4, 0xff00, R5, 0xf8, !PT ;  /* 0x0000ff0004047812 */ /* 0x000fe200078ef805 */
[----:B------:R-:W-:Y:S01]  /*39f0*/  IMAD.U32 R5, R87, 0x10000, RZ ;  /* 0x0001000057057824 */ /* 0x000fe200078e00ff */
[----:B------:R-:W-:Y:S02]  /*3a00*/  LOP3.LUT R10, R11, 0xff0000ff, RZ, 0xc0, !PT ;  /* 0xff0000ff0b0a7812 */ /* 0x000fe400078ec0ff */
[----:B------:R-:W-:Y:S01]  /*3a10*/  SHF.R.U32.HI R90, RZ, 0x10, R11 ;  /* 0x00000010ff5a7819 */ /* 0x000fe2000001160b */
[----:B------:R-:W-:Y:S01]  /*3a20*/  IMAD.SHL.U32 R11, R83, 0x100, RZ ;  /* 0x00000100530b7824 */ /* 0x000fe200078e00ff */
[----:B------:R-:W-:Y:S02]  /*3a30*/  SHF.R.U32.HI R84, RZ, 0x8, R9 ;  /* 0x00000008ff547819 */ /* 0x000fe40000011609 */
[----:B------:R-:W-:Y:S01]  /*3a40*/  LOP3.LUT R7, R6, 0xff00, R7, 0xf8, !PT ;  /* 0x0000ff0006077812 */ /* 0x000fe200078ef807 */
[----:B------:R-:W-:Y:S01]  /*3a50*/  IMAD.U32 R90, R90, 0x10000, RZ ;  /* 0x000100005a5a7824 */ /* 0x000fe200078e00ff */
[----:B------:R-:W-:Y:S01]  /*3a60*/  LOP3.LUT R6, R4, 0xff0000, R5, 0xf8, !PT ;  /* 0x00ff000004067812 */ /* 0x000fe200078ef805 */
[----:B------:R-:W-:Y:S01]  /*3a70*/  IMAD.U32 R4, R86, 0x10000, RZ ;  /* 0x0001000056047824 */ /* 0x000fe200078e00ff */
[----:B------:R-:W-:-:S02]  /*3a80*/  LOP3.LUT R8, R9, 0xff0000ff, RZ, 0xc0, !PT ;  /* 0xff0000ff09087812 */ /* 0x000fc400078ec0ff */
[----:B------:R-:W-:Y:S02]  /*3a90*/  SHF.R.U32.HI R88, RZ, 0x10, R9 ;  /* 0x00000010ff587819 */ /* 0x000fe40000011609 */
[----:B------:R-:W-:Y:S02]  /*3aa0*/  LOP3.LUT R87, R10, 0xff00, R11, 0xf8, !PT ;  /* 0x0000ff000a577812 */ /* 0x000fe400078ef80b */
[----:B------:R-:W-:Y:S01]  /*3ab0*/  SHF.L.U32 R9, R84, 0x8, RZ ;  /* 0x0000000854097819 */ /* 0x000fe200000006ff */
[----:B------:R-:W-:Y:S01]  /*3ac0*/  IMAD.U32 R88, R88, 0x10000, RZ ;  /* 0x0001000058587824 */ /* 0x000fe200078e00ff */
[----:B------:R-:W-:Y:S02]  /*3ad0*/  F2FP.F16.E4M3.UNPACK_B R86, R82.H1 ;  /* 0x00000052ff56723e */ /* 0x000fe400030006ff */
[----:B--2---:R-:W-:Y:S02]  /*3ae0*/  F2FP.F16.E4M3.UNPACK_B R11, R24.H1 ;  /* 0x00000018ff0b723e */ /* 0x004fe400030006ff */
[----:B0-----:R-:W-:Y:S01]  /*3af0*/  F2FP.F16.E4M3.UNPACK_B R10, R12.H1 ;  /* 0x0000000cff0a723e */ /* 0x001fe200030006ff */
[----:B------:R-:W-:Y:S01]  /*3b00*/  HADD2.F32 R5, -RZ, R86.H0_H0 ;  /* 0x20000056ff057230 */ /* 0x000fe20000004100 */
[----:B------:R-:W-:Y:S01]  /*3b10*/  LOP3.LUT R85, R8, 0xff00, R9, 0xf8, !PT ;  /* 0x0000ff0008557812 */ /* 0x000fe200078ef809 */
[----:B------:R-:W-:Y:S01]  /*3b20*/  HADD2.F32 R9, -RZ, R11.H0_H0 ;  /* 0x2000000bff097230 */ /* 0x000fe20000004100 */
[----:B------:R-:W-:Y:S01]  /*3b30*/  F2FP.F16.E4M3.UNPACK_B R83, R81.H1 ;  /* 0x00000051ff53723e */ /* 0x000fe200030006ff */
[--C-:B------:R-:W-:Y:S01]  /*3b40*/  HADD2.F32 R8, -RZ, R10.reuse.H0_H0 ;  /* 0x2000000aff087230 */ /* 0x100fe20000004100 */
[----:B------:R-:W-:Y:S01]  /*3b50*/  LOP3.LUT R4, R7, 0xff0000, R4, 0xf8, !PT ;  /* 0x00ff000007047812 */ /* 0x000fe200078ef804 */
[----:B------:R-:W-:-:S02]  /*3b60*/  HADD2.F32 R10, -RZ, R10.H1_H1 ;  /* 0x3000000aff0a7230 */ /* 0x000fc40000004100 */
[-C--:B------:R-:W-:Y:S01]  /*3b70*/  FMUL.FTZ R89, R9, R5.reuse ;  /* 0x0000000509597220 */ /* 0x080fe20000410000 */
[--C-:B------:R-:W-:Y:S02]  /*3b80*/  HADD2.F32 R84, -RZ, R83.reuse.H0_H0 ;  /* 0x20000053ff547230 */ /* 0x100fe40000004100 */
[C---:B------:R-:W-:Y:S01]  /*3b90*/  FMUL.FTZ R92, R8.reuse, R5 ;  /* 0x00000005085c7220 */ /* 0x040fe20000410000 */
[----:B------:R-:W-:Y:S01]  /*3ba0*/  LOP3.LUT R7, R85, 0xff0000, R88, 0xf8, !PT ;  /* 0x00ff000055077812 */ /* 0x000fe200078ef858 */
[----:B------:R-:W-:Y:S01]  /*3bb0*/  HADD2.F32 R85, -RZ, R83.H1_H1 ;  /* 0x30000053ff557230 */ /* 0x000fe20000004100 */
[----:B------:R-:W-:Y:S01]  /*3bc0*/  F2FP.F16.E4M3.UNPACK_B R24, R24 ;  /* 0x00000018ff18723e */ /* 0x000fe200020006ff */
[-C--:B------:R-:W-:Y:S01]  /*3bd0*/  FFMA.FTZ R8, R8, R84.reuse, -R89 ;  /* 0x0000005408087223 */ /* 0x080fe20000010859 */
[----:B------:R-:W-:Y:S01]  /*3be0*/  FFMA.FTZ R9, R9, R84, R92 ;  /* 0x0000005409097223 */ /* 0x000fe2000001005c */
[----:B------:R-:W-:Y:S01]  /*3bf0*/  HADD2.F32 R88, -RZ, R86.H1_H1 ;  /* 0x30000056ff587230 */ /* 0x000fe20000004100 */
[----:B------:R-:W-:Y:S01]  /*3c00*/  F2FP.F16.E4M3.UNPACK_B R86, R82 ;  /* 0x00000052ff56723e */ /* 0x000fe200020006ff */
[----:B------:R-:W-:Y:S01]  /*3c10*/  HADD2.F32 R83, -RZ, R11.H1_H1 ;  /* 0x3000000bff537230 */ /* 0x000fe20000004100 */
[----:B------:R-:W-:Y:S01]  /*3c20*/  F2FP.F16.E4M3.UNPACK_B R84, R81 ;  /* 0x00000051ff54723e */ /* 0x000fe200020006ff */
[----:B------:R-:W-:Y:S01]  /*3c30*/  HADD2.F32 R82, -RZ, R24.H0_H0 ;  /* 0x20000018ff527230 */ /* 0x000fe20000004100 */
[----:B------:R-:W-:-:S02]  /*3c40*/  F2FP.F16.E4M3.UNPACK_B R81, R12 ;  /* 0x0000000cff51723e */ /* 0x000fc400020006ff */
[----:B------:R-:W-:Y:S01]  /*3c50*/  LOP3.LUT R5, R87, 0xff0000, R90, 0xf8, !PT ;  /* 0x00ff000057057812 */ /* 0x000fe200078ef85a */
[CC--:B------:R-:W-:Y:S01]  /*3c60*/  FMUL.FTZ R11, R83.reuse, R88.reuse ;  /* 0x00000058530b7220 */ /* 0x0c0fe20000410000 */
[--C-:B------:R-:W-:Y:S02]  /*3c70*/  HADD2.F32 R87, -RZ, R86.reuse.H0_H0 ;  /* 0x20000056ff577230 */ /* 0x100fe40000004100 */
[C---:B------:R-:W-:Y:S01]  /*3c80*/  FMUL.FTZ R88, R10.reuse, R88 ;  /* 0x000000580a587220 */ /* 0x040fe20000410000 */
[----:B------:R-:W-:Y:S02]  /*3c90*/  HADD2.F32 R12, -RZ, R81.H0_H0 ;  /* 0x20000051ff0c7230 */ /* 0x000fe40000004100 */
[-C--:B------:R-:W-:Y:S01]  /*3ca0*/  FFMA.FTZ R11, R10, R85.reuse, -R11 ;  /* 0x000000550a0b7223 */ /* 0x080fe2000001080b */
[----:B------:R-:W-:Y:S02]  /*3cb0*/  HADD2.F32 R86, -RZ, R86.H1_H1 ;  /* 0x30000056ff567230 */ /* 0x000fe40000004100 */
[----:B------:R-:W-:Y:S01]  /*3cc0*/  FFMA.FTZ R10, R83, R85, R88 ;  /* 0x00000055530a7223 */ /* 0x000fe20000010058 */
[----:B------:R-:W-:-:S02]  /*3cd0*/  HADD2.F32 R85, -RZ, R84.H0_H0 ;  /* 0x20000054ff557230 */ /* 0x000fc40000004100 */
[-C--:B------:R-:W-:Y:S01]  /*3ce0*/  FMUL.FTZ R89, R82, R87.reuse ;  /* 0x0000005752597220 */ /* 0x080fe20000410000 */
[----:B------:R-:W-:Y:S01]  /*3cf0*/  FMUL.FTZ R87, R12, R87 ;  /* 0x000000570c577220 */ /* 0x000fe20000410000 */
[----:B------:R-:W-:Y:S01]  /*3d00*/  HADD2.F32 R83, -RZ, R24.H1_H1 ;  /* 0x30000018ff537230 */ /* 0x000fe20000004100 */
[----:B------:R-:W-:Y:S01]  /*3d10*/  F2FP.F16.E4M3.UNPACK_B R88, R78.H1 ;  /* 0x0000004eff58723e */ /* 0x000fe200030006ff */
[----:B------:R-:W-:Y:S02]  /*3d20*/  HADD2.F32 R81, -RZ, R81.H1_H1 ;  /* 0x30000051ff517230 */ /* 0x000fe40000004100 */
[-C--:B------:R-:W-:Y:S01]  /*3d30*/  FFMA.FTZ R24, R82, R85.reuse, R87 ;  /* 0x0000005552187223 */ /* 0x080fe20000010057 */
[----:B------:R-:W-:Y:S02]  /*3d40*/  HADD2.F32 R84, -RZ, R84.H1_H1 ;  /* 0x30000054ff547230 */ /* 0x000fe40000004100 */
[----:B------:R-:W-:Y:S01]  /*3d50*/  FFMA.FTZ R12, R12, R85, -R89 ;  /* 0x000000550c0c7223 */ /* 0x000fe20000010859 */
[----:B------:R-:W-:Y:S01]  /*3d60*/  FMUL.FTZ R82, R83, R86 ;  /* 0x0000005653527220 */ /* 0x000fe20000410000 */
[----:B------:R-:W-:Y:S01]  /*3d70*/  F2FP.F16.E4M3.UNPACK_B R87, R80.H1 ;  /* 0x00000050ff57723e */ /* 0x000fe200030006ff */
[C---:B------:R-:W-:Y:S01]  /*3d80*/  FMUL.FTZ R90, R81.reuse, R86 ;  /* 0x00000056515a7220 */ /* 0x040fe20000410000 */
[----:B------:R-:W-:Y:S01]  /*3d90*/  F2FP.F16.E4M3.UNPACK_B R85, R26.H1 ;  /* 0x0000001aff55723e */ /* 0x000fe200030006ff */
[----:B------:R-:W-:Y:S01]  /*3da0*/  FFMA.FTZ R81, R81, R84, -R82 ;  /* 0x0000005451517223 */ /* 0x000fe20000010852 */
[----:B------:R-:W-:Y:S01]  /*3db0*/  F2FP.F16.E4M3.UNPACK_B R82, R14.H1 ;  /* 0x0000000eff52723e */ /* 0x000fe200030006ff */
[----:B------:R-:W-:-:S02]  /*3dc0*/  HADD2.F32 R91, -RZ, R87.H0_H0 ;  /* 0x20000057ff5b7230 */ /* 0x000fc40000004100 */
[----:B------:R-:W-:Y:S01]  /*3dd0*/  FFMA.FTZ R83, R83, R84, R90 ;  /* 0x0000005453537223 */ /* 0x000fe2000001005a */
[----:B------:R-:W-:Y:S01]  /*3de0*/  HADD2.F32 R86, -RZ, R85.H0_H0 ;  /* 0x20000055ff567230 */ /* 0x000fe20000004100 */
[----:B------:R-:W-:Y:S01]  /*3df0*/  F2FP.F16.E4M3.UNPACK_B R14, R14 ;  /* 0x0000000eff0e723e */ /* 0x000fe200020006ff */
[----:B------:R-:W-:Y:S01]  /*3e00*/  HADD2.F32 R84, -RZ, R82.H0_H0 ;  /* 0x20000052ff547230 */ /* 0x000fe20000004100 */
[----:B------:R-:W-:Y:S01]  /*3e10*/  F2FP.SATFINITE.E4M3.F32.PACK_AB_MERGE_C R9, R10, R9, RZ ;  /* 0x000000090a09723e */ /* 0x000fe200048070ff */
[----:B------:R-:W-:Y:S02]  /*3e20*/  HADD2.F32 R89, -RZ, R88.H0_H0 ;  /* 0x20000058ff597230 */ /* 0x000fe40000004100 */
[-C--:B------:R-:W-:Y:S01]  /*3e30*/  FMUL.FTZ R93, R86, R91.reuse ;  /* 0x0000005b565d7220 */ /* 0x080fe20000410000 */
[----:B------:R-:W-:Y:S02]  /*3e40*/  HADD2.F32 R90, -RZ, R87.H1_H1 ;  /* 0x30000057ff5a7230 */ /* 0x000fe40000004100 */
[----:B------:R-:W-:Y:S01]  /*3e50*/  FMUL.FTZ R91, R84, R91 ;  /* 0x0000005b545b7220 */ /* 0x000fe20000410000 */
[----:B------:R-:W-:Y:S01]  /*3e60*/  HADD2.F32 R87, -RZ, R85.H1_H1 ;  /* 0x30000055ff577230 */ /* 0x000fe20000004100 */
[----:B------:R-:W-:Y:S01]  /*3e70*/  F2FP.SATFINITE.E4M3.F32.PACK_AB_MERGE_C R8, R11, R8, RZ ;  /* 0x000000080b08723e */ /* 0x000fe200048070ff */
[----:B------:R-:W-:-:S02]  /*3e80*/  HADD2.F32 R85, -RZ, R82.H1_H1 ;  /* 0x30000052ff557230 */ /* 0x000fc40000004100 */
[-C--:B------:R-:W-:Y:S01]  /*3e90*/  FFMA.FTZ R82, R84, R89.reuse, -R93 ;  /* 0x0000005954527223 */ /* 0x080fe2000001085d */
[----:B------:R-:W-:Y:S01]  /*3ea0*/  F2FP.F16.E4M3.UNPACK_B R84, R80 ;  /* 0x00000050ff54723e */ /* 0x000fe200020006ff */
[----:B------:R-:W-:Y:S01]  /*3eb0*/  FFMA.FTZ R86, R86, R89, R91 ;  /* 0x0000005956567223 */ /* 0x000fe2000001005b */
[----:B------:R-:W-:Y:S01]  /*3ec0*/  F2FP.F16.E4M3.UNPACK_B R80, R26 ;  /* 0x0000001aff50723e */ /* 0x000fe200020006ff */
[----:B------:R-:W-:Y:S02]  /*3ed0*/  HADD2.F32 R88, -RZ, R88.H1_H1 ;  /* 0x30000058ff587230 */ /* 0x000fe40000004100 */
[-C--:B------:R-:W-:Y:S01]  /*3ee0*/  FMUL.FTZ R92, R87, R90.reuse ;  /* 0x0000005a575c7220 */ /* 0x080fe20000410000 */
[--C-:B------:R-:W-:Y:S02]  /*3ef0*/  HADD2.F32 R89, -RZ, R84.reuse.H0_H0 ;  /* 0x20000054ff597230 */ /* 0x100fe40000004100 */
[----:B------:R-:W-:Y:S01]  /*3f00*/  FMUL.FTZ R90, R85, R90 ;  /* 0x0000005a555a7220 */ /* 0x000fe20000410000 */
[----:B------:R-:W-:Y:S01]  /*3f10*/  HADD2.F32 R91, -RZ, R84.H1_H1 ;  /* 0x30000054ff5b7230 */ /* 0x000fe20000004100 */
[----:B------:R-:W-:Y:S01]  /*3f20*/  F2FP.F16.E4M3.UNPACK_B R84, R78 ;  /* 0x0000004eff54723e */ /* 0x000fe200020006ff */
[----:B------:R-:W-:-:S02]  /*3f30*/  HADD2.F32 R78, -RZ, R80.H0_H0 ;  /* 0x20000050ff4e7230 */ /* 0x000fc40000004100 */
[-C--:B------:R-:W-:Y:S01]  /*3f40*/  FFMA.FTZ R97, R85, R88.reuse, -R92 ;  /* 0x0000005855617223 */ /* 0x080fe2000001085c */
[----:B------:R-:W-:Y:S02]  /*3f50*/  HADD2.F32 R26, -RZ, R14.H0_H0 ;  /* 0x2000000eff1a7230 */ /* 0x000fe40000004100 */
[----:B------:R-:W-:Y:S01]  /*3f60*/  FFMA.FTZ R99, R87, R88, R90 ;  /* 0x0000005857637223 */ /* 0x000fe2000001005a */
[----:B------:R-:W-:Y:S02]  /*3f70*/  HADD2.F32 R80, -RZ, R80.H1_H1 ;  /* 0x30000050ff507230 */ /* 0x000fe40000004100 */
[-C--:B------:R-:W-:Y:S01]  /*3f80*/  FMUL.FTZ R93, R78, R89.reuse ;  /* 0x000000594e5d7220 */ /* 0x080fe20000410000 */
[----:B------:R-:W-:Y:S02]  /*3f90*/  HADD2.F32 R14, -RZ, R14.H1_H1 ;  /* 0x3000000eff0e7230 */ /* 0x000fe40000004100 */
[----:B------:R-:W-:Y:S01]  /*3fa0*/  FMUL.FTZ R89, R26, R89 ;  /* 0x000000591a597220 */ /* 0x000fe20000410000 */
[----:B------:R-:W-:-:S02]  /*3fb0*/  HADD2.F32 R85, -RZ, R84.H0_H0 ;  /* 0x20000054ff557230 */ /* 0x000fc40000004100 */
[-C--:B------:R-:W-:Y:S01]  /*3fc0*/  FMUL.FTZ R95, R80, R91.reuse ;  /* 0x0000005b505f7220 */ /* 0x080fe20000410000 */
[----:B------:R-:W-:Y:S02]  /*3fd0*/  HADD2.F32 R87, -RZ, R84.H1_H1 ;  /* 0x30000054ff577230 */ /* 0x000fe40000004100 */
[----:B------:R-:W-:Y:S01]  /*3fe0*/  FMUL.FTZ R91, R14, R91 ;  /* 0x0000005b0e5b7220 */ /* 0x000fe20000410000 */
[----:B------:R-:W-:Y:S01]  /*3ff0*/  F2FP.F16.E4M3.UNPACK_B R10, R25 ;  /* 0x00000019ff0a723e */ /* 0x000fe200020006ff */
[----:B------:R-:W-:Y:S01]  /*4000*/  FFMA.FTZ R93, R26, R85, -R93 ;  /* 0x000000551a5d7223 */ /* 0x000fe2000001085d */
[----:B------:R-:W-:Y:S01]  /*4010*/  F2FP.F16.E4M3.UNPACK_B R11, R7 ;  /* 0x00000007ff0b723e */ /* 0x000fe200020006ff */
[----:B------:R-:W-:Y:S01]  /*4020*/  FFMA.FTZ R26, R78, R85, R89 ;  /* 0x000000554e1a7223 */ /* 0x000fe20000010059 */
[----:B------:R-:W-:Y:S01]  /*4030*/  F2FP.SATFINITE.E4M3.F32.PACK_AB_MERGE_C R24, R83, R24, R9 ;  /* 0x000000185318723e */ /* 0x000fe20004807009 */
[----:B------:R-:W-:Y:S01]  /*4040*/  FFMA.FTZ R91, R80, R87, R91 ;  /* 0x00000057505b7223 */ /* 0x000fe2000001005b */
[----:B------:R-:W-:Y:S01]  /*4050*/  F2FP.F16.E4M3.UNPACK_B R9, R13 ;  /* 0x0000000dff09723e */ /* 0x000fe200020006ff */
[----:B------:R-:W-:Y:S01]  /*4060*/  FFMA.FTZ R14, R14, R87, -R95 ;  /* 0x000000570e0e7223 */ /* 0x000fe2000001085f */
[----:B------:R-:W-:Y:S01]  /*4070*/  F2FP.SATFINITE.E4M3.F32.PACK_AB_MERGE_C R12, R81, R12, R8 ;  /* 0x0000000c510c723e */ /* 0x000fe20004807008 */
[----:B------:R-:W-:Y:S01]  /*4080*/  HADD2.F32 R78, -RZ, R10.H0_H0 ;  /* 0x2000000aff4e7230 */ /* 0x000fe20000004100 */
[----:B------:R-:W-:Y:S01]  /*4090*/  F2FP.F16.E4M3.UNPACK_B R80, R6 ;  /* 0x00000006ff50723e */ /* 0x000fe200020006ff */
[----:B------:R-:W-:Y:S01]  /*40a0*/  HADD2.F32 R83, -RZ, R11.H0_H0 ;  /* 0x2000000bff537230 */ /* 0x000fe20000004100 */
[----:B------:R-:W-:Y:S01]  /*40b0*/  F2FP.SATFINITE.E4M3.F32.PACK_AB_MERGE_C R82, R97, R82, RZ ;  /* 0x000000526152723e */ /* 0x000fe200048070ff */
[----:B------:R-:W-:Y:S01]  /*40c0*/  HADD2.F32 R8, -RZ, R9.H0_H0 ;  /* 0x20000009ff087230 */ /* 0x000fe20000004100 */
[----:B------:R-:W-:Y:S01]  /*40d0*/  F2FP.F16.E4M3.UNPACK_B R25, R25.H1 ;  /* 0x00000019ff19723e */ /* 0x000fe200030006ff */
[----:B------:R-:W-:Y:S01]  /*40e0*/  HADD2.F32 R81, -RZ, R80.H0_H0 ;  /* 0x20000050ff517230 */ /* 0x000fe20000004100 */
[----:B------:R-:W-:Y:S01]  /*40f0*/  F2FP.SATFINITE.E4M3.F32.PACK_AB_MERGE_C R14, R14, R93, R82 ;  /* 0x0000005d0e0e723e */ /* 0x000fe20004807052 */
[----:B------:R-:W-:Y:S01]  /*4100*/  FMUL.FTZ R85, R78, R83 ;  /* 0x000000534e557220 */ /* 0x000fe20000410000 */
[----:B------:R-:W-:-:S02]  /*4110*/  HADD2.F32 R10, -RZ, R10.H1_H1 ;  /* 0x3000000aff0a7230 */ /* 0x000fc40000004100 */
[C---:B------:R-:W-:Y:S01]  /*4120*/  FMUL.FTZ R83, R8.reuse, R83 ;  /* 0x0000005308537220 */ /* 0x040fe20000410000 */
[----:B------:R-:W-:Y:S02]  /*4130*/  HADD2.F32 R82, -RZ, R11.H1_H1 ;  /* 0x3000000bff527230 */ /* 0x000fe40000004100 */
[-C--:B------:R-:W-:Y:S01]  /*4140*/  FFMA.FTZ R8, R8, R81.reuse, -R85 ;  /* 0x0000005108087223 */ /* 0x080fe20000010855 */
[----:B------:R-:W-:Y:S02]  /*4150*/  HADD2.F32 R11, -RZ, R9.H1_H1 ;  /* 0x30000009ff0b7230 */ /* 0x000fe40000004100 */
[----:B------:R-:W-:Y:S01]  /*4160*/  FFMA.FTZ R9, R78, R81, R83 ;  /* 0x000000514e097223 */ /* 0x000fe20000010053 */
[----:B------:R-:W-:Y:S02]  /*4170*/  HADD2.F32 R80, -RZ, R80.H1_H1 ;  /* 0x30000050ff507230 */ /* 0x000fe40000004100 */
[-C--:B------:R-:W-:Y:S01]  /*4180*/  FMUL.FTZ R78, R10, R82.reuse ;  /* 0x000000520a4e7220 */ /* 0x080fe20000410000 */
        /* <DEDUP_REMOVED lines=8> */
[----:B------:R-:W-:Y:S01]  /*4210*/  F2FP.SATFINITE.E4M3.F32.PACK_AB_MERGE_C R86, R99, R86, RZ ;  /* 0x000000566356723e */ /* 0x000fe200048070ff */
[----:B------:R-:W-:Y:S01]  /*4220*/  HADD2.F32 R7, -RZ, R13.H0_H0 ;  /* 0x2000000dff077230 */ /* 0x000fe20000004100 */
[-C--:B------:R-:W-:Y:S01]  /*4230*/  F2FP.F16.E4M3.UNPACK_B R88, R5.reuse.H1 ;  /* 0x00000005ff58723e */ /* 0x080fe200030006ff */
[----:B------:R-:W-:Y:S02]  /*4240*/  HADD2.F32 R80, -RZ, R25.H1_H1 ;  /* 0x30000019ff507230 */ /* 0x000fe40000004100 */
[-C--:B------:R-:W-:Y:S01]  /*4250*/  FMUL.FTZ R84, R78, R82.reuse ;  /* 0x000000524e547220 */ /* 0x080fe20000410000 */
[--C-:B------:R-:W-:Y:S02]  /*4260*/  HADD2.F32 R25, -RZ, R6.reuse.H0_H0 ;  /* 0x20000006ff197230 */ /* 0x100fe40000004100 */
[----:B------:R-:W-:Y:S01]  /*4270*/  FMUL.FTZ R83, R7, R82 ;  /* 0x0000005207537220 */ /* 0x000fe20000410000 */
[----:B------:R-:W-:Y:S01]  /*4280*/  HADD2.F32 R13, -RZ, R13.H1_H1 ;  /* 0x3000000dff0d7230 */ /* 0x000fe20000004100 */
[----:B------:R-:W-:Y:S01]  /*4290*/  F2FP.SATFINITE.E4M3.F32.PACK_AB_MERGE_C R26, R91, R26, R86 ;  /* 0x0000001a5b1a723e */ /* 0x000fe20004807056 */
[----:B------:R-:W-:Y:S01]  /*42a0*/  HADD2.F32 R81, -RZ, R81.H1_H1 ;  /* 0x30000051ff517230 */ /* 0x000fe20000004100 */
[----:B------:R-:W-:Y:S01]  /*42b0*/  F2FP.F16.E4M3.UNPACK_B R87, R5 ;  /* 0x00000005ff57723e */ /* 0x000fe200020006ff */
[----:B------:R-:W-:-:S02]  /*42c0*/  HADD2.F32 R82, -RZ, R6.H1_H1 ;  /* 0x30000006ff527230 */ /* 0x000fc40000004100 */
[-C--:B------:R-:W-:Y:S01]  /*42d0*/  FFMA.FTZ R6, R7, R25.reuse, -R84 ;  /* 0x0000001907067223 */ /* 0x080fe20000010854 */
[----:B------:R-:W-:Y:S01]  /*42e0*/  FFMA.FTZ R7, R78, R25, R83 ;  /* 0x000000194e077223 */ /* 0x000fe20000010053 */
[CC--:B------:R-:W-:Y:S01]  /*42f0*/  FMUL.FTZ R86, R80.reuse, R81.reuse ;  /* 0x0000005150567220 */ /* 0x0c0fe20000410000 */
[C---:B------:R-:W-:Y:S01]  /*4300*/  FMUL.FTZ R83, R13.reuse, R81 ;  /* 0x000000510d537220 */ /* 0x040fe20000410000 */
[----:B------:R-:W-:Y:S01]  /*4310*/  F2FP.F16.E4M3.UNPACK_B R25, R15 ;  /* 0x0000000fff19723e */ /* 0x000fe200020006ff */
[--C-:B------:R-:W-:Y:S02]  /*4320*/  HADD2.F32 R89, -RZ, R88.reuse.H0_H0 ;  /* 0x20000058ff597230 */ /* 0x100fe40000004100 */
[-C--:B------:R-:W-:Y:S01]  /*4330*/  FFMA.FTZ R13, R13, R82.reuse, -R86 ;  /* 0x000000520d0d7223 */ /* 0x080fe20000010856 */
[----:B------:R-:W-:Y:S01]  /*4340*/  FFMA.FTZ R78, R80, R82, R83 ;  /* 0x00000052504e7223 */ /* 0x000fe20000010053 */
[----:B------:R-:W-:Y:S01]  /*4350*/  F2FP.F16.E4M3.UNPACK_B R82, R27.H1 ;  /* 0x0000001bff52723e */ /* 0x000fe200030006ff */
[----:B------:R-:W-:Y:S01]  /*4360*/  HADD2.F32 R90, -RZ, R87.H0_H0 ;  /* 0x20000057ff5a7230 */ /* 0x000fe20000004100 */
[----:B------:R-:W-:Y:S01]  /*4370*/  F2FP.F16.E4M3.UNPACK_B R15, R15.H1 ;  /* 0x0000000fff0f723e */ /* 0x000fe200030006ff */
[----:B------:R-:W-:Y:S01]  /*4380*/  HADD2.F32 R88, -RZ, R88.H1_H1 ;  /* 0x30000058ff587230 */ /* 0x000fe20000004100 */
[----:B------:R-:W-:Y:S01]  /*4390*/  F2FP.F16.E4M3.UNPACK_B R81, R27 ;  /* 0x0000001bff51723e */ /* 0x000fe200020006ff */
[----:B------:R-:W-:Y:S01]  /*43a0*/  HADD2.F32 R27, -RZ, R25.H0_H0 ;  /* 0x20000019ff1b7230 */ /* 0x000fe20000004100 */
[-C--:B------:R-:W-:Y:S01]  /*43b0*/  F2FP.F16.E4M3.UNPACK_B R5, R4.reuse ;  /* 0x00000004ff05723e */ /* 0x080fe200020006ff */
[----:B------:R-:W-:Y:S01]  /*43c0*/  HADD2.F32 R80, -RZ, R15.H0_H0 ;  /* 0x2000000fff507230 */ /* 0x000fe20000004100 */
[----:B------:R-:W-:Y:S01]  /*43d0*/  F2FP.F16.E4M3.UNPACK_B R84, R4.H1 ;  /* 0x00000004ff54723e */ /* 0x000fe200030006ff */
[----:B------:R-:W-:Y:S01]  /*43e0*/  HADD2.F32 R4, -RZ, R82.H0_H0 ;  /* 0x20000052ff047230 */ /* 0x000fe20000004100 */
[----:B------:R-:W-:Y:S01]  /*43f0*/  F2FP.SATFINITE.E4M3.F32.PACK_AB_MERGE_C R6, R13, R6, RZ ;  /* 0x000000060d06723e */ /* 0x000fe200048070ff */
[----:B------:R-:W-:Y:S01]  /*4400*/  HADD2.F32 R83, -RZ, R81.H0_H0 ;  /* 0x20000051ff537230 */ /* 0x000fe20000004100 */
[----:B------:R-:W-:Y:S01]  /*4410*/  F2FP.SATFINITE.E4M3.F32.PACK_AB_MERGE_C R7, R78, R7, RZ ;  /* 0x000000074e07723e */ /* 0x000fe200048070ff */
[----:B------:R-:W-:-:S02]  /*4420*/  HADD2.F32 R85, -RZ, R84.H0_H0 ;  /* 0x20000054ff557230 */ /* 0x000fc40000004100 */
[-C--:B------:R-:W-:Y:S01]  /*4430*/  FMUL.FTZ R91, R4, R89.reuse ;  /* 0x00000059045b7220 */ /* 0x080fe20000410000 */
[C---:B------:R-:W-:Y:S01]  /*4440*/  FMUL.FTZ R89, R80.reuse, R89 ;  /* 0x0000005950597220 */ /* 0x040fe20000410000 */
[----:B------:R-:W-:Y:S02]  /*4450*/  HADD2.F32 R82, -RZ, R82.H1_H1 ;  /* 0x30000052ff527230 */ /* 0x000fe40000004100 */
[-C--:B------:R-:W-:Y:S01]  /*4460*/  FMUL.FTZ R92, R83, R90.reuse ;  /* 0x0000005a535c7220 */ /* 0x080fe20000410000 */
[----:B------:R-:W-:Y:S02]  /*4470*/  HADD2.F32 R15, -RZ, R15.H1_H1 ;  /* 0x3000000fff0f7230 */ /* 0x000fe40000004100 */
[-C--:B------:R-:W-:Y:S01]  /*4480*/  FFMA.FTZ R91, R80, R85.reuse, -R91 ;  /* 0x00000055505b7223 */ /* 0x080fe2000001085b */
[----:B------:R-:W-:Y:S02]  /*4490*/  HADD2.F32 R86, -RZ, R5.H0_H0 ;  /* 0x20000005ff567230 */ /* 0x000fe40000004100 */
[----:B------:R-:W-:Y:S01]  /*44a0*/  FMUL.FTZ R90, R27, R90 ;  /* 0x0000005a1b5a7220 */ /* 0x000fe20000410000 */
[----:B------:R-:W-:Y:S01]  /*44b0*/  FFMA.FTZ R89, R4, R85, R89 ;  /* 0x0000005504597223 */ /* 0x000fe20000010059 */
[----:B------:R-:W-:-:S02]  /*44c0*/  HADD2.F32 R81, -RZ, R81.H1_H1 ;  /* 0x30000051ff517230 */ /* 0x000fc40000004100 */
[----:B------:R-:W-:Y:S01]  /*44d0*/  FMUL.FTZ R94, R82, R88 ;  /* 0x00000058525e7220 */ /* 0x000fe20000410000 */
[----:B------:R-:W-:Y:S02]  /*44e0*/  HADD2.F32 R80, -RZ, R87.H1_H1 ;  /* 0x30000057ff507230 */ /* 0x000fe40000004100 */
[-C--:B------:R-:W-:Y:S01]  /*44f0*/  FFMA.FTZ R92, R27, R86.reuse, -R92 ;  /* 0x000000561b5c7223 */ /* 0x080fe2000001085c */
[----:B------:R-:W-:Y:S02]  /*4500*/  HADD2.F32 R84, -RZ, R84.H1_H1 ;  /* 0x30000054ff547230 */ /* 0x000fe40000004100 */
[----:B------:R-:W-:Y:S01]  /*4510*/  FFMA.FTZ R90, R83, R86, R90 ;  /* 0x00000056535a7223 */ /* 0x000fe2000001005a */
[----:B------:R-:W-:Y:S02]  /*4520*/  HADD2.F32 R25, -RZ, R25.H1_H1 ;  /* 0x30000019ff197230 */ /* 0x000fe40000004100 */
[----:B------:R-:W-:Y:S01]  /*4530*/  FMUL.FTZ R86, R81, R80 ;  /* 0x0000005051567220 */ /* 0x000fe20000410000 */
[----:B------:R-:W-:-:S02]  /*4540*/  HADD2.F32 R4, -RZ, R5.H1_H1 ;  /* 0x30000005ff047230 */ /* 0x000fc40000004100 */
[C---:B------:R-:W-:Y:S01]  /*4550*/  FMUL.FTZ R5, R15.reuse, R88 ;  /* 0x000000580f057220 */ /* 0x040fe20000410000 */
[----:B------:R-:W-:Y:S01]  /*4560*/  FFMA.FTZ R94, R15, R84, -R94 ;  /* 0x000000540f5e7223 */ /* 0x000fe2000001085e */
[----:B------:R-:W-:Y:S01]  /*4570*/  FMUL.FTZ R80, R25, R80 ;  /* 0x0000005019507220 */ /* 0x000fe20000410000 */
[----:B------:R-:W-:Y:S01]  /*4580*/  F2FP.SATFINITE.E4M3.F32.PACK_AB_MERGE_C R13, R11, R8, R6 ;  /* 0x000000080b0d723e */ /* 0x000fe20004807006 */
[----:B------:R-:W-:Y:S01]  /*4590*/  FFMA.FTZ R82, R82, R84, R5 ;  /* 0x0000005452527223 */ /* 0x000fe20000010005 */
[-C--:B------:R-:W-:Y:S01]  /*45a0*/  FFMA.FTZ R25, R25, R4.reuse, -R86 ;  /* 0x0000000419197223 */ /* 0x080fe20000010856 */
[----:B------:R-:W-:Y:S01]  /*45b0*/  FFMA.FTZ R81, R81, R4, R80 ;  /* 0x0000000451517223 */ /* 0x000fe20000010050 */
[----:B------:R-:W-:Y:S02]  /*45c0*/  F2FP.SATFINITE.E4M3.F32.PACK_AB_MERGE_C R91, R94, R91, RZ ;  /* 0x0000005b5e5b723e */ /* 0x000fe400048070ff */
[----:B------:R-:W-:Y:S02]  /*45d0*/  F2FP.SATFINITE.E4M3.F32.PACK_AB_MERGE_C R82, R82, R89, RZ ;  /* 0x000000595252723e */ /* 0x000fe400048070ff */
[----:B------:R-:W-:-:S02]  /*45e0*/  F2FP.SATFINITE.E4M3.F32.PACK_AB_MERGE_C R15, R25, R92, R91 ;  /* 0x0000005c190f723e */ /* 0x000fc4000480705b */
[----:B------:R-:W-:Y:S02]  /*45f0*/  F2FP.SATFINITE.E4M3.F32.PACK_AB_MERGE_C R25, R10, R9, R7 ;  /* 0x000000090a19723e */ /* 0x000fe40004807007 */
[----:B------:R-:W-:-:S07]  /*4600*/  F2FP.SATFINITE.E4M3.F32.PACK_AB_MERGE_C R27, R81, R90, R82 ;  /* 0x0000005a511b723e */ /* 0x000fce0004807052 */
.L_x_335:
[----:B------:R-:W-:Y:S05]  /*4610*/  BSYNC B1 ;  /* 0x0000000000017941 */ /* 0x000fea0003800000 */
.L_x_334:
[----:B0-----:R3:W-:Y:S01]  /*4620*/  STG.E.128 desc[UR40][R66.64], R12 ;  /* 0x0000000c42007986 */ /* 0x0017e2000c101d28 */
[----:B------:R-:W-:-:S13]  /*4630*/  ISETP.GE.AND P5, PT, R79, R77, PT ;  /* 0x0000004d4f00720c */ /* 0x000fda0003fa6270 */
[----:B------:R-:W-:Y:S05]  /*4640*/  @P5 BRA `(.L_x_324) ;  /* 0x0000000000645947 */ /* 0x000fea0003800000 */
[--C-:B------:R-:W-:Y:S02]  /*4650*/  SHF.R.S32.HI R4, RZ, 0x1f, R79.reuse ;  /* 0x0000001fff047819 */ /* 0x100fe4000001144f */
[----:B------:R-:W-:-:S04]  /*4660*/  IADD3 R65, P5, P6, R48, R64, R79 ;  /* 0x0000004030417210 */ /* 0x000fc80007ebe04f */
[----:B------:R-:W-:Y:S02]  /*4670*/  IADD3.X R4, R3, R76, R4, P5, P6 ;  /* 0x0000004c03047210 */ /* 0x000fe40002fec404 */
[----:B------:R-:W-:-:S05]  /*4680*/  IADD3 R62, P5, R65, R62, RZ ;  /* 0x0000003e413e7210 */ /* 0x000fca0007fbe0ff */
[----:B------:R-:W-:-:S05]  /*4690*/  IMAD.X R63, R4, 0x1, R63, P5 ;  /* 0x00000001043f7824 */ /* 0x000fca00028e063f */
[----:B--2---:R4:W-:Y:S01]  /*46a0*/  STG.E.128 desc[UR40][R62.64], R24 ;  /* 0x000000183e007986 */ /* 0x0049e2000c101d28 */
[----:B------:R-:W-:Y:S05]  /*46b0*/  BRA `(.L_x_324) ;  /* 0x0000000000487947 */ /* 0x000fea0003800000 */
.L_x_317:
[----:B0-----:R-:W2:Y:S02]  /*46c0*/  LDL R4, [R1+0x8] ;  /* 0x0000080001047983 */ /* 0x001ea40000100800 */
[----:B--2---:R-:W-:-:S13]  /*46d0*/  ISETP.NE.AND P0, PT, R4, 0x3, PT ;  /* 0x000000030400780c */ /* 0x004fda0003f05270 */
[----:B------:R-:W-:Y:S05]  /*46e0*/  @!P0 BRA `(.L_x_336) ;  /* 0x0000000000048947 */ /* 0x000fea0003800000 */
[----:B------:R-:W-:Y:S01]  /*46f0*/  BPT.TRAP 0x1 ;  /* 0x000000040000795c */ /* 0x000fe20000300000 */
.L_x_336:
[----:B------:R-:W-:Y:S01]  /*4700*/  LEA R74, R17, R16, 0x3 ;  /* 0x00000010114a7211 */ /* 0x000fe200078e18ff */
[----:B------:R-:W-:Y:S01]  /*4710*/  IMAD R4, R2, -0xa0, R31 ;  /* 0xffffff6002047824 */ /* 0x000fe200078e021f */
[----:B------:R-:W-:Y:S01]  /*4720*/  SHF.L.U32 R75, R23, 0x1f, RZ ;  /* 0x0000001f174b7819 */ /* 0x000fe200000006ff */
[----:B------:R-:W-:Y:S03]  /*4730*/  BSSY B1, `(.L_x_337) ;  /* 0x0000004000017945 */ /* 0x000fe60003800000 */
[----:B------:R-:W0:Y:S01]  /*4740*/  SYNCS.PHASECHK.TRANS64.TRYWAIT P1, [R74+URZ+0x13290], R75 ;  /* 0x0132904b4a0075a7 */ /* 0x000e22000802017f */
[----:B------:R-:W-:Y:S01]  /*4750*/  VIMNMX R5, R4, 0xa0, PT ;  /* 0x000000a004057848 */ /* 0x000fe20003fe0100 */
[----:B0-----:R-:W-:Y:S06]  /*4760*/  @!P1 BRA `(.L_x_338) ;  /* 0x00000118003c9947 */ /* 0x001fec0003800000 */
.L_x_533:
[----:B------:R-:W-:Y:S05]  /*4770*/  BSYNC B1 ;  /* 0x0000000000017941 */ /* 0x000fea0003800000 */
.L_x_337:
[----:B------:R-:W-:-:S13]  /*4780*/  ISETP.GE.AND P1, PT, R22, R5, PT ;  /* 0x000000051600720c */ /* 0x000fda0003f26270 */
[----:B------:R-:W-:Y:S05]  /*4790*/  @P1 BRA `(.L_x_324) ;  /* 0x0000000000101947 */ /* 0x000fea0003800000 */
[----:B------:R-:W1:Y:S04]  /*47a0*/  @!P3 LDS.128 R4, [R73+0xe000] ;  /* 0x00e000004904b984 */ /* 0x000e680000000c00 */
[----:B------:R-:W2:Y:S04]  /*47b0*/  @!P2 LDS.128 R8, [R72+0xe000] ;  /* 0x00e000004808a984 */ /* 0x000ea80000000c00 */
[----:B-1----:R1:W-:Y:S04]  /*47c0*/  @!P3 STG.E.128 desc[UR40][R12.64], R4 ;  /* 0x000000040c00b986 */ /* 0x0023e8000c101d28 */
[----:B--2---:R1:W-:Y:S02]  /*47d0*/  @!P2 STG.E.128 desc[UR40][R12.64+0x20], R8 ;  /* 0x000020080c00a986 */ /* 0x0043e4000c101d28 */
.L_x_324:
[----:B------:R-:W-:Y:S05]  /*47e0*/  BSYNC B0 ;  /* 0x0000000000007941 */ /* 0x000fea0003800000 */
.L_x_316:
[----:B-1----:R-:W1:Y:S01]  /*47f0*/  S2R R4, SR_TID.X ;  /* 0x0000000000047919 */ /* 0x002e620000002100 */
[----:B------:R-:W-:Y:S01]  /*4800*/  @!PT LDS RZ, [RZ] ;  /* 0x00000000fffff984 */ /* 0x000fe20000000800 */
[----:B------:R-:W-:Y:S01]  /*4810*/  @!PT LDS RZ, [RZ] ;  /* 0x00000000fffff984 */ /* 0x000fe20000000800 */
[----:B------:R-:W-:Y:S01]  /*4820*/  @!PT LDS RZ, [RZ] ;  /* 0x00000000fffff984 */ /* 0x000fe20000000800 */
[----:B------:R-:W-:Y:S01]  /*4830*/  @!PT LDS RZ, [RZ] ;  /* 0x00000000fffff984 */ /* 0x000fe20000000800 */
[----:B------:R5:W-:Y:S06]  /*4840*/  MEMBAR.ALL.CTA ;  /* 0x0000000000007992 */ /* 0x000bec0000008000 */
[----:B-----5:R-:W5:Y:S01]  /*4850*/  FENCE.VIEW.ASYNC.S ;  /* 0x00000000000073c6 */ /* 0x020f620000000000 */
[----:B------:R-:W-:Y:S05]  /*4860*/  WARPSYNC.ALL ;  /* 0x0000000000007948 */ /* 0x000fea0003800000 */
[----:B------:R-:W-:Y:S01]  /*4870*/  BSSY B0, `(.L_x_339) ;  /* 0x0000009000007945 */ /* 0x000fe20003800000 */
[----:B-1----:R-:W-:Y:S01]  /*4880*/  LOP3.LUT R4, R4, 0x7f, RZ, 0xc0, !PT ;  /* 0x0000007f04047812 */ /* 0x002fe200078ec0ff */
[----:B-----5:R1:W-:Y:S03]  /*4890*/  BAR.SYNC.DEFER_BLOCKING R53, 0x80 ;  /* 0x000200350000751d */ /* 0x0203e60000010000 */
[----:B------:R-:W-:-:S13]  /*48a0*/  ISETP.NE.AND P5, PT, R4, RZ, PT ;  /* 0x000000ff0400720c */ /* 0x000fda0003fa5270 */
[----:B------:R-:W-:-:S05]  /*48b0*/  @!P5 VIADD R4, R74, 0x132a0 ;  /* 0x000132a04a04d836 */ /* 0x000fca0000000000 */
[----:B------:R-:W-:-:S04]  /*48c0*/  @!P5 PRMT R4, RZ, 0x654, R4 ;  /* 0x00000654ff04d816 */ /* 0x000fc80000000004 */
[----:B------:R1:W-:Y:S01]  /*48d0*/  @!P5 SYNCS.ARRIVE.TRANS64.RED.A1T0 RZ, [R4+URZ], RZ ;  /* 0x000000ff04ffd9a7 */ /* 0x0003e2000810043f */
[----:B------:R-:W-:Y:S05]  /*48e0*/  @!P0 BRA `(.L_x_340) ;  /* 0x0000000000048947 */ /* 0x000fea0003800000 */
[----:B------:R-:W-:Y:S01]  /*48f0*/  BPT.TRAP 0x1 ;  /* 0x000000040000795c */ /* 0x000fe20000300000 */
.L_x_340:
[----:B------:R-:W-:Y:S05]  /*4900*/  BSYNC B0 ;  /* 0x0000000000007941 */ /* 0x000fea0003800000 */
.L_x_339:
[----:B------:R-:W5:Y:S01]  /*4910*/  SYNCS.PHASECHK.TRANS64.TRYWAIT P0, [R74+URZ+0x132b0], R75 ;  /* 0x0132b04b4a0075a7 */ /* 0x000f62000800017f */
[----:B------:R-:W-:Y:S04]  /*4920*/  BSSY B0, `(.L_x_341) ;  /* 0x0000002000007945 */ /* 0x000fe80003800000 */
[----:B-----5:R-:W-:Y:S05]  /*4930*/  @!P0 BRA `(.L_x_342) ;  /* 0x0000011400dc8947 */ /* 0x020fea0003800000 */
.L_x_534:
[----:B------:R-:W-:Y:S05]  /*4940*/  BSYNC B0 ;  /* 0x0000000000007941 */ /* 0x000fea0003800000 */
.L_x_341:
[----:B------:R-:W-:Y:S04]  /*4950*/  BSSY B0, `(.L_x_343) ;  /* 0x0000013000007945 */ /* 0x000fe80003800000 */
[----:B------:R-:W-:Y:S05]  /*4960*/  @P1 BRA `(.L_x_344) ;  /* 0x0000000000441947 */ /* 0x000fea0003800000 */
[----:B-1----:R-:W-:Y:S01]  /*4970*/  IMAD.WIDE R4, R2, 0xa0, R50 ;  /* 0x000000a002047825 */ /* 0x002fe200078e0232 */
[----:B------:R-:W-:Y:S01]  /*4980*/  ULDC.64 UR4, c[0x0][0x328] ;  /* 0x0000ca0000047ab9 */ /* 0x000fe20000000a00 */
[----:B------:R-:W-:Y:S02]  /*4990*/  ULDC.64 UR6, c[0x0][0x318] ;  /* 0x0000c60000067ab9 */ /* 0x000fe40000000a00 */
[----:B------:R-:W-:Y:S02]  /*49a0*/  IMAD.MOV.U32 R6, RZ, RZ, R46 ;  /* 0x000000ffff067224 */ /* 0x000fe400078e002e */
[----:B------:R-:W-:Y:S02]  /*49b0*/  IMAD.MOV.U32 R7, RZ, RZ, R71 ;  /* 0x000000ffff077224 */ /* 0x000fe400078e0047 */
[----:B------:R-:W-:Y:S02]  /*49c0*/  IMAD R5, R5, UR4, RZ ;  /* 0x0000000405057c24 */ /* 0x000fe4000f8e02ff */
[----:B------:R-:W-:Y:S01]  /*49d0*/  IMAD.WIDE.U32 R6, R4, UR4, R6 ;  /* 0x0000000404067c25 */ /* 0x000fe2000f8e0006 */
[----:B------:R-:W-:-:S03]  /*49e0*/  ULDC UR4, c[0x0][0x2f4] ;  /* 0x0000bd0000047ab9 */ /* 0x000fc60000000800 */
[----:B------:R-:W-:Y:S01]  /*49f0*/  IMAD R5, R4, UR5, R5 ;  /* 0x0000000504057c24 */ /* 0x000fe2000f8e0205 */
[----:B------:R-:W-:-:S04]  /*4a00*/  IADD3 R8, P0, R6, UR6, RZ ;  /* 0x0000000606087c10 */ /* 0x000fc8000ff1e0ff */
[----:B------:R-:W-:Y:S02]  /*4a10*/  IADD3.X R9, R7, UR7, R5, P0, !PT ;  /* 0x0000000707097c10 */ /* 0x000fe400087fe405 */
[----:B------:R-:W-:-:S13]  /*4a20*/  ISETP.GE.AND P0, PT, R18, UR4, PT ;  /* 0x0000000412007c0c */ /* 0x000fda000bf06270 */
[----:B------:R-:W1:Y:S04]  /*4a30*/  @!P0 LDS.128 R4, [R73+0x6000] ;  /* 0x0060000049048984 */ /* 0x000e680000000c00 */
[----:B-1----:R-:W-:Y:S01]  /*4a40*/  @!P0 STG.E.128 desc[UR40][R8.64], R4 ;  /* 0x0000000408008986 */ /* 0x002fe2000c101d28 */
[----:B------:R-:W-:-:S13]  /*4a50*/  ISETP.GE.AND P0, PT, R52, UR4, PT ;  /* 0x0000000434007c0c */ /* 0x000fda000bf06270 */
[----:B------:R-:W1:Y:S04]  /*4a60*/  @!P0 LDS.128 R4, [R72+0x6000] ;  /* 0x0060000048048984 */ /* 0x000e680000000c00 */
[----:B-1----:R1:W-:Y:S02]  /*4a70*/  @!P0 STG.E.128 desc[UR40][R8.64+0x20], R4 ;  /* 0x0000200408008986 */ /* 0x0023e4000c101d28 */
.L_x_344:
[----:B------:R-:W-:Y:S05]  /*4a80*/  BSYNC B0 ;  /* 0x0000000000007941 */ /* 0x000fea0003800000 */
.L_x_343:
[----:B-1----:R-:W5:Y:S01]  /*4a90*/  LDL R4, [R1] ;  /* 0x0000000001047983 */ /* 0x002f620000100800 */
[----:B------:R-:W-:Y:S01]  /*4aa0*/  VIADD R17, R17, 0x1 ;  /* 0x0000000111117836 */ /* 0x000fe20000000000 */
[----:B------:R-:W-:Y:S01]  /*4ab0*/  PLOP3.LUT P0, PT, PT, PT, PT, 0x8, 0x0 ;  /* 0x000000000000781c */ /* 0x000fe20003f0e170 */
[----:B0-----:R-:W-:Y:S01]  /*4ac0*/  @!P5 VIADD R74, R74, 0x132c0 ;  /* 0x000132c04a4ad836 */ /* 0x001fe20000000000 */
[----:B------:R-:W-:Y:S01]  /*4ad0*/  @!PT LDS RZ, [RZ] ;  /* 0x00000000fffff984 */ /* 0x000fe20000000800 */
[----:B------:R-:W-:Y:S01]  /*4ae0*/  @!PT LDS RZ, [RZ] ;  /* 0x00000000fffff984 */ /* 0x000fe20000000800 */
[----:B------:R-:W-:Y:S01]  /*4af0*/  @!PT LDS RZ, [RZ] ;  /* 0x00000000fffff984 */ /* 0x000fe20000000800 */
[----:B------:R-:W-:Y:S01]  /*4b00*/  @!PT LDS RZ, [RZ] ;  /* 0x00000000fffff984 */ /* 0x000fe20000000800 */
[----:B------:R0:W-:Y:S06]  /*4b10*/  MEMBAR.ALL.CTA ;  /* 0x0000000000007992 */ /* 0x0001ec0000008000 */
[----:B0-----:R-:W0:Y:S02]  /*4b20*/  FENCE.VIEW.ASYNC.S ;  /* 0x00000000000073c6 */ /* 0x001e240000000000 */
[----:B0-----:R0:W-:Y:S01]  /*4b30*/  BAR.SYNC.DEFER_BLOCKING R53, 0x80 ;  /* 0x000200350000751d */ /* 0x0011e20000010000 */
[----:B------:R-:W-:-:S02]  /*4b40*/  ISETP.NE.AND P1, PT, R17, 0x2, PT ;  /* 0x000000021100780c */ /* 0x000fc40003f25270 */
[----:B------:R-:W-:Y:S02]  /*4b50*/  @!P5 PRMT R74, RZ, 0x654, R74 ;  /* 0x00000654ff4ad816 */ /* 0x000fe4000000004a */
[----:B------:R-:W-:Y:S02]  /*4b60*/  SEL R17, R17, RZ, P1 ;  /* 0x000000ff11117207 */ /* 0x000fe40000800000 */
[----:B------:R0:W-:Y:S01]  /*4b70*/  @!P5 SYNCS.ARRIVE.TRANS64.RED.A1T0 RZ, [R74+URZ], RZ ;  /* 0x000000ff4affd9a7 */ /* 0x0001e2000810043f */
[----:B-----5:R-:W-:Y:S02]  /*4b80*/  LOP3.LUT P6, RZ, R4, 0x2, RZ, 0xc0, !PT ;  /* 0x0000000204ff7812 */ /* 0x020fe400078cc0ff */
[----:B------:R-:W-:-:S04]  /*4b90*/  SEL R4, RZ, 0x1, P1 ;  /* 0x00000001ff047807 */ /* 0x000fc80000800000 */
[----:B------:R-:W-:-:S07]  /*4ba0*/  LOP3.LUT R23, R23, R4, RZ, 0x3c, !PT ;  /* 0x0000000417177212 */ /* 0x000fce00078e3cff */
[----:B0-----:R-:W-:Y:S05]  /*4bb0*/  @P6 BRA `(.L_x_345) ;  /* 0xffffffd400786947 */ /* 0x001fea000383ffff */
.L_x_311:
[----:B------:R-:W-:Y:S01]  /*4bc0*/  BSSY B0, `(.L_x_346) ;  /* 0x0000018000007945 */ /* 0x000fe20003800000 */
[----:B------:R-:W-:Y:S01]  /*4bd0*/  ISETP.GE.AND P2, PT, R105, 0x1, PT ;  /* 0x000000016900780c */ /* 0x000fe20003f46270 */
[----:B------:R-:W-:Y:S01]  /*4be0*/  IMAD.MOV.U32 R0, RZ, RZ, RZ ;  /* 0x000000ffff007224 */ /* 0x000fe200078e00ff */
[----:B------:R-:W-:Y:S02]  /*4bf0*/  PLOP3.LUT P1, PT, PT, PT, PT, 0x80, 0x0 ;  /* 0x000000000000781c */ /* 0x000fe40003f2f070 */
[----:B------:R-:W-:Y:S02]  /*4c00*/  CS2R R2, SRZ ;  /* 0x0000000000027805 */ /* 0x000fe4000001ff00 */
[----:B------:R-:W-:Y:S02]  /*4c10*/  MOV R55, RZ ;  /* 0x000000ff00377202 */ /* 0x000fe40000000f00 */
[----:B------:R-:W-:Y:S02]  /*4c20*/  CS2R R6, SRZ ;  /* 0x0000000000067805 */ /* 0x000fe4000001ff00 */
[----:B------:R-:W-:-:S02]  /*4c30*/  CS2R R8, SRZ ;  /* 0x0000000000087805 */ /* 0x000fc4000001ff00 */
[----:B------:R-:W-:Y:S02]  /*4c40*/  CS2R R10, SRZ ;  /* 0x00000000000a7805 */ /* 0x000fe4000001ff00 */
[----:B---3--:R-:W-:Y:S02]  /*4c50*/  CS2R R12, SRZ ;  /* 0x00000000000c7805 */ /* 0x008fe4000001ff00 */
[----:B------:R-:W-:Y:S02]  /*4c60*/  CS2R R14, SRZ ;  /* 0x00000000000e7805 */ /* 0x000fe4000001ff00 */
[----:B------:R-:W-:Y:S02]  /*4c70*/  CS2R R20, SRZ ;  /* 0x0000000000147805 */ /* 0x000fe4000001ff00 */
[----:B--2-4-:R-:W-:Y:S02]  /*4c80*/  CS2R R24, SRZ ;  /* 0x0000000000187805 */ /* 0x014fe4000001ff00 */
[----:B------:R-:W-:-:S02]  /*4c90*/  CS2R R32, SRZ ;  /* 0x0000000000207805 */ /* 0x000fc4000001ff00 */
[----:B------:R-:W-:Y:S02]  /*4ca0*/  CS2R R26, SRZ ;  /* 0x00000000001a7805 */ /* 0x000fe4000001ff00 */
[----:B------:R-:W-:Y:S02]  /*4cb0*/  CS2R R56, SRZ ;  /* 0x0000000000387805 */ /* 0x000fe4000001ff00 */
[----:B------:R-:W-:Y:S02]  /*4cc0*/  CS2R R30, SRZ ;  /* 0x00000000001e7805 */ /* 0x000fe4000001ff00 */
[----:B------:R-:W-:Y:S01]  /*4cd0*/  CS2R R36, SRZ ;  /* 0x0000000000247805 */ /* 0x000fe2000001ff00 */
[----:B------:R-:W-:Y:S01]  /*4ce0*/  IMAD.MOV.U32 R40, RZ, RZ, RZ ;  /* 0x000000ffff287224 */ /* 0x000fe200078e00ff */
[----:B------:R-:W-:Y:S01]  /*4cf0*/  CS2R R58, SRZ ;  /* 0x00000000003a7805 */ /* 0x000fe2000001ff00 */
[----:B------:R-:W-:Y:S01]  /*4d00*/  IMAD.MOV.U32 R44, RZ, RZ, RZ ;  /* 0x000000ffff2c7224 */ /* 0x000fe200078e00ff */
[----:B------:R-:W-:Y:S06]  /*4d10*/  @P0 BRA `(.L_x_347) ;  /* 0x0000000000080947 */ /* 0x000fec0003800000 */
[----:B------:R-:W0:Y:S02]  /*4d20*/  FENCE.VIEW.ASYNC.G ;  /* 0x00000000000073c6 */ /* 0x000e240000000100 */
[----:B0-----:R-:W-:Y:S06]  /*4d30*/  BAR.ARV 0xc, 0x200 ;  /* 0x0308000000007b1d */ /* 0x001fec0000002000 */
.L_x_347:
[----:B------:R-:W-:Y:S05]  /*4d40*/  BSYNC B0 ;  /* 0x0000000000007941 */ /* 0x000fea0003800000 */
.L_x_346:
[----:B------:R-:W-:Y:S01]  /*4d50*/  CS2R R60, SRZ ;  /* 0x00000000003c7805 */ /* 0x000fe2000001ff00 */
[----:B------:R-:W-:Y:S06]  /*4d60*/  @!P2 BRA `(.L_x_348) ;  /* 0x0000009800d4a947 */ /* 0x000fec0003800000 */
[----:B------:R-:W0:Y:S01]  /*4d70*/  S2R R4, SR_TID.X ;  /* 0x0000000000047919 */ /* 0x000e220000002100 */
[----:B------:R-:W-:Y:S01]  /*4d80*/  VIADD R30, R16, 0xb000 ;  /* 0x0000b000101e7836 */ /* 0x000fe20000000000 */
[----:B------:R-:W-:Y:S04]  /*4d90*/  BSSY B6, `(.L_x_349) ;  /* 0x000001e000067945 */ /* 0x000fe80003800000 */
[----:B------:R-:W-:Y:S01]  /*4da0*/  LOP3.LUT P0, RZ, R30, 0x9f, RZ, 0xc0, !PT ;  /* 0x0000009f1eff7812 */ /* 0x000fe2000780c0ff */
[----:B0-----:R-:W-:-:S05]  /*4db0*/  VIADD R5, R4, 0xffffff80 ;  /* 0xffffff8004057836 */ /* 0x001fca0000000000 */
[----:B------:R-:W-:-:S04]  /*4dc0*/  SHF.R.S32.HI R4, RZ, 0x1f, R5 ;  /* 0x0000001fff047819 */ /* 0x000fc80000011405 */
[----:B------:R-:W-:-:S04]  /*4dd0*/  LEA.HI R4, R4, R5, RZ, 0x7 ;  /* 0x0000000504047211 */ /* 0x000fc800078f38ff */
[----:B------:R-:W-:-:S05]  /*4de0*/  SHF.R.S32.HI R4, RZ, 0x7, R4 ;  /* 0x00000007ff047819 */ /* 0x000fca0000011404 */
[----:B------:R-:W0:Y:S02]  /*4df0*/  SHFL.IDX PT, R0, R4, RZ, 0x1f ;  /* 0x00001fff04007589 */ /* 0x000e2400000e0000 */
[----:B0-----:R-:W-:-:S05]  /*4e00*/  IMAD.HI R2, R0, 0x55555556, RZ ;  /* 0x5555555600027827 */ /* 0x001fca00078e02ff */
[----:B------:R-:W-:-:S05]  /*4e10*/  LEA.HI R3, R2, R2, RZ, 0x1 ;  /* 0x0000000202037211 */ /* 0x000fca00078f08ff */
[----:B------:R-:W-:-:S04]  /*4e20*/  IMAD R3, R3, -0x3, R0 ;  /* 0xfffffffd03037824 */ /* 0x000fc800078e0200 */
[----:B------:R-:W-:-:S05]  /*4e30*/  IMAD R3, R3, 0x1000, R30 ;  /* 0x0000100003037824 */ /* 0x000fca00078e021e */
[----:B------:R-:W-:-:S04]  /*4e40*/  SHF.R.U32.HI R3, RZ, 0x4, R3 ;  /* 0x00000004ff037819 */ /* 0x000fc80000011603 */
[----:B------:R-:W-:Y:S01]  /*4e50*/  LOP3.LUT R31, R3, 0x3fff, RZ, 0xc0, !PT ;  /* 0x00003fff031f7812 */ /* 0x000fe200078ec0ff */
[----:B------:R-:W-:Y:S06]  /*4e60*/  @!P0 BRA `(.L_x_350) ;  /* 0x0000000000408947 */ /* 0x000fec0003800000 */
[----:B------:R-:W-:Y:S01]  /*4e70*/  MOV R0, 0x0 ;  /* 0x0000000000007802 */ /* 0x000fe20000000f00 */
[----:B------:R-:W-:Y:S01]  /*4e80*/  ULDC.64 UR4, c[0x4][0x98] ;  /* 0x0100260000047ab9 */ /* 0x000fe20000000a00 */
[----:B------:R-:W-:Y:S01]  /*4e90*/  ULDC.64 UR6, c[0x4][0xa0] ;  /* 0x0100280000067ab9 */ /* 0x000fe20000000a00 */
[----:B------:R-:W-:Y:S01]  /*4ea0*/  IMAD.U32 R4, RZ, RZ, UR4 ;  /* 0x00000004ff047e24 */ /* 0x000fe2000f8e00ff */
[----:B------:R0:W1:Y:S01]  /*4eb0*/  LDC.64 R2, c[0x4][R0] ;  /* 0x0100000000027b82 */ /* 0x0000620000000a00 */
[----:B------:R-:W-:Y:S01]  /*4ec0*/  MOV R5, UR5 ;  /* 0x0000000500057c02 */ /* 0x000fe20008000f00 */
[----:B------:R-:W-:Y:S01]  /*4ed0*/  ULDC.64 UR4, c[0x4][0x30] ;  /* 0x01000c0000047ab9 */ /* 0x000fe20000000a00 */
[----:B------:R-:W-:Y:S01]  /*4ee0*/  IMAD.U32 R6, RZ, RZ, UR6 ;  /* 0x00000006ff067e24 */ /* 0x000fe2000f8e00ff */
[----:B------:R-:W-:Y:S01]  /*4ef0*/  MOV R13, RZ ;  /* 0x000000ff000d7202 */ /* 0x000fe20000000f00 */
[----:B------:R-:W-:Y:S02]  /*4f00*/  IMAD.U32 R7, RZ, RZ, UR7 ;  /* 0x00000007ff077e24 */ /* 0x000fe4000f8e00ff */
[----:B------:R-:W-:-:S02]  /*4f10*/  IMAD.U32 R10, RZ, RZ, UR4 ;  /* 0x00000004ff0a7e24 */ /* 0x000fc4000f8e00ff */
[----:B------:R-:W-:Y:S02]  /*4f20*/  IMAD.U32 R11, RZ, RZ, UR5 ;  /* 0x00000005ff0b7e24 */ /* 0x000fe4000f8e00ff */
[----:B------:R-:W-:Y:S02]  /*4f30*/  IMAD.MOV.U32 R8, RZ, RZ, 0x70 ;  /* 0x00000070ff087424 */ /* 0x000fe400078e00ff */
[----:B0-----:R-:W-:-:S07]  /*4f40*/  IMAD.MOV.U32 R12, RZ, RZ, 0x1 ;  /* 0x00000001ff0c7424 */ /* 0x001fce00078e00ff */
[----:B------:R-:W-:-:S07]  /*4f50*/  LEPC R20, `(.L_x_350) ;  /* 0x000000001014794e */ /* 0x000fce0000000000 */
[----:B-1---5:R-:W-:Y:S05]  /*4f60*/  CALL.ABS.NOINC R2 ;  /* 0x0000000002007343 */ /* 0x022fea0003c00000 */
.L_x_350:
[----:B------:R-:W-:Y:S05]  /*4f70*/  BSYNC B6 ;  /* 0x0000000000067941 */ /* 0x000fea0003800000 */
.L_x_349:
[----:B------:R-:W2:Y:S01]  /*4f80*/  LDL R2, [R1+0x54] ;  /* 0x0000540001027983 */ /* 0x000ea20000100800 */
[----:B------:R-:W-:Y:S01]  /*4f90*/  ULDC.64 UR4, c[0x0][0x990] ;  /* 0x0002640000047ab9 */ /* 0x000fe20000000a00 */
[----:B------:R-:W-:Y:S02]  /*4fa0*/  ULDC.64 UR6, c[0x0][0x998] ;  /* 0x0002660000067ab9 */ /* 0x000fe40000000a00 */
[----:B------:R-:W3:Y:S04]  /*4fb0*/  LDL R21, [R1+0x38] ;  /* 0x0000380001157983 */ /* 0x000ee80000100800 */
[----:B------:R-:W4:Y:S01]  /*4fc0*/  LDL R20, [R1+0x18] ;  /* 0x0000180001147983 */ /* 0x000f220000100800 */
[----:B------:R-:W-:Y:S02]  /*4fd0*/  ISETP.NE.U32.AND P0, PT, RZ, UR4, PT ;  /* 0x00000004ff007c0c */ /* 0x000fe4000bf05070 */
[----:B------:R-:W-:-:S02]  /*4fe0*/  ISETP.NE.U32.AND P1, PT, RZ, UR6, PT ;  /* 0x00000006ff007c0c */ /* 0x000fc4000bf25070 */
[----:B------:R-:W-:Y:S02]  /*4ff0*/  ISETP.NE.AND.EX P0, PT, RZ, UR5, PT, P0 ;  /* 0x00000005ff007c0c */ /* 0x000fe4000bf05300 */
[----:B------:R-:W-:-:S11]  /*5000*/  ISETP.NE.AND.EX P1, PT, RZ, UR7, PT, P1 ;  /* 0x00000007ff007c0c */ /* 0x000fd6000bf25310 */
[----:B------:R-:W2:Y:S08]  /*5010*/  @P0 LDC.64 R6, c[0x0][0x9a8] ;  /* 0x00026a00ff060b82 */ /* 0x000eb00000000a00 */
[----:B------:R-:W0:Y:S08]  /*5020*/  @P1 LDC.64 R8, c[0x0][0x9b8] ;  /* 0x00026e00ff081b82 */ /* 0x000e300000000a00 */
[----:B------:R-:W1:Y:S08]  /*5030*/  @P0 LDC.64 R10, c[0x0][0x9b0] ;  /* 0x00026c00ff0a0b82 */ /* 0x000e700000000a00 */
[----:B------:R-:W1:Y:S01]  /*5040*/  @P1 LDC.64 R12, c[0x0][0x9c0] ;  /* 0x00027000ff0c1b82 */ /* 0x000e620000000a00 */
[----:B--2---:R-:W-:-:S02]  /*5050*/  @P0 IMAD R0, R2, R6, RZ ;  /* 0x0000000602000224 */ /* 0x004fc400078e02ff */
[----:B0-----:R-:W-:Y:S02]  /*5060*/  @P1 IMAD R4, R2, R8, RZ ;  /* 0x0000000802041224 */ /* 0x001fe400078e02ff */
[C---:B---3--:R-:W-:Y:S02]  /*5070*/  @P0 IMAD R7, R21.reuse, R7, R0 ;  /* 0x0000000715070224 */ /* 0x048fe400078e0200 */
[----:B------:R-:W-:Y:S01]  /*5080*/  @P0 IMAD.WIDE.U32 R2, R21, R6, RZ ;  /* 0x0000000615020225 */ /* 0x000fe200078e00ff */
[----:B----4-:R-:W-:-:S03]  /*5090*/  @P0 SHF.R.S32.HI R15, RZ, 0x1f, R20 ;  /* 0x0000001fff0f0819 */ /* 0x010fc60000011414 */
[----:B------:R-:W-:Y:S01]  /*50a0*/  @P0 IMAD.IADD R3, R3, 0x1, R7 ;  /* 0x0000000103030824 */ /* 0x000fe200078e0207 */
[----:B------:R-:W-:Y:S01]  /*50b0*/  @P1 SHF.R.S32.HI R7, RZ, 0x1f, R20 ;  /* 0x0000001fff071819 */ /* 0x000fe20000011414 */
[C---:B------:R-:W-:Y:S02]  /*50c0*/  @P1 IMAD R9, R21.reuse, R9, R4 ;  /* 0x0000000915091224 */ /* 0x040fe400078e0204 */
[----:B------:R-:W-:-:S04]  /*50d0*/  @P1 IMAD.WIDE.U32 R4, R21, R8, RZ ;  /* 0x0000000815041225 */ /* 0x000fc800078e00ff */
[----:B-1----:R-:W-:Y:S02]  /*50e0*/  @P0 IMAD R0, R15, R10, RZ ;  /* 0x0000000a0f000224 */ /* 0x002fe400078e02ff */
[----:B------:R-:W-:Y:S02]  /*50f0*/  @P1 IMAD R6, R7, R12, RZ ;  /* 0x0000000c07061224 */ /* 0x000fe400078e02ff */
[----:B------:R-:W-:Y:S02]  /*5100*/  @P1 IMAD.IADD R5, R5, 0x1, R9 ;  /* 0x0000000105051824 */ /* 0x000fe400078e0209 */
[C---:B------:R-:W-:Y:S02]  /*5110*/  @P0 IMAD R9, R20.reuse, R11, R0 ;  /* 0x0000000b14090224 */ /* 0x040fe400078e0200 */
[----:B------:R-:W-:-:S04]  /*5120*/  @P0 IMAD.WIDE.U32 R2, R20, R10, R2 ;  /* 0x0000000a14020225 */ /* 0x000fc800078e0002 */
[C---:B------:R-:W-:Y:S02]  /*5130*/  @P1 IMAD R11, R20.reuse, R13, R6 ;  /* 0x0000000d140b1224 */ /* 0x040fe400078e0206 */
[----:B------:R-:W-:Y:S01]  /*5140*/  @P1 IMAD.WIDE.U32 R6, R20, R12, R4 ;  /* 0x0000000c14061225 */ /* 0x000fe200078e0004 */
[----:B------:R-:W-:Y:S01]  /*5150*/  @P0 LEA R4, P2, R2, UR4, 0x2 ;  /* 0x0000000402040c11 */ /* 0x000fe2000f8410ff */
[----:B------:R-:W-:Y:S02]  /*5160*/  ULDC UR4, c[0x0][0x3f4] ;  /* 0x0000fd0000047ab9 */ /* 0x000fe40000000800 */
[----:B------:R-:W-:Y:S01]  /*5170*/  @P0 IMAD.IADD R5, R3, 0x1, R9 ;  /* 0x0000000103050824 */ /* 0x000fe200078e0209 */
[----:B------:R-:W-:Y:S01]  /*5180*/  @P1 LEA R8, P3, R6, UR6, 0x2 ;  /* 0x0000000606081c11 */ /* 0x000fe2000f8610ff */
[----:B------:R-:W-:Y:S02]  /*5190*/  @P1 IMAD.IADD R3, R7, 0x1, R11 ;  /* 0x0000000107031824 */ /* 0x000fe400078e020b */
[----:B------:R-:W-:Y:S01]  /*51a0*/  IMAD.MOV.U32 R0, RZ, RZ, 0x3f800000 ;  /* 0x3f800000ff007424 */ /* 0x000fe200078e00ff */
[----:B------:R-:W-:-:S02]  /*51b0*/  @P0 LEA.HI.X R5, R2, UR5, R5, 0x2, P2 ;  /* 0x0000000502050c11 */ /* 0x000fc400090f1405 */
[----:B------:R-:W-:Y:S01]  /*51c0*/  @P1 LEA.HI.X R9, R6, UR7, R3, 0x2, P3 ;  /* 0x0000000706091c11 */ /* 0x000fe200098f1403 */
[----:B------:R-:W-:-:S04]  /*51d0*/  IMAD.MOV.U32 R3, RZ, RZ, 0x3f800000 ;  /* 0x3f800000ff037424 */ /* 0x000fc800078e00ff */
[----:B------:R-:W2:Y:S04]  /*51e0*/  @P1 LDG.E R0, desc[UR40][R8.64] ;  /* 0x0000002808001981 */ /* 0x000ea8000c1e1900 */
[----:B------:R-:W2:Y:S01]  /*51f0*/  @P0 LDG.E R3, desc[UR40][R4.64] ;  /* 0x0000002804030981 */ /* 0x000ea2000c1e1900 */
[----:B------:R-:W-:Y:S01]  /*5200*/  ISETP.LT.AND P0, PT, RZ, UR4, PT ;  /* 0x00000004ff007c0c */ /* 0x000fe2000bf01270 */
[----:B------:R-:W-:Y:S01]  /*5210*/  ULDC UR4, c[0x0][0x9d8] ;  /* 0x0002760000047ab9 */ /* 0x000fe20000000800 */
[----:B--2---:R-:W-:-:S04]  /*5220*/  FMUL.FTZ R0, R3, R0 ;  /* 0x0000000003007220 */ /* 0x004fc80000410000 */
[----:B------:R-:W-:-:S07]  /*5230*/  FMUL.FTZ R2, R0, UR4 ;  /* 0x0000000400027c20 */ /* 0x000fce0008410000 */
[----:B------:R-:W-:Y:S05]  /*5240*/  @P0 BRA `(.L_x_351) ;  /* 0x0000000000400947 */ /* 0x000fea0003800000 */
[----:B------:R-:W2:Y:S02]  /*5250*/  LDL R14, [R1+0x4c] ;  /* 0x00004c00010e7983 */ /* 0x000ea40000100800 */
[----:B--2---:R-:W-:-:S04]  /*5260*/  LEA.HI R0, R14, R14, RZ, 0x1 ;  /* 0x0000000e0e007211 */ /* 0x004fc800078f08ff */
[----:B------:R-:W-:-:S04]  /*5270*/  LOP3.LUT R0, R0, 0xfffffffe, RZ, 0xc0, !PT ;  /* 0xfffffffe00007812 */ /* 0x000fc800078ec0ff */
[----:B------:R-:W-:-:S04]  /*5280*/  IADD3 R0, R14, -R0, RZ ;  /* 0x800000000e007210 */ /* 0x000fc80007ffe0ff */
[----:B------:R-:W-:-:S04]  /*5290*/  SHF.L.U32 R3, R0, 0x1f, RZ ;  /* 0x0000001f00037819 */ /* 0x000fc800000006ff */
[----:B------:R0:W1:Y:S03]  /*52a0*/  SYNCS.PHASECHK.TRANS64.TRYWAIT P0, [R16+URZ+0x13200], R3 ;  /* 0x01320003100075a7 */ /* 0x000066000800017f */
[----:B-1----:R-:W-:Y:S05]  /*52b0*/  @!P0 NANOSLEEP.SYNCS 0x989680 ;  /* 0x009896800000895d */ /* 0x002fea0003900000 */
[----:B------:R-:W1:Y:S01]  /*52c0*/  @!P0 SYNCS.PHASECHK.TRANS64 P0, [R16+URZ+0x13200], R3 ;  /* 0x01320003100085a7 */ /* 0x000e62000800007f */
[----:B------:R-:W-:Y:S04]  /*52d0*/  BSSY B0, `(.L_x_352) ;  /* 0x0000006000007945 */ /* 0x000fe80003800000 */
[----:B-1----:R-:W-:Y:S05]  /*52e0*/  @P0 BRA `(.L_x_353) ;  /* 0x0000000000100947 */ /* 0x002fea0003800000 */
.L_x_354:
[----:B-1----:R1:W2:Y:S02]  /*52f0*/  SYNCS.PHASECHK.TRANS64.TRYWAIT P0, [R16+URZ+0x13200], R3 ;  /* 0x01320003100075a7 */ /* 0x0022a4000800017f */
[----:B--2---:R-:W-:Y:S05]  /*5300*/  @!P0 NANOSLEEP.SYNCS 0x989680 ;  /* 0x009896800000895d */ /* 0x004fea0003900000 */
[----:B------:R-:W2:Y:S02]  /*5310*/  @!P0 SYNCS.PHASECHK.TRANS64 P0, [R16+URZ+0x13200], R3 ;  /* 0x01320003100085a7 */ /* 0x000ea4000800007f */
[----:B--2---:R-:W-:Y:S05]  /*5320*/  @!P0 BRA `(.L_x_354) ;  /* 0xfffffffc00f08947 */ /* 0x004fea000383ffff */
.L_x_353:
[----:B------:R-:W-:Y:S05]  /*5330*/  BSYNC B0 ;  /* 0x0000000000007941 */ /* 0x000fea0003800000 */
.L_x_352:
[----:B------:R-:W-:Y:S05]  /*5340*/  BRA `(.L_x_355) ;  /* 0x0000002800287947 */ /* 0x000fea0003800000 */
.L_x_351:
[----:B------:R-:W0:Y:S01]  /*5350*/  LDC.64 R26, c[0x0][0x3e8] ;  /* 0x0000fa00ff1a7b82 */ /* 0x000e220000000a00 */
[----:B------:R-:W-:Y:S01]  /*5360*/  LOP3.LUT P0, RZ, R30, 0x1bf, RZ, 0xc0, !PT ;  /* 0x000001bf1eff7812 */ /* 0x000fe2000780c0ff */
[----:B------:R-:W-:Y:S01]  /*5370*/  ULDC.64 UR4, c[0x0][0x3f8] ;  /* 0x0000fe0000047ab9 */ /* 0x000fe20000000a00 */
[----:B-----5:R-:W-:Y:S01]  /*5380*/  SHF.R.S32.HI R0, RZ, 0x1f, R28 ;  /* 0x0000001fff007819 */ /* 0x020fe2000001141c */
[----:B------:R-:W-:Y:S01]  /*5390*/  ULDC.64 UR6, c[0x0][0x408] ;  /* 0x0001020000067ab9 */ /* 0x000fe20000000a00 */
[----:B------:R-:W-:Y:S03]  /*53a0*/  BSSY B6, `(.L_x_356) ;  /* 0x000001b000067945 */ /* 0x000fe60003800000 */
[----:B------:R-:W1:Y:S01]  /*53b0*/  LDC.64 R24, c[0x0][0x400] ;  /* 0x00010000ff187b82 */ /* 0x000e620000000a00 */
[C---:B------:R-:W-:Y:S02]  /*53c0*/  IMAD R3, R0.reuse, UR4, RZ ;  /* 0x0000000400037c24 */ /* 0x040fe4000f8e02ff */
[----:B------:R-:W-:-:S02]  /*53d0*/  IMAD R5, R0, UR6, RZ ;  /* 0x0000000600057c24 */ /* 0x000fc4000f8e02ff */
[C---:B------:R-:W-:Y:S02]  /*53e0*/  IMAD R3, R28.reuse, UR5, R3 ;  /* 0x000000051c037c24 */ /* 0x040fe4000f8e0203 */
[C---:B------:R-:W-:Y:S02]  /*53f0*/  IMAD R5, R28.reuse, UR7, R5 ;  /* 0x000000071c057c24 */ /* 0x040fe4000f8e0205 */
[----:B0-----:R-:W-:-:S04]  /*5400*/  IMAD.WIDE.U32 R26, R28, UR4, R26 ;  /* 0x000000041c1a7c25 */ /* 0x001fc8000f8e001a */
[----:B-1----:R-:W-:-:S04]  /*5410*/  IMAD.WIDE.U32 R24, R28, UR6, R24 ;  /* 0x000000061c187c25 */ /* 0x002fc8000f8e0018 */
[----:B------:R-:W-:Y:S02]  /*5420*/  IMAD.IADD R28, R3, 0x1, R27 ;  /* 0x00000001031c7824 */ /* 0x000fe400078e021b */
[----:B------:R-:W-:Y:S01]  /*5430*/  IMAD.IADD R30, R5, 0x1, R25 ;  /* 0x00000001051e7824 */ /* 0x000fe200078e0219 */
[----:B------:R-:W-:Y:S06]  /*5440*/  @!P0 BRA `(.L_x_357) ;  /* 0x0000000000408947 */ /* 0x000fec0003800000 */
        /* <DEDUP_REMOVED lines=15> */
[----:B-1----:R-:W-:Y:S05]  /*5540*/  CALL.ABS.NOINC R14 ;  /* 0x000000000e007343 */ /* 0x002fea0003c00000 */
.L_x_357:
[----:B------:R-:W-:Y:S05]  /*5550*/  BSYNC B6 ;  /* 0x0000000000067941 */ /* 0x000fea0003800000 */
.L_x_356:
[----:B------:R-:W2:Y:S01]  /*5560*/  LDL R32, [R1+0x14] ;  /* 0x0000140001207983 */ /* 0x000ea20000100800 */
[----:B------:R-:W-:Y:S01]  /*5570*/  ULDC.U8 UR4, c[0x0][0x410] ;  /* 0x0001040000047ab9 */ /* 0x000fe20000000000 */
[----:B------:R-:W-:Y:S01]  /*5580*/  BSSY B0, `(.L_x_358) ;  /* 0x000025e000007945 */ /* 0x000fe20003800000 */
[----:B------:R-:W-:Y:S01]  /*5590*/  ISETP.NE.AND P0, PT, RZ, UR4, PT ;  /* 0x00000004ff007c0c */ /* 0x000fe2000bf05270 */
[----:B--2---:R-:W-:-:S12]  /*55a0*/  IMAD R4, R32, 0xc0, R22 ;  /* 0x000000c020047824 */ /* 0x004fd800078e0216 */
[----:B------:R-:W-:Y:S05]  /*55b0*/  @!P0 BRA `(.L_x_359) ;  /* 0x0000001000cc8947 */ /* 0x000fea0003800000 */
[----:B------:R-:W-:-:S03]  /*55c0*/  UMOV UR4, 0xffffffff ;  /* 0xffffffff00047882 */ /* 0x000fc60000000000 */
[----:B------:R-:W-:Y:S05]  /*55d0*/  BRA.DIV UR4, `(.L_x_360) ;  /* 0x0000010a04c87947 */ /* 0x000fea000b800000 */
[----:B------:R0:W1:Y:S04]  /*55e0*/  SHFL.IDX PT, R27, R26, RZ, 0x1e1f ;  /* 0x001e1fff1a1b7589 */ /* 0x00006800000e0000 */
[----:B------:R0:W2:Y:S04]  /*55f0*/  SHFL.IDX PT, R14, R24, RZ, 0x1e1f ;  /* 0x001e1fff180e7589 */ /* 0x0000a800000e0000 */
[----:B------:R0:W3:Y:S04]  /*5600*/  SHFL.IDX PT, R0, R28, RZ, 0x1e1f ;  /* 0x001e1fff1c007589 */ /* 0x0000e800000e0000 */
[----:B------:R0:W4:Y:S02]  /*5610*/  SHFL.IDX PT, R3, R30, RZ, 0x1e1f ;  /* 0x001e1fff1e037589 */ /* 0x00012400000e0000 */
.L_x_540:
[----:B------:R-:W5:Y:S01]  /*5620*/  LDL R6, [R1+0x4c] ;  /* 0x00004c0001067983 */ /* 0x000f620000100800 */
[----:B------:R-:W-:Y:S01]  /*5630*/  ULDC UR4, c[0x0][0x448] ;  /* 0x0001120000047ab9 */ /* 0x000fe20000000800 */
[----:B------:R-:W-:Y:S01]  /*5640*/  BSSY B1, `(.L_x_361) ;  /* 0x0000022000017945 */ /* 0x000fe20003800000 */
[----:B------:R-:W-:Y:S01]  /*5650*/  IMAD R29, R29, UR4, RZ ;  /* 0x000000041d1d7c24 */ /* 0x000fe2000f8e02ff */
[----:B------:R-:W-:Y:S02]  /*5660*/  CS2R R12, SRZ ;  /* 0x00000000000c7805 */ /* 0x000fe4000001ff00 */
[----:B------:R-:W-:Y:S02]  /*5670*/  CS2R R8, SRZ ;  /* 0x0000000000087805 */ /* 0x000fe4000001ff00 */
[----:B------:R-:W-:Y:S02]  /*5680*/  CS2R R20, SRZ ;  /* 0x0000000000147805 */ /* 0x000fe4000001ff00 */
[----:B------:R-:W-:-:S02]  /*5690*/  CS2R R10, SRZ ;  /* 0x00000000000a7805 */ /* 0x000fc4000001ff00 */
[----:B------:R-:W-:Y:S02]  /*56a0*/  ISETP.GE.AND P0, PT, R4, R29, PT ;  /* 0x0000001d0400720c */ /* 0x000fe40003f06270 */
[----:B-----5:R-:W-:-:S04]  /*56b0*/  LEA.HI R5, R6, R6, RZ, 0x1 ;  /* 0x0000000606057211 */ /* 0x020fc800078f08ff */
[----:B------:R-:W-:-:S05]  /*56c0*/  LOP3.LUT R5, R5, 0xfffffffe, RZ, 0xc0, !PT ;  /* 0xfffffffe05057812 */ /* 0x000fca00078ec0ff */
[----:B------:R-:W-:-:S05]  /*56d0*/  IMAD.IADD R5, R6, 0x1, -R5 ;  /* 0x0000000106057824 */ /* 0x000fca00078e0a05 */
[----:B------:R-:W-:Y:S01]  /*56e0*/  SHF.L.U32 R25, R5, 0x1f, RZ ;  /* 0x0000001f05197819 */ /* 0x000fe200000006ff */
[----:B------:R-:W-:Y:S06]  /*56f0*/  @P0 BRA `(.L_x_362) ;  /* 0x0000000000580947 */ /* 0x000fec0003800000 */
[----:B------:R-:W4:Y:S01]  /*5700*/  LDL R15, [R1+0x20] ;  /* 0x00002000010f7983 */ /* 0x000f220000100800 */
[----:B------:R-:W-:-:S03]  /*5710*/  ULDC UR4, c[0x0][0x3f4] ;  /* 0x0000fd0000047ab9 */ /* 0x000fc60000000800 */
[----:B0-----:R-:W4:Y:S01]  /*5720*/  LDL R24, [R1+0x60] ;  /* 0x0000600001187983 */ /* 0x001f220000100800 */
[----:B------:R-:W-:Y:S02]  /*5730*/  ISETP.GE.AND P4, PT, R156, UR4, PT ;  /* 0x000000049c007c0c */ /* 0x000fe4000bf86270 */
[----:B------:R-:W-:Y:S02]  /*5740*/  CS2R R10, SRZ ;  /* 0x00000000000a7805 */ /* 0x000fe4000001ff00 */
[----:B------:R-:W-:Y:S02]  /*5750*/  CS2R R8, SRZ ;  /* 0x0000000000087805 */ /* 0x000fe4000001ff00 */
[----:B------:R-:W-:-:S07]  /*5760*/  CS2R R20, SRZ ;  /* 0x0000000000147805 */ /* 0x000fce000001ff00 */
[----:B------:R-:W-:Y:S02]  /*5770*/  @!P4 SHF.R.S32.HI R12, RZ, 0x1f, R156 ;  /* 0x0000001fff0cc819 */ /* 0x000fe4000001149c */
[C---:B--2---:R-:W-:Y:S02]  /*5780*/  @!P4 IADD3 R26, P1, R156.reuse, R14, RZ ;  /* 0x0000000e9c1ac210 */ /* 0x044fe40007f3e0ff */
[----:B-1----:R-:W-:-:S04]  /*5790*/  @!P4 IADD3 R4, P0, R156, R27, RZ ;  /* 0x0000001b9c04c210 */ /* 0x002fc80007f1e0ff */
[----:B---3--:R-:W-:-:S05]  /*57a0*/  @!P4 IADD3.X R5, R0, R12, RZ, P0, !PT ;  /* 0x0000000c0005c210 */ /* 0x008fca00007fe4ff */
[----:B------:R0:W5:Y:S01]  /*57b0*/  @!P4 LD.E.64 R20, desc[UR40][R4.64] ;  /* 0x000000280414c980 */ /* 0x000162000c101b00 */
[----:B----4-:R-:W-:-:S13]  /*57c0*/  ISETP.GE.AND P5, PT, R15, UR4, PT ;  /* 0x000000040f007c0c */ /* 0x010fda000bfa6270 */
[----:B------:R-:W-:Y:S01]  /*57d0*/  @!P5 IADD3 R6, P2, R15, R27, RZ ;  /* 0x0000001b0f06d210 */ /* 0x000fe20007f5e0ff */
[----:B------:R-:W-:Y:S01]  /*57e0*/  @!P4 IMAD.X R27, R3, 0x1, R12, P1 ;  /* 0x00000001031bc824 */ /* 0x000fe200008e060c */
[----:B------:R-:W-:Y:S02]  /*57f0*/  @!P5 IADD3 R14, P3, R15, R14, RZ ;  /* 0x0000000e0f0ed210 */ /* 0x000fe40007f7e0ff */
[----:B------:R-:W-:Y:S01]  /*5800*/  CS2R R12, SRZ ;  /* 0x00000000000c7805 */ /* 0x000fe2000001ff00 */
[--C-:B------:R-:W-:Y:S02]  /*5810*/  @!P5 IMAD.X R7, R0, 0x1, R24.reuse, P2 ;  /* 0x000000010007d824 */ /* 0x100fe400010e0618 */
[----:B------:R-:W-:-:S03]  /*5820*/  @!P5 IMAD.X R15, R3, 0x1, R24, P3 ;  /* 0x00000001030fd824 */ /* 0x000fc600018e0618 */
[----:B------:R0:W5:Y:S04]  /*5830*/  @!P4 LD.E.64 R12, desc[UR40][R26.64] ;  /* 0x000000281a0cc980 */ /* 0x000168000c101b00 */
[----:B------:R0:W5:Y:S04]  /*5840*/  @!P5 LD.E.64 R10, desc[UR40][R6.64] ;  /* 0x00000028060ad980 */ /* 0x000168000c101b00 */
[----:B------:R0:W5:Y:S02]  /*5850*/  @!P5 LD.E.64 R8, desc[UR40][R14.64] ;  /* 0x000000280e08d980 */ /* 0x000164000c101b00 */
.L_x_362:
[----:B------:R-:W-:Y:S05]  /*5860*/  BSYNC B1 ;  /* 0x0000000000017941 */ /* 0x000fea0003800000 */
.L_x_361:
[----:B------:R-:W1:Y:S01]  /*5870*/  SYNCS.PHASECHK.TRANS64.TRYWAIT P0, [R16+URZ+0x13200], R25 ;  /* 0x01320019100075a7 */ /* 0x000e62000800017f */
[----:B---3--:R-:W-:Y:S01]  /*5880*/  IMAD R0, R32, -0xc0, R29 ;  /* 0xffffff4020007824 */ /* 0x008fe200078e021d */
[----:B------:R-:W-:Y:S04]  /*5890*/  BSSY B1, `(.L_x_363) ;  /* 0x0000004000017945 */ /* 0x000fe80003800000 */
[----:B----4-:R-:W-:-:S04]  /*58a0*/  VIMNMX R3, R0, 0xc0, PT ;  /* 0x000000c000037848 */ /* 0x010fc80003fe0100 */
[----:B------:R-:W-:Y:S01]  /*58b0*/  ISETP.GE.AND P1, PT, R22, R3, PT ;  /* 0x000000031600720c */ /* 0x000fe20003f26270 */
[----:B-1----:R-:W-:-:S12]  /*58c0*/  @!P0 BRA `(.L_x_364) ;  /* 0x00000108007c8947 */ /* 0x002fd80003800000 */
.L_x_541:
[----:B------:R-:W-:Y:S05]  /*58d0*/  BSYNC B1 ;  /* 0x0000000000017941 */ /* 0x000fea0003800000 */
.L_x_363:
[----:B------:R-:W-:Y:S05]  /*58e0*/  @P1 BRA `(.L_x_365) ;  /* 0x00000020009c1947 */ /* 0x000fea0003800000 */
[----:B------:R-:W3:Y:S01]  /*58f0*/  LDL R0, [R1+0x20] ;  /* 0x0000200001007983 */ /* 0x000ee20000100800 */
[----:B------:R-:W4:Y:S03]  /*5900*/  LDC R3, c[0x0][0x3f4] ;  /* 0x0000fd00ff037b82 */ /* 0x000f260000000800 */
[----:B------:R0:W5:Y:S01]  /*5910*/  LDL R36, [R1+0x24] ;  /* 0x0000240001247983 */ /* 0x0001620000100800 */
[----:B------:R-:W-:Y:S01]  /*5920*/  BSSY B1, `(.L_x_366) ;  /* 0x000007b000017945 */ /* 0x000fe20003800000 */
[-C--:B----4-:R-:W-:Y:S02]  /*5930*/  ISETP.GE.AND P0, PT, R156, R3.reuse, PT ;  /* 0x000000039c00720c */ /* 0x090fe40003f06270 */
[----:B---3--:R-:W-:-:S11]  /*5940*/  ISETP.GE.AND P1, PT, R0, R3, PT ;  /* 0x000000030000720c */ /* 0x008fd60003f26270 */
[----:B0-----:R-:W-:Y:S05]  /*5950*/  @P0 BRA `(.L_x_367) ;  /* 0x0000000400dc0947 */ /* 0x001fea0003800000 */
[----:B-----5:R-:W-:Y:S01]  /*5960*/  IMAD.IADD R0, R16, 0x1, R36 ;  /* 0x0000000110007824 */ /* 0x020fe200078e0224 */
[----:B--2---:R-:W-:Y:S02]  /*5970*/  SHF.R.U32.HI R14, RZ, 0x8, R20 ;  /* 0x00000008ff0e7819 */ /* 0x004fe40000011614 */
[----:B------:R-:W-:Y:S02]  /*5980*/  LOP3.LUT R3, R20, 0xff, RZ, 0xc0, !PT ;  /* 0x000000ff14037812 */ /* 0x000fe400078ec0ff */
[----:B------:R-:W0:Y:S01]  /*5990*/  LDS.128 R4, [R0+0xb000] ;  /* 0x00b0000000047984 */ /* 0x000e220000000c00 */
[----:B------:R-:W-:Y:S02]  /*59a0*/  LOP3.LUT R14, R14, 0xff, RZ, 0xc0, !PT ;  /* 0x000000ff0e0e7812 */ /* 0x000fe400078ec0ff */
[----:B------:R-:W-:Y:S02]  /*59b0*/  SHF.R.U32.HI R24, RZ, 0x8, R21 ;  /* 0x00000008ff187819 */ /* 0x000fe40000011615 */
[----:B------:R-:W-:-:S02]  /*59c0*/  SHF.R.U32.HI R27, RZ, 0x8, R13 ;  /* 0x00000008ff1b7819 */ /* 0x000fc4000001160d */
[----:B------:R-:W-:Y:S02]  /*59d0*/  PRMT R3, R14, 0x7604, R3 ;  /* 0x000076040e037816 */ /* 0x000fe40000000003 */
[----:B------:R-:W-:Y:S02]  /*59e0*/  LOP3.LUT R15, R21, 0xff, RZ, 0xc0, !PT ;  /* 0x000000ff150f7812 */ /* 0x000fe400078ec0ff */
[----:B------:R-:W-:Y:S02]  /*59f0*/  LOP3.LUT R24, R24, 0xff, RZ, 0xc0, !PT ;  /* 0x000000ff18187812 */ /* 0x000fe400078ec0ff */
[----:B------:R-:W-:Y:S02]  /*5a00*/  SHF.R.U32.HI R28, RZ, 0x10, R21 ;  /* 0x00000010ff1c7819 */ /* 0x000fe40000011615 */
[----:B------:R-:W-:Y:S02]  /*5a10*/  SHF.R.U32.HI R14, RZ, 0x8, R12 ;  /* 0x00000008ff0e7819 */ /* 0x000fe4000001160c */
[----:B------:R-:W-:-:S02]  /*5a20*/  SHF.R.U32.HI R29, RZ, 0x10, R13 ;  /* 0x00000010ff1d7819 */ /* 0x000fc4000001160d */
[----:B------:R-:W-:Y:S02]  /*5a30*/  LOP3.LUT R26, R13, 0xff, RZ, 0xc0, !PT ;  /* 0x000000ff0d1a7812 */ /* 0x000fe400078ec0ff */
[----:B------:R-:W-:Y:S01]  /*5a40*/  LOP3.LUT R27, R27, 0xff, RZ, 0xc0, !PT ;  /* 0x000000ff1b1b7812 */ /* 0x000fe200078ec0ff */
[----:B------:R-:W-:Y:S01]  /*5a50*/  IMAD.U32 R29, R29, 0x10000, RZ ;  /* 0x000100001d1d7824 */ /* 0x000fe200078e00ff */
[----:B------:R-:W-:Y:S02]  /*5a60*/  PRMT R15, R24, 0x7604, R15 ;  /* 0x00007604180f7816 */ /* 0x000fe4000000000f */
[----:B-1----:R-:W-:Y:S01]  /*5a70*/  LOP3.LUT R25, R14, 0xff, RZ, 0xc0, !PT ;  /* 0x000000ff0e197812 */ /* 0x002fe200078ec0ff */
[----:B------:R-:W-:Y:S01]  /*5a80*/  IMAD.U32 R14, R28, 0x10000, RZ ;  /* 0x000100001c0e7824 */ /* 0x000fe200078e00ff */
[----:B------:R-:W-:Y:S02]  /*5a90*/  LOP3.LUT R24, R12, 0xff, RZ, 0xc0, !PT ;  /* 0x000000ff0c187812 */ /* 0x000fe400078ec0ff */
[----:B------:R-:W-:-:S02]  /*5aa0*/  PRMT R26, R27, 0x7604, R26 ;  /* 0x000076041b1a7816 */ /* 0x000fc4000000001a */
[----:B------:R-:W-:Y:S02]  /*5ab0*/  PRMT R27, R25, 0x7604, R24 ;  /* 0x00007604191b7816 */ /* 0x000fe40000000018 */
[----:B------:R-:W-:Y:S02]  /*5ac0*/  LOP3.LUT R25, R15, 0xff0000, R14, 0xf8, !PT ;  /* 0x00ff00000f197812 */ /* 0x000fe400078ef80e */
[----:B------:R-:W-:Y:S02]  /*5ad0*/  LOP3.LUT R29, R26, 0xff0000, R29, 0xf8, !PT ;  /* 0x00ff00001a1d7812 */ /* 0x000fe400078ef81d */
[----:B------:R-:W-:Y:S02]  /*5ae0*/  LOP3.LUT R25, R25, 0xff000000, R21, 0xf8, !PT ;  /* 0xff00000019197812 */ /* 0x000fe400078ef815 */
[----:B------:R-:W-:Y:S02]  /*5af0*/  LOP3.LUT R29, R29, 0xff000000, R13, 0xf8, !PT ;  /* 0xff0000001d1d7812 */ /* 0x000fe400078ef80d */
[----:B------:R-:W-:-:S02]  /*5b00*/  LOP3.LUT R15, R3, 0xff0000, R20, 0xf8, !PT ;  /* 0x00ff0000030f7812 */ /* 0x000fc400078ef814 */
[-C--:B0-----:R-:W-:Y:S02]  /*5b10*/  F2FP.F16.E4M3.UNPACK_B R3, R6.reuse.H1 ;  /* 0x00000006ff03723e */ /* 0x081fe400030006ff */
[--C-:B------:R-:W-:Y:S02]  /*5b20*/  LOP3.LUT R27, R27, 0xff0000, R12.reuse, 0xf8, !PT ;  /* 0x00ff00001b1b7812 */ /* 0x100fe400078ef80c */
[----:B------:R-:W-:Y:S01]  /*5b30*/  F2FP.F16.E4M3.UNPACK_B R26, R29 ;  /* 0x0000001dff1a723e */ /* 0x000fe200020006ff */
[--C-:B------:R-:W-:Y:S01]  /*5b40*/  HADD2.F32 R13, -RZ, R3.reuse.H0_H0 ;  /* 0x20000003ff0d7230 */ /* 0x100fe20000004100 */
[----:B------:R-:W-:Y:S02]  /*5b50*/  F2FP.F16.E4M3.UNPACK_B R21, R25 ;  /* 0x00000019ff15723e */ /* 0x000fe400020006ff */
[----:B------:R-:W-:Y:S01]  /*5b60*/  LOP3.LUT R27, R27, 0xff000000, R12, 0xf8, !PT ;  /* 0xff0000001b1b7812 */ /* 0x000fe200078ef80c */
[----:B------:R-:W-:Y:S01]  /*5b70*/  HADD2.F32 R12, -RZ, R3.H1_H1 ;  /* 0x30000003ff0c7230 */ /* 0x000fe20000004100 */
[----:B------:R-:W-:Y:S01]  /*5b80*/  F2FP.F16.E4M3.UNPACK_B R6, R6 ;  /* 0x00000006ff06723e */ /* 0x000fe200020006ff */
[--C-:B------:R-:W-:Y:S01]  /*5b90*/  HADD2.F32 R28, -RZ, R26.reuse.H1_H1 ;  /* 0x3000001aff1c7230 */ /* 0x100fe20000004100 */
[----:B------:R-:W-:Y:S01]  /*5ba0*/  LOP3.LUT R20, R15, 0xff000000, R20, 0xf8, !PT ;  /* 0xff0000000f147812 */ /* 0x000fe200078ef814 */
[--C-:B------:R-:W-:Y:S01]  /*5bb0*/  HADD2.F32 R24, -RZ, R21.reuse.H1_H1 ;  /* 0x30000015ff187230 */ /* 0x100fe20000004100 */
[-C--:B------:R-:W-:Y:S01]  /*5bc0*/  F2FP.F16.E4M3.UNPACK_B R14, R7.reuse ;  /* 0x00000007ff0e723e */ /* 0x080fe200020006ff */
[----:B------:R-:W-:Y:S01]  /*5bd0*/  HADD2.F32 R26, -RZ, R26.H0_H0 ;  /* 0x2000001aff1a7230 */ /* 0x000fe20000004100 */
[----:B------:R-:W-:Y:S01]  /*5be0*/  F2FP.F16.E4M3.UNPACK_B R15, R7.H1 ;  /* 0x00000007ff0f723e */ /* 0x000fe200030006ff */
[C---:B------:R-:W-:Y:S01]  /*5bf0*/  FMUL.FTZ R30, R12.reuse, R28 ;  /* 0x0000001c0c1e7220 */ /* 0x040fe20000410000 */
[----:B------:R-:W-:Y:S01]  /*5c00*/  FMUL.FTZ R33, R12, R24 ;  /* 0x000000180c217220 */ /* 0x000fe20000410000 */
[-C--:B------:R-:W-:Y:S01]  /*5c10*/  F2FP.F16.E4M3.UNPACK_B R7, R5.reuse ;  /* 0x00000005ff07723e */ /* 0x080fe200020006ff */
[----:B------:R-:W-:Y:S01]  /*5c20*/  HADD2.F32 R21, -RZ, R21.H0_H0 ;  /* 0x20000015ff157230 */ /* 0x000fe20000004100 */
[----:B------:R-:W-:Y:S01]  /*5c30*/  F2FP.F16.E4M3.UNPACK_B R12, R5.H1 ;  /* 0x00000005ff0c723e */ /* 0x000fe200030006ff */
[----:B------:R-:W-:-:S02]  /*5c40*/  HADD2.F32 R5, -RZ, R6.H1_H1 ;  /* 0x30000006ff057230 */ /* 0x000fc40000004100 */
[C---:B------:R-:W-:Y:S01]  /*5c50*/  FFMA.FTZ R30, R13.reuse, R24, -R30 ;  /* 0x000000180d1e7223 */ /* 0x040fe2000001081e */
[----:B------:R-:W-:Y:S01]  /*5c60*/  FFMA.FTZ R35, R13, R28, R33 ;  /* 0x0000001c0d237223 */ /* 0x000fe20000010021 */
[----:B------:R-:W-:Y:S01]  /*5c70*/  HADD2.F32 R6, -RZ, R6.H0_H0 ;  /* 0x20000006ff067230 */ /* 0x000fe20000004100 */
[----:B------:R-:W-:Y:S01]  /*5c80*/  F2FP.F16.E4M3.UNPACK_B R29, R29.H1 ;  /* 0x0000001dff1d723e */ /* 0x000fe200030006ff */
[C---:B------:R-:W-:Y:S01]  /*5c90*/  FMUL.FTZ R13, R5.reuse, R26 ;  /* 0x0000001a050d7220 */ /* 0x040fe20000410000 */
[----:B------:R-:W-:Y:S01]  /*5ca0*/  F2FP.F16.E4M3.UNPACK_B R25, R25.H1 ;  /* 0x00000019ff19723e */ /* 0x000fe200030006ff */
[-C--:B------:R-:W-:Y:S01]  /*5cb0*/  FMUL.FTZ R33, R5, R21.reuse ;  /* 0x0000001505217220 */ /* 0x080fe20000410000 */
[----:B------:R-:W-:Y:S02]  /*5cc0*/  HADD2.F32 R5, -RZ, R14.H1_H1 ;  /* 0x3000000eff057230 */ /* 0x000fe40000004100 */
[----:B------:R-:W-:Y:S01]  /*5cd0*/  FFMA.FTZ R28, R6, R21, -R13 ;  /* 0x00000015061c7223 */ /* 0x000fe2000001080d */
[----:B------:R-:W-:-:S02]  /*5ce0*/  HADD2.F32 R24, -RZ, R29.H0_H0 ;  /* 0x2000001dff187230 */ /* 0x000fc40000004100 */
[----:B------:R-:W-:Y:S01]  /*5cf0*/  FFMA.FTZ R33, R6, R26, R33 ;  /* 0x0000001a06217223 */ /* 0x000fe20000010021 */
[----:B------:R-:W-:Y:S01]  /*5d00*/  HADD2.F32 R13, -RZ, R25.H0_H0 ;  /* 0x20000019ff0d7230 */ /* 0x000fe20000004100 */
[----:B------:R-:W-:Y:S01]  /*5d10*/  F2FP.F16.E4M3.UNPACK_B R3, R4 ;  /* 0x00000004ff03723e */ /* 0x000fe200020006ff */
[----:B------:R-:W-:Y:S02]  /*5d20*/  HADD2.F32 R14, -RZ, R14.H0_H0 ;  /* 0x2000000eff0e7230 */ /* 0x000fe40000004100 */
[C---:B------:R-:W-:Y:S01]  /*5d30*/  FMUL.FTZ R21, R5.reuse, R24 ;  /* 0x0000001805157220 */ /* 0x040fe20000410000 */
[----:B------:R-:W-:Y:S02]  /*5d40*/  HADD2.F32 R29, -RZ, R29.H1_H1 ;  /* 0x3000001dff1d7230 */ /* 0x000fe40000004100 */
[-C--:B------:R-:W-:Y:S01]  /*5d50*/  FMUL.FTZ R5, R5, R13.reuse ;  /* 0x0000000d05057220 */ /* 0x080fe20000410000 */
[----:B------:R-:W-:Y:S02]  /*5d60*/  HADD2.F32 R6, -RZ, R15.H1_H1 ;  /* 0x3000000fff067230 */ /* 0x000fe40000004100 */
[----:B------:R-:W-:Y:S01]  /*5d70*/  FFMA.FTZ R32, R14, R13, -R21 ;  /* 0x0000000d0e207223 */ /* 0x000fe20000010815 */
[----:B------:R-:W-:-:S02]  /*5d80*/  HADD2.F32 R25, -RZ, R25.H1_H1 ;  /* 0x30000019ff197230 */ /* 0x000fc40000004100 */
[----:B------:R-:W-:Y:S01]  /*5d90*/  FFMA.FTZ R37, R14, R24, R5 ;  /* 0x000000180e257223 */ /* 0x000fe20000010005 */
[----:B------:R-:W-:Y:S02]  /*5da0*/  HADD2.F32 R15, -RZ, R15.H0_H0 ;  /* 0x2000000fff0f7230 */ /* 0x000fe40000004100 */
[C---:B------:R-:W-:Y:S01]  /*5db0*/  FMUL.FTZ R26, R6.reuse, R29 ;  /* 0x0000001d061a7220 */ /* 0x040fe20000410000 */
[----:B------:R-:W-:Y:S01]  /*5dc0*/  F2FP.F16.E4M3.UNPACK_B R5, R27 ;  /* 0x0000001bff05723e */ /* 0x000fe200020006ff */
[-C--:B------:R-:W-:Y:S01]  /*5dd0*/  FMUL.FTZ R14, R6, R25.reuse ;  /* 0x00000019060e7220 */ /* 0x080fe20000410000 */
[----:B------:R-:W-:Y:S01]  /*5de0*/  F2FP.F16.E4M3.UNPACK_B R4, R4.H1 ;  /* 0x00000004ff04723e */ /* 0x000fe200030006ff */
[C---:B------:R-:W-:Y:S01]  /*5df0*/  FFMA.FTZ R34, R15.reuse, R25, -R26 ;  /* 0x000000190f227223 */ /* 0x040fe2000001081a */
[-C--:B------:R-:W-:Y:S01]  /*5e00*/  F2FP.F16.E4M3.UNPACK_B R13, R20.reuse ;  /* 0x00000014ff0d723e */ /* 0x080fe200020006ff */
[----:B------:R-:W-:Y:S01]  /*5e10*/  FFMA.FTZ R29, R15, R29, R14 ;  /* 0x0000001d0f1d7223 */ /* 0x000fe2000001000e */
[--C-:B------:R-:W-:Y:S01]  /*5e20*/  HADD2.F32 R21, -RZ, R5.reuse.H1_H1 ;  /* 0x30000005ff157230 */ /* 0x100fe20000004100 */
[----:B------:R-:W-:Y:S01]  /*5e30*/  F2FP.F16.E4M3.UNPACK_B R20, R20.H1 ;  /* 0x00000014ff14723e */ /* 0x000fe200030006ff */
[----:B------:R-:W-:Y:S01]  /*5e40*/  HADD2.F32 R15, -RZ, R5.H0_H0 ;  /* 0x20000005ff0f7230 */ /* 0x000fe20000004100 */
[----:B------:R-:W-:Y:S01]  /*5e50*/  F2FP.F16.E4M3.UNPACK_B R27, R27.H1 ;  /* 0x0000001bff1b723e */ /* 0x000fe200030006ff */
[----:B------:R-:W-:-:S02]  /*5e60*/  HADD2.F32 R6, -RZ, R4.H1_H1 ;  /* 0x30000004ff067230 */ /* 0x000fc40000004100 */
[----:B------:R-:W-:Y:S02]  /*5e70*/  HADD2.F32 R14, -RZ, R13.H1_H1 ;  /* 0x3000000dff0e7230 */ /* 0x000fe40000004100 */
[----:B------:R-:W-:Y:S02]  /*5e80*/  HADD2.F32 R5, -RZ, R4.H0_H0 ;  /* 0x20000004ff057230 */ /* 0x000fe40000004100 */
[C---:B------:R-:W-:Y:S01]  /*5e90*/  FMUL.FTZ R24, R6.reuse, R21 ;  /* 0x0000001506187220 */ /* 0x040fe20000410000 */
[----:B------:R-:W-:Y:S02]  /*5ea0*/  HADD2.F32 R4, -RZ, R3.H1_H1 ;  /* 0x30000003ff047230 */ /* 0x000fe40000004100 */
[-C--:B------:R-:W-:Y:S01]  /*5eb0*/  FMUL.FTZ R26, R6, R14.reuse ;  /* 0x0000000e061a7220 */ /* 0x080fe20000410000 */
[----:B------:R-:W-:Y:S02]  /*5ec0*/  HADD2.F32 R13, -RZ, R13.H0_H0 ;  /* 0x2000000dff0d7230 */ /* 0x000fe40000004100 */
[----:B------:R-:W-:Y:S01]  /*5ed0*/  FFMA.FTZ R24, R5, R14, -R24 ;  /* 0x0000000e05187223 */ /* 0x000fe20000010818 */
[----:B------:R-:W-:-:S02]  /*5ee0*/  HADD2.F32 R3, -RZ, R3.H0_H0 ;  /* 0x20000003ff037230 */ /* 0x000fc40000004100 */
[C---:B------:R-:W-:Y:S01]  /*5ef0*/  FMUL.FTZ R6, R4.reuse, R15 ;  /* 0x0000000f04067220 */ /* 0x040fe20000410000 */
[----:B------:R-:W-:Y:S01]  /*5f00*/  FFMA.FTZ R21, R5, R21, R26 ;  /* 0x0000001505157223 */ /* 0x000fe2000001001a */
[-C--:B------:R-:W-:Y:S01]  /*5f10*/  FMUL.FTZ R4, R4, R13.reuse ;  /* 0x0000000d04047220 */ /* 0x080fe20000410000 */
[----:B------:R-:W-:Y:S02]  /*5f20*/  HADD2.F32 R5, -RZ, R20.H1_H1 ;  /* 0x30000014ff057230 */ /* 0x000fe40000004100 */
[C---:B------:R-:W-:Y:S01]  /*5f30*/  FFMA.FTZ R14, R3.reuse, R13, -R6 ;  /* 0x0000000d030e7223 */ /* 0x040fe20000010806 */
[--C-:B------:R-:W-:Y:S02]  /*5f40*/  HADD2.F32 R13, -RZ, R27.reuse.H1_H1 ;  /* 0x3000001bff0d7230 */ /* 0x100fe40000004100 */
[----:B------:R-:W-:Y:S01]  /*5f50*/  FFMA.FTZ R15, R3, R15, R4 ;  /* 0x0000000f030f7223 */ /* 0x000fe20000010004 */
[----:B------:R-:W-:Y:S02]  /*5f60*/  HADD2.F32 R4, -RZ, R12.H1_H1 ;  /* 0x3000000cff047230 */ /* 0x000fe40000004100 */
[----:B------:R-:W-:-:S02]  /*5f70*/  HADD2.F32 R6, -RZ, R27.H0_H0 ;  /* 0x2000001bff067230 */ /* 0x000fc40000004100 */
[--C-:B------:R-:W-:Y:S02]  /*5f80*/  HADD2.F32 R3, -RZ, R7.reuse.H1_H1 ;  /* 0x30000007ff037230 */ /* 0x100fe40000004100 */
[C---:B------:R-:W-:Y:S01]  /*5f90*/  FMUL.FTZ R25, R4.reuse, R13 ;  /* 0x0000000d04197220 */ /* 0x040fe20000410000 */
[----:B------:R-:W-:Y:S02]  /*5fa0*/  HADD2.F32 R20, -RZ, R20.H0_H0 ;  /* 0x20000014ff147230 */ /* 0x000fe40000004100 */
[-C--:B------:R-:W-:Y:S01]  /*5fb0*/  FMUL.FTZ R26, R4, R5.reuse ;  /* 0x00000005041a7220 */ /* 0x080fe20000410000 */
[----:B------:R-:W-:Y:S02]  /*5fc0*/  HADD2.F32 R12, -RZ, R12.H0_H0 ;  /* 0x2000000cff0c7230 */ /* 0x000fe40000004100 */
[C---:B------:R-:W-:Y:S01]  /*5fd0*/  FMUL.FTZ R4, R3.reuse, R6 ;  /* 0x0000000603047220 */ /* 0x040fe20000410000 */
[----:B------:R-:W-:Y:S02]  /*5fe0*/  HADD2.F32 R7, -RZ, R7.H0_H0 ;  /* 0x20000007ff077230 */ /* 0x000fe40000004100 */
[-C--:B------:R-:W-:Y:S01]  /*5ff0*/  FMUL.FTZ R3, R3, R20.reuse ;  /* 0x0000001403037220 */ /* 0x080fe20000410000 */
[C---:B------:R-:W-:Y:S01]  /*6000*/  FFMA.FTZ R25, R12.reuse, R5, -R25 ;  /* 0x000000050c197223 */ /* 0x040fe20000010819 */
[----:B------:R-:W-:Y:S01]  /*6010*/  FFMA.FTZ R26, R12, R13, R26 ;  /* 0x0000000d0c1a7223 */ /* 0x000fe2000001001a */
[C---:B------:R-:W-:Y:S01]  /*6020*/  FFMA.FTZ R5, R7.reuse, R20, -R4 ;  /* 0x0000001407057223 */ /* 0x040fe20000010804 */
[----:B------:R-:W-:Y:S01]  /*6030*/  FFMA.FTZ R12, R7, R6, R3 ;  /* 0x00000006070c7223 */ /* 0x000fe20000010003 */
[----:B------:R-:W-:-:S02]  /*6040*/  F2FP.SATFINITE.E4M3.F32.PACK_AB_MERGE_C R6, R35, R30, RZ ;  /* 0x0000001e2306723e */ /* 0x000fc400048070ff */
[----:B------:R-:W-:Y:S02]  /*6050*/  F2FP.SATFINITE.E4M3.F32.PACK_AB_MERGE_C R7, R29, R34, RZ ;  /* 0x000000221d07723e */ /* 0x000fe400048070ff */
[----:B------:R-:W-:Y:S02]  /*6060*/  F2FP.SATFINITE.E4M3.F32.PACK_AB_MERGE_C R4, R21, R24, RZ ;  /* 0x000000181504723e */ /* 0x000fe400048070ff */
[----:B------:R-:W-:Y:S02]  /*6070*/  F2FP.SATFINITE.E4M3.F32.PACK_AB_MERGE_C R25, R26, R25, RZ ;  /* 0x000000191a19723e */ /* 0x000fe400048070ff */
[----:B------:R-:W-:Y:S02]  /*6080*/  F2FP.SATFINITE.E4M3.F32.PACK_AB_MERGE_C R6, R33, R28, R6 ;  /* 0x0000001c2106723e */ /* 0x000fe40004807006 */
[----:B------:R-:W-:Y:S02]  /*6090*/  F2FP.SATFINITE.E4M3.F32.PACK_AB_MERGE_C R7, R37, R32, R7 ;  /* 0x000000202507723e */ /* 0x000fe40004807007 */
[----:B------:R-:W-:-:S02]  /*60a0*/  F2FP.SATFINITE.E4M3.F32.PACK_AB_MERGE_C R4, R15, R14, R4 ;  /* 0x0000000e0f04723e */ /* 0x000fc40004807004 */
[----:B------:R-:W-:-:S05]  /*60b0*/  F2FP.SATFINITE.E4M3.F32.PACK_AB_MERGE_C R5, R12, R5, R25 ;  /* 0x000000050c05723e */ /* 0x000fca0004807019 */
[----:B------:R0:W-:Y:S02]  /*60c0*/  STS.128 [R0+0xb000], R4 ;  /* 0x00b0000400007388 */ /* 0x0001e40000000c00 */
.L_x_367:
[----:B------:R-:W-:Y:S05]  /*60d0*/  BSYNC B1 ;  /* 0x0000000000017941 */ /* 0x000fea0003800000 */
.L_x_366:
[----:B------:R-:W-:Y:S05]  /*60e0*/  @P1 BRA `(.L_x_365) ;  /* 0x00000018009c1947 */ /* 0x000fea0003800000 */
[----:B0-----:R-:W3:Y:S01]  /*60f0*/  LDL R0, [R1+0x5c] ;  /* 0x00005c0001007983 */ /* 0x001ee20000100800 */
[----:B-----5:R-:W-:Y:S01]  /*6100*/  IMAD.IADD R3, R16, 0x1, R36 ;  /* 0x0000000110037824 */ /* 0x020fe200078e0224 */
[----:B------:R-:W-:Y:S02]  /*6110*/  SHF.R.U32.HI R13, RZ, 0x8, R11 ;  /* 0x00000008ff0d7819 */ /* 0x000fe4000001160b */
[----:B------:R-:W-:Y:S02]  /*6120*/  SHF.R.U32.HI R24, RZ, 0x8, R9 ;  /* 0x00000008ff187819 */ /* 0x000fe40000011609 */
[----:B------:R-:W-:Y:S02]  /*6130*/  SHF.R.U32.HI R15, RZ, 0x8, R8 ;  /* 0x00000008ff0f7819 */ /* 0x000fe40000011608 */
[----:B--2---:R-:W-:Y:S02]  /*6140*/  LOP3.LUT R14, R11, 0xff, RZ, 0xc0, !PT ;  /* 0x000000ff0b0e7812 */ /* 0x004fe400078ec0ff */
[----:B-1----:R-:W-:-:S02]  /*6150*/  LOP3.LUT R25, R9, 0xff, RZ, 0xc0, !PT ;  /* 0x000000ff09197812 */ /* 0x002fc400078ec0ff */
[----:B------:R-:W-:Y:S02]  /*6160*/  LOP3.LUT R13, R13, 0xff, RZ, 0xc0, !PT ;  /* 0x000000ff0d0d7812 */ /* 0x000fe400078ec0ff */
[----:B------:R-:W-:Y:S02]  /*6170*/  LOP3.LUT R24, R24, 0xff, RZ, 0xc0, !PT ;  /* 0x000000ff18187812 */ /* 0x000fe400078ec0ff */
[----:B------:R-:W-:Y:S02]  /*6180*/  LOP3.LUT R20, R15, 0xff, RZ, 0xc0, !PT ;  /* 0x000000ff0f147812 */ /* 0x000fe400078ec0ff */
[----:B------:R-:W-:Y:S02]  /*6190*/  PRMT R15, R13, 0x7604, R14 ;  /* 0x000076040d0f7816 */ /* 0x000fe4000000000e */
[----:B------:R-:W-:Y:S02]  /*61a0*/  PRMT R25, R24, 0x7604, R25 ;  /* 0x0000760418197816 */ /* 0x000fe40000000019 */
[----:B------:R-:W-:-:S02]  /*61b0*/  SHF.R.U32.HI R14, RZ, 0x10, R11 ;  /* 0x00000010ff0e7819 */ /* 0x000fc4000001160b */
[----:B------:R-:W-:Y:S02]  /*61c0*/  SHF.R.U32.HI R24, RZ, 0x10, R9 ;  /* 0x00000010ff187819 */ /* 0x000fe40000011609 */
[----:B------:R-:W-:Y:S02]  /*61d0*/  LOP3.LUT R12, R10, 0xff, RZ, 0xc0, !PT ;  /* 0x000000ff0a0c7812 */ /* 0x000fe400078ec0ff */
[----:B------:R-:W-:Y:S02]  /*61e0*/  LOP3.LUT R14, R14, 0xff, RZ, 0xc0, !PT ;  /* 0x000000ff0e0e7812 */ /* 0x000fe400078ec0ff */
[----:B------:R-:W-:Y:S02]  /*61f0*/  LOP3.LUT R24, R24, 0xff, RZ, 0xc0, !PT ;  /* 0x000000ff18187812 */ /* 0x000fe400078ec0ff */
[----:B------:R-:W-:Y:S02]  /*6200*/  LOP3.LUT R21, R8, 0xff, RZ, 0xc0, !PT ;  /* 0x000000ff08157812 */ /* 0x000fe400078ec0ff */
[----:B------:R-:W-:-:S02]  /*6210*/  SHF.R.U32.HI R13, RZ, 0x10, R8 ;  /* 0x00000010ff0d7819 */ /* 0x000fc40000011608 */
[----:B------:R-:W-:Y:S02]  /*6220*/  PRMT R15, R14, 0x7054, R15 ;  /* 0x000070540e0f7816 */ /* 0x000fe4000000000f */
[----:B------:R-:W-:Y:S02]  /*6230*/  PRMT R25, R24, 0x7054, R25 ;  /* 0x0000705418197816 */ /* 0x000fe40000000019 */
[----:B------:R-:W-:Y:S02]  /*6240*/  PRMT R21, R20, 0x7604, R21 ;  /* 0x0000760414157816 */ /* 0x000fe40000000015 */
[----:B------:R-:W-:Y:S02]  /*6250*/  LOP3.LUT R20, R13, 0xff, RZ, 0xc0, !PT ;  /* 0x000000ff0d147812 */ /* 0x000fe400078ec0ff */
[----:B------:R-:W-:Y:S02]  /*6260*/  LOP3.LUT R25, R25, 0xff000000, R9, 0xf8, !PT ;  /* 0xff00000019197812 */ /* 0x000fe400078ef809 */
[----:B------:R-:W-:-:S02]  /*6270*/  LOP3.LUT R15, R15, 0xff000000, R11, 0xf8, !PT ;  /* 0xff0000000f0f7812 */ /* 0x000fc400078ef80b */
[----:B------:R-:W-:Y:S02]  /*6280*/  PRMT R21, R20, 0x7054, R21 ;  /* 0x0000705414157816 */ /* 0x000fe40000000015 */
[-C--:B------:R-:W-:Y:S02]  /*6290*/  F2FP.F16.E4M3.UNPACK_B R20, R25.reuse ;  /* 0x00000019ff14723e */ /* 0x080fe400020006ff */
[----:B------:R-:W-:Y:S02]  /*62a0*/  LOP3.LUT R21, R21, 0xff000000, R8, 0xf8, !PT ;  /* 0xff00000015157812 */ /* 0x000fe400078ef808 */
[----:B------:R-:W-:Y:S01]  /*62b0*/  F2FP.F16.E4M3.UNPACK_B R25, R25.H1 ;  /* 0x00000019ff19723e */ /* 0x000fe200030006ff */
[--C-:B------:R-:W-:Y:S02]  /*62c0*/  HADD2.F32 R24, -RZ, R20.reuse.H1_H1 ;  /* 0x30000014ff187230 */ /* 0x100fe40000004100 */
[----:B------:R-:W-:Y:S01]  /*62d0*/  HADD2.F32 R20, -RZ, R20.H0_H0 ;  /* 0x20000014ff147230 */ /* 0x000fe20000004100 */
[----:B---3--:R-:W-:-:S02]  /*62e0*/  LOP3.LUT P0, RZ, R0, 0x2, RZ, 0xc0, !PT ;  /* 0x0000000200ff7812 */ /* 0x008fc4000780c0ff */
[----:B------:R-:W-:-:S11]  /*62f0*/  IADD3 R0, R3, 0x20, RZ ;  /* 0x0000002003007810 */ /* 0x000fd60007ffe0ff */
[----:B------:R-:W-:Y:S01]  /*6300*/  @P0 VIADD R0, R3, 0xffffffe0 ;  /* 0xffffffe003000836 */ /* 0x000fe20000000000 */
[----:B------:R-:W-:-:S04]  /*6310*/  SHF.R.U32.HI R3, RZ, 0x8, R10 ;  /* 0x00000008ff037819 */ /* 0x000fc8000001160a */
[----:B------:R-:W0:Y:S01]  /*6320*/  LDS.128 R4, [R0+0xb000] ;  /* 0x00b0000000047984 */ /* 0x000e220000000c00 */
[----:B------:R-:W-:-:S04]  /*6330*/  LOP3.LUT R3, R3, 0xff, RZ, 0xc0, !PT ;  /* 0x000000ff03037812 */ /* 0x000fc800078ec0ff */
[----:B------:R-:W-:Y:S02]  /*6340*/  PRMT R12, R3, 0x7604, R12 ;  /* 0x00007604030c7816 */ /* 0x000fe4000000000c */
[----:B------:R-:W-:-:S04]  /*6350*/  SHF.R.U32.HI R3, RZ, 0x10, R10 ;  /* 0x00000010ff037819 */ /* 0x000fc8000001160a */
[----:B------:R-:W-:-:S04]  /*6360*/  LOP3.LUT R3, R3, 0xff, RZ, 0xc0, !PT ;  /* 0x000000ff03037812 */ /* 0x000fc800078ec0ff */
[----:B------:R-:W-:Y:S02]  /*6370*/  PRMT R13, R3, 0x7054, R12 ;  /* 0x00007054030d7816 */ /* 0x000fe4000000000c */
[-C--:B------:R-:W-:Y:S02]  /*6380*/  F2FP.F16.E4M3.UNPACK_B R12, R15.reuse ;  /* 0x0000000fff0c723e */ /* 0x080fe400020006ff */
[----:B------:R-:W-:Y:S02]  /*6390*/  LOP3.LUT R13, R13, 0xff000000, R10, 0xf8, !PT ;  /* 0xff0000000d0d7812 */ /* 0x000fe400078ef80a */
[----:B------:R-:W-:Y:S01]  /*63a0*/  F2FP.F16.E4M3.UNPACK_B R15, R15.H1 ;  /* 0x0000000fff0f723e */ /* 0x000fe200030006ff */
[--C-:B------:R-:W-:Y:S02]  /*63b0*/  HADD2.F32 R14, -RZ, R12.reuse.H1_H1 ;  /* 0x3000000cff0e7230 */ /* 0x100fe40000004100 */
[----:B------:R-:W-:Y:S01]  /*63c0*/  HADD2.F32 R12, -RZ, R12.H0_H0 ;  /* 0x2000000cff0c7230 */ /* 0x000fe20000004100 */
[----:B0-----:R-:W-:-:S02]  /*63d0*/  F2FP.F16.E4M3.UNPACK_B R3, R6.H1 ;  /* 0x00000006ff03723e */ /* 0x001fc400030006ff */
[----:B------:R-:W-:Y:S02]  /*63e0*/  F2FP.F16.E4M3.UNPACK_B R6, R6 ;  /* 0x00000006ff06723e */ /* 0x000fe400020006ff */
[-C--:B------:R-:W-:Y:S01]  /*63f0*/  F2FP.F16.E4M3.UNPACK_B R10, R7.reuse ;  /* 0x00000007ff0a723e */ /* 0x080fe200020006ff */
[--C-:B------:R-:W-:Y:S01]  /*6400*/  HADD2.F32 R8, -RZ, R3.reuse.H1_H1 ;  /* 0x30000003ff087230 */ /* 0x100fe20000004100 */
[----:B------:R-:W-:Y:S01]  /*6410*/  F2FP.F16.E4M3.UNPACK_B R11, R7.H1 ;  /* 0x00000007ff0b723e */ /* 0x000fe200030006ff */
[----:B------:R-:W-:Y:S01]  /*6420*/  HADD2.F32 R9, -RZ, R3.H0_H0 ;  /* 0x20000003ff097230 */ /* 0x000fe20000004100 */
[-C--:B------:R-:W-:Y:S02]  /*6430*/  F2FP.F16.E4M3.UNPACK_B R7, R5.reuse ;  /* 0x00000005ff07723e */ /* 0x080fe400020006ff */
[C---:B------:R-:W-:Y:S01]  /*6440*/  FMUL.FTZ R26, R8.reuse, R24 ;  /* 0x00000018081a7220 */ /* 0x040fe20000410000 */
[----:B------:R-:W-:Y:S01]  /*6450*/  FMUL.FTZ R27, R8, R14 ;  /* 0x0000000e081b7220 */ /* 0x000fe20000410000 */
[----:B------:R-:W-:Y:S01]  /*6460*/  F2FP.F16.E4M3.UNPACK_B R8, R5.H1 ;  /* 0x00000005ff08723e */ /* 0x000fe200030006ff */
[----:B------:R-:W-:-:S02]  /*6470*/  HADD2.F32 R5, -RZ, R6.H1_H1 ;  /* 0x30000006ff057230 */ /* 0x000fc40000004100 */
[C---:B------:R-:W-:Y:S01]  /*6480*/  FFMA.FTZ R26, R9.reuse, R14, -R26 ;  /* 0x0000000e091a7223 */ /* 0x040fe2000001081a */
[----:B------:R-:W-:Y:S01]  /*6490*/  FFMA.FTZ R29, R9, R24, R27 ;  /* 0x00000018091d7223 */ /* 0x000fe2000001001b */
[----:B------:R-:W-:Y:S01]  /*64a0*/  HADD2.F32 R6, -RZ, R6.H0_H0 ;  /* 0x20000006ff067230 */ /* 0x000fe20000004100 */
[----:B------:R-:W-:Y:S01]  /*64b0*/  F2FP.F16.E4M3.UNPACK_B R3, R4 ;  /* 0x00000004ff03723e */ /* 0x000fe200020006ff */
[C---:B------:R-:W-:Y:S01]  /*64c0*/  FMUL.FTZ R9, R5.reuse, R20 ;  /* 0x0000001405097220 */ /* 0x040fe20000410000 */
[----:B------:R-:W-:Y:S01]  /*64d0*/  FMUL.FTZ R27, R5, R12 ;  /* 0x0000000c051b7220 */ /* 0x000fe20000410000 */
[----:B------:R-:W-:Y:S01]  /*64e0*/  HADD2.F32 R5, -RZ, R10.H1_H1 ;  /* 0x3000000aff057230 */ /* 0x000fe20000004100 */
[----:B------:R-:W-:Y:S01]  /*64f0*/  F2FP.F16.E4M3.UNPACK_B R4, R4.H1 ;  /* 0x00000004ff04723e */ /* 0x000fe200030006ff */
[----:B------:R-:W-:Y:S02]  /*6500*/  HADD2.F32 R14, -RZ, R25.H0_H0 ;  /* 0x20000019ff0e7230 */ /* 0x000fe40000004100 */
[----:B------:R-:W-:Y:S01]  /*6510*/  FFMA.FTZ R24, R6, R12, -R9 ;  /* 0x0000000c06187223 */ /* 0x000fe20000010809 */
[----:B------:R-:W-:-:S02]  /*6520*/  HADD2.F32 R9, -RZ, R15.H0_H0 ;  /* 0x2000000fff097230 */ /* 0x000fc40000004100 */
[----:B------:R-:W-:Y:S01]  /*6530*/  FFMA.FTZ R27, R6, R20, R27 ;  /* 0x00000014061b7223 */ /* 0x000fe2000001001b */
        /* <DEDUP_REMOVED lines=11> */
[----:B------:R-:W-:Y:S01]  /*65f0*/  FMUL.FTZ R10, R6, R15 ;  /* 0x0000000f060a7220 */ /* 0x000fe20000410000 */
[----:B------:R-:W-:Y:S01]  /*6600*/  F2FP.F16.E4M3.UNPACK_B R9, R13 ;  /* 0x0000000dff09723e */ /* 0x000fe200020006ff */
[C---:B------:R-:W-:Y:S01]  /*6610*/  FFMA.FTZ R30, R11.reuse, R15, -R12 ;  /* 0x0000000f0b1e7223 */ /* 0x040fe2000001080c */
[----:B------:R-:W-:Y:S02]  /*6620*/  HADD2.F32 R6, -RZ, R4.H1_H1 ;  /* 0x30000004ff067230 */ /* 0x000fe40000004100 */
[----:B------:R-:W-:Y:S01]  /*6630*/  FFMA.FTZ R25, R11, R25, R10 ;  /* 0x000000190b197223 */ /* 0x000fe2000001000a */
[--C-:B------:R-:W-:Y:S01]  /*6640*/  HADD2.F32 R12, -RZ, R5.reuse.H1_H1 ;  /* 0x30000005ff0c7230 */ /* 0x100fe20000004100 */
[----:B------:R-:W-:Y:S01]  /*6650*/  F2FP.F16.E4M3.UNPACK_B R13, R13.H1 ;  /* 0x0000000dff0d723e */ /* 0x000fe200030006ff */
[----:B------:R-:W-:Y:S01]  /*6660*/  HADD2.F32 R11, -RZ, R5.H0_H0 ;  /* 0x20000005ff0b7230 */ /* 0x000fe20000004100 */
[----:B------:R-:W-:Y:S01]  /*6670*/  F2FP.F16.E4M3.UNPACK_B R21, R21.H1 ;  /* 0x00000015ff15723e */ /* 0x000fe200030006ff */
[----:B------:R-:W-:-:S02]  /*6680*/  HADD2.F32 R10, -RZ, R9.H1_H1 ;  /* 0x30000009ff0a7230 */ /* 0x000fc40000004100 */
[C---:B------:R-:W-:Y:S01]  /*6690*/  FMUL.FTZ R14, R6.reuse, R12 ;  /* 0x0000000c060e7220 */ /* 0x040fe20000410000 */
[----:B------:R-:W-:Y:S02]  /*66a0*/  HADD2.F32 R5, -RZ, R4.H0_H0 ;  /* 0x20000004ff057230 */ /* 0x000fe40000004100 */
[----:B------:R-:W-:Y:S02]  /*66b0*/  HADD2.F32 R4, -RZ, R3.H1_H1 ;  /* 0x30000003ff047230 */ /* 0x000fe40000004100 */
[-C--:B------:R-:W-:Y:S01]  /*66c0*/  FMUL.FTZ R20, R6, R10.reuse ;  /* 0x0000000a06147220 */ /* 0x080fe20000410000 */
[----:B------:R-:W-:Y:S02]  /*66d0*/  HADD2.F32 R9, -RZ, R9.H0_H0 ;  /* 0x20000009ff097230 */ /* 0x000fe40000004100 */
[C---:B------:R-:W-:Y:S01]  /*66e0*/  FFMA.FTZ R14, R5.reuse, R10, -R14 ;  /* 0x0000000a050e7223 */ /* 0x040fe2000001080e */
[----:B------:R-:W-:Y:S02]  /*66f0*/  HADD2.F32 R3, -RZ, R3.H0_H0 ;  /* 0x20000003ff037230 */ /* 0x000fe40000004100 */
[C---:B------:R-:W-:Y:S01]  /*6700*/  FMUL.FTZ R6, R4.reuse, R11 ;  /* 0x0000000b04067220 */ /* 0x040fe20000410000 */
[----:B------:R-:W-:Y:S01]  /*6710*/  FFMA.FTZ R15, R5, R12, R20 ;  /* 0x0000000c050f7223 */ /* 0x000fe20000010014 */
[----:B------:R-:W-:Y:S01]  /*6720*/  FMUL.FTZ R4, R4, R9 ;  /* 0x0000000904047220 */ /* 0x000fe20000410000 */
[----:B------:R-:W-:-:S02]  /*6730*/  HADD2.F32 R5, -RZ, R13.H1_H1 ;  /* 0x3000000dff057230 */ /* 0x000fc40000004100 */
[C---:B------:R-:W-:Y:S01]  /*6740*/  FFMA.FTZ R12, R3.reuse, R9, -R6 ;  /* 0x00000009030c7223 */ /* 0x040fe20000010806 */
[--C-:B------:R-:W-:Y:S02]  /*6750*/  HADD2.F32 R9, -RZ, R21.reuse.H1_H1 ;  /* 0x30000015ff097230 */ /* 0x100fe40000004100 */
[----:B------:R-:W-:Y:S01]  /*6760*/  FFMA.FTZ R11, R3, R11, R4 ;  /* 0x0000000b030b7223 */ /* 0x000fe20000010004 */
[----:B------:R-:W-:Y:S02]  /*6770*/  HADD2.F32 R4, -RZ, R8.H1_H1 ;  /* 0x30000008ff047230 */ /* 0x000fe40000004100 */
[----:B------:R-:W-:Y:S02]  /*6780*/  HADD2.F32 R10, -RZ, R21.H0_H0 ;  /* 0x20000015ff0a7230 */ /* 0x000fe40000004100 */
[----:B------:R-:W-:Y:S02]  /*6790*/  HADD2.F32 R3, -RZ, R7.H1_H1 ;  /* 0x30000007ff037230 */ /* 0x000fe40000004100 */
[----:B------:R-:W-:Y:S01]  /*67a0*/  FMUL.FTZ R20, R4, R5 ;  /* 0x0000000504147220 */ /* 0x000fe20000410000 */
[----:B------:R-:W-:-:S02]  /*67b0*/  HADD2.F32 R6, -RZ, R13.H0_H0 ;  /* 0x2000000dff067230 */ /* 0x000fc40000004100 */
[----:B------:R-:W-:Y:S01]  /*67c0*/  FMUL.FTZ R13, R4, R9 ;  /* 0x00000009040d7220 */ /* 0x000fe20000410000 */
        /* <DEDUP_REMOVED lines=16> */
[----:B------:R3:W-:Y:S01]  /*68d0*/  STS.128 [R0+0xb000], R4 ;  /* 0x00b0000400007388 */ /* 0x0007e20000000c00 */
[----:B------:R-:W-:Y:S05]  /*68e0*/  BRA `(.L_x_365) ;  /* 0x00000010009c7947 */ /* 0x000fea0003800000 */
.L_x_359:
[----:B------:R-:W-:-:S03]  /*68f0*/  UMOV UR4, 0xffffffff ;  /* 0xffffffff00047882 */ /* 0x000fc60000000000 */
[----:B------:R-:W-:Y:S05]  /*6900*/  BRA.DIV UR4, `(.L_x_368) ;  /* 0x000000fa04807947 */ /* 0x000fea000b800000 */
[----:B------:R0:W1:Y:S04]  /*6910*/  SHFL.IDX PT, R27, R26, RZ, 0x1e1f ;  /* 0x001e1fff1a1b7589 */ /* 0x00006800000e0000 */
[----:B------:R0:W2:Y:S04]  /*6920*/  SHFL.IDX PT, R14, R24, RZ, 0x1e1f ;  /* 0x001e1fff180e7589 */ /* 0x0000a800000e0000 */
[----:B------:R0:W3:Y:S04]  /*6930*/  SHFL.IDX PT, R0, R28, RZ, 0x1e1f ;  /* 0x001e1fff1c007589 */ /* 0x0000e800000e0000 */
[----:B------:R0:W4:Y:S02]  /*6940*/  SHFL.IDX PT, R3, R30, RZ, 0x1e1f ;  /* 0x001e1fff1e037589 */ /* 0x00012400000e0000 */
.L_x_547:
[----:B------:R-:W5:Y:S01]  /*6950*/  LDL R6, [R1+0x4c] ;  /* 0x00004c0001067983 */ /* 0x000f620000100800 */
[----:B------:R-:W-:Y:S01]  /*6960*/  ULDC UR4, c[0x0][0x448] ;  /* 0x0001120000047ab9 */ /* 0x000fe20000000800 */
[----:B------:R-:W0:Y:S01]  /*6970*/  LDC R37, c[0x0][0x3f4] ;  /* 0x0000fd00ff257b82 */ /* 0x000e220000000800 */
[----:B------:R-:W-:Y:S01]  /*6980*/  IMAD R29, R29, UR4, RZ ;  /* 0x000000041d1d7c24 */ /* 0x000fe2000f8e02ff */
[----:B------:R-:W-:Y:S01]  /*6990*/  BSSY B1, `(.L_x_369) ;  /* 0x0000016000017945 */ /* 0x000fe20003800000 */
[----:B------:R-:W-:Y:S02]  /*69a0*/  CS2R R8, SRZ ;  /* 0x0000000000087805 */ /* 0x000fe4000001ff00 */
[----:B------:R-:W-:Y:S02]  /*69b0*/  CS2R R10, SRZ ;  /* 0x00000000000a7805 */ /* 0x000fe4000001ff00 */
[----:B------:R-:W-:Y:S02]  /*69c0*/  ISETP.GE.AND P0, PT, R4, R29, PT ;  /* 0x0000001d0400720c */ /* 0x000fe40003f06270 */
[----:B-----5:R-:W-:-:S04]  /*69d0*/  LEA.HI R5, R6, R6, RZ, 0x1 ;  /* 0x0000000606057211 */ /* 0x020fc800078f08ff */
[----:B------:R-:W-:-:S05]  /*69e0*/  LOP3.LUT R5, R5, 0xfffffffe, RZ, 0xc0, !PT ;  /* 0xfffffffe05057812 */ /* 0x000fca00078ec0ff */
[----:B------:R-:W-:Y:S01]  /*69f0*/  IMAD.IADD R21, R6, 0x1, -R5 ;  /* 0x0000000106157824 */ /* 0x000fe200078e0a05 */
[----:B------:R-:W-:Y:S02]  /*6a00*/  CS2R R4, SRZ ;  /* 0x0000000000047805 */ /* 0x000fe4000001ff00 */
[----:B------:R-:W-:Y:S02]  /*6a10*/  CS2R R6, SRZ ;  /* 0x0000000000067805 */ /* 0x000fe4000001ff00 */
[----:B------:R-:W-:Y:S01]  /*6a20*/  SHF.L.U32 R21, R21, 0x1f, RZ ;  /* 0x0000001f15157819 */ /* 0x000fe200000006ff */
[----:B0-----:R-:W-:Y:S06]  /*6a30*/  @P0 BRA `(.L_x_370) ;  /* 0x00000000002c0947 */ /* 0x001fec0003800000 */
[----:B------:R-:W-:Y:S01]  /*6a40*/  ULDC UR4, c[0x0][0x3f4] ;  /* 0x0000fd0000047ab9 */ /* 0x000fe20000000800 */
[C---:B-1----:R-:W-:Y:S02]  /*6a50*/  IADD3 R12, P0, R18.reuse, R27, RZ ;  /* 0x0000001b120c7210 */ /* 0x042fe40007f1e0ff */
[C---:B------:R-:W-:Y:S02]  /*6a60*/  ISETP.GE.AND P2, PT, R18.reuse, UR4, PT ;  /* 0x0000000412007c0c */ /* 0x040fe4000bf46270 */
[----:B------:R-:W-:Y:S02]  /*6a70*/  SHF.R.S32.HI R4, RZ, 0x1f, R18 ;  /* 0x0000001fff047819 */ /* 0x000fe40000011412 */
[----:B--2---:R-:W-:-:S03]  /*6a80*/  IADD3 R14, P1, R18, R14, RZ ;  /* 0x0000000e120e7210 */ /* 0x004fc60007f3e0ff */
[--C-:B---3--:R-:W-:Y:S02]  /*6a90*/  IMAD.X R13, R0, 0x1, R4.reuse, P0 ;  /* 0x00000001000d7824 */ /* 0x108fe400000e0604 */
[----:B----4-:R-:W-:Y:S01]  /*6aa0*/  IMAD.X R15, R3, 0x1, R4, P1 ;  /* 0x00000001030f7824 */ /* 0x010fe200008e0604 */
[----:B------:R-:W-:-:S03]  /*6ab0*/  CS2R R4, SRZ ;  /* 0x0000000000047805 */ /* 0x000fc6000001ff00 */
[----:B------:R-:W-:Y:S05]  /*6ac0*/  @P2 BRA `(.L_x_370) ;  /* 0x0000000000082947 */ /* 0x000fea0003800000 */
[----:B------:R0:W5:Y:S04]  /*6ad0*/  LD.E.128 R4, desc[UR40][R12.64] ;  /* 0x000000280c047980 */ /* 0x000168000c101d00 */
[----:B------:R0:W5:Y:S02]  /*6ae0*/  LD.E.128 R8, desc[UR40][R14.64] ;  /* 0x000000280e087980 */ /* 0x000164000c101d00 */
.L_x_370:
[----:B------:R-:W-:Y:S05]  /*6af0*/  BSYNC B1 ;  /* 0x0000000000017941 */ /* 0x000fea0003800000 */
.L_x_369:
[----:B---3--:R-:W3:Y:S01]  /*6b00*/  LDL.LU R0, [R1+0x14] ;  /* 0x0000140001007983 */ /* 0x008ee20000300800 */
[----:B------:R-:W1:Y:S01]  /*6b10*/  SYNCS.PHASECHK.TRANS64.TRYWAIT P1, [R16+URZ+0x13200], R21 ;  /* 0x01320015100075a7 */ /* 0x000e62000802017f */
[----:B------:R-:W-:Y:S01]  /*6b20*/  ISETP.GE.AND P0, PT, R18, R37, PT ;  /* 0x000000251200720c */ /* 0x000fe20003f06270 */
[----:B------:R-:W-:Y:S01]  /*6b30*/  BSSY B1, `(.L_x_371) ;  /* 0x0000005000017945 */ /* 0x000fe20003800000 */
[----:B---3--:R-:W-:-:S05]  /*6b40*/  IMAD R0, R0, -0xc0, R29 ;  /* 0xffffff4000007824 */ /* 0x008fca00078e021d */
[----:B----4-:R-:W-:-:S04]  /*6b50*/  VIMNMX R3, R0, 0xc0, PT ;  /* 0x000000c000037848 */ /* 0x010fc80003fe0100 */
[----:B------:R-:W-:Y:S01]  /*6b60*/  ISETP.GE.OR P0, PT, R22, R3, P0 ;  /* 0x000000031600720c */ /* 0x000fe20000706670 */
[----:B-1----:R-:W-:-:S12]  /*6b70*/  @!P1 BRA `(.L_x_372) ;  /* 0x000000f800549947 */ /* 0x002fd80003800000 */
.L_x_548:
[----:B------:R-:W-:Y:S05]  /*6b80*/  BSYNC B1 ;  /* 0x0000000000017941 */ /* 0x000fea0003800000 */
.L_x_371:
[----:B------:R-:W-:Y:S05]  /*6b90*/  @P0 BRA `(.L_x_365) ;  /* 0x0000000c00f00947 */ /* 0x000fea0003800000 */
[----:B------:R-:W3:Y:S04]  /*6ba0*/  LDL R36, [R1+0x2c] ;  /* 0x00002c0001247983 */ /* 0x000ee80000100800 */
[----:B------:R-:W4:Y:S04]  /*6bb0*/  LDL R34, [R1+0x30] ;  /* 0x0000300001227983 */ /* 0x000f280000100800 */
[----:B------:R-:W4:Y:S04]  /*6bc0*/  LDL R29, [R1+0x34] ;  /* 0x00003400011d7983 */ /* 0x000f280000100800 */
[----:B------:R-:W4:Y:S01]  /*6bd0*/  LDL R50, [R1+0x64] ;  /* 0x0000640001327983 */ /* 0x000f220000100800 */
[----:B-----5:R-:W-:-:S02]  /*6be0*/  SHF.R.U32.HI R0, RZ, 0x8, R4 ;  /* 0x00000008ff007819 */ /* 0x020fc40000011604 */
[----:B------:R-:W-:Y:S02]  /*6bf0*/  LOP3.LUT R3, R4, 0xff, RZ, 0xc0, !PT ;  /* 0x000000ff04037812 */ /* 0x000fe400078ec0ff */
[----:B------:R-:W-:Y:S02]  /*6c00*/  LOP3.LUT R0, R0, 0xff, RZ, 0xc0, !PT ;  /* 0x000000ff00007812 */ /* 0x000fe400078ec0ff */
[----:B------:R-:W-:Y:S02]  /*6c10*/  SHF.R.U32.HI R25, RZ, 0x8, R5 ;  /* 0x00000008ff197819 */ /* 0x000fe40000011605 */
[----:B------:R-:W-:Y:S02]  /*6c20*/  PRMT R20, R0, 0x7604, R3 ;  /* 0x0000760400147816 */ /* 0x000fe40000000003 */
[----:B0-----:R-:W-:Y:S02]  /*6c30*/  LOP3.LUT R13, R5, 0xff, RZ, 0xc0, !PT ;  /* 0x000000ff050d7812 */ /* 0x001fe400078ec0ff */
[----:B------:R-:W-:-:S02]  /*6c40*/  SHF.R.U32.HI R3, RZ, 0x8, R6 ;  /* 0x00000008ff037819 */ /* 0x000fc40000011606 */
[----:B------:R-:W-:Y:S02]  /*6c50*/  LOP3.LUT R0, R25, 0xff, RZ, 0xc0, !PT ;  /* 0x000000ff19007812 */ /* 0x000fe400078ec0ff */
[----:B------:R-:W-:Y:S02]  /*6c60*/  LOP3.LUT R12, R6, 0xff, RZ, 0xc0, !PT ;  /* 0x000000ff060c7812 */ /* 0x000fe400078ec0ff */
[----:B------:R-:W-:Y:S02]  /*6c70*/  LOP3.LUT R3, R3, 0xff, RZ, 0xc0, !PT ;  /* 0x000000ff03037812 */ /* 0x000fe400078ec0ff */
[----:B------:R-:W-:Y:S01]  /*6c80*/  PRMT R28, R0, 0x7604, R13 ;  /* 0x00007604001c7816 */ /* 0x000fe2000000000d */
[----:B------:R-:W-:Y:S01]  /*6c90*/  IMAD.IADD R0, R18, 0x1, R37 ;  /* 0x0000000112007824 */ /* 0x000fe200078e0225 */
[----:B-1----:R-:W-:Y:S02]  /*6ca0*/  SHF.R.U32.HI R21, RZ, 0x8, R8 ;  /* 0x00000008ff157819 */ /* 0x002fe40000011608 */
[----:B------:R-:W-:-:S02]  /*6cb0*/  PRMT R30, R3, 0x7604, R12 ;  /* 0x00007604031e7816 */ /* 0x000fc4000000000c */
[----:B------:R-:W-:Y:S02]  /*6cc0*/  LOP3.LUT R24, R8, 0xff, RZ, 0xc0, !PT ;  /* 0x000000ff08187812 */ /* 0x000fe400078ec0ff */
[----:B------:R-:W-:Y:S02]  /*6cd0*/  LOP3.LUT R21, R21, 0xff, RZ, 0xc0, !PT ;  /* 0x000000ff15157812 */ /* 0x000fe400078ec0ff */
[----:B------:R-:W-:Y:S02]  /*6ce0*/  SHF.R.U32.HI R3, RZ, 0x8, R10 ;  /* 0x00000008ff037819 */ /* 0x000fe4000001160a */
[----:B------:R-:W-:Y:S02]  /*6cf0*/  PRMT R35, R21, 0x7604, R24 ;  /* 0x0000760415237816 */ /* 0x000fe40000000018 */
[----:B------:R-:W-:Y:S02]  /*6d00*/  SHF.R.U32.HI R27, RZ, 0x8, R11 ;  /* 0x00000008ff1b7819 */ /* 0x000fe4000001160b */
[----:B------:R-:W-:-:S02]  /*6d10*/  LOP3.LUT R25, R3, 0xff, RZ, 0xc0, !PT ;  /* 0x000000ff03197812 */ /* 0x000fc400078ec0ff */
[----:B------:R-:W-:Y:S02]  /*6d20*/  SHF.R.U32.HI R21, RZ, 0x8, R9 ;  /* 0x00000008ff157819 */ /* 0x000fe40000011609 */
[----:B--2---:R-:W-:Y:S02]  /*6d30*/  SHF.R.U32.HI R14, RZ, 0x8, R7 ;  /* 0x00000008ff0e7819 */ /* 0x004fe40000011607 */
[----:B------:R-:W-:Y:S02]  /*6d40*/  LOP3.LUT R24, R9, 0xff, RZ, 0xc0, !PT ;  /* 0x000000ff09187812 */ /* 0x000fe400078ec0ff */
[----:B------:R-:W-:Y:S02]  /*6d50*/  LOP3.LUT R26, R10, 0xff, RZ, 0xc0, !PT ;  /* 0x000000ff0a1a7812 */ /* 0x000fe400078ec0ff */
[----:B------:R-:W-:Y:S02]  /*6d60*/  LOP3.LUT R27, R27, 0xff, RZ, 0xc0, !PT ;  /* 0x000000ff1b1b7812 */ /* 0x000fe400078ec0ff */
[----:B------:R-:W-:-:S02]  /*6d70*/  LOP3.LUT R32, R11, 0xff, RZ, 0xc0, !PT ;  /* 0x000000ff0b207812 */ /* 0x000fc400078ec0ff */
[----:B------:R-:W-:Y:S02]  /*6d80*/  LOP3.LUT R21, R21, 0xff, RZ, 0xc0, !PT ;  /* 0x000000ff15157812 */ /* 0x000fe400078ec0ff */
[----:B------:R-:W-:Y:S02]  /*6d90*/  LOP3.LUT R15, R7, 0xff, RZ, 0xc0, !PT ;  /* 0x000000ff070f7812 */ /* 0x000fe400078ec0ff */
[----:B------:R-:W-:Y:S02]  /*6da0*/  LOP3.LUT R14, R14, 0xff, RZ, 0xc0, !PT ;  /* 0x000000ff0e0e7812 */ /* 0x000fe400078ec0ff */
[----:B------:R-:W-:Y:S02]  /*6db0*/  PRMT R37, R21, 0x7604, R24 ;  /* 0x0000760415257816 */ /* 0x000fe40000000018 */
[----:B------:R-:W-:Y:S02]  /*6dc0*/  PRMT R39, R25, 0x7604, R26 ;  /* 0x0000760419277816 */ /* 0x000fe4000000001a */
[----:B------:R-:W-:-:S02]  /*6dd0*/  PRMT R43, R27, 0x7604, R32 ;  /* 0x000076041b2b7816 */ /* 0x000fc40000000020 */
[----:B------:R-:W-:Y:S02]  /*6de0*/  PRMT R33, R14, 0x7604, R15 ;  /* 0x000076040e217816 */ /* 0x000fe4000000000f */
[----:B------:R-:W-:Y:S02]  /*6df0*/  SHF.R.U32.HI R21, RZ, 0x10, R5 ;  /* 0x00000010ff157819 */ /* 0x000fe40000011605 */
[----:B------:R-:W-:Y:S02]  /*6e00*/  SHF.R.U32.HI R32, RZ, 0x10, R7 ;  /* 0x00000010ff207819 */ /* 0x000fe40000011607 */
[----:B------:R-:W-:Y:S02]  /*6e10*/  LOP3.LUT R21, R21, 0xff, RZ, 0xc0, !PT ;  /* 0x000000ff15157812 */ /* 0x000fe400078ec0ff */
[----:B------:R-:W-:Y:S02]  /*6e20*/  LOP3.LUT R32, R32, 0xff, RZ, 0xc0, !PT ;  /* 0x000000ff20207812 */ /* 0x000fe400078ec0ff */
[----:B------:R-:W-:-:S02]  /*6e30*/  PRMT R21, R21, 0x7054, R28 ;  /* 0x0000705415157816 */ /* 0x000fc4000000001c */
[----:B------:R-:W-:Y:S02]  /*6e40*/  SHF.R.U32.HI R28, RZ, 0x10, R9 ;  /* 0x00000010ff1c7819 */ /* 0x000fe40000011609 */
[----:B------:R-:W-:Y:S02]  /*6e50*/  PRMT R33, R32, 0x7054, R33 ;  /* 0x0000705420217816 */ /* 0x000fe40000000021 */
[----:B------:R-:W-:Y:S02]  /*6e60*/  SHF.R.U32.HI R32, RZ, 0x10, R11 ;  /* 0x00000010ff207819 */ /* 0x000fe4000001160b */
[----:B------:R-:W-:Y:S02]  /*6e70*/  LOP3.LUT R28, R28, 0xff, RZ, 0xc0, !PT ;  /* 0x000000ff1c1c7812 */ /* 0x000fe400078ec0ff */
[----:B------:R-:W-:Y:S02]  /*6e80*/  LOP3.LUT R32, R32, 0xff, RZ, 0xc0, !PT ;  /* 0x000000ff20207812 */ /* 0x000fe400078ec0ff */
[----:B------:R-:W-:-:S02]  /*6e90*/  PRMT R37, R28, 0x7054, R37 ;  /* 0x000070541c257816 */ /* 0x000fc40000000025 */
[----:B------:R-:W-:-:S04]  /*6ea0*/  PRMT R43, R32, 0x7054, R43 ;  /* 0x00007054202b7816 */ /* 0x000fc8000000002b */
[----:B------:R-:W-:Y:S02]  /*6eb0*/  LOP3.LUT R43, R43, 0xff000000, R11, 0xf8, !PT ;  /* 0xff0000002b2b7812 */ /* 0x000fe400078ef80b */
[----:B---3--:R-:W-:Y:S02]  /*6ec0*/  LOP3.LUT R0, R36, 0x30, R0, 0xf8, !PT ;  /* 0x0000003024007812 */ /* 0x008fe400078ef800 */
[----:B------:R-:W-:Y:S02]  /*6ed0*/  LOP3.LUT R36, R33, 0xff000000, R7, 0xf8, !PT ;  /* 0xff00000021247812 */ /* 0x000fe400078ef807 */
[----:B----4-:R-:W-:Y:S02]  /*6ee0*/  LOP3.LUT R3, R0, R34, RZ, 0x3c, !PT ;  /* 0x0000002200037212 */ /* 0x010fe400078e3cff */
[----:B------:R-:W-:Y:S02]  /*6ef0*/  LOP3.LUT R34, R21, 0xff000000, R5, 0xf8, !PT ;  /* 0xff00000015227812 */ /* 0x000fe400078ef805 */
[----:B------:R-:W-:-:S02]  /*6f00*/  IADD3 R0, R16, R29, R3 ;  /* 0x0000001d10007210 */ /* 0x000fc40007ffe003 */
[----:B------:R-:W-:Y:S01]  /*6f10*/  SHF.R.U32.HI R29, RZ, 0x10, R6 ;  /* 0x00000010ff1d7819 */ /* 0x000fe20000011606 */
[----:B------:R-:W0:Y:S01]  /*6f20*/  LDS.128 R12, [R50+0xb000] ;  /* 0x00b00000320c7984 */ /* 0x000e220000000c00 */
[----:B------:R-:W-:Y:S02]  /*6f30*/  SHF.R.U32.HI R3, RZ, 0x10, R4 ;  /* 0x00000010ff037819 */ /* 0x000fe40000011604 */
[----:B------:R-:W-:Y:S01]  /*6f40*/  LOP3.LUT R29, R29, 0xff, RZ, 0xc0, !PT ;  /* 0x000000ff1d1d7812 */ /* 0x000fe200078ec0ff */
[----:B------:R-:W1:Y:S01]  /*6f50*/  LDS.128 R24, [R0+0xb000] ;  /* 0x00b0000000187984 */ /* 0x000e620000000c00 */
[----:B------:R-:W-:Y:S02]  /*6f60*/  LOP3.LUT R3, R3, 0xff, RZ, 0xc0, !PT ;  /* 0x000000ff03037812 */ /* 0x000fe400078ec0ff */
[----:B------:R-:W-:Y:S02]  /*6f70*/  PRMT R29, R29, 0x7054, R30 ;  /* 0x000070541d1d7816 */ /* 0x000fe4000000001e */
[----:B------:R-:W-:-:S02]  /*6f80*/  SHF.R.U32.HI R30, RZ, 0x10, R10 ;  /* 0x00000010ff1e7819 */ /* 0x000fc4000001160a */
[----:B------:R-:W-:Y:S02]  /*6f90*/  PRMT R3, R3, 0x7054, R20 ;  /* 0x0000705403037816 */ /* 0x000fe40000000014 */
[----:B------:R-:W-:Y:S02]  /*6fa0*/  SHF.R.U32.HI R20, RZ, 0x10, R8 ;  /* 0x00000010ff147819 */ /* 0x000fe40000011608 */
[----:B------:R-:W-:Y:S02]  /*6fb0*/  LOP3.LUT R30, R30, 0xff, RZ, 0xc0, !PT ;  /* 0x000000ff1e1e7812 */ /* 0x000fe400078ec0ff */
[----:B------:R-:W-:Y:S02]  /*6fc0*/  LOP3.LUT R20, R20, 0xff, RZ, 0xc0, !PT ;  /* 0x000000ff14147812 */ /* 0x000fe400078ec0ff */
[----:B------:R-:W-:Y:S02]  /*6fd0*/  PRMT R41, R30, 0x7054, R39 ;  /* 0x000070541e297816 */ /* 0x000fe40000000027 */
[----:B------:R-:W-:-:S02]  /*6fe0*/  LOP3.LUT R39, R37, 0xff000000, R9, 0xf8, !PT ;  /* 0xff00000025277812 */ /* 0x000fc400078ef809 */
[----:B------:R-:W-:Y:S02]  /*6ff0*/  PRMT R35, R20, 0x7054, R35 ;  /* 0x0000705414237816 */ /* 0x000fe40000000023 */
[----:B------:R-:W-:Y:S02]  /*7000*/  LOP3.LUT R20, R3, 0xff000000, R4, 0xf8, !PT ;  /* 0xff00000003147812 */ /* 0x000fe400078ef804 */
[----:B------:R-:W-:Y:S02]  /*7010*/  LOP3.LUT R4, R41, 0xff000000, R10, 0xf8, !PT ;  /* 0xff00000029047812 */ /* 0x000fe400078ef80a */
[----:B------:R-:W-:Y:S02]  /*7020*/  F2FP.F16.E4M3.UNPACK_B R40, R39 ;  /* 0x00000027ff28723e */ /* 0x000fe400020006ff */
[----:B------:R-:W-:Y:S02]  /*7030*/  F2FP.F16.E4M3.UNPACK_B R11, R34 ;  /* 0x00000022ff0b723e */ /* 0x000fe400020006ff */
[----:B------:R-:W-:-:S02]  /*7040*/  LOP3.LUT R3, R29, 0xff000000, R6, 0xf8, !PT ;  /* 0xff0000001d037812 */ /* 0x000fc400078ef806 */
[----:B------:R-:W-:Y:S02]  /*7050*/  LOP3.LUT R28, R35, 0xff000000, R8, 0xf8, !PT ;  /* 0xff000000231c7812 */ /* 0x000fe400078ef808 */
[----:B------:R-:W-:Y:S02]  /*7060*/  F2FP.F16.E4M3.UNPACK_B R39, R39.H1 ;  /* 0x00000027ff27723e */ /* 0x000fe400030006ff */
[----:B------:R-:W-:Y:S02]  /*7070*/  F2FP.F16.E4M3.UNPACK_B R34, R34.H1 ;  /* 0x00000022ff22723e */ /* 0x000fe400030006ff */
[-C--:B0-----:R-:W-:Y:S02]  /*7080*/  F2FP.F16.E4M3.UNPACK_B R8, R13.reuse ;  /* 0x0000000dff08723e */ /* 0x081fe400020006ff */
[----:B------:R-:W-:Y:S02]  /*7090*/  F2FP.F16.E4M3.UNPACK_B R29, R13.H1 ;  /* 0x0000000dff1d723e */ /* 0x000fe400030006ff */
[----:B-1----:R-:W-:Y:S01]  /*70a0*/  F2FP.F16.E4M3.UNPACK_B R10, R25 ;  /* 0x00000019ff0a723e */ /* 0x002fe200020006ff */
[--C-:B------:R-:W-:Y:S01]  /*70b0*/  HADD2.F32 R9, -RZ, R8.reuse.H0_H0 ;  /* 0x20000008ff097230 */ /* 0x100fe20000004100 */
[-C--:B------:R-:W-:Y:S01]  /*70c0*/  F2FP.F16.E4M3.UNPACK_B R30, R15.reuse ;  /* 0x0000000fff1e723e */ /* 0x080fe200020006ff */
[----:B------:R-:W-:Y:S01]  /*70d0*/  HADD2.F32 R8, -RZ, R8.H1_H1 ;  /* 0x30000008ff087230 */ /* 0x000fe20000004100 */
[----:B------:R-:W-:Y:S01]  /*70e0*/  F2FP.F16.E4M3.UNPACK_B R35, R15.H1 ;  /* 0x0000000fff23723e */ /* 0x000fe200030006ff */
[----:B------:R-:W-:Y:S01]  /*70f0*/  HADD2.F32 R15, -RZ, R40.H0_H0 ;  /* 0x20000028ff0f7230 */ /* 0x000fe20000004100 */
[-C--:B------:R-:W-:Y:S01]  /*7100*/  F2FP.F16.E4M3.UNPACK_B R13, R12.reuse ;  /* 0x0000000cff0d723e */ /* 0x080fe200020006ff */
[--C-:B------:R-:W-:Y:S01]  /*7110*/  HADD2.F32 R6, -RZ, R10.reuse.H0_H0 ;  /* 0x2000000aff067230 */ /* 0x100fe20000004100 */
[----:B------:R-:W-:Y:S01]  /*7120*/  F2FP.F16.E4M3.UNPACK_B R32, R12.H1 ;  /* 0x0000000cff20723e */ /* 0x000fe200030006ff */
[----:B------:R-:W-:Y:S01]  /*7130*/  HADD2.F32 R12, -RZ, R11.H0_H0 ;  /* 0x2000000bff0c7230 */ /* 0x000fe20000004100 */
[-C--:B------:R-:W-:Y:S01]  /*7140*/  F2FP.F16.E4M3.UNPACK_B R21, R24.reuse ;  /* 0x00000018ff15723e */ /* 0x080fe200020006ff */
[----:B------:R-:W-:Y:S01]  /*7150*/  HADD2.F32 R10, -RZ, R10.H1_H1 ;  /* 0x3000000aff0a7230 */ /* 0x000fe20000004100 */
[----:B------:R-:W-:Y:S01]  /*7160*/  F2FP.F16.E4M3.UNPACK_B R37, R24.H1 ;  /* 0x00000018ff25723e */ /* 0x000fe200030006ff */
[C---:B------:R-:W-:Y:S01]  /*7170*/  FMUL.FTZ R24, R6.reuse, R15 ;  /* 0x0000000f06187220 */ /* 0x040fe20000410000 */
[----:B------:R-:W-:Y:S01]  /*7180*/  FMUL.FTZ R42, R6, R12 ;  /* 0x0000000c062a7220 */ /* 0x000fe20000410000 */
[----:B------:R-:W-:-:S02]  /*7190*/  F2FP.F16.E4M3.UNPACK_B R25, R25.H1 ;  /* 0x00000019ff19723e */ /* 0x000fc400030006ff */
[-C--:B------:R-:W-:Y:S01]  /*71a0*/  F2FP.F16.E4M3.UNPACK_B R33, R27.reuse ;  /* 0x0000001bff21723e */ /* 0x080fe200020006ff */
[C---:B------:R-:W-:Y:S01]  /*71b0*/  FFMA.FTZ R6, R9.reuse, R12, -R24 ;  /* 0x0000000c09067223 */ /* 0x040fe20000010818 */
[----:B------:R-:W-:Y:S01]  /*71c0*/  F2FP.F16.E4M3.UNPACK_B R38, R27.H1 ;  /* 0x0000001bff26723e */ /* 0x000fe200030006ff */
[----:B------:R-:W-:Y:S02]  /*71d0*/  HADD2.F32 R27, -RZ, R40.H1_H1 ;  /* 0x30000028ff1b7230 */ /* 0x000fe40000004100 */
[----:B------:R-:W-:Y:S01]  /*71e0*/  FFMA.FTZ R9, R9, R15, R42 ;  /* 0x0000000f09097223 */ /* 0x000fe2000001002a */
[----:B------:R-:W-:Y:S01]  /*71f0*/  HADD2.F32 R15, -RZ, R11.H1_H1 ;  /* 0x3000000bff0f7230 */ /* 0x000fe20000004100 */
[----:B------:R-:W-:Y:S01]  /*7200*/  F2FP.F16.E4M3.UNPACK_B R7, R26 ;  /* 0x0000001aff07723e */ /* 0x000fe200020006ff */
[----:B------:R-:W-:Y:S02]  /*7210*/  HADD2.F32 R40, -RZ, R39.H0_H0 ;  /* 0x20000027ff287230 */ /* 0x000fe40000004100 */
[----:B------:R-:W-:Y:S01]  /*7220*/  FMUL.FTZ R41, R10, R27 ;  /* 0x0000001b0a297220 */ /* 0x000fe20000410000 */
[----:B------:R-:W-:-:S02]  /*7230*/  HADD2.F32 R11, -RZ, R25.H0_H0 ;  /* 0x20000019ff0b7230 */ /* 0x000fc40000004100 */
[-C--:B------:R-:W-:Y:S01]  /*7240*/  FMUL.FTZ R10, R10, R15.reuse ;  /* 0x0000000f0a0a7220 */ /* 0x080fe20000410000 */
[--C-:B------:R-:W-:Y:S01]  /*7250*/  HADD2.F32 R24, -RZ, R34.reuse.H0_H0 ;  /* 0x20000022ff187230 */ /* 0x100fe20000004100 */
[----:B------:R-:W-:Y:S01]  /*7260*/  F2FP.F16.E4M3.UNPACK_B R26, R26.H1 ;  /* 0x0000001aff1a723e */ /* 0x000fe200030006ff */
[----:B------:R-:W-:Y:S02]  /*7270*/  HADD2.F32 R12, -RZ, R29.H0_H0 ;  /* 0x2000001dff0c7230 */ /* 0x000fe40000004100 */
[C---:B------:R-:W-:Y:S01]  /*7280*/  FMUL.FTZ R45, R11.reuse, R40 ;  /* 0x000000280b2d7220 */ /* 0x040fe20000410000 */
[----:B------:R-:W-:Y:S02]  /*7290*/  HADD2.F32 R42, -RZ, R39.H1_H1 ;  /* 0x30000027ff2a7230 */ /* 0x000fe40000004100 */
[----:B------:R-:W-:Y:S01]  /*72a0*/  FMUL.FTZ R47, R11, R24 ;  /* 0x000000180b2f7220 */ /* 0x000fe20000410000 */
[C---:B------:R-:W-:Y:S01]  /*72b0*/  FFMA.FTZ R11, R8.reuse, R15, -R41 ;  /* 0x0000000f080b7223 */ /* 0x040fe20000010829 */
[----:B------:R-:W-:Y:S01]  /*72c0*/  F2FP.F16.E4M3.UNPACK_B R41, R43 ;  /* 0x0000002bff29723e */ /* 0x000fe200020006ff */
[----:B------:R-:W-:Y:S01]  /*72d0*/  FFMA.FTZ R8, R8, R27, R10 ;  /* 0x0000001b08087223 */ /* 0x000fe2000001000a */
[----:B------:R-:W-:Y:S01]  /*72e0*/  F2FP.F16.E4M3.UNPACK_B R39, R36 ;  /* 0x00000024ff27723e */ /* 0x000fe200020006ff */
[----:B------:R-:W-:Y:S01]  /*72f0*/  FFMA.FTZ R10, R12, R24, -R45 ;  /* 0x000000180c0a7223 */ /* 0x000fe2000001082d */
[----:B------:R-:W-:-:S02]  /*7300*/  HADD2.F32 R34, -RZ, R34.H1_H1 ;  /* 0x30000022ff227230 */ /* 0x000fc40000004100 */
[----:B------:R-:W-:Y:S01]  /*7310*/  FFMA.FTZ R12, R12, R40, R47 ;  /* 0x000000280c0c7223 */ /* 0x000fe2000001002f */
[----:B------:R-:W-:Y:S01]  /*7320*/  HADD2.F32 R25, -RZ, R25.H1_H1 ;  /* 0x30000019ff197230 */ /* 0x000fe20000004100 */
[----:B------:R-:W-:Y:S01]  /*7330*/  F2FP.F16.E4M3.UNPACK_B R36, R36.H1 ;  /* 0x00000024ff24723e */ /* 0x000fe200030006ff */
[----:B------:R-:W-:Y:S01]  /*7340*/  HADD2.F32 R44, -RZ, R41.H0_H0 ;  /* 0x20000029ff2c7230 */ /* 0x000fe20000004100 */
[----:B------:R-:W-:Y:S01]  /*7350*/  F2FP.F16.E4M3.UNPACK_B R5, R14 ;  /* 0x0000000eff05723e */ /* 0x000fe200020006ff */
[----:B------:R-:W-:Y:S02]  /*7360*/  HADD2.F32 R15, -RZ, R33.H0_H0 ;  /* 0x20000021ff0f7230 */ /* 0x000fe40000004100 */
[C---:B------:R-:W-:Y:S01]  /*7370*/  FMUL.FTZ R46, R25.reuse, R42 ;  /* 0x0000002a192e7220 */ /* 0x040fe20000410000 */
[----:B------:R-:W-:Y:S02]  /*7380*/  HADD2.F32 R40, -RZ, R39.H0_H0 ;  /* 0x20000027ff287230 */ /* 0x000fe40000004100 */
[----:B------:R-:W-:Y:S01]  /*7390*/  FMUL.FTZ R27, R25, R34 ;  /* 0x00000022191b7220 */ /* 0x000fe20000410000 */
[----:B------:R-:W-:-:S02]  /*73a0*/  HADD2.F32 R24, -RZ, R30.H0_H0 ;  /* 0x2000001eff187230 */ /* 0x000fc40000004100 */
[C---:B------:R-:W-:Y:S01]  /*73b0*/  FMUL.FTZ R25, R15.reuse, R44 ;  /* 0x0000002c0f197220 */ /* 0x040fe20000410000 */
[----:B------:R-:W-:Y:S02]  /*73c0*/  HADD2.F32 R29, -RZ, R29.H1_H1 ;  /* 0x3000001dff1d7230 */ /* 0x000fe40000004100 */
[-C--:B------:R-:W-:Y:S01]  /*73d0*/  FMUL.FTZ R45, R15, R40.reuse ;  /* 0x000000280f2d7220 */ /* 0x080fe20000410000 */
[----:B------:R-:W-:Y:S02]  /*73e0*/  HADD2.F32 R33, -RZ, R33.H1_H1 ;  /* 0x30000021ff217230 */ /* 0x000fe40000004100 */
[C---:B------:R-:W-:Y:S01]  /*73f0*/  FFMA.FTZ R25, R24.reuse, R40, -R25 ;  /* 0x0000002818197223 */ /* 0x040fe20000010819 */
[----:B------:R-:W-:Y:S02]  /*7400*/  HADD2.F32 R40, -RZ, R39.H1_H1 ;  /* 0x30000027ff287230 */ /* 0x000fe40000004100 */
[----:B------:R-:W-:Y:S01]  /*7410*/  FFMA.FTZ R24, R24, R44, R45 ;  /* 0x0000002c18187223 */ /* 0x000fe2000001002d */
[----:B------:R-:W-:Y:S01]  /*7420*/  F2FP.F16.E4M3.UNPACK_B R44, R43.H1 ;  /* 0x0000002bff2c723e */ /* 0x000fe200030006ff */
[C---:B------:R-:W-:Y:S01]  /*7430*/  FFMA.FTZ R27, R29.reuse, R42, R27 ;  /* 0x0000002a1d1b7223 */ /* 0x040fe2000001001b */
[----:B------:R-:W-:Y:S01]  /*7440*/  FFMA.FTZ R15, R29, R34, -R46 ;  /* 0x000000221d0f7223 */ /* 0x000fe2000001082e */
[----:B------:R-:W-:Y:S01]  /*7450*/  HADD2.F32 R42, -RZ, R41.H1_H1 ;  /* 0x30000029ff2a7230 */ /* 0x000fe20000004100 */
[----:B------:R-:W-:Y:S01]  /*7460*/  F2FP.F16.E4M3.UNPACK_B R14, R14.H1 ;  /* 0x0000000eff0e723e */ /* 0x000fe200030006ff */
[----:B------:R-:W-:Y:S01]  /*7470*/  HADD2.F32 R29, -RZ, R30.H1_H1 ;  /* 0x3000001eff1d7230 */ /* 0x000fe20000004100 */
[----:B------:R-:W-:Y:S01]  /*7480*/  F2FP.SATFINITE.E4M3.F32.PACK_AB_MERGE_C R12, R27, R12, RZ ;  /* 0x0000000c1b0c723e */ /* 0x000fe200048070ff */
[----:B------:R-:W-:-:S02]  /*7490*/  HADD2.F32 R41, -RZ, R44.H0_H0 ;  /* 0x2000002cff297230 */ /* 0x000fc40000004100 */
[C---:B------:R-:W-:Y:S01]  /*74a0*/  FMUL.FTZ R46, R33.reuse, R42 ;  /* 0x0000002a212e7220 */ /* 0x040fe20000410000 */
[----:B------:R-:W-:Y:S02]  /*74b0*/  HADD2.F32 R30, -RZ, R38.H0_H0 ;  /* 0x20000026ff1e7230 */ /* 0x000fe40000004100 */
[-C--:B------:R-:W-:Y:S01]  /*74c0*/  FMUL.FTZ R33, R33, R40.reuse ;  /* 0x0000002821217220 */ /* 0x080fe20000410000 */
[----:B------:R-:W-:Y:S01]  /*74d0*/  HADD2.F32 R39, -RZ, R36.H0_H0 ;  /* 0x20000024ff277230 */ /* 0x000fe20000004100 */
[----:B------:R-:W-:Y:S01]  /*74e0*/  F2FP.SATFINITE.E4M3.F32.PACK_AB_MERGE_C R9, R8, R9, R12 ;  /* 0x000000090809723e */ /* 0x000fe2000480700c */
[----:B------:R-:W-:Y:S02]  /*74f0*/  HADD2.F32 R34, -RZ, R35.H0_H0 ;  /* 0x20000023ff227230 */ /* 0x000fe40000004100 */
[C---:B------:R-:W-:Y:S01]  /*7500*/  FMUL.FTZ R43, R30.reuse, R41 ;  /* 0x000000291e2b7220 */ /* 0x040fe20000410000 */
[----:B------:R-:W-:Y:S02]  /*7510*/  HADD2.F32 R45, -RZ, R44.H1_H1 ;  /* 0x3000002cff2d7230 */ /* 0x000fe40000004100 */
[-C--:B------:R-:W-:Y:S01]  /*7520*/  FMUL.FTZ R48, R30, R39.reuse ;  /* 0x000000271e307220 */ /* 0x080fe20000410000 */
[C---:B------:R-:W-:Y:S01]  /*7530*/  FFMA.FTZ R30, R29.reuse, R40, -R46 ;  /* 0x000000281d1e7223 */ /* 0x040fe2000001082e */
[----:B------:R-:W-:Y:S01]  /*7540*/  FFMA.FTZ R29, R29, R42, R33 ;  /* 0x0000002a1d1d7223 */ /* 0x000fe20000010021 */
[C---:B------:R-:W-:Y:S01]  /*7550*/  FFMA.FTZ R33, R34.reuse, R39, -R43 ;  /* 0x0000002722217223 */ /* 0x040fe2000001082b */
[----:B------:R-:W-:Y:S01]  /*7560*/  F2FP.F16.E4M3.UNPACK_B R43, R28.H1 ;  /* 0x0000001cff2b723e */ /* 0x000fe200030006ff */
[----:B------:R-:W-:Y:S01]  /*7570*/  FFMA.FTZ R34, R34, R41, R48 ;  /* 0x0000002922227223 */ /* 0x000fe20000010030 */
[----:B------:R-:W-:Y:S01]  /*7580*/  F2FP.F16.E4M3.UNPACK_B R40, R20.H1 ;  /* 0x00000014ff28723e */ /* 0x000fe200030006ff */
[----:B------:R-:W-:-:S02]  /*7590*/  HADD2.F32 R42, -RZ, R36.H1_H1 ;  /* 0x30000024ff2a7230 */ /* 0x000fc40000004100 */
[----:B------:R-:W-:Y:S02]  /*75a0*/  HADD2.F32 R39, -RZ, R38.H1_H1 ;  /* 0x30000026ff277230 */ /* 0x000fe40000004100 */
[----:B------:R-:W-:Y:S02]  /*75b0*/  HADD2.F32 R44, -RZ, R43.H0_H0 ;  /* 0x2000002bff2c7230 */ /* 0x000fe40000004100 */
[----:B------:R-:W-:Y:S02]  /*75c0*/  HADD2.F32 R38, -RZ, R37.H0_H0 ;  /* 0x20000025ff267230 */ /* 0x000fe40000004100 */
[C---:B------:R-:W-:Y:S01]  /*75d0*/  FMUL.FTZ R47, R39.reuse, R45 ;  /* 0x0000002d272f7220 */ /* 0x040fe20000410000 */
[----:B------:R-:W-:Y:S02]  /*75e0*/  HADD2.F32 R41, -RZ, R40.H0_H0 ;  /* 0x20000028ff297230 */ /* 0x000fe40000004100 */
[----:B------:R-:W-:Y:S01]  /*75f0*/  FMUL.FTZ R48, R39, R42 ;  /* 0x0000002a27307220 */ /* 0x000fe20000410000 */
[----:B------:R-:W-:-:S02]  /*7600*/  HADD2.F32 R36, -RZ, R35.H1_H1 ;  /* 0x30000023ff247230 */ /* 0x000fc40000004100 */
[C---:B------:R-:W-:Y:S01]  /*7610*/  FMUL.FTZ R46, R38.reuse, R44 ;  /* 0x0000002c262e7220 */ /* 0x040fe20000410000 */
[----:B------:R-:W-:Y:S02]  /*7620*/  HADD2.F32 R35, -RZ, R32.H0_H0 ;  /* 0x20000020ff237230 */ /* 0x000fe40000004100 */
[----:B------:R-:W-:Y:S01]  /*7630*/  FMUL.FTZ R39, R38, R41 ;  /* 0x0000002926277220 */ /* 0x000fe20000410000 */
[----:B------:R-:W-:Y:S02]  /*7640*/  HADD2.F32 R43, -RZ, R43.H1_H1 ;  /* 0x3000002bff2b7230 */ /* 0x000fe40000004100 */
[C---:B------:R-:W-:Y:S01]  /*7650*/  FFMA.FTZ R42, R36.reuse, R42, -R47 ;  /* 0x0000002a242a7223 */ /* 0x040fe2000001082f */
[----:B------:R-:W-:Y:S01]  /*7660*/  FFMA.FTZ R49, R36, R45, R48 ;  /* 0x0000002d24317223 */ /* 0x000fe20000010030 */
[C---:B------:R-:W-:Y:S01]  /*7670*/  FFMA.FTZ R46, R35.reuse, R41, -R46 ;  /* 0x00000029232e7223 */ /* 0x040fe2000001082e */
[----:B------:R-:W-:Y:S01]  /*7680*/  FFMA.FTZ R44, R35, R44, R39 ;  /* 0x0000002c232c7223 */ /* 0x000fe20000010027 */
[----:B------:R-:W-:Y:S01]  /*7690*/  HADD2.F32 R37, -RZ, R37.H1_H1 ;  /* 0x30000025ff257230 */ /* 0x000fe20000004100 */
[----:B------:R-:W-:Y:S01]  /*76a0*/  F2FP.F16.E4M3.UNPACK_B R36, R28 ;  /* 0x0000001cff24723e */ /* 0x000fe200020006ff */
[----:B------:R-:W-:Y:S01]  /*76b0*/  HADD2.F32 R40, -RZ, R40.H1_H1 ;  /* 0x30000028ff287230 */ /* 0x000fe20000004100 */
[----:B------:R-:W-:Y:S01]  /*76c0*/  F2FP.F16.E4M3.UNPACK_B R35, R20 ;  /* 0x00000014ff23723e */ /* 0x000fe200020006ff */
[----:B------:R-:W-:-:S02]  /*76d0*/  HADD2.F32 R32, -RZ, R32.H1_H1 ;  /* 0x30000020ff207230 */ /* 0x000fc40000004100 */
[CC--:B------:R-:W-:Y:S01]  /*76e0*/  FMUL.FTZ R41, R37.reuse, R43.reuse ;  /* 0x0000002b25297220 */ /* 0x0c0fe20000410000 */
[----:B------:R-:W-:Y:S02]  /*76f0*/  HADD2.F32 R39, -RZ, R36.H0_H0 ;  /* 0x20000024ff277230 */ /* 0x000fe40000004100 */
[-C--:B------:R-:W-:Y:S01]  /*7700*/  FMUL.FTZ R20, R37, R40.reuse ;  /* 0x0000002825147220 */ /* 0x080fe20000410000 */
[----:B------:R-:W-:Y:S02]  /*7710*/  HADD2.F32 R28, -RZ, R21.H0_H0 ;  /* 0x20000015ff1c7230 */ /* 0x000fe40000004100 */
[C---:B------:R-:W-:Y:S01]  /*7720*/  FFMA.FTZ R45, R32.reuse, R40, -R41 ;  /* 0x00000028202d7223 */ /* 0x040fe20000010829 */
[----:B------:R-:W-:Y:S02]  /*7730*/  HADD2.F32 R37, -RZ, R35.H0_H0 ;  /* 0x20000023ff257230 */ /* 0x000fe40000004100 */
[----:B------:R-:W-:Y:S01]  /*7740*/  FFMA.FTZ R47, R32, R43, R20 ;  /* 0x0000002b202f7223 */ /* 0x000fe20000010014 */
[----:B------:R-:W-:-:S02]  /*7750*/  HADD2.F32 R20, -RZ, R13.H0_H0 ;  /* 0x2000000dff147230 */ /* 0x000fc40000004100 */
[C---:B------:R-:W-:Y:S01]  /*7760*/  FMUL.FTZ R41, R28.reuse, R39 ;  /* 0x000000271c297220 */ /* 0x040fe20000410000 */
[----:B------:R-:W-:Y:S02]  /*7770*/  HADD2.F32 R36, -RZ, R36.H1_H1 ;  /* 0x30000024ff247230 */ /* 0x000fe40000004100 */
[-C--:B------:R-:W-:Y:S01]  /*7780*/  FMUL.FTZ R43, R28, R37.reuse ;  /* 0x000000251c2b7220 */ /* 0x080fe20000410000 */
[----:B------:R-:W-:Y:S02]  /*7790*/  HADD2.F32 R21, -RZ, R21.H1_H1 ;  /* 0x30000015ff157230 */ /* 0x000fe40000004100 */
[C---:B------:R-:W-:Y:S01]  /*77a0*/  FFMA.FTZ R41, R20.reuse, R37, -R41 ;  /* 0x0000002514297223 */ /* 0x040fe20000010829 */
[----:B------:R-:W-:Y:S01]  /*77b0*/  HADD2.F32 R28, -RZ, R35.H1_H1 ;  /* 0x30000023ff1c7230 */ /* 0x000fe20000004100 */
[----:B------:R-:W-:Y:S01]  /*77c0*/  F2FP.F16.E4M3.UNPACK_B R37, R4.H1 ;  /* 0x00000004ff25723e */ /* 0x000fe200030006ff */
[----:B------:R-:W-:Y:S02]  /*77d0*/  HADD2.F32 R13, -RZ, R13.H1_H1 ;  /* 0x3000000dff0d7230 */ /* 0x000fe40000004100 */
[C---:B------:R-:W-:Y:S01]  /*77e0*/  FMUL.FTZ R38, R21.reuse, R36 ;  /* 0x0000002415267220 */ /* 0x040fe20000410000 */
[----:B------:R-:W-:Y:S01]  /*77f0*/  F2FP.F16.E4M3.UNPACK_B R32, R3.H1 ;  /* 0x00000003ff20723e */ /* 0x000fe200030006ff */
[-C--:B------:R-:W-:Y:S01]  /*7800*/  FMUL.FTZ R21, R21, R28.reuse ;  /* 0x0000001c15157220 */ /* 0x080fe20000410000 */
[----:B------:R-:W-:Y:S01]  /*7810*/  FFMA.FTZ R43, R20, R39, R43 ;  /* 0x00000027142b7223 */ /* 0x000fe2000001002b */
[----:B------:R-:W-:Y:S01]  /*7820*/  FFMA.FTZ R38, R13, R28, -R38 ;  /* 0x0000001c0d267223 */ /* 0x000fe20000010826 */
[----:B------:R-:W-:-:S02]  /*7830*/  HADD2.F32 R28, -RZ, R37.H0_H0 ;  /* 0x20000025ff1c7230 */ /* 0x000fc40000004100 */
[----:B------:R-:W-:Y:S01]  /*7840*/  FFMA.FTZ R36, R13, R36, R21 ;  /* 0x000000240d247223 */ /* 0x000fe20000010015 */
[----:B------:R-:W-:Y:S01]  /*7850*/  HADD2.F32 R20, -RZ, R26.H0_H0 ;  /* 0x2000001aff147230 */ /* 0x000fe20000004100 */
[----:B------:R-:W-:Y:S01]  /*7860*/  F2FP.F16.E4M3.UNPACK_B R3, R3 ;  /* 0x00000003ff03723e */ /* 0x000fe200020006ff */
[--C-:B------:R-:W-:Y:S01]  /*7870*/  HADD2.F32 R21, -RZ, R32.reuse.H0_H0 ;  /* 0x20000020ff157230 */ /* 0x100fe20000004100 */
[----:B------:R-:W-:Y:S01]  /*7880*/  F2FP.SATFINITE.E4M3.F32.PACK_AB_MERGE_C R34, R49, R34, RZ ;  /* 0x000000223122723e */ /* 0x000fe200048070ff */
[----:B------:R-:W-:Y:S02]  /*7890*/  HADD2.F32 R35, -RZ, R32.H1_H1 ;  /* 0x30000020ff237230 */ /* 0x000fe40000004100 */
[C---:B------:R-:W-:Y:S01]  /*78a0*/  FMUL.FTZ R32, R20.reuse, R28 ;  /* 0x0000001c14207220 */ /* 0x040fe20000410000 */
[----:B------:R-:W-:Y:S02]  /*78b0*/  HADD2.F32 R13, -RZ, R14.H0_H0 ;  /* 0x2000000eff0d7230 */ /* 0x000fe40000004100 */
[----:B------:R-:W-:Y:S01]  /*78c0*/  FMUL.FTZ R20, R20, R21 ;  /* 0x0000001514147220 */ /* 0x000fe20000410000 */
[----:B------:R-:W-:Y:S01]  /*78d0*/  HADD2.F32 R37, -RZ, R37.H1_H1 ;  /* 0x30000025ff257230 */ /* 0x000fe20000004100 */
[----:B------:R-:W-:Y:S01]  /*78e0*/  F2FP.SATFINITE.E4M3.F32.PACK_AB_MERGE_C R44, R47, R44, RZ ;  /* 0x0000002c2f2c723e */ /* 0x000fe200048070ff */
[----:B------:R-:W-:-:S02]  /*78f0*/  HADD2.F32 R26, -RZ, R26.H1_H1 ;  /* 0x3000001aff1a7230 */ /* 0x000fc40000004100 */
[C---:B------:R-:W-:Y:S01]  /*7900*/  FFMA.FTZ R32, R13.reuse, R21, -R32 ;  /* 0x000000150d207223 */ /* 0x040fe20000010820 */
[----:B------:R-:W-:Y:S02]  /*7910*/  HADD2.F32 R14, -RZ, R14.H1_H1 ;  /* 0x3000000eff0e7230 */ /* 0x000fe40000004100 */
[----:B------:R-:W-:Y:S01]  /*7920*/  FFMA.FTZ R39, R13, R28, R20 ;  /* 0x0000001c0d277223 */ /* 0x000fe20000010014 */
[----:B------:R-:W-:Y:S01]  /*7930*/  F2FP.F16.E4M3.UNPACK_B R20, R4 ;  /* 0x00000004ff14723e */ /* 0x000fe200020006ff */
[C---:B------:R-:W-:Y:S01]  /*7940*/  FMUL.FTZ R21, R26.reuse, R37 ;  /* 0x000000251a157220 */ /* 0x040fe20000410000 */
[----:B------:R-:W-:Y:S01]  /*7950*/  FMUL.FTZ R26, R26, R35 ;  /* 0x000000231a1a7220 */ /* 0x000fe20000410000 */
[----:B------:R-:W-:Y:S01]  /*7960*/  HADD2.F32 R4, -RZ, R7.H0_H0 ;  /* 0x20000007ff047230 */ /* 0x000fe20000004100 */
[----:B------:R-:W-:Y:S01]  /*7970*/  F2FP.SATFINITE.E4M3.F32.PACK_AB_MERGE_C R8, R36, R43, R44 ;  /* 0x0000002b2408723e */ /* 0x000fe2000480702c */
[----:B------:R-:W-:Y:S01]  /*7980*/  FFMA.FTZ R35, R14, R35, -R21 ;  /* 0x000000230e237223 */ /* 0x000fe20000010815 */
[----:B------:R-:W-:-:S02]  /*7990*/  HADD2.F32 R21, -RZ, R20.H0_H0 ;  /* 0x20000014ff157230 */ /* 0x000fc40000004100 */
[----:B------:R-:W-:Y:S01]  /*79a0*/  FFMA.FTZ R40, R14, R37, R26 ;  /* 0x000000250e287223 */ /* 0x000fe2000001001a */
[----:B------:R-:W-:Y:S02]  /*79b0*/  HADD2.F32 R20, -RZ, R20.H1_H1 ;  /* 0x30000014ff147230 */ /* 0x000fe40000004100 */
[----:B------:R-:W-:Y:S02]  /*79c0*/  HADD2.F32 R7, -RZ, R7.H1_H1 ;  /* 0x30000007ff077230 */ /* 0x000fe40000004100 */
[----:B------:R-:W-:Y:S01]  /*79d0*/  FMUL.FTZ R26, R4, R21 ;  /* 0x00000015041a7220 */ /* 0x000fe20000410000 */
[--C-:B------:R-:W-:Y:S01]  /*79e0*/  HADD2.F32 R14, -RZ, R3.reuse.H1_H1 ;  /* 0x30000003ff0e7230 */ /* 0x100fe20000004100 */
[----:B------:R-:W-:Y:S01]  /*79f0*/  F2FP.SATFINITE.E4M3.F32.PACK_AB_MERGE_C R32, R35, R32, RZ ;  /* 0x000000202320723e */ /* 0x000fe200048070ff */
[----:B------:R-:W-:Y:S02]  /*7a00*/  HADD2.F32 R13, -RZ, R3.H0_H0 ;  /* 0x20000003ff0d7230 */ /* 0x000fe40000004100 */
[----:B------:R-:W-:Y:S01]  /*7a10*/  FMUL.FTZ R28, R7, R20 ;  /* 0x00000014071c7220 */ /* 0x000fe20000410000 */
[----:B------:R-:W-:-:S02]  /*7a20*/  HADD2.F32 R3, -RZ, R5.H0_H0 ;  /* 0x20000005ff037230 */ /* 0x000fc40000004100 */
[-C--:B------:R-:W-:Y:S01]  /*7a30*/  FMUL.FTZ R7, R7, R14.reuse ;  /* 0x0000000e07077220 */ /* 0x080fe20000410000 */
[----:B------:R-:W-:Y:S02]  /*7a40*/  HADD2.F32 R5, -RZ, R5.H1_H1 ;  /* 0x30000005ff057230 */ /* 0x000fe40000004100 */
[-C--:B------:R-:W-:Y:S01]  /*7a50*/  FMUL.FTZ R4, R4, R13.reuse ;  /* 0x0000000d04047220 */ /* 0x080fe20000410000 */
[----:B------:R-:W-:Y:S02]  /*7a60*/  FFMA.FTZ R26, R3, R13, -R26 ;  /* 0x0000000d031a7223 */ /* 0x000fe4000001081a */
[C---:B------:R-:W-:Y:S01]  /*7a70*/  FFMA.FTZ R13, R5.reuse, R14, -R28 ;  /* 0x0000000e050d7223 */ /* 0x040fe2000001081c */
[----:B------:R-:W-:Y:S01]  /*7a80*/  FFMA.FTZ R20, R5, R20, R7 ;  /* 0x0000001405147223 */ /* 0x000fe20000010007 */
[----:B------:R-:W-:Y:S01]  /*7a90*/  FFMA.FTZ R3, R3, R21, R4 ;  /* 0x0000001503037223 */ /* 0x000fe20000010004 */
[----:B------:R-:W-:Y:S02]  /*7aa0*/  F2FP.SATFINITE.E4M3.F32.PACK_AB_MERGE_C R5, R15, R10, RZ ;  /* 0x0000000a0f05723e */ /* 0x000fe400048070ff */
[----:B------:R-:W-:-:S02]  /*7ab0*/  F2FP.SATFINITE.E4M3.F32.PACK_AB_MERGE_C R7, R42, R33, RZ ;  /* 0x000000212a07723e */ /* 0x000fc400048070ff */
[----:B------:R-:W-:Y:S02]  /*7ac0*/  F2FP.SATFINITE.E4M3.F32.PACK_AB_MERGE_C R4, R45, R46, RZ ;  /* 0x0000002e2d04723e */ /* 0x000fe400048070ff */
[----:B------:R-:W-:Y:S02]  /*7ad0*/  F2FP.SATFINITE.E4M3.F32.PACK_AB_MERGE_C R10, R40, R39, RZ ;  /* 0x00000027280a723e */ /* 0x000fe400048070ff */
[----:B------:R-:W-:Y:S02]  /*7ae0*/  F2FP.SATFINITE.E4M3.F32.PACK_AB_MERGE_C R5, R11, R6, R5 ;  /* 0x000000060b05723e */ /* 0x000fe40004807005 */
[----:B------:R-:W-:Y:S02]  /*7af0*/  F2FP.SATFINITE.E4M3.F32.PACK_AB_MERGE_C R7, R30, R25, R7 ;  /* 0x000000191e07723e */ /* 0x000fe40004807007 */
[----:B------:R-:W-:Y:S02]  /*7b00*/  F2FP.SATFINITE.E4M3.F32.PACK_AB_MERGE_C R4, R38, R41, R4 ;  /* 0x000000292604723e */ /* 0x000fe40004807004 */
[----:B------:R-:W-:-:S02]  /*7b10*/  F2FP.SATFINITE.E4M3.F32.PACK_AB_MERGE_C R6, R13, R26, R32 ;  /* 0x0000001a0d06723e */ /* 0x000fc40004807020 */
[----:B------:R-:W-:Y:S02]  /*7b20*/  F2FP.SATFINITE.E4M3.F32.PACK_AB_MERGE_C R11, R29, R24, R34 ;  /* 0x000000181d0b723e */ /* 0x000fe40004807022 */
[----:B------:R-:W-:Y:S01]  /*7b30*/  F2FP.SATFINITE.E4M3.F32.PACK_AB_MERGE_C R10, R20, R3, R10 ;  /* 0x00000003140a723e */ /* 0x000fe2000480700a */
[----:B------:R4:W-:Y:S04]  /*7b40*/  STS.128 [R50+0xb000], R4 ;  /* 0x00b0000432007388 */ /* 0x0009e80000000c00 */
[----:B------:R4:W-:Y:S02]  /*7b50*/  STS.128 [R0+0xb000], R8 ;  /* 0x00b0000800007388 */ /* 0x0009e40000000c00 */
.L_x_365:
[----:B------:R-:W-:Y:S05]  /*7b60*/  BSYNC B0 ;  /* 0x0000000000007941 */ /* 0x000fea0003800000 */
.L_x_358:
[----:B------:R-:W-:Y:S01]  /*7b70*/  @!PT LDS RZ, [RZ] ;  /* 0x00000000fffff984 */ /* 0x000fe20000000800 */
[----:B------:R-:W-:Y:S01]  /*7b80*/  @!PT LDS RZ, [RZ] ;  /* 0x00000000fffff984 */ /* 0x000fe20000000800 */
[----:B------:R-:W-:Y:S01]  /*7b90*/  @!PT LDS RZ, [RZ] ;  /* 0x00000000fffff984 */ /* 0x000fe20000000800 */
[----:B------:R-:W-:Y:S01]  /*7ba0*/  @!PT LDS RZ, [RZ] ;  /* 0x00000000fffff984 */ /* 0x000fe20000000800 */
[----:B------:R0:W-:Y:S06]  /*7bb0*/  MEMBAR.ALL.CTA ;  /* 0x0000000000007992 */ /* 0x0001ec0000008000 */
[----:B0-----:R-:W0:Y:S01]  /*7bc0*/  FENCE.VIEW.ASYNC.S ;  /* 0x00000000000073c6 */ /* 0x001e220000000000 */
[----:B------:R-:W-:Y:S05]  /*7bd0*/  WARPSYNC.ALL ;  /* 0x0000000000007948 */ /* 0x000fea0003800000 */
[----:B0-----:R-:W-:Y:S06]  /*7be0*/  BAR.SYNC.DEFER_BLOCKING 0xd, 0x180 ;  /* 0x0346000000007b1d */ /* 0x001fec0000010000 */
.L_x_355:
[----:B---34-:R-:W3:Y:S02]  /*7bf0*/  LDL R0, [R1+0x8] ;  /* 0x0000080001007983 */ /* 0x018ee40000100800 */
[----:B---3--:R-:W-:-:S13]  /*7c00*/  ISETP.NE.AND P0, PT, R0, 0x3, PT ;  /* 0x000000030000780c */ /* 0x008fda0003f05270 */
[----:B------:R-:W-:Y:S05]  /*7c10*/  @!P0 BRA `(.L_x_373) ;  /* 0x0000000000048947 */ /* 0x000fea0003800000 */
[----:B------:R-:W-:Y:S01]  /*7c20*/  BPT.TRAP 0x1 ;  /* 0x000000040000795c */ /* 0x000fe20000300000 */
.L_x_373:
[----:B------:R-:W3:Y:S04]  /*7c30*/  LDL R0, [R1+0x4] ;  /* 0x0000040001007983 */ /* 0x000ee80000100800 */
[----:B01----:R-:W4:Y:S01]  /*7c40*/  LDL R3, [R1+0xc] ;  /* 0x00000c0001037983 */ /* 0x003f220000100800 */
[----:B---3--:R-:W-:Y:S01]  /*7c50*/  IMAD R0, R0, 0x8, R16 ;  /* 0x0000000800007824 */ /* 0x008fe200078e0210 */
[----:B----45:R-:W-:-:S04]  /*7c60*/  SHF.L.U32 R7, R3, 0x1f, RZ ;  /* 0x0000001f03077819 */ /* 0x030fc800000006ff */
[----:B------:R0:W1:Y:S01]  /*7c70*/  SYNCS.PHASECHK.TRANS64.TRYWAIT P1, [R0+URZ+0x13230], R7 ;  /* 0x01323007000075a7 */ /* 0x000062000802017f */
[----:B------:R-:W-:Y:S05]  /*7c80*/  @!P0 BRA `(.L_x_374) ;  /* 0x0000000000048947 */ /* 0x000fea0003800000 */
[----:B------:R-:W-:Y:S01]  /*7c90*/  BPT.TRAP 0x1 ;  /* 0x000000040000795c */ /* 0x000fe20000300000 */
.L_x_374:
[----:B------:R-:W-:Y:S01]  /*7ca0*/  IADD3 R3, R16, 0xe000, RZ ;  /* 0x0000e00010037810 */ /* 0x000fe20007ffe0ff */
[----:B------:R-:W-:Y:S01]  /*7cb0*/  IMAD.MOV.U32 R5, RZ, RZ, -0x7fffffe0 ;  /* 0x80000020ff057424 */ /* 0x000fe200078e00ff */
[----:B------:R-:W-:Y:S02]  /*7cc0*/  LOP3.LUT R4, R31, 0x10000, RZ, 0xfc, !PT ;  /* 0x000100001f047812 */ /* 0x000fe400078efcff */
[----:B------:R-:W-:-:S04]  /*7cd0*/  SHF.R.U32.HI R3, RZ, 0x4, R3 ;  /* 0x00000004ff037819 */ /* 0x000fc80000011603 */
[----:B------:R-:W-:-:S04]  /*7ce0*/  LOP3.LUT R3, R3, 0x3fff, RZ, 0xc0, !PT ;  /* 0x00003fff03037812 */ /* 0x000fc800078ec0ff */
[----:B------:R-:W-:-:S05]  /*7cf0*/  LOP3.LUT R3, R3, 0x10000, RZ, 0xfc, !PT ;  /* 0x0001000003037812 */ /* 0x000fca00078efcff */
[----:B------:R3:W-:Y:S01]  /*7d00*/  STL [R1+0x10], R3 ;  /* 0x0000100301007387 */ /* 0x0007e20000100800 */
[----:B-1----:R-:W-:Y:S05]  /*7d10*/  @P1 BRA `(.L_x_375) ;  /* 0x0000000000081947 */ /* 0x002fea0003800000 */
[----:B------:R-:W1:Y:S02]  /*7d20*/  SYNCS.PHASECHK.TRANS64.TRYWAIT P1, [R0+URZ+0x13230], R7 ;  /* 0x01323007000075a7 */ /* 0x000e64000802017f */
[----:B-1----:R-:W-:Y:S05]  /*7d30*/  @!P1 BRA `(.L_x_376) ;  /* 0x000000e400f89947 */ /* 0x002fea0003800000 */
.L_x_375:
[----:B---3--:R-:W3:Y:S04]  /*7d40*/  LDL R3, [R1+0x10] ;  /* 0x0000100001037983 */ /* 0x008ee80000100800 */
[----:B------:R-:W3:Y:S01]  /*7d50*/  LDL R108, [R1+0x4] ;  /* 0x00000400016c7983 */ /* 0x000ee20000100800 */
[----:B------:R-:W-:Y:S01]  /*7d60*/  IMAD.MOV.U32 R9, RZ, RZ, -0x7fffffe0 ;  /* 0x80000020ff097424 */ /* 0x000fe200078e00ff */
[----:B------:R-:W-:Y:S05]  /*7d70*/  WARPSYNC.ALL ;  /* 0x0000000000007948 */ /* 0x000fea0003800000 */
[----:B------:R-:W-:Y:S01]  /*7d80*/  R2UR UR4, R4 ;  /* 0x00000000040472ca */ /* 0x000fe200000e0000 */
[----:B------:R-:W4:Y:S01]  /*7d90*/  LDL R107, [R1+0x70] ;  /* 0x00007000016b7983 */ /* 0x000f220000100800 */
[----:B------:R-:W-:-:S02]  /*7da0*/  R2UR UR5, R5 ;  /* 0x00000000050572ca */ /* 0x000fc400000e0000 */
[----:B------:R-:W-:Y:S01]  /*7db0*/  R2UR UR7, R9 ;  /* 0x00000000090772ca */ /* 0x000fe200000e0000 */
[----:B------:R-:W-:Y:S01]  /*7dc0*/  WARPGROUP.ARRIVE ;  /* 0x00000000000079c5 */ /* 0x000fe20000000000 */
[----:B01----:R-:W-:Y:S01]  /*7dd0*/  IMAD.MOV.U32 R7, RZ, RZ, -0x7fffffe0 ;  /* 0x80000020ff077424 */ /* 0x003fe200078e00ff */
[----:B------:R-:W-:Y:S02]  /*7de0*/  MOV R11, 0x80000020 ;  /* 0x80000020000b7802 */ /* 0x000fe40000000f00 */
[C---:B------:R-:W-:Y:S02]  /*7df0*/  R2UR UR8, R4.reuse ;  /* 0x00000000040872ca */ /* 0x040fe400000e0000 */
[----:B------:R-:W-:Y:S02]  /*7e00*/  R2UR UR11, R11 ;  /* 0x000000000b0b72ca */ /* 0x000fe400000e0000 */
[----:B------:R-:W-:Y:S02]  /*7e10*/  R2UR UR9, R5 ;  /* 0x00000000050972ca */ /* 0x000fe400000e0000 */
[----:B------:R-:W-:-:S02]  /*7e20*/  R2UR UR12, R4 ;  /* 0x00000000040c72ca */ /* 0x000fc400000e0000 */
[----:B------:R-:W-:Y:S01]  /*7e30*/  R2UR UR13, R5 ;  /* 0x00000000050d72ca */ /* 0x000fe200000e0000 */
[----:B------:R-:W-:Y:S01]  /*7e40*/  IMAD.MOV.U32 R11, RZ, RZ, -0x7fffffe0 ;  /* 0x80000020ff0b7424 */ /* 0x000fe200078e00ff */
[----:B------:R-:W-:Y:S02]  /*7e50*/  R2UR UR16, R4 ;  /* 0x00000000041072ca */ /* 0x000fe400000e0000 */
[----:B------:R-:W-:Y:S01]  /*7e60*/  P2R R106, PR, RZ, 0x1 ;  /* 0x00000001ff6a7803 */ /* 0x000fe20000000000 */
[----:B---3--:R-:W-:-:S05]  /*7e70*/  IMAD R8, R108, 0x280, R3 ;  /* 0x000002806c087824 */ /* 0x008fca00078e0203 */
[----:B------:R-:W-:-:S13]  /*7e80*/  R2UR UR6, R8 ;  /* 0x00000000080672ca */ /* 0x000fda00000e0000 */
[----:B------:R-:W-:Y:S01]  /*7e90*/  QGMMA.64x32x32.F32.E4M3.E4M3 R88, gdesc[UR4], RZ, !UPT, gsb0 ;  /* 0x00600000045879f3 */ /* 0x000fe2000c0008ff */
[----:B------:R-:W-:Y:S01]  /*7ea0*/  VIADD R6, R8, 0x80 ;  /* 0x0000008008067836 */ /* 0x000fe20000000000 */
[----:B------:R-:W-:Y:S02]  /*7eb0*/  R2UR UR7, R7 ;  /* 0x00000000070772ca */ /* 0x000fe400000e0000 */
[----:B------:R-:W-:Y:S02]  /*7ec0*/  R2UR UR4, R4 ;  /* 0x00000000040472ca */ /* 0x000fe400000e0000 */
[----:B------:R-:W-:Y:S02]  /*7ed0*/  R2UR UR6, R6 ;  /* 0x00000000060672ca */ /* 0x000fe400000e0000 */
[----:B------:R-:W-:Y:S01]  /*7ee0*/  R2UR UR5, R5 ;  /* 0x00000000050572ca */ /* 0x000fe200000e0000 */
[----:B------:R-:W-:Y:S02]  /*7ef0*/  WARPGROUP.DEPBAR.LE gsb0, 0x0 ;  /* 0x00008000000079c5 */ /* 0x000fe40000010000 */
[----:B------:R-:W-:-:S10]  /*7f00*/  WARPGROUP.ARRIVE ;  /* 0x00000000000079c5 */ /* 0x000fd40000000000 */
[----:B------:R-:W-:Y:S01]  /*7f10*/  QGMMA.64x32x32.F32.E4M3.E4M3 R72, gdesc[UR4], RZ, !UPT, gsb0 ;  /* 0x00600000044879f3 */ /* 0x000fe2000c0008ff */
[----:B------:R-:W-:-:S05]  /*7f20*/  VIADD R10, R8, 0x100 ;  /* 0x00000100080a7836 */ /* 0x000fca0000000000 */
[----:B------:R-:W-:Y:S01]  /*7f30*/  R2UR UR10, R10 ;  /* 0x000000000a0a72ca */ /* 0x000fe200000e0000 */
[----:B------:R-:W-:Y:S02]  /*7f40*/  WARPGROUP.DEPBAR.LE gsb0, 0x0 ;  /* 0x00008000000079c5 */ /* 0x000fe40000010000 */
[----:B------:R-:W-:-:S10]  /*7f50*/  WARPGROUP.ARRIVE ;  /* 0x00000000000079c5 */ /* 0x000fd40000000000 */
[----:B------:R-:W-:Y:S01]  /*7f60*/  QGMMA.64x32x32.F32.E4M3.E4M3 R56, gdesc[UR8], RZ, !UPT, gsb0 ;  /* 0x00600000083879f3 */ /* 0x000fe2000c0008ff */
[----:B------:R-:W-:Y:S02]  /*7f70*/  VIADD R6, R8, 0x180 ;  /* 0x0000018008067836 */ /* 0x000fe40000000000 */
[----:B------:R-:W-:-:S03]  /*7f80*/  IMAD.MOV.U32 R7, RZ, RZ, -0x7fffffe0 ;  /* 0x80000020ff077424 */ /* 0x000fc600078e00ff */
[----:B------:R-:W-:Y:S02]  /*7f90*/  R2UR UR14, R6 ;  /* 0x00000000060e72ca */ /* 0x000fe400000e0000 */
[----:B------:R-:W-:Y:S01]  /*7fa0*/  R2UR UR15, R7 ;  /* 0x00000000070f72ca */ /* 0x000fe200000e0000 */
[----:B------:R-:W-:Y:S02]  /*7fb0*/  WARPGROUP.DEPBAR.LE gsb0, 0x0 ;  /* 0x00008000000079c5 */ /* 0x000fe40000010000 */
[----:B------:R-:W-:-:S10]  /*7fc0*/  WARPGROUP.ARRIVE ;  /* 0x00000000000079c5 */ /* 0x000fd40000000000 */
[----:B------:R-:W-:Y:S01]  /*7fd0*/  QGMMA.64x32x32.F32.E4M3.E4M3 R40, gdesc[UR12], RZ, !UPT, gsb0 ;  /* 0x006000000c2879f3 */ /* 0x000fe2000c0008ff */
[----:B------:R-:W-:Y:S01]  /*7fe0*/  VIADD R10, R8, 0x200 ;  /* 0x00000200080a7836 */ /* 0x000fe20000000000 */
[----:B------:R-:W-:Y:S02]  /*7ff0*/  R2UR UR19, R11 ;  /* 0x000000000b1372ca */ /* 0x000fe400000e0000 */
[----:B------:R-:W-:Y:S02]  /*8000*/  R2UR UR17, R5 ;  /* 0x00000000051172ca */ /* 0x000fe400000e0000 */
[----:B------:R-:W-:Y:S01]  /*8010*/  R2UR UR18, R10 ;  /* 0x000000000a1272ca */ /* 0x000fe200000e0000 */
[----:B------:R-:W-:Y:S02]  /*8020*/  WARPGROUP.DEPBAR.LE gsb0, 0x0 ;  /* 0x00008000000079c5 */ /* 0x000fe40000010000 */
[----:B------:R-:W-:-:S10]  /*8030*/  WARPGROUP.ARRIVE ;  /* 0x00000000000079c5 */ /* 0x000fd40000000000 */
[----:B------:R-:W-:Y:S01]  /*8040*/  QGMMA.64x32x32.F32.E4M3.E4M3 R24, gdesc[UR16], RZ, !UPT, gsb0 ;  /* 0x00600000101879f3 */ /* 0x000fe2000c0008ff */
[----:B------:R-:W-:Y:S01]  /*8050*/  VIADD R12, R8, 0x2 ;  /* 0x00000002080c7836 */ /* 0x000fe20000000000 */
[----:B------:R-:W-:Y:S01]  /*8060*/  MOV R7, 0x80000020 ;  /* 0x8000002000077802 */ /* 0x000fe20000000f00 */
[----:B------:R-:W-:Y:S02]  /*8070*/  VIADD R6, R4, 0x2 ;  /* 0x0000000204067836 */ /* 0x000fe40000000000 */
[----:B------:R-:W-:Y:S01]  /*8080*/  IMAD.MOV.U32 R13, RZ, RZ, -0x7fffffe0 ;  /* 0x80000020ff0d7424 */ /* 0x000fe200078e00ff */
[----:B------:R-:W-:Y:S02]  /*8090*/  R2UR UR22, R12 ;  /* 0x000000000c1672ca */ /* 0x000fe400000e0000 */
[----:B------:R-:W-:Y:S02]  /*80a0*/  R2UR UR20, R6 ;  /* 0x00000000061472ca */ /* 0x000fe400000e0000 */
[----:B------:R-:W-:-:S02]  /*80b0*/  R2UR UR23, R13 ;  /* 0x000000000d1772ca */ /* 0x000fc400000e0000 */
[----:B------:R-:W-:Y:S01]  /*80c0*/  R2UR UR21, R7 ;  /* 0x00000000071572ca */ /* 0x000fe200000e0000 */
[----:B------:R-:W-:Y:S02]  /*80d0*/  WARPGROUP.DEPBAR.LE gsb0, 0x0 ;  /* 0x00008000000079c5 */ /* 0x000fe40000010000 */
[----:B------:R-:W-:-:S10]  /*80e0*/  WARPGROUP.ARRIVE ;  /* 0x00000000000079c5 */ /* 0x000fd40000000000 */
[----:B------:R-:W-:Y:S01]  /*80f0*/  QGMMA.64x32x32.F32.E4M3.E4M3 R88, gdesc[UR20], R88, gsb0 ;  /* 0x00600000145879f3 */ /* 0x000fe20008000858 */
[----:B------:R-:W-:Y:S02]  /*8100*/  VIADD R10, R8, 0x82 ;  /* 0x00000082080a7836 */ /* 0x000fe40000000000 */
[----:B------:R-:W-:Y:S01]  /*8110*/  IMAD.MOV.U32 R11, RZ, RZ, -0x7fffffe0 ;  /* 0x80000020ff0b7424 */ /* 0x000fe200078e00ff */
[----:B------:R-:W-:Y:S02]  /*8120*/  R2UR UR4, R6 ;  /* 0x00000000060472ca */ /* 0x000fe400000e0000 */
[----:B------:R-:W-:Y:S02]  /*8130*/  R2UR UR6, R10 ;  /* 0x000000000a0672ca */ /* 0x000fe400000e0000 */
[----:B------:R-:W-:Y:S02]  /*8140*/  R2UR UR7, R11 ;  /* 0x000000000b0772ca */ /* 0x000fe400000e0000 */
[----:B------:R-:W-:Y:S01]  /*8150*/  R2UR UR5, R7 ;  /* 0x00000000070572ca */ /* 0x000fe200000e0000 */
[----:B------:R-:W-:-:S02]  /*8160*/  WARPGROUP.DEPBAR.LE gsb0, 0x0 ;  /* 0x00008000000079c5 */ /* 0x000fc40000010000 */
        /* <DEDUP_REMOVED lines=17> */
[C---:B------:R-:W-:Y:S01]  /*8280*/  FMUL.FTZ R3, R2.reuse, R88 ;  /* 0x0000005802037220 */ /* 0x040fe20000410000 */
[----:B------:R-:W-:Y:S01]  /*8290*/  FMUL.FTZ R12, R2, R89 ;  /* 0x00000059020c7220 */ /* 0x000fe20000410000 */
[----:B------:R-:W-:-:S02]  /*82a0*/  WARPGROUP.DEPBAR.LE gsb0, 0x0 ;  /* 0x00008000000079c5 */ /* 0x000fc40000010000 */
[----:B------:R-:W-:-:S08]  /*82b0*/  WARPGROUP.ARRIVE ;  /* 0x00000000000079c5 */ /* 0x000fd00000000000 */
[----:B------:R-:W-:Y:S01]  /*82c0*/  QGMMA.64x32x32.F32.E4M3.E4M3 R40, gdesc[UR4], R40, gsb0 ;  /* 0x00600000042879f3 */ /* 0x000fe20008000828 */
[C---:B------:R-:W-:Y:S01]  /*82d0*/  FMUL.FTZ R20, R2.reuse, R93 ;  /* 0x0000005d02147220 */ /* 0x040fe20000410000 */
[C---:B------:R-:W-:Y:S01]  /*82e0*/  FMUL.FTZ R15, R2.reuse, R92 ;  /* 0x0000005c020f7220 */ /* 0x040fe20000410000 */
[----:B------:R-:W0:Y:S01]  /*82f0*/  MUFU.TANH R3, R3 ;  /* 0x0000000300037308 */ /* 0x000e220000002400 */
[C---:B------:R-:W-:Y:S01]  /*8300*/  FMUL.FTZ R10, R2.reuse, R58 ;  /* 0x0000003a020a7220 */ /* 0x040fe20000410000 */
[C---:B------:R-:W-:Y:S01]  /*8310*/  FMUL.FTZ R58, R2.reuse, R60 ;  /* 0x0000003c023a7220 */ /* 0x040fe20000410000 */
[----:B------:R-:W-:Y:S01]  /*8320*/  FMUL.FTZ R60, R2, R62 ;  /* 0x0000003e023c7220 */ /* 0x000fe20000410000 */
[----:B----4-:R-:W-:-:S04]  /*8330*/  IADD3 R9, R107, R105, RZ ;  /* 0x000000696b097210 */ /* 0x010fc80007ffe0ff */
[----:B------:R-:W1:Y:S01]  /*8340*/  MUFU.TANH R12, R12 ;  /* 0x0000000c000c7308 */ /* 0x000e620000002400 */
[C---:B------:R-:W-:Y:S01]  /*8350*/  FMUL.FTZ R62, R2.reuse, R64 ;  /* 0x00000040023e7220 */ /* 0x040fe20000410000 */
[C---:B------:R-:W-:Y:S01]  /*8360*/  FMUL.FTZ R64, R2.reuse, R66 ;  /* 0x0000004202407220 */ /* 0x040fe20000410000 */
[C---:B------:R-:W-:Y:S01]  /*8370*/  FMUL.FTZ R89, R2.reuse, R96 ;  /* 0x0000006002597220 */ /* 0x040fe20000410000 */
[----:B------:R-:W-:-:S04]  /*8380*/  FMUL.FTZ R66, R2, R68 ;  /* 0x0000004402427220 */ /* 0x000fc80000410000 */
[----:B------:R-:W3:Y:S01]  /*8390*/  MUFU.TANH R20, R20 ;  /* 0x0000001400147308 */ /* 0x000ee20000002400 */
[----:B------:R-:W-:Y:S01]  /*83a0*/  FMUL.FTZ R68, R2, R70 ;  /* 0x0000004602447220 */ /* 0x000fe20000410000 */
[----:B------:R-:W-:Y:S02]  /*83b0*/  IMAD R70, R104, -0xa0, R9 ;  /* 0xffffff6068467824 */ /* 0x000fe400078e0209 */
[----:B------:R-:W-:-:S04]  /*83c0*/  FMUL.FTZ R13, R2, R90 ;  /* 0x0000005a020d7220 */ /* 0x000fc80000410000 */
[----:B------:R-:W4:Y:S01]  /*83d0*/  MUFU.TANH R15, R15 ;  /* 0x0000000f000f7308 */ /* 0x000f220000002400 */
[C---:B------:R-:W-:Y:S01]  /*83e0*/  FMUL.FTZ R90, R2.reuse, R97 ;  /* 0x00000061025a7220 */ /* 0x040fe20000410000 */
[C---:B------:R-:W-:Y:S01]  /*83f0*/  FMUL.FTZ R11, R2.reuse, R59 ;  /* 0x0000003b020b7220 */ /* 0x040fe20000410000 */
[C---:B------:R-:W-:Y:S01]  /*8400*/  FMUL.FTZ R59, R2.reuse, R61 ;  /* 0x0000003d023b7220 */ /* 0x040fe20000410000 */
[C---:B------:R-:W-:Y:S01]  /*8410*/  FMUL.FTZ R61, R2.reuse, R63 ;  /* 0x0000003f023d7220 */ /* 0x040fe20000410000 */
[C---:B--2---:R-:W-:Y:S01]  /*8420*/  FMUL.FTZ R14, R2.reuse, R91 ;  /* 0x0000005b020e7220 */ /* 0x044fe20000410000 */
[----:B------:R-:W-:Y:S01]  /*8430*/  FMUL.FTZ R63, R2, R65 ;  /* 0x00000041023f7220 */ /* 0x000fe20000410000 */
[C---:B------:R-:W-:Y:S01]  /*8440*/  ISETP.GT.AND P4, PT, R70.reuse, RZ, PT ;  /* 0x000000ff4600720c */ /* 0x040fe20003f84270 */
[----:B------:R-:W2:Y:S01]  /*8450*/  MUFU.TANH R89, R89 ;  /* 0x0000005900597308 */ /* 0x000ea20000002400 */
[----:B------:R-:W-:Y:S01]  /*8460*/  ISETP.GT.AND P3, PT, R70, 0x1, PT ;  /* 0x000000014600780c */ /* 0x000fe20003f64270 */
[C---:B------:R-:W-:Y:S01]  /*8470*/  FMUL.FTZ R93, R2.reuse, R100 ;  /* 0x00000064025d7220 */ /* 0x040fe20000410000 */
[----:B------:R-:W-:Y:S01]  /*8480*/  FMUL.FTZ R65, R2, R67 ;  /* 0x0000004302417220 */ /* 0x000fe20000410000 */
[----:B------:R-:W-:-:S02]  /*8490*/  VIADD R8, R8, 0x202 ;  /* 0x0000020208087836 */ /* 0x000fc40000000000 */
[----:B------:R-:W-:Y:S01]  /*84a0*/  FMUL.FTZ R67, R2, R69 ;  /* 0x0000004502437220 */ /* 0x000fe20000410000 */
[----:B------:R-:W-:Y:S01]  /*84b0*/  ISETP.GT.AND P2, PT, R70, 0x9, PT ;  /* 0x000000094600780c */ /* 0x000fe20003f44270 */
[C---:B------:R-:W-:Y:S01]  /*84c0*/  FMUL.FTZ R69, R2.reuse, R71 ;  /* 0x0000004702457220 */ /* 0x040fe20000410000 */
[----:B------:R-:W5:Y:S01]  /*84d0*/  MUFU.TANH R13, R13 ;  /* 0x0000000d000d7308 */ /* 0x000f620000002400 */
[----:B------:R-:W-:Y:S01]  /*84e0*/  FMUL.FTZ R21, R2, R94 ;  /* 0x0000005e02157220 */ /* 0x000fe20000410000 */
[----:B------:R-:W-:Y:S01]  /*84f0*/  ISETP.GT.AND P1, PT, R70, 0x8, PT ;  /* 0x000000084600780c */ /* 0x000fe20003f24270 */
[----:B------:R-:W-:Y:S01]  /*8500*/  FMUL.FTZ R94, R2, R101 ;  /* 0x00000065025e7220 */ /* 0x000fe20000410000 */
[----:B0-----:R-:W-:Y:S02]  /*8510*/  FSEL R3, R3, -INF , P4 ;  /* 0xff80000003037808 */ /* 0x001fe40002000000 */
[----:B-1----:R-:W-:Y:S02]  /*8520*/  FSEL R12, R12, -INF , P3 ;  /* 0xff8000000c0c7808 */ /* 0x002fe40001800000 */
[----:B------:R-:W0:Y:S01]  /*8530*/  MUFU.TANH R90, R90 ;  /* 0x0000005a005a7308 */ /* 0x000e220000002400 */
[----:B------:R-:W-:Y:S01]  /*8540*/  R2UR UR6, R8 ;  /* 0x00000000080672ca */ /* 0x000fe200000e0000 */
[----:B------:R-:W-:Y:S01]  /*8550*/  FMUL.FTZ R88, R2, R95 ;  /* 0x0000005f02587220 */ /* 0x000fe20000410000 */
[----:B------:R-:W-:-:S02]  /*8560*/  WARPGROUP.DEPBAR.LE gsb0, 0x0 ;  /* 0x00008000000079c5 */ /* 0x000fc40000010000 */
[C---:B------:R-:W-:Y:S01]  /*8570*/  FMUL.FTZ R45, R2.reuse, R45 ;  /* 0x0000002d022d7220 */ /* 0x040fe20000410000 */
[C---:B------:R-:W-:Y:S01]  /*8580*/  FMUL.FTZ R48, R2.reuse, R48 ;  /* 0x0000003002307220 */ /* 0x040fe20000410000 */
[C---:B------:R-:W-:Y:S01]  /*8590*/  FMUL.FTZ R71, R2.reuse, R46 ;  /* 0x0000002e02477220 */ /* 0x040fe20000410000 */
[----:B------:R-:W-:Y:S01]  /*85a0*/  FMUL.FTZ R46, R2, R47 ;  /* 0x0000002f022e7220 */ /* 0x000fe20000410000 */
[----:B------:R-:W1:Y:S01]  /*85b0*/  MUFU.TANH R14, R14 ;  /* 0x0000000e000e7308 */ /* 0x000e620000002400 */
[----:B---3--:R-:W-:Y:S01]  /*85c0*/  FSEL R47, R20, -INF , P2 ;  /* 0xff800000142f7808 */ /* 0x008fe20001000000 */
[C---:B------:R-:W-:Y:S01]  /*85d0*/  FMUL.FTZ R72, R2.reuse, R72 ;  /* 0x0000004802487220 */ /* 0x040fe20000410000 */
[----:B------:R-:W-:-:S05]  /*85e0*/  FMUL.FTZ R91, R2, R98 ;  /* 0x00000062025b7220 */ /* 0x000fca0000410000 */
[----:B------:R-:W3:Y:S01]  /*85f0*/  MUFU.TANH R93, R93 ;  /* 0x0000005d005d7308 */ /* 0x000ee20000002400 */
[----:B------:R-:W-:Y:S01]  /*8600*/  ISETP.GT.AND P6, PT, R70, 0x10, PT ;  /* 0x000000104600780c */ /* 0x000fe20003fc4270 */
[----:B------:R-:W-:-:S06]  /*8610*/  FMUL.FTZ R73, R2, R73 ;  /* 0x0000004902497220 */ /* 0x000fcc0000410000 */
[----:B------:R4:W-:Y:S08]  /*8620*/  MUFU.TANH R8, R45 ;  /* 0x0000002d00087308 */ /* 0x0009f00000002400 */
[----:B------:R2:W-:Y:S01]  /*8630*/  MUFU.TANH R20, R48 ;  /* 0x0000003000147308 */ /* 0x0005e20000002400 */
[----:B----4-:R-:W-:Y:S02]  /*8640*/  FSEL R45, R15, -INF , P1 ;  /* 0xff8000000f2d7808 */ /* 0x010fe40000800000 */
[----:B--2---:R-:W-:-:S05]  /*8650*/  FMNMX.FTZ R48, R3, R12, !PT ;  /* 0x0000000c03307209 */ /* 0x004fca0007810000 */
[----:B------:R-:W2:Y:S01]  /*8660*/  MUFU.TANH R21, R21 ;  /* 0x0000001500157308 */ /* 0x000ea20000002400 */
[----:B------:R-:W-:-:S07]  /*8670*/  FMNMX.FTZ R48, R45, R48, !PT ;  /* 0x000000302d307209 */ /* 0x000fce0007810000 */
[----:B------:R-:W4:Y:S01]  /*8680*/  MUFU.TANH R94, R94 ;  /* 0x0000005e005e7308 */ /* 0x000f220000002400 */
[----:B------:R-:W-:Y:S01]  /*8690*/  FMUL.FTZ R92, R2, R99 ;  /* 0x00000063025c7220 */ /* 0x000fe20000410000 */
[----:B------:R-:W-:Y:S01]  /*86a0*/  ISETP.GT.AND P5, PT, R70, 0x11, PT ;  /* 0x000000114600780c */ /* 0x000fe20003fa4270 */
[C---:B------:R-:W-:Y:S01]  /*86b0*/  FMUL.FTZ R76, R2.reuse, R76 ;  /* 0x0000004c024c7220 */ /* 0x040fe20000410000 */
[----:B------:R-:W-:Y:S02]  /*86c0*/  FSEL R89, R89, -INF , P6 ;  /* 0xff80000059597808 */ /* 0x000fe40003000000 */
[----:B------:R-:W-:Y:S02]  /*86d0*/  FMNMX.FTZ R48, R47, R48, !PT ;  /* 0x000000302f307209 */ /* 0x000fe40007810000 */
[----:B------:R-:W4:Y:S01]  /*86e0*/  MUFU.TANH R88, R88 ;  /* 0x0000005800587308 */ /* 0x000f220000002400 */
[----:B------:R-:W-:Y:S01]  /*86f0*/  IMAD.MOV.U32 R9, RZ, RZ, -0x7fffffe0 ;  /* 0x80000020ff097424 */ /* 0x000fe200078e00ff */
[----:B-----5:R-:W-:Y:S01]  /*8700*/  FSEL R13, R13, -INF , P4 ;  /* 0xff8000000d0d7808 */ /* 0x020fe20002000000 */
[----:B------:R-:W-:-:S05]  /*8710*/  FMUL.FTZ R95, R2, R102 ;  /* 0x00000066025f7220 */ /* 0x000fca0000410000 */
[----:B------:R-:W5:Y:S01]  /*8720*/  MUFU.TANH R72, R72 ;  /* 0x0000004800487308 */ /* 0x000f620000002400 */
[----:B------:R-:W-:Y:S01]  /*8730*/  ISETP.GT.AND P4, PT, R70, 0x18, PT ;  /* 0x000000184600780c */ /* 0x000fe20003f84270 */
[----:B------:R-:W-:Y:S01]  /*8740*/  FMUL.FTZ R77, R2, R77 ;  /* 0x0000004d024d7220 */ /* 0x000fe20000410000 */
[----:B0-----:R-:W-:Y:S02]  /*8750*/  FSEL R97, R90, -INF , P5 ;  /* 0xff8000005a617808 */ /* 0x001fe40002800000 */
[----:B------:R-:W-:-:S03]  /*8760*/  FMNMX.FTZ R48, R89, R48, !PT ;  /* 0x0000003059307209 */ /* 0x000fc60007810000 */
[----:B------:R-:W0:Y:S01]  /*8770*/  MUFU.TANH R91, R91 ;  /* 0x0000005b005b7308 */ /* 0x000e220000002400 */
[----:B-1----:R-:W-:Y:S01]  /*8780*/  FSEL R14, R14, -INF , P3 ;  /* 0xff8000000e0e7808 */ /* 0x002fe20001800000 */
[----:B------:R-:W-:Y:S01]  /*8790*/  FMUL.FTZ R96, R2, R103 ;  /* 0x0000006702607220 */ /* 0x000fe20000410000 */
[----:B------:R-:W-:-:S05]  /*87a0*/  R2UR UR7, R9 ;  /* 0x00000000090772ca */ /* 0x000fca00000e0000 */
[----:B------:R-:W1:Y:S01]  /*87b0*/  MUFU.TANH R73, R73 ;  /* 0x0000004900497308 */ /* 0x000e620000002400 */
[----:B------:R-:W-:Y:S01]  /*87c0*/  ISETP.GT.AND P3, PT, R70, 0x19, PT ;  /* 0x000000194600780c */ /* 0x000fe20003f64270 */
[----:B------:R-:W-:Y:S01]  /*87d0*/  FMUL.FTZ R80, R2, R80 ;  /* 0x0000005002507220 */ /* 0x000fe20000410000 */
[----:B------:R-:W-:Y:S02]  /*87e0*/  R2UR UR4, R6 ;  /* 0x00000000060472ca */ /* 0x000fe400000e0000 */
[----:B------:R-:W-:-:S03]  /*87f0*/  R2UR UR5, R7 ;  /* 0x00000000070572ca */ /* 0x000fc600000e0000 */
[----:B------:R-:W-:Y:S01]  /*8800*/  MUFU.TANH R92, R92 ;  /* 0x0000005c005c7308 */ /* 0x000fe20000002400 */
[----:B---3--:R-:W-:Y:S02]  /*8810*/  FSEL R99, R93, -INF , P4 ;  /* 0xff8000005d637808 */ /* 0x008fe40002000000 */
[----:B------:R-:W-:-:S05]  /*8820*/  FMNMX.FTZ R48, R97, R48, !PT ;  /* 0x0000003061307209 */ /* 0x000fca0007810000 */
[----:B------:R-:W3:Y:S01]  /*8830*/  MUFU.TANH R76, R76 ;  /* 0x0000004c004c7308 */ /* 0x000ee20000002400 */
[----:B--2---:R-:W-:Y:S01]  /*8840*/  FSEL R21, R21, -INF , P1 ;  /* 0xff80000015157808 */ /* 0x004fe20000800000 */
[----:B------:R-:W-:Y:S01]  /*8850*/  FMUL.FTZ R74, R2, R74 ;  /* 0x0000004a024a7220 */ /* 0x000fe20000410000 */
[----:B------:R-:W-:Y:S01]  /*8860*/  ISETP.GT.AND P1, PT, R70, 0x20, PT ;  /* 0x000000204600780c */ /* 0x000fe20003f24270 */
[----:B------:R-:W-:Y:S01]  /*8870*/  FMUL.FTZ R81, R2, R81 ;  /* 0x0000005102517220 */ /* 0x000fe20000410000 */
[----:B----4-:R-:W-:-:S03]  /*8880*/  FSEL R101, R94, -INF , P3 ;  /* 0xff8000005e657808 */ /* 0x010fc60001800000 */
[----:B------:R-:W2:Y:S01]  /*8890*/  MUFU.TANH R95, R95 ;  /* 0x0000005f005f7308 */ /* 0x000ea20000002400 */
[----:B------:R-:W-:Y:S01]  /*88a0*/  FMNMX.FTZ R48, R99, R48, !PT ;  /* 0x0000003063307209 */ /* 0x000fe20007810000 */
[----:B------:R-:W-:Y:S01]  /*88b0*/  WARPGROUP.ARRIVE ;  /* 0x00000000000079c5 */ /* 0x000fe20000000000 */
[----:B------:R-:W-:-:S05]  /*88c0*/  FSEL R15, R88, -INF , P2 ;  /* 0xff800000580f7808 */ /* 0x000fca0001000000 */
[----:B------:R-:W4:Y:S01]  /*88d0*/  MUFU.TANH R77, R77 ;  /* 0x0000004d004d7308 */ /* 0x000f220000002400 */
[----:B------:R-:W-:Y:S01]  /*88e0*/  FMUL.FTZ R75, R2, R75 ;  /* 0x0000004b024b7220 */ /* 0x000fe20000410000 */
[----:B------:R-:W-:Y:S01]  /*88f0*/  ISETP.GT.AND P2, PT, R70, 0x21, PT ;  /* 0x000000214600780c */ /* 0x000fe20003f44270 */
[----:B------:R-:W-:Y:S01]  /*8900*/  FMUL.FTZ R84, R2, R84 ;  /* 0x0000005402547220 */ /* 0x000fe20000410000 */
[----:B-----5:R-:W-:Y:S01]  /*8910*/  FSEL R107, R72, -INF , P1 ;  /* 0xff800000486b7808 */ /* 0x020fe20000800000 */
[C---:B------:R-:W-:Y:S01]  /*8920*/  FMUL.FTZ R78, R2.reuse, R78 ;  /* 0x0000004e024e7220 */ /* 0x040fe20000410000 */
[----:B------:R-:W-:Y:S01]  /*8930*/  FMNMX.FTZ R48, R101, R48, !PT ;  /* 0x0000003065307209 */ /* 0x000fe20007810000 */
[----:B------:R-:W-:Y:S01]  /*8940*/  FMUL.FTZ R85, R2, R85 ;  /* 0x0000005502557220 */ /* 0x000fe20000410000 */
[----:B------:R-:W5:Y:S01]  /*8950*/  MUFU.TANH R96, R96 ;  /* 0x0000006000607308 */ /* 0x000f620000002400 */
[----:B0-----:R-:W-:Y:S01]  /*8960*/  FSEL R91, R91, -INF , P6 ;  /* 0xff8000005b5b7808 */ /* 0x001fe20003000000 */
[----:B------:R-:W-:Y:S01]  /*8970*/  QGMMA.64x32x32.F32.E4M3.E4M3 R24, gdesc[UR4], R24, gsb0 ;  /* 0x00600000041879f3 */ /* 0x000fe20008000818 */
[----:B------:R-:W-:Y:S01]  /*8980*/  ISETP.GT.AND P6, PT, R70, 0x28, PT ;  /* 0x000000284600780c */ /* 0x000fe20003fc4270 */
[----:B------:R-:W-:-:S04]  /*8990*/  FMUL.FTZ R79, R2, R79 ;  /* 0x0000004f024f7220 */ /* 0x000fc80000410000 */
[----:B------:R-:W0:Y:S01]  /*89a0*/  MUFU.TANH R80, R80 ;  /* 0x0000005000507308 */ /* 0x000e220000002400 */
[----:B-1----:R-:W-:Y:S01]  /*89b0*/  FSEL R109, R73, -INF , P2 ;  /* 0xff800000496d7808 */ /* 0x002fe20001000000 */
[C---:B------:R-:W-:Y:S01]  /*89c0*/  FMUL.FTZ R56, R2.reuse, R56 ;  /* 0x0000003802387220 */ /* 0x040fe20000410000 */
[----:B------:R-:W-:Y:S01]  /*89d0*/  FMNMX.FTZ R48, R107, R48, !PT ;  /* 0x000000306b307209 */ /* 0x000fe20007810000 */
[----:B------:R-:W-:-:S04]  /*89e0*/  FMUL.FTZ R82, R2, R82 ;  /* 0x0000005202527220 */ /* 0x000fc80000410000 */
[----:B------:R-:W1:Y:S01]  /*89f0*/  MUFU.TANH R74, R74 ;  /* 0x0000004a004a7308 */ /* 0x000e620000002400 */
[----:B---3--:R-:W-:Y:S01]  /*8a00*/  FSEL R111, R76, -INF , P6 ;  /* 0xff8000004c6f7808 */ /* 0x008fe20003000000 */
[C---:B------:R-:W-:Y:S01]  /*8a10*/  FMUL.FTZ R57, R2.reuse, R57 ;  /* 0x0000003902397220 */ /* 0x040fe20000410000 */
[----:B------:R-:W-:Y:S01]  /*8a20*/  FMNMX.FTZ R48, R109, R48, !PT ;  /* 0x000000306d307209 */ /* 0x000fe20007810000 */
[----:B------:R-:W-:-:S04]  /*8a30*/  FMUL.FTZ R83, R2, R83 ;  /* 0x0000005302537220 */ /* 0x000fc80000410000 */
[----:B------:R-:W3:Y:S01]  /*8a40*/  MUFU.TANH R81, R81 ;  /* 0x0000005100517308 */ /* 0x000ee20000002400 */
[----:B--2---:R-:W-:Y:S01]  /*8a50*/  FSEL R95, R95, -INF , P4 ;  /* 0xff8000005f5f7808 */ /* 0x004fe20002000000 */
[----:B------:R-:W-:-:S06]  /*8a60*/  FMUL.FTZ R86, R2, R86 ;  /* 0x0000005602567220 */ /* 0x000fcc0000410000 */
[----:B------:R-:W2:Y:S01]  /*8a70*/  MUFU.TANH R75, R75 ;  /* 0x0000004b004b7308 */ /* 0x000ea20000002400 */
[----:B------:R-:W-:Y:S01]  /*8a80*/  ISETP.GT.AND P4, PT, R70, 0x30, PT ;  /* 0x000000304600780c */ /* 0x000fe20003f84270 */
[----:B------:R-:W-:-:S06]  /*8a90*/  FMUL.FTZ R87, R2, R87 ;  /* 0x0000005702577220 */ /* 0x000fcc0000410000 */
[----:B------:R4:W-:Y:S01]  /*8aa0*/  MUFU.TANH R9, R71 ;  /* 0x0000004700097308 */ /* 0x0009e20000002400 */
[----:B------:R-:W-:-:S07]  /*8ab0*/  FMNMX.FTZ R48, R111, R48, !PT ;  /* 0x000000306f307209 */ /* 0x000fce0007810000 */
[----:B------:R-:W-:Y:S01]  /*8ac0*/  MUFU.TANH R58, R58 ;  /* 0x0000003a003a7308 */ /* 0x000fe20000002400 */
[----:B----4-:R-:W-:-:S07]  /*8ad0*/  FSEL R71, R92, -INF , P5 ;  /* 0xff8000005c477808 */ /* 0x010fce0002800000 */
[----:B------:R-:W-:Y:S01]  /*8ae0*/  MUFU.TANH R59, R59 ;  /* 0x0000003b003b7308 */ /* 0x000fe20000002400 */
[----:B------:R-:W-:-:S07]  /*8af0*/  ISETP.GT.AND P5, PT, R70, 0x29, PT ;  /* 0x000000294600780c */ /* 0x000fce0003fa4270 */
[----:B------:R-:W-:Y:S01]  /*8b00*/  MUFU.TANH R62, R62 ;  /* 0x0000003e003e7308 */ /* 0x000fe20000002400 */
[----:B------:R-:W-:-:S07]  /*8b10*/  FSEL R113, R77, -INF , P5 ;  /* 0xff8000004d717808 */ /* 0x000fce0002800000 */
[----:B------:R-:W-:Y:S08]  /*8b20*/  MUFU.TANH R10, R10 ;  /* 0x0000000a000a7308 */ /* 0x000ff00000002400 */
[----:B------:R-:W4:Y:S01]  /*8b30*/  MUFU.TANH R84, R84 ;  /* 0x0000005400547308 */ /* 0x000f220000002400 */
[----:B-----5:R-:W-:Y:S01]  /*8b40*/  FSEL R93, R96, -INF , P3 ;  /* 0xff800000605d7808 */ /* 0x020fe20001800000 */
[----:B------:R-:W-:-:S06]  /*8b50*/  FMUL.FTZ R40, R2, R40 ;  /* 0x0000002802287220 */ /* 0x000fcc0000410000 */
[----:B------:R-:W5:Y:S01]  /*8b60*/  MUFU.TANH R78, R78 ;  /* 0x0000004e004e7308 */ /* 0x000f620000002400 */
[----:B------:R-:W-:-:S07]  /*8b70*/  ISETP.GT.AND P3, PT, R70, 0x31, PT ;  /* 0x000000314600780c */ /* 0x000fce0003f64270 */
[----:B------:R-:W-:Y:S01]  /*8b80*/  MUFU.TANH R63, R63 ;  /* 0x0000003f003f7308 */ /* 0x000fe20000002400 */
[----:B0-----:R-:W-:-:S07]  /*8b90*/  FSEL R115, R80, -INF , P4 ;  /* 0xff80000050737808 */ /* 0x001fce0002000000 */
[----:B------:R-:W-:Y:S01]  /*8ba0*/  MUFU.TANH R11, R11 ;  /* 0x0000000b000b7308 */ /* 0x000fe20000002400 */
[----:B------:R-:W-:Y:S01]  /*8bb0*/  FMNMX.FTZ R48, R113, R48, !PT ;  /* 0x0000003071307209 */ /* 0x000fe20007810000 */
[----:B------:R-:W-:-:S06]  /*8bc0*/  FMUL.FTZ R41, R2, R41 ;  /* 0x0000002902297220 */ /* 0x000fcc0000410000 */
[----:B------:R-:W0:Y:S01]  /*8bd0*/  MUFU.TANH R85, R85 ;  /* 0x0000005500557308 */ /* 0x000e220000002400 */
[----:B-1----:R-:W-:-:S07]  /*8be0*/  FSEL R103, R74, -INF , P1 ;  /* 0xff8000004a677808 */ /* 0x002fce0000800000 */
[----:B------:R-:W-:Y:S01]  /*8bf0*/  MUFU.TANH R66, R66 ;  /* 0x0000004200427308 */ /* 0x000fe20000002400 */
[----:B------:R-:W-:-:S07]  /*8c00*/  ISETP.GT.AND P1, PT, R70, 0x38, PT ;  /* 0x000000384600780c */ /* 0x000fce0003f24270 */
[----:B------:R-:W-:Y:S01]  /*8c10*/  MUFU.TANH R60, R60 ;  /* 0x0000003c003c7308 */ /* 0x000fe20000002400 */
[----:B---3--:R-:W-:Y:S01]  /*8c20*/  FSEL R117, R81, -INF , P3 ;  /* 0xff80000051757808 */ /* 0x008fe20001800000 */
[----:B------:R-:W-:-:S06]  /*8c30*/  FMUL.FTZ R44, R2, R44 ;  /* 0x0000002c022c7220 */ /* 0x000fcc0000410000 */
[----:B------:R-:W-:Y:S01]  /*8c40*/  MUFU.TANH R67, R67 ;  /* 0x0000004300437308 */ /* 0x000fe20000002400 */
[----:B------:R-:W-:-:S07]  /*8c50*/  FMNMX.FTZ R48, R115, R48, !PT ;  /* 0x0000003073307209 */ /* 0x000fce0007810000 */
[----:B------:R-:W-:Y:S08]  /*8c60*/  MUFU.TANH R61, R61 ;  /* 0x0000003d003d7308 */ /* 0x000ff00000002400 */
[----:B------:R-:W-:Y:S01]  /*8c70*/  MUFU.TANH R64, R64 ;  /* 0x0000004000407308 */ /* 0x000fe20000002400 */
[----:B------:R-:W-:-:S07]  /*8c80*/  FMUL.FTZ R42, R2, R42 ;  /* 0x0000002a022a7220 */ /* 0x000fce0000410000 */
[----:B------:R-:W-:Y:S01]  /*8c90*/  MUFU.TANH R65, R65 ;  /* 0x0000004100417308 */ /* 0x000fe20000002400 */
[C---:B------:R-:W-:Y:S01]  /*8ca0*/  FMUL.FTZ R49, R2.reuse, R49 ;  /* 0x0000003102317220 */ /* 0x040fe20000410000 */
[----:B------:R-:W-:-:S06]  /*8cb0*/  FMUL.FTZ R43, R2, R43 ;  /* 0x0000002b022b7220 */ /* 0x000fcc0000410000 */
[----:B------:R-:W-:Y:S01]  /*8cc0*/  MUFU.TANH R68, R68 ;  /* 0x0000004400447308 */ /* 0x000fe20000002400 */
[----:B------:R-:W-:-:S07]  /*8cd0*/  FMUL.FTZ R52, R2, R52 ;  /* 0x0000003402347220 */ /* 0x000fce0000410000 */
[----:B------:R-:W-:Y:S01]  /*8ce0*/  MUFU.TANH R69, R69 ;  /* 0x0000004500457308 */ /* 0x000fe20000002400 */
[C---:B------:R-:W-:Y:S01]  /*8cf0*/  FMUL.FTZ R53, R2.reuse, R53 ;  /* 0x0000003502357220 */ /* 0x040fe20000410000 */
[C---:B------:R-:W-:Y:S01]  /*8d00*/  FMUL.FTZ R50, R2.reuse, R50 ;  /* 0x0000003202327220 */ /* 0x040fe20000410000 */
[C---:B------:R-:W-:Y:S01]  /*8d10*/  FMUL.FTZ R51, R2.reuse, R51 ;  /* 0x0000003302337220 */ /* 0x040fe20000410000 */
[C---:B------:R-:W-:Y:S01]  /*8d20*/  FMUL.FTZ R54, R2.reuse, R54 ;  /* 0x0000003602367220 */ /* 0x040fe20000410000 */
[----:B------:R-:W-:Y:S01]  /*8d30*/  FMUL.FTZ R55, R2, R55 ;  /* 0x0000003702377220 */ /* 0x000fe20000410000 */
[----:B------:R-:W-:Y:S02]  /*8d40*/  ULDC UR4, c[0x0][0x988] ;  /* 0x0002620000047ab9 */ /* 0x000fe40000000800 */
[----:B------:R-:W1:Y:S08]  /*8d50*/  MUFU.TANH R79, R79 ;  /* 0x0000004f004f7308 */ /* 0x000e700000002400 */
[----:B------:R-:W3:Y:S01]  /*8d60*/  MUFU.TANH R56, R56 ;  /* 0x0000003800387308 */ /* 0x000ee20000002400 */
[----:B--2---:R-:W-:-:S07]  /*8d70*/  FSEL R75, R75, -INF , P2 ;  /* 0xff8000004b4b7808 */ /* 0x004fce0001000000 */
[----:B------:R-:W2:Y:S01]  /*8d80*/  MUFU.TANH R82, R82 ;  /* 0x0000005200527308 */ /* 0x000ea20000002400 */
[----:B------:R-:W-:Y:S02]  /*8d90*/  ISETP.GT.AND P2, PT, R70, 0x39, PT ;  /* 0x000000394600780c */ /* 0x000fe40003f44270 */
[----:B----4-:R-:W-:-:S05]  /*8da0*/  FSEL R119, R84, -INF , P1 ;  /* 0xff80000054777808 */ /* 0x010fca0000800000 */
[----:B------:R-:W4:Y:S01]  /*8db0*/  MUFU.TANH R57, R57 ;  /* 0x0000003900397308 */ /* 0x000f220000002400 */
[----:B------:R-:W-:Y:S02]  /*8dc0*/  FMNMX.FTZ R48, R117, R48, !PT ;  /* 0x0000003075307209 */ /* 0x000fe40007810000 */
[----:B-----5:R-:W-:-:S05]  /*8dd0*/  FSEL R73, R78, -INF , P6 ;  /* 0xff8000004e497808 */ /* 0x020fca0003000000 */
[----:B------:R-:W5:Y:S01]  /*8de0*/  MUFU.TANH R83, R83 ;  /* 0x0000005300537308 */ /* 0x000f620000002400 */
[----:B------:R-:W-:Y:S02]  /*8df0*/  ISETP.GT.AND P6, PT, R70, 0x40, PT ;  /* 0x000000404600780c */ /* 0x000fe40003fc4270 */
[----:B0-----:R-:W-:Y:S02]  /*8e00*/  FSEL R85, R85, -INF , P2 ;  /* 0xff80000055557808 */ /* 0x001fe40001000000 */
[----:B------:R-:W-:-:S03]  /*8e10*/  FMNMX.FTZ R48, R119, R48, !PT ;  /* 0x0000003077307209 */ /* 0x000fc60007810000 */
[----:B------:R-:W0:Y:S01]  /*8e20*/  MUFU.TANH R86, R86 ;  /* 0x0000005600567308 */ /* 0x000e220000002400 */
[----:B-1----:R-:W-:Y:S02]  /*8e30*/  FSEL R79, R79, -INF , P5 ;  /* 0xff8000004f4f7808 */ /* 0x002fe40002800000 */
[----:B------:R-:W-:Y:S02]  /*8e40*/  ISETP.GT.AND P5, PT, R70, 0x41, PT ;  /* 0x000000414600780c */ /* 0x000fe40003fa4270 */
[----:B---3--:R-:W-:-:S03]  /*8e50*/  FSEL R123, R56, -INF , P6 ;  /* 0xff800000387b7808 */ /* 0x008fc60003000000 */
[----:B------:R-:W1:Y:S01]  /*8e60*/  MUFU.TANH R87, R87 ;  /* 0x0000005700577308 */ /* 0x000e620000002400 */
[----:B------:R-:W-:Y:S02]  /*8e70*/  FMNMX.FTZ R48, R85, R48, !PT ;  /* 0x0000003055307209 */ /* 0x000fe40007810000 */
[----:B--2---:R-:W-:Y:S02]  /*8e80*/  FSEL R77, R82, -INF , P4 ;  /* 0xff800000524d7808 */ /* 0x004fe40002000000 */
[----:B------:R-:W-:Y:S02]  /*8e90*/  ISETP.GT.AND P4, PT, R70, 0x48, PT ;  /* 0x000000484600780c */ /* 0x000fe40003f84270 */
[----:B----4-:R-:W-:Y:S02]  /*8ea0*/  FSEL R57, R57, -INF , P5 ;  /* 0xff80000039397808 */ /* 0x010fe40002800000 */
[----:B------:R-:W-:Y:S02]  /*8eb0*/  FMNMX.FTZ R48, R123, R48, !PT ;  /* 0x000000307b307209 */ /* 0x000fe40007810000 */
[----:B-----5:R-:W-:-:S02]  /*8ec0*/  FSEL R83, R83, -INF , P3 ;  /* 0xff80000053537808 */ /* 0x020fc40001800000 */
[----:B------:R-:W-:Y:S02]  /*8ed0*/  ISETP.GT.AND P3, PT, R70, 0x49, PT ;  /* 0x000000494600780c */ /* 0x000fe40003f64270 */
[----:B------:R-:W-:Y:S02]  /*8ee0*/  FSEL R127, R58, -INF , P4 ;  /* 0xff8000003a7f7808 */ /* 0x000fe40002000000 */
[----:B------:R-:W-:Y:S02]  /*8ef0*/  FMNMX.FTZ R48, R57, R48, !PT ;  /* 0x0000003039307209 */ /* 0x000fe40007810000 */
[----:B0-----:R-:W-:Y:S02]  /*8f00*/  FSEL R81, R86, -INF , P1 ;  /* 0xff80000056517808 */ /* 0x001fe40000800000 */
[----:B------:R-:W-:Y:S02]  /*8f10*/  ISETP.GT.AND P1, PT, R70, 0x50, PT ;  /* 0x000000504600780c */ /* 0x000fe40003f24270 */
[----:B------:R-:W-:-:S02]  /*8f20*/  FSEL R129, R59, -INF , P3 ;  /* 0xff8000003b817808 */ /* 0x000fc40001800000 */
[----:B------:R-:W-:Y:S01]  /*8f30*/  FMNMX.FTZ R48, R127, R48, !PT ;  /* 0x000000307f307209 */ /* 0x000fe20007810000 */
[----:B------:R-:W0:Y:S01]  /*8f40*/  MUFU.TANH R40, R40 ;  /* 0x0000002800287308 */ /* 0x000e220000002400 */
[----:B-1----:R-:W-:Y:S02]  /*8f50*/  FSEL R87, R87, -INF , P2 ;  /* 0xff80000057577808 */ /* 0x002fe40001000000 */
[----:B------:R-:W-:Y:S02]  /*8f60*/  ISETP.GT.AND P2, PT, R70, 0x51, PT ;  /* 0x000000514600780c */ /* 0x000fe40003f44270 */
[----:B------:R-:W-:Y:S02]  /*8f70*/  FSEL R131, R62, -INF , P1 ;  /* 0xff8000003e837808 */ /* 0x000fe40000800000 */
[----:B------:R-:W-:Y:S01]  /*8f80*/  FMNMX.FTZ R56, R129, R48, !PT ;  /* 0x0000003081387209 */ /* 0x000fe20007810000 */
[----:B------:R-:W1:Y:S01]  /*8f90*/  MUFU.TANH R41, R41 ;  /* 0x0000002900297308 */ /* 0x000e620000002400 */
[----:B------:R-:W-:-:S02]  /*8fa0*/  FSEL R121, R10, -INF , P6 ;  /* 0xff8000000a797808 */ /* 0x000fc40003000000 */
[C---:B------:R-:W-:Y:S02]  /*8fb0*/  ISETP.GT.AND P6, PT, R70.reuse, 0x58, PT ;  /* 0x000000584600780c */ /* 0x040fe40003fc4270 */
[----:B------:R-:W-:Y:S02]  /*8fc0*/  FSEL R133, R63, -INF , P2 ;  /* 0xff8000003f857808 */ /* 0x000fe40001000000 */
[----:B------:R-:W-:Y:S01]  /*8fd0*/  FMNMX.FTZ R56, R131, R56, !PT ;  /* 0x0000003883387209 */ /* 0x000fe20007810000 */
[----:B------:R-:W2:Y:S01]  /*8fe0*/  MUFU.TANH R44, R44 ;  /* 0x0000002c002c7308 */ /* 0x000ea20000002400 */
[----:B------:R-:W-:Y:S02]  /*8ff0*/  FSEL R11, R11, -INF , P5 ;  /* 0xff8000000b0b7808 */ /* 0x000fe40002800000 */
[----:B------:R-:W-:Y:S02]  /*9000*/  ISETP.GT.AND P5, PT, R70, 0x59, PT ;  /* 0x000000594600780c */ /* 0x000fe40003fa4270 */
[----:B------:R-:W-:-:S02]  /*9010*/  FSEL R135, R66, -INF , P6 ;  /* 0xff80000042877808 */ /* 0x000fc40003000000 */
[----:B------:R-:W-:Y:S02]  /*9020*/  FMNMX.FTZ R56, R133, R56, !PT ;  /* 0x0000003885387209 */ /* 0x000fe40007810000 */
[----:B------:R-:W-:Y:S02]  /*9030*/  FSEL R125, R60, -INF , P4 ;  /* 0xff8000003c7d7808 */ /* 0x000fe40002000000 */
[C---:B------:R-:W-:Y:S02]  /*9040*/  ISETP.GT.AND P4, PT, R70.reuse, 0x60, PT ;  /* 0x000000604600780c */ /* 0x040fe40003f84270 */
[----:B------:R-:W-:Y:S02]  /*9050*/  FSEL R67, R67, -INF , P5 ;  /* 0xff80000043437808 */ /* 0x000fe40002800000 */
[----:B------:R-:W-:Y:S02]  /*9060*/  FMNMX.FTZ R56, R135, R56, !PT ;  /* 0x0000003887387209 */ /* 0x000fe40007810000 */
[----:B------:R-:W-:Y:S01]  /*9070*/  FSEL R61, R61, -INF , P3 ;  /* 0xff8000003d3d7808 */ /* 0x000fe20001800000 */
[----:B------:R-:W3:Y:S01]  /*9080*/  MUFU.TANH R42, R42 ;  /* 0x0000002a002a7308 */ /* 0x000ee20000002400 */
[----:B------:R-:W-:Y:S01]  /*9090*/  ISETP.GT.AND P3, PT, R70, 0x61, PT ;  /* 0x000000614600780c */ /* 0x000fe20003f64270 */
[----:B------:R-:W-:-:S02]  /*90a0*/  WARPGROUP.DEPBAR.LE gsb0, 0x0 ;  /* 0x00008000000079c5 */ /* 0x000fc40000010000 */
[----:B0-----:R-:W-:Y:S01]  /*90b0*/  FSEL R137, R40, -INF , P4 ;  /* 0xff80000028897808 */ /* 0x001fe20002000000 */
[C---:B------:R-:W-:Y:S01]  /*90c0*/  FMUL.FTZ R10, R2.reuse, R24 ;  /* 0x00000018020a7220 */ /* 0x040fe20000410000 */
[----:B------:R-:W-:Y:S01]  /*90d0*/  FMNMX.FTZ R56, R67, R56, !PT ;  /* 0x0000003843387209 */ /* 0x000fe20007810000 */
[----:B------:R-:W-:Y:S01]  /*90e0*/  FMUL.FTZ R24, R2, R25 ;  /* 0x0000001902187220 */ /* 0x000fe20000410000 */
[----:B------:R-:W0:Y:S01]  /*90f0*/  MUFU.TANH R49, R49 ;  /* 0x0000003100317308 */ /* 0x000e220000002400 */
[----:B------:R-:W-:Y:S02]  /*9100*/  FSEL R25, R64, -INF , P1 ;  /* 0xff80000040197808 */ /* 0x000fe40000800000 */
[----:B------:R-:W-:Y:S02]  /*9110*/  ISETP.GT.AND P1, PT, R70, 0x68, PT ;  /* 0x000000684600780c */ /* 0x000fe40003f24270 */
[----:B-1----:R-:W-:Y:S02]  /*9120*/  FSEL R41, R41, -INF , P3 ;  /* 0xff80000029297808 */ /* 0x002fe40001800000 */
[----:B------:R-:W-:Y:S01]  /*9130*/  FMNMX.FTZ R56, R137, R56, !PT ;  /* 0x0000003889387209 */ /* 0x000fe20007810000 */
[----:B------:R-:W1:Y:S01]  /*9140*/  MUFU.TANH R43, R43 ;  /* 0x0000002b002b7308 */ /* 0x000e620000002400 */
[----:B------:R-:W-:-:S02]  /*9150*/  FSEL R65, R65, -INF , P2 ;  /* 0xff80000041417808 */ /* 0x000fc40001000000 */
[----:B------:R-:W-:Y:S02]  /*9160*/  ISETP.GT.AND P2, PT, R70, 0x69, PT ;  /* 0x000000694600780c */ /* 0x000fe40003f44270 */
[----:B--2---:R-:W-:Y:S02]  /*9170*/  FSEL R139, R44, -INF , P1 ;  /* 0xff8000002c8b7808 */ /* 0x004fe40000800000 */
[----:B------:R-:W-:Y:S01]  /*9180*/  FMNMX.FTZ R56, R41, R56, !PT ;  /* 0x0000003829387209 */ /* 0x000fe20007810000 */
[----:B------:R-:W2:Y:S01]  /*9190*/  MUFU.TANH R52, R52 ;  /* 0x0000003400347308 */ /* 0x000ea20000002400 */
[----:B------:R-:W-:Y:S02]  /*91a0*/  FSEL R63, R68, -INF , P6 ;  /* 0xff800000443f7808 */ /* 0x000fe40003000000 */
[----:B------:R-:W-:Y:S02]  /*91b0*/  ISETP.GT.AND P6, PT, R70, 0x70, PT ;  /* 0x000000704600780c */ /* 0x000fe40003fc4270 */
[----:B------:R-:W-:-:S03]  /*91c0*/  FSEL R141, R8, -INF , P2 ;  /* 0xff800000088d7808 */ /* 0x000fc60001000000 */
[----:B------:R-:W4:Y:S01]  /*91d0*/  MUFU.TANH R46, R46 ;  /* 0x0000002e002e7308 */ /* 0x000f220000002400 */
[----:B------:R-:W-:Y:S02]  /*91e0*/  FMNMX.FTZ R56, R139, R56, !PT ;  /* 0x000000388b387209 */ /* 0x000fe40007810000 */
[----:B------:R-:W-:-:S05]  /*91f0*/  FSEL R69, R69, -INF , P5 ;  /* 0xff80000045457808 */ /* 0x000fca0002800000 */
[----:B------:R-:W5:Y:S01]  /*9200*/  MUFU.TANH R53, R53 ;  /* 0x0000003500357308 */ /* 0x000f620000002400 */
[----:B------:R-:W-:Y:S01]  /*9210*/  ISETP.GT.AND P5, PT, R70, 0x71, PT ;  /* 0x000000714600780c */ /* 0x000fe20003fa4270 */
[----:B------:R-:W-:Y:S01]  /*9220*/  FMUL.FTZ R48, R2, R27 ;  /* 0x0000001b02307220 */ /* 0x000fe20000410000 */
[----:B------:R-:W-:Y:S01]  /*9230*/  FSEL R143, R20, -INF , P6 ;  /* 0xff800000148f7808 */ /* 0x000fe20003000000 */
[----:B------:R-:W-:Y:S01]  /*9240*/  FMUL.FTZ R153, R2, R28 ;  /* 0x0000001c02997220 */ /* 0x000fe20000410000 */
[----:B------:R-:W-:-:S03]  /*9250*/  FMNMX.FTZ R56, R141, R56, !PT ;  /* 0x000000388d387209 */ /* 0x000fc60007810000 */
[----:B------:R-:W5:Y:S01]  /*9260*/  MUFU.TANH R10, R10 ;  /* 0x0000000a000a7308 */ /* 0x000f620000002400 */
[----:B---3--:R-:W-:Y:S02]  /*9270*/  FSEL R27, R42, -INF , P4 ;  /* 0xff8000002a1b7808 */ /* 0x008fe40002000000 */
[----:B------:R-:W-:Y:S01]  /*9280*/  FMNMX.FTZ R42, R13, R14, !PT ;  /* 0x0000000e0d2a7209 */ /* 0x000fe20007810000 */
[----:B------:R-:W-:Y:S01]  /*9290*/  FMUL.FTZ R151, R2, R29 ;  /* 0x0000001d02977220 */ /* 0x000fe20000410000 */
[----:B------:R-:W-:-:S03]  /*92a0*/  ISETP.GT.AND P4, PT, R70, 0x78, PT ;  /* 0x000000784600780c */ /* 0x000fc60003f84270 */
[----:B------:R-:W3:Y:S01]  /*92b0*/  MUFU.TANH R50, R50 ;  /* 0x0000003200327308 */ /* 0x000ee20000002400 */
[----:B0-----:R-:W-:Y:S02]  /*92c0*/  FSEL R49, R49, -INF , P5 ;  /* 0xff80000031317808 */ /* 0x001fe40002800000 */
[----:B------:R-:W-:-:S05]  /*92d0*/  FMNMX.FTZ R56, R143, R56, !PT ;  /* 0x000000388f387209 */ /* 0x000fca0007810000 */
[----:B------:R-:W0:Y:S01]  /*92e0*/  MUFU.TANH R24, R24 ;  /* 0x0000001800187308 */ /* 0x000e220000002400 */
[----:B-1----:R-:W-:Y:S02]  /*92f0*/  FSEL R43, R43, -INF , P3 ;  /* 0xff8000002b2b7808 */ /* 0x002fe40001800000 */
[----:B------:R-:W-:Y:S01]  /*9300*/  FMNMX.FTZ R42, R21, R42, !PT ;  /* 0x0000002a152a7209 */ /* 0x000fe20007810000 */
[----:B------:R-:W-:Y:S01]  /*9310*/  FMUL.FTZ R155, R2, R32 ;  /* 0x00000020029b7220 */ /* 0x000fe20000410000 */
[----:B------:R-:W-:-:S03]  /*9320*/  ISETP.GT.AND P3, PT, R70, 0x79, PT ;  /* 0x000000794600780c */ /* 0x000fc60003f64270 */
[----:B------:R-:W1:Y:S01]  /*9330*/  MUFU.TANH R51, R51 ;  /* 0x0000003300337308 */ /* 0x000e620000002400 */
[----:B--2---:R-:W-:Y:S02]  /*9340*/  FSEL R145, R52, -INF , P4 ;  /* 0xff80000034917808 */ /* 0x004fe40002000000 */
[----:B------:R-:W-:-:S05]  /*9350*/  FMNMX.FTZ R56, R49, R56, !PT ;  /* 0x0000003831387209 */ /* 0x000fca0007810000 */
[----:B------:R-:W2:Y:S01]  /*9360*/  MUFU.TANH R153, R153 ;  /* 0x0000009900997308 */ /* 0x000ea20000002400 */
[----:B----4-:R-:W-:Y:S01]  /*9370*/  FSEL R29, R46, -INF , P2 ;  /* 0xff8000002e1d7808 */ /* 0x010fe20001000000 */
[C---:B------:R-:W-:Y:S01]  /*9380*/  FMUL.FTZ R26, R2.reuse, R26 ;  /* 0x0000001a021a7220 */ /* 0x040fe20000410000 */
[----:B------:R-:W-:Y:S01]  /*9390*/  FMNMX.FTZ R44, R15, R42, !PT ;  /* 0x0000002a0f2c7209 */ /* 0x000fe20007810000 */
[----:B------:R-:W-:Y:S01]  /*93a0*/  FMUL.FTZ R8, R2, R33 ;  /* 0x0000002102087220 */ /* 0x000fe20000410000 */
[----:B------:R-:W-:-:S03]  /*93b0*/  ISETP.GT.AND P2, PT, R70, 0x80, PT ;  /* 0x000000804600780c */ /* 0x000fc60003f44270 */
[----:B------:R-:W4:Y:S01]  /*93c0*/  MUFU.TANH R54, R54 ;  /* 0x0000003600367308 */ /* 0x000f220000002400 */
[----:B-----5:R-:W-:Y:S02]  /*93d0*/  FSEL R53, R53, -INF , P3 ;  /* 0xff80000035357808 */ /* 0x020fe40001800000 */
[----:B------:R-:W-:-:S05]  /*93e0*/  FMNMX.FTZ R56, R145, R56, !PT ;  /* 0x0000003891387209 */ /* 0x000fca0007810000 */
[----:B------:R-:W5:Y:S01]  /*93f0*/  MUFU.TANH R151, R151 ;  /* 0x0000009700977308 */ /* 0x000f620000002400 */
[----:B------:R-:W-:Y:S02]  /*9400*/  FSEL R9, R9, -INF , P1 ;  /* 0xff80000009097808 */ /* 0x000fe40000800000 */
[----:B------:R-:W-:Y:S01]  /*9410*/  FMNMX.FTZ R44, R91, R44, !PT ;  /* 0x0000002c5b2c7209 */ /* 0x000fe20007810000 */
[----:B------:R-:W-:Y:S01]  /*9420*/  FMUL.FTZ R36, R2, R36 ;  /* 0x0000002402247220 */ /* 0x000fe20000410000 */
[----:B------:R-:W-:-:S03]  /*9430*/  ISETP.GT.AND P1, PT, R70, 0x81, PT ;  /* 0x000000814600780c */ /* 0x000fc60003f24270 */
[----:B------:R-:W5:Y:S01]  /*9440*/  MUFU.TANH R55, R55 ;  /* 0x0000003700377308 */ /* 0x000f620000002400 */
[----:B------:R-:W-:Y:S02]  /*9450*/  FSEL R147, R10, -INF , P2 ;  /* 0xff8000000a937808 */ /* 0x000fe40001000000 */
[----:B------:R-:W-:-:S05]  /*9460*/  FMNMX.FTZ R56, R53, R56, !PT ;  /* 0x0000003835387209 */ /* 0x000fca0007810000 */
        /* <DEDUP_REMOVED lines=10> */
[----:B------:R-:W-:Y:S02]  /*9510*/  FMNMX.FTZ R44, R95, R44, !PT ;  /* 0x0000002c5f2c7209 */ /* 0x000fe40007810000 */
[----:B------:R-:W-:-:S03]  /*9520*/  ISETP.GT.AND P5, PT, R70, 0x89, PT ;  /* 0x000000894600780c */ /* 0x000fc60003fa4270 */
[----:B------:R-:W1:Y:S01]  /*9530*/  MUFU.TANH R48, R48 ;  /* 0x0000003000307308 */ /* 0x000e620000002400 */
[----:B--2---:R-:W-:Y:S02]  /*9540*/  FSEL R153, R153, -INF , P6 ;  /* 0xff80000099997808 */ /* 0x004fe40003000000 */
[----:B------:R-:W-:-:S05]  /*9550*/  FMNMX.FTZ R56, R149, R56, !PT ;  /* 0x0000003895387209 */ /* 0x000fca0007810000 */
[----:B------:R-:W2:Y:S01]  /*9560*/  MUFU.TANH R36, R36 ;  /* 0x0000002400247308 */ /* 0x000ea20000002400 */
[----:B----4-:R-:W-:Y:S02]  /*9570*/  FSEL R37, R54, -INF , P4 ;  /* 0xff80000036257808 */ /* 0x010fe40002000000 */
[----:B------:R-:W-:Y:S02]  /*9580*/  FMNMX.FTZ R46, R93, R44, !PT ;  /* 0x0000002c5d2e7209 */ /* 0x000fe40007810000 */
[----:B------:R-:W-:Y:S02]  /*9590*/  ISETP.GT.AND P4, PT, R70, 0x90, PT ;  /* 0x000000904600780c */ /* 0x000fe40003f84270 */
[----:B-----5:R-:W-:Y:S01]  /*95a0*/  FSEL R151, R151, -INF , P5 ;  /* 0xff80000097977808 */ /* 0x020fe20002800000 */
[----:B------:R-:W4:Y:S01]  /*95b0*/  MUFU.TANH R10, R10 ;  /* 0x0000000a000a7308 */ /* 0x000f220000002400 */
[----:B------:R-:W-:Y:S02]  /*95c0*/  FMNMX.FTZ R56, R153, R56, !PT ;  /* 0x0000003899387209 */ /* 0x000fe40007810000 */
[----:B------:R-:W-:-:S02]  /*95d0*/  FSEL R55, R55, -INF , P3 ;  /* 0xff80000037377808 */ /* 0x000fc40001800000 */
[----:B------:R-:W-:Y:S02]  /*95e0*/  FMNMX.FTZ R46, R103, R46, !PT ;  /* 0x0000002e672e7209 */ /* 0x000fe40007810000 */
[----:B------:R-:W-:Y:S02]  /*95f0*/  ISETP.GT.AND P3, PT, R70, 0x91, PT ;  /* 0x000000914600780c */ /* 0x000fe40003f64270 */
[----:B------:R-:W-:Y:S02]  /*9600*/  FSEL R155, R155, -INF , P4 ;  /* 0xff8000009b9b7808 */ /* 0x000fe40002000000 */
[----:B------:R-:W-:Y:S02]  /*9610*/  FMNMX.FTZ R56, R151, R56, !PT ;  /* 0x0000003897387209 */ /* 0x000fe40007810000 */
[----:B---3--:R-:W-:Y:S02]  /*9620*/  FSEL R26, R26, -INF , P2 ;  /* 0xff8000001a1a7808 */ /* 0x008fe40001000000 */
[----:B------:R-:W-:-:S02]  /*9630*/  FMNMX.FTZ R46, R75, R46, !PT ;  /* 0x0000002e4b2e7209 */ /* 0x000fc40007810000 */
[----:B------:R-:W-:Y:S02]  /*9640*/  ISETP.GT.AND P2, PT, R70, 0x98, PT ;  /* 0x000000984600780c */ /* 0x000fe40003f44270 */
[----:B0-----:R-:W-:Y:S02]  /*9650*/  FSEL R8, R8, -INF , P3 ;  /* 0xff80000008087808 */ /* 0x001fe40001800000 */
[----:B------:R-:W-:Y:S02]  /*9660*/  FMNMX.FTZ R59, R155, R56, !PT ;  /* 0x000000389b3b7209 */ /* 0x000fe40007810000 */
[----:B-1----:R-:W-:Y:S02]  /*9670*/  FSEL R48, R48, -INF , P1 ;  /* 0xff80000030307808 */ /* 0x002fe40000800000 */
[----:B------:R-:W-:Y:S02]  /*9680*/  FMNMX.FTZ R46, R73, R46, !PT ;  /* 0x0000002e492e7209 */ /* 0x000fe40007810000 */
[----:B------:R-:W-:-:S02]  /*9690*/  ISETP.GT.AND P1, PT, R70, 0x99, PT ;  /* 0x000000994600780c */ /* 0x000fc40003f24270 */
[----:B--2---:R-:W-:Y:S02]  /*96a0*/  FSEL R24, R36, -INF , P2 ;  /* 0xff80000024187808 */ /* 0x004fe40001000000 */
[----:B------:R-:W-:Y:S02]  /*96b0*/  FMNMX.FTZ R59, R8, R59, !PT ;  /* 0x0000003b083b7209 */ /* 0x000fe40007810000 */
[----:B------:R-:W-:Y:S02]  /*96c0*/  FMNMX.FTZ R50, R79, R46, !PT ;  /* 0x0000002e4f327209 */ /* 0x000fe40007810000 */
[----:B----4-:R-:W-:Y:S02]  /*96d0*/  FSEL R20, R10, -INF , P1 ;  /* 0xff8000000a147808 */ /* 0x010fe40000800000 */
[----:B------:R-:W-:Y:S02]  /*96e0*/  FMNMX.FTZ R59, R24, R59, !PT ;  /* 0x0000003b183b7209 */ /* 0x000fe40007810000 */
[----:B------:R-:W-:-:S02]  /*96f0*/  FMNMX.FTZ R50, R77, R50, !PT ;  /* 0x000000324d327209 */ /* 0x000fc40007810000 */
[----:B------:R-:W-:Y:S02]  /*9700*/  FMNMX.FTZ R32, R20, R59, !PT ;  /* 0x0000003b14207209 */ /* 0x000fe40007810000 */
[----:B------:R-:W-:-:S03]  /*9710*/  FMNMX.FTZ R50, R83, R50, !PT ;  /* 0x0000003253327209 */ /* 0x000fc60007810000 */
[----:B------:R-:W0:Y:S01]  /*9720*/  SHFL.BFLY PT, R59, R32, 0x2, 0x1f ;  /* 0x0c401f00203b7f89 */ /* 0x000e2200000e0000 */
[----:B------:R-:W-:-:S04]  /*9730*/  FMNMX.FTZ R50, R81, R50, !PT ;  /* 0x0000003251327209 */ /* 0x000fc80007810000 */
[----:B------:R-:W-:-:S04]  /*9740*/  FMNMX.FTZ R52, R87, R50, !PT ;  /* 0x0000003257347209 */ /* 0x000fc80007810000 */
[----:B------:R-:W-:-:S04]  /*9750*/  FMNMX.FTZ R52, R121, R52, !PT ;  /* 0x0000003479347209 */ /* 0x000fc80007810000 */
[----:B------:R-:W-:-:S04]  /*9760*/  FMNMX.FTZ R52, R11, R52, !PT ;  /* 0x000000340b347209 */ /* 0x000fc80007810000 */
[----:B------:R-:W-:-:S04]  /*9770*/  FMNMX.FTZ R52, R125, R52, !PT ;  /* 0x000000347d347209 */ /* 0x000fc80007810000 */
[----:B------:R-:W-:Y:S02]  /*9780*/  FMNMX.FTZ R54, R61, R52, !PT ;  /* 0x000000343d367209 */ /* 0x000fe40007810000 */
[----:B0-----:R-:W-:Y:S02]  /*9790*/  FMNMX.FTZ R36, R32, R59, !PT ;  /* 0x0000003b20247209 */ /* 0x001fe40007810000 */
[----:B------:R-:W-:-:S03]  /*97a0*/  FMNMX.FTZ R54, R25, R54, !PT ;  /* 0x0000003619367209 */ /* 0x000fc60007810000 */
[----:B------:R-:W0:Y:S01]  /*97b0*/  SHFL.BFLY PT, R59, R36, 0x1, 0x1f ;  /* 0x0c201f00243b7f89 */ /* 0x000e2200000e0000 */
[----:B------:R-:W-:-:S04]  /*97c0*/  FMNMX.FTZ R54, R65, R54, !PT ;  /* 0x0000003641367209 */ /* 0x000fc80007810000 */
[----:B------:R-:W-:-:S04]  /*97d0*/  FMNMX.FTZ R54, R63, R54, !PT ;  /* 0x000000363f367209 */ /* 0x000fc80007810000 */
[----:B------:R-:W-:-:S04]  /*97e0*/  FMNMX.FTZ R56, R69, R54, !PT ;  /* 0x0000003645387209 */ /* 0x000fc80007810000 */
[----:B------:R-:W-:-:S04]  /*97f0*/  FMNMX.FTZ R56, R27, R56, !PT ;  /* 0x000000381b387209 */ /* 0x000fc80007810000 */
[----:B------:R-:W-:-:S04]  /*9800*/  FMNMX.FTZ R56, R43, R56, !PT ;  /* 0x000000382b387209 */ /* 0x000fc80007810000 */
[----:B------:R-:W-:Y:S01]  /*9810*/  FMNMX.FTZ R56, R9, R56, !PT ;  /* 0x0000003809387209 */ /* 0x000fe20007810000 */
[----:B------:R-:W-:Y:S02]  /*9820*/  IMAD.U32 R58, RZ, RZ, UR4 ;  /* 0x00000004ff3a7e24 */ /* 0x000fe4000f8e00ff */
[----:B------:R-:W-:Y:S01]  /*9830*/  FMUL.FTZ R28, R2, R30 ;  /* 0x0000001e021c7220 */ /* 0x000fe20000410000 */
[----:B0-----:R-:W-:Y:S02]  /*9840*/  FMNMX.FTZ R59, R36, R59, !PT ;  /* 0x0000003b243b7209 */ /* 0x001fe40007810000 */
[----:B------:R-:W-:Y:S01]  /*9850*/  FMNMX.FTZ R60, R29, R56, !PT ;  /* 0x000000381d3c7209 */ /* 0x000fe20007810000 */
[----:B------:R-:W-:Y:S01]  /*9860*/  FMUL.FTZ R30, R2, R31 ;  /* 0x0000001f021e7220 */ /* 0x000fe20000410000 */
[C---:B------:R-:W-:Y:S01]  /*9870*/  FSETP.NEU.FTZ.AND P0, PT, R59.reuse, -INF , PT ;  /* 0xff8000003b00780b */ /* 0x040fe20003f1d000 */
[----:B------:R-:W-:-:S01]  /*9880*/  FFMA.FTZ R10, R59, R58, -8 ;  /* 0xc10000003b0a7423 */ /* 0x000fc2000001003a */
[----:B------:R-:W-:Y:S01]  /*9890*/  FMNMX.FTZ R60, R33, R60, !PT ;  /* 0x0000003c213c7209 */ /* 0x000fe20007810000 */
[----:B------:R-:W0:Y:S01]  /*98a0*/  MUFU.TANH R28, R28 ;  /* 0x0000001c001c7308 */ /* 0x000e220000002400 */
[----:B------:R-:W-:-:S02]  /*98b0*/  FMUL.FTZ R31, R2, R34 ;  /* 0x00000022021f7220 */ /* 0x000fc40000410000 */
[----:B------:R-:W-:Y:S02]  /*98c0*/  FMNMX.FTZ R60, R51, R60, !PT ;  /* 0x0000003c333c7209 */ /* 0x000fe40007810000 */
[----:B------:R-:W-:Y:S01]  /*98d0*/  FSEL R10, R10, RZ, P0 ;  /* 0x000000ff0a0a7208 */ /* 0x000fe20000000000 */
[C---:B------:R-:W-:Y:S01]  /*98e0*/  FMUL.FTZ R32, R2.reuse, R35 ;  /* 0x0000002302207220 */ /* 0x040fe20000410000 */
[----:B------:R-:W-:Y:S01]  /*98f0*/  FMNMX.FTZ R60, R37, R60, !PT ;  /* 0x0000003c253c7209 */ /* 0x000fe20007810000 */
[----:B------:R-:W1:Y:S01]  /*9900*/  MUFU.TANH R30, R30 ;  /* 0x0000001e001e7308 */ /* 0x000e620000002400 */
[----:B------:R-:W-:Y:S01]  /*9910*/  FMUL.FTZ R34, R2, R38 ;  /* 0x0000002602227220 */ /* 0x000fe20000410000 */
[-CC-:B------:R-:W-:Y:S01]  /*9920*/  FFMA.FTZ R38, R89, R58.reuse, -R10.reuse ;  /* 0x0000003a59267223 */ /* 0x180fe2000001080a */
[----:B------:R-:W-:-:S01]  /*9930*/  FFMA.FTZ R89, R109, R58, -R10 ;  /* 0x0000003a6d597223 */ /* 0x000fc2000001080a */
[----:B------:R-:W-:Y:S01]  /*9940*/  FFMA.FTZ R111, R111, R58, -R10 ;  /* 0x0000003a6f6f7223 */ /* 0x000fe2000001080a */
[----:B------:R-:W-:-:S03]  /*9950*/  FMNMX.FTZ R109, R55, R60, !PT ;  /* 0x0000003c376d7209 */ /* 0x000fc60007810000 */
[----:B------:R-:W2:Y:S01]  /*9960*/  MUFU.TANH R31, R31 ;  /* 0x0000001f001f7308 */ /* 0x000ea20000002400 */
[----:B------:R-:W-:-:S07]  /*9970*/  FMUL.FTZ R35, R2, R39 ;  /* 0x0000002702237220 */ /* 0x000fce0000410000 */
[----:B------:R-:W3:Y:S08]  /*9980*/  MUFU.TANH R32, R32 ;  /* 0x0000002000207308 */ /* 0x000ef00000002400 */
[----:B------:R4:W-:Y:S01]  /*9990*/  MUFU.EX2 R44, R111 ;  /* 0x0000006f002c7308 */ /* 0x0009e20000000800 */
[----:B------:R-:W-:-:S01]  /*99a0*/  FFMA.FTZ R60, R67, R58, -R10 ;  /* 0x0000003a433c7223 */ /* 0x000fc2000001080a */
[----:B----4-:R-:W-:-:S06]  /*99b0*/  FMNMX.FTZ R111, R26, R109, !PT ;  /* 0x0000006d1a6f7209 */ /* 0x010fcc0007810000 */
[----:B------:R-:W4:Y:S01]  /*99c0*/  MUFU.TANH R34, R34 ;  /* 0x0000002200227308 */ /* 0x000f220000002400 */
[----:B0-----:R-:W-:Y:S02]  /*99d0*/  FSEL R109, R28, -INF , P6 ;  /* 0xff8000001c6d7808 */ /* 0x001fe40003000000 */
[----:B------:R-:W-:Y:S02]  /*99e0*/  FMNMX.FTZ R28, R48, R111, !PT ;  /* 0x0000006f301c7209 */ /* 0x000fe40007810000 */
[----:B-1----:R-:W-:Y:S02]  /*99f0*/  FSEL R67, R30, -INF , P5 ;  /* 0xff8000001e437808 */ /* 0x002fe40002800000 */
[----:B------:R-:W-:Y:S01]  /*9a00*/  FMNMX.FTZ R28, R109, R28, !PT ;  /* 0x0000001c6d1c7209 */ /* 0x000fe20007810000 */
[----:B------:R-:W0:Y:S01]  /*9a10*/  MUFU.TANH R35, R35 ;  /* 0x0000002300237308 */ /* 0x000e220000002400 */
[----:B--2---:R-:W-:Y:S01]  /*9a20*/  FSEL R31, R31, -INF , P4 ;  /* 0xff8000001f1f7808 */ /* 0x004fe20002000000 */
[--C-:B------:R-:W-:Y:S01]  /*9a30*/  FFMA.FTZ R36, R45, R58, -R10.reuse ;  /* 0x0000003a2d247223 */ /* 0x100fe2000001080a */
[----:B------:R-:W-:Y:S01]  /*9a40*/  FMNMX.FTZ R30, R67, R28, !PT ;  /* 0x0000001c431e7209 */ /* 0x000fe20007810000 */
[-CC-:B------:R-:W-:Y:S01]  /*9a50*/  FFMA.FTZ R45, R97, R58.reuse, -R10.reuse ;  /* 0x0000003a612d7223 */ /* 0x180fe2000001080a */
[----:B------:R-:W-:-:S01]  /*9a60*/  FFMA.FTZ R97, R113, R58, -R10 ;  /* 0x0000003a71617223 */ /* 0x000fc2000001080a */
[----:B------:R-:W-:Y:S01]  /*9a70*/  FFMA.FTZ R115, R115, R58, -R10 ;  /* 0x0000003a73737223 */ /* 0x000fe2000001080a */
[----:B---3--:R-:W-:-:S02]  /*9a80*/  FSEL R113, R32, -INF , P3 ;  /* 0xff80000020717808 */ /* 0x008fc40001800000 */
[----:B------:R-:W-:Y:S01]  /*9a90*/  FMNMX.FTZ R30, R31, R30, !PT ;  /* 0x0000001e1f1e7209 */ /* 0x000fe20007810000 */
[----:B------:R4:W-:Y:S03]  /*9aa0*/  MUFU.EX2 R46, R115 ;  /* 0x00000073002e7308 */ /* 0x0009e60000000800 */
[----:B------:R-:W-:Y:S02]  /*9ab0*/  FMNMX.FTZ R30, R113, R30, !PT ;  /* 0x0000001e711e7209 */ /* 0x000fe40007810000 */
[----:B----4-:R-:W-:Y:S01]  /*9ac0*/  FSEL R115, R34, -INF , P2 ;  /* 0xff80000022737808 */ /* 0x010fe20001000000 */
[----:B------:R-:W-:-:S01]  /*9ad0*/  FFMA.FTZ R34, R41, R58, -R10 ;  /* 0x0000003a29227223 */ /* 0x000fc2000001080a */
[----:B0-----:R-:W-:Y:S02]  /*9ae0*/  FSEL R41, R35, -INF , P1 ;  /* 0xff80000023297808 */ /* 0x001fe40000800000 */
[----:B------:R-:W-:Y:S01]  /*9af0*/  FMNMX.FTZ R30, R115, R30, !PT ;  /* 0x0000001e731e7209 */ /* 0x000fe20007810000 */
[----:B------:R-:W-:Y:S01]  /*9b00*/  FFMA.FTZ R119, R119, R58, -R10 ;  /* 0x0000003a77777223 */ /* 0x000fe2000001080a */
[----:B------:R0:W-:Y:S02]  /*9b10*/  MUFU.EX2 R111, R60 ;  /* 0x0000003c006f7308 */ /* 0x0001e40000000800 */
[----:B0-----:R-:W-:-:S06]  /*9b20*/  FMNMX.FTZ R60, R41, R30, !PT ;  /* 0x0000001e293c7209 */ /* 0x001fcc0007810000 */
[----:B------:R0:W-:Y:S02]  /*9b30*/  MUFU.EX2 R50, R119 ;  /* 0x0000007700327308 */ /* 0x0001e40000000800 */
[----:B0-----:R-:W0:Y:S01]  /*9b40*/  SHFL.BFLY PT, R119, R60, 0x2, 0x1f ;  /* 0x0c401f003c777f89 */ /* 0x001e2200000e0000 */
[----:B------:R-:W-:-:S05]  /*9b50*/  FFMA.FTZ R127, R127, R58, -R10 ;  /* 0x0000003a7f7f7223 */ /* 0x000fca000001080a */
[----:B------:R1:W-:Y:S01]  /*9b60*/  MUFU.EX2 R54, R127 ;  /* 0x0000007f00367308 */ /* 0x0003e20000000800 */
[----:B0-----:R-:W-:-:S05]  /*9b70*/  FMNMX.FTZ R70, R60, R119, !PT ;  /* 0x000000773c467209 */ /* 0x001fca0007810000 */
[----:B-1----:R-:W0:Y:S01]  /*9b80*/  SHFL.BFLY PT, R127, R70, 0x1, 0x1f ;  /* 0x0c201f00467f7f89 */ /* 0x002e2200000e0000 */
[----:B------:R-:W-:-:S01]  /*9b90*/  FFMA.FTZ R72, R8, R58, -R10 ;  /* 0x0000003a08487223 */ /* 0x000fc2000001080a */
[-CC-:B------:R-:W-:Y:S01]  /*9ba0*/  FFMA.FTZ R107, R107, R58.reuse, -R10.reuse ;  /* 0x0000003a6b6b7223 */ /* 0x180fe2000001080a */
[----:B------:R-:W-:-:S01]  /*9bb0*/  FFMA.FTZ R123, R123, R58, -R10 ;  /* 0x0000003a7b7b7223 */ /* 0x000fc2000001080a */
[-CC-:B------:R-:W-:Y:S01]  /*9bc0*/  FFMA.FTZ R8, R24, R58.reuse, -R10.reuse ;  /* 0x0000003a18087223 */ /* 0x180fe2000001080a */
[----:B------:R-:W-:-:S01]  /*9bd0*/  FFMA.FTZ R39, R47, R58, -R10 ;  /* 0x0000003a2f277223 */ /* 0x000fc2000001080a */
[-CC-:B------:R-:W-:Y:S01]  /*9be0*/  FFMA.FTZ R40, R99, R58.reuse, -R10.reuse ;  /* 0x0000003a63287223 */ /* 0x180fe2000001080a */
[----:B------:R-:W-:-:S01]  /*9bf0*/  FFMA.FTZ R47, R101, R58, -R10 ;  /* 0x0000003a652f7223 */ /* 0x000fc2000001080a */
[----:B------:R1:W-:Y:S01]  /*9c00*/  MUFU.EX2 R42, R107 ;  /* 0x0000006b002a7308 */ /* 0x0003e20000000800 */
[----:B------:R-:W-:-:S01]  /*9c10*/  FFMA.FTZ R99, R117, R58, -R10 ;  /* 0x0000003a75637223 */ /* 0x000fc2000001080a */
[-CC-:B------:R-:W-:Y:S01]  /*9c20*/  FFMA.FTZ R101, R129, R58.reuse, -R10.reuse ;  /* 0x0000003a81657223 */ /* 0x180fe2000001080a */
[----:B------:R-:W-:-:S01]  /*9c30*/  FFMA.FTZ R3, R3, R58, -R10 ;  /* 0x0000003a03037223 */ /* 0x000fc2000001080a */
[-CC-:B------:R-:W-:Y:S01]  /*9c40*/  FFMA.FTZ R12, R12, R58.reuse, -R10.reuse ;  /* 0x0000003a0c0c7223 */ /* 0x180fe2000001080a */
[----:B------:R-:W-:-:S01]  /*9c50*/  FFMA.FTZ R85, R85, R58, -R10 ;  /* 0x0000003a55557223 */ /* 0x000fc2000001080a */
[-CC-:B------:R-:W-:Y:S01]  /*9c60*/  FFMA.FTZ R57, R57, R58.reuse, -R10.reuse ;  /* 0x0000003a39397223 */ /* 0x180fe2000001080a */
[----:B------:R-:W-:-:S01]  /*9c70*/  FFMA.FTZ R131, R131, R58, -R10 ;  /* 0x0000003a83837223 */ /* 0x000fc2000001080a */
[----:B------:R-:W-:Y:S01]  /*9c80*/  MUFU.EX2 R52, R123 ;  /* 0x0000007b00347308 */ /* 0x000fe20000000800 */
[----:B0-----:R-:W-:-:S07]  /*9c90*/  FMNMX.FTZ R60, R70, R127, !PT ;  /* 0x0000007f463c7209 */ /* 0x001fce0007810000 */
[----:B------:R0:W-:Y:S01]  /*9ca0*/  MUFU.EX2 R35, R34 ;  /* 0x0000002200237308 */ /* 0x0001e20000000800 */
[C---:B------:R-:W-:Y:S01]  /*9cb0*/  FSETP.NEU.FTZ.AND P1, PT, R60.reuse, -INF , PT ;  /* 0xff8000003c00780b */ /* 0x040fe20003f3d000 */
[-C--:B------:R-:W-:Y:S01]  /*9cc0*/  FFMA.FTZ R24, R60, R58.reuse, -8 ;  /* 0xc10000003c187423 */ /* 0x080fe2000001003a */
[----:B-1----:R-:W-:-:S01]  /*9cd0*/  FFMA.FTZ R107, R133, R58, -R10 ;  /* 0x0000003a856b7223 */ /* 0x002fc2000001080a */
[-CC-:B------:R-:W-:Y:S01]  /*9ce0*/  FFMA.FTZ R62, R135, R58.reuse, -R10.reuse ;  /* 0x0000003a873e7223 */ /* 0x180fe2000001080a */
[----:B------:R-:W-:-:S01]  /*9cf0*/  FFMA.FTZ R137, R137, R58, -R10 ;  /* 0x0000003a89897223 */ /* 0x000fc2000001080a */
[-CC-:B------:R-:W-:Y:S01]  /*9d00*/  FFMA.FTZ R139, R139, R58.reuse, -R10.reuse ;  /* 0x0000003a8b8b7223 */ /* 0x180fe2000001080a */
[----:B------:R-:W-:-:S01]  /*9d10*/  FFMA.FTZ R117, R141, R58, -R10 ;  /* 0x0000003a8d757223 */ /* 0x000fc2000001080a */
[-CC-:B------:R-:W-:Y:S01]  /*9d20*/  FFMA.FTZ R32, R143, R58.reuse, -R10.reuse ;  /* 0x0000003a8f207223 */ /* 0x180fe2000001080a */
[----:B------:R-:W-:-:S01]  /*9d30*/  FFMA.FTZ R49, R49, R58, -R10 ;  /* 0x0000003a31317223 */ /* 0x000fc2000001080a */
[-CC-:B0-----:R-:W-:Y:S01]  /*9d40*/  FFMA.FTZ R34, R145, R58.reuse, -R10.reuse ;  /* 0x0000003a91227223 */ /* 0x181fe2000001080a */
[----:B------:R-:W-:-:S01]  /*9d50*/  FFMA.FTZ R53, R53, R58, -R10 ;  /* 0x0000003a35357223 */ /* 0x000fc2000001080a */
[-CC-:B------:R-:W-:Y:S01]  /*9d60*/  FFMA.FTZ R64, R147, R58.reuse, -R10.reuse ;  /* 0x0000003a93407223 */ /* 0x180fe2000001080a */
[----:B------:R-:W-:-:S01]  /*9d70*/  FFMA.FTZ R119, R149, R58, -R10 ;  /* 0x0000003a95777223 */ /* 0x000fc2000001080a */
[-CC-:B------:R-:W-:Y:S01]  /*9d80*/  FFMA.FTZ R66, R153, R58.reuse, -R10.reuse ;  /* 0x0000003a99427223 */ /* 0x180fe2000001080a */
[----:B------:R-:W-:-:S01]  /*9d90*/  FFMA.FTZ R123, R151, R58, -R10 ;  /* 0x0000003a977b7223 */ /* 0x000fc2000001080a */
[-CC-:B------:R-:W-:Y:S01]  /*9da0*/  FFMA.FTZ R68, R155, R58.reuse, -R10.reuse ;  /* 0x0000003a9b447223 */ /* 0x180fe2000001080a */
[----:B------:R-:W-:-:S01]  /*9db0*/  FFMA.FTZ R129, R20, R58, -R10 ;  /* 0x0000003a14817223 */ /* 0x000fc2000001080a */
[----:B------:R-:W-:Y:S01]  /*9dc0*/  FSEL R10, R24, RZ, P1 ;  /* 0x000000ff180a7208 */ /* 0x000fe20000800000 */
[----:B------:R-:W0:Y:S04]  /*9dd0*/  S2R R110, SR_TID.X ;  /* 0x00000000006e7919 */ /* 0x000e280000002100 */
[----:B------:R-:W-:-:S01]  /*9de0*/  FFMA.FTZ R13, R13, R58, -R10 ;  /* 0x0000003a0d0d7223 */ /* 0x000fc2000001080a */
[-CC-:B------:R-:W-:Y:S01]  /*9df0*/  FFMA.FTZ R14, R14, R58.reuse, -R10.reuse ;  /* 0x0000003a0e0e7223 */ /* 0x180fe2000001080a */
[----:B------:R-:W-:-:S01]  /*9e00*/  FFMA.FTZ R20, R21, R58, -R10 ;  /* 0x0000003a15147223 */ /* 0x000fc2000001080a */
[----:B------:R-:W-:Y:S01]  /*9e10*/  MUFU.EX2 R3, R3 ;  /* 0x0000000300037308 */ /* 0x000fe20000000800 */
[----:B------:R-:W-:-:S07]  /*9e20*/  FFMA.FTZ R15, R15, R58, -R10 ;  /* 0x0000003a0f0f7223 */ /* 0x000fce000001080a */
[----:B------:R-:W1:Y:S01]  /*9e30*/  MUFU.EX2 R12, R12 ;  /* 0x0000000c000c7308 */ /* 0x000e620000000800 */
[----:B------:R-:W-:-:S07]  /*9e40*/  FFMA.FTZ R21, R91, R58, -R10 ;  /* 0x0000003a5b157223 */ /* 0x000fce000001080a */
[----:B------:R-:W-:Y:S08]  /*9e50*/  MUFU.EX2 R13, R13 ;  /* 0x0000000d000d7308 */ /* 0x000ff00000000800 */
[----:B------:R-:W2:Y:S01]  /*9e60*/  MUFU.EX2 R14, R14 ;  /* 0x0000000e000e7308 */ /* 0x000ea20000000800 */
[----:B------:R-:W-:-:S07]  /*9e70*/  FFMA.FTZ R24, R71, R58, -R10 ;  /* 0x0000003a47187223 */ /* 0x000fce000001080a */
[----:B------:R-:W3:Y:S08]  /*9e80*/  MUFU.EX2 R36, R36 ;  /* 0x0000002400247308 */ /* 0x000ef00000000800 */
[----:B------:R-:W4:Y:S01]  /*9e90*/  MUFU.EX2 R20, R20 ;  /* 0x0000001400147308 */ /* 0x000f220000000800 */
[----:B------:R-:W-:-:S07]  /*9ea0*/  FFMA.FTZ R70, R95, R58, -R10 ;  /* 0x0000003a5f467223 */ /* 0x000fce000001080a */
[----:B------:R-:W5:Y:S01]  /*9eb0*/  MUFU.EX2 R39, R39 ;  /* 0x0000002700277308 */ /* 0x000f620000000800 */
[----:B------:R-:W-:-:S07]  /*9ec0*/  FFMA.FTZ R78, R11, R58, -R10 ;  /* 0x0000003a0b4e7223 */ /* 0x000fce000001080a */
[----:B------:R-:W5:Y:S01]  /*9ed0*/  MUFU.EX2 R15, R15 ;  /* 0x0000000f000f7308 */ /* 0x000f620000000800 */
[----:B------:R-:W-:-:S01]  /*9ee0*/  FFMA.FTZ R84, R61, R58, -R10 ;  /* 0x0000003a3d547223 */ /* 0x000fc2000001080a */
[-CC-:B------:R-:W-:Y:S01]  /*9ef0*/  FFMA.FTZ R11, R25, R58.reuse, -R10.reuse ;  /* 0x0000003a190b7223 */ /* 0x180fe2000001080a */
[----:B------:R-:W-:-:S05]  /*9f00*/  FFMA.FTZ R25, R63, R58, -R10 ;  /* 0x0000003a3f197223 */ /* 0x000fca000001080a */
[----:B------:R-:W5:Y:S01]  /*9f10*/  MUFU.EX2 R38, R38 ;  /* 0x0000002600267308 */ /* 0x000f620000000800 */
[----:B-1----:R-:W-:-:S01]  /*9f20*/  FADD.FTZ R61, R3, R12 ;  /* 0x0000000c033d7221 */ /* 0x002fc20000010000 */
[----:B--2---:R-:W-:-:S06]  /*9f30*/  FADD.FTZ R63, R13, R14 ;  /* 0x0000000e0d3f7221 */ /* 0x004fcc0000010000 */
[----:B------:R-:W1:Y:S01]  /*9f40*/  MUFU.EX2 R21, R21 ;  /* 0x0000001500157308 */ /* 0x000e620000000800 */
[----:B------:R-:W-:-:S01]  /*9f50*/  FFMA.FTZ R91, R93, R58, -R10 ;  /* 0x0000003a5d5b7223 */ /* 0x000fc2000001080a */
[----:B---3--:R-:W-:-:S06]  /*9f60*/  FADD.FTZ R88, R36, R61 ;  /* 0x0000003d24587221 */ /* 0x008fcc0000010000 */
[----:B------:R-:W2:Y:S01]  /*9f70*/  MUFU.EX2 R45, R45 ;  /* 0x0000002d002d7308 */ /* 0x000ea20000000800 */
[----:B----4-:R-:W-:-:S01]  /*9f80*/  FADD.FTZ R90, R20, R63 ;  /* 0x0000003f145a7221 */ /* 0x010fc20000010000 */
[----:B------:R-:W-:-:S06]  /*9f90*/  FFMA.FTZ R71, R103, R58, -R10 ;  /* 0x0000003a67477223 */ /* 0x000fcc000001080a */
[----:B------:R-:W3:Y:S01]  /*9fa0*/  MUFU.EX2 R24, R24 ;  /* 0x0000001800187308 */ /* 0x000ee20000000800 */
[----:B0-----:R-:W-:Y:S01]  /*9fb0*/  LOP3.LUT R98, R110, 0x7f, RZ, 0xc0, !PT ;  /* 0x0000007f6e627812 */ /* 0x001fe200078ec0ff */
[----:B-----5:R-:W-:-:S06]  /*9fc0*/  FADD.FTZ R63, R39, R88 ;  /* 0x00000058273f7221 */ /* 0x020fcc0000010000 */
[----:B------:R-:W0:Y:S01]  /*9fd0*/  MUFU.EX2 R40, R40 ;  /* 0x0000002800287308 */ /* 0x000e220000000800 */
[----:B------:R-:W-:-:S07]  /*9fe0*/  FADD.FTZ R90, R15, R90 ;  /* 0x0000005a0f5a7221 */ /* 0x000fce0000010000 */
[----:B------:R-:W4:Y:S01]  /*9ff0*/  MUFU.EX2 R70, R70 ;  /* 0x0000004600467308 */ /* 0x000f220000000800 */
[----:B------:R-:W-:-:S01]  /*a000*/  FFMA.FTZ R80, R65, R58, -R10 ;  /* 0x0000003a41507223 */ /* 0x000fc2000001080a */
[----:B------:R-:W-:Y:S01]  /*a010*/  ISETP.NE.AND P2, PT, R98, RZ, PT ;  /* 0x000000ff6200720c */ /* 0x000fe20003f45270 */
[----:B------:R-:W-:-:S05]  /*a020*/  FADD.FTZ R88, R38, R63 ;  /* 0x0000003f26587221 */ /* 0x000fca0000010000 */
[----:B------:R-:W5:Y:S01]  /*a030*/  MUFU.EX2 R47, R47 ;  /* 0x0000002f002f7308 */ /* 0x000f620000000800 */
[----:B-1----:R-:W-:-:S01]  /*a040*/  FADD.FTZ R65, R21, R90 ;  /* 0x0000005a15417221 */ /* 0x002fc20000010000 */
[----:B------:R-:W-:-:S06]  /*a050*/  FFMA.FTZ R73, R73, R58, -R10 ;  /* 0x0000003a49497223 */ /* 0x000fcc000001080a */
[----:B------:R-:W1:Y:S01]  /*a060*/  MUFU.EX2 R91, R91 ;  /* 0x0000005b005b7308 */ /* 0x000e620000000800 */
[----:B------:R-:W-:-:S07]  /*a070*/  FFMA.FTZ R63, R43, R58, -R10 ;  /* 0x0000003a2b3f7223 */ /* 0x000fce000001080a */
[----:B------:R3:W-:Y:S01]  /*a080*/  MUFU.EX2 R127, R72 ;  /* 0x00000048007f7308 */ /* 0x0007e20000000800 */
[----:B------:R-:W-:-:S01]  /*a090*/  FFMA.FTZ R86, R69, R58, -R10 ;  /* 0x0000003a45567223 */ /* 0x000fc2000001080a */
[----:B--2---:R-:W-:Y:S01]  /*a0a0*/  FADD.FTZ R43, R45, R88 ;  /* 0x000000582d2b7221 */ /* 0x004fe20000010000 */
[----:B---3--:R-:W-:-:S05]  /*a0b0*/  FFMA.FTZ R72, R75, R58, -R10 ;  /* 0x0000003a4b487223 */ /* 0x008fca000001080a */
[----:B------:R-:W2:Y:S01]  /*a0c0*/  MUFU.EX2 R71, R71 ;  /* 0x0000004700477308 */ /* 0x000ea20000000800 */
[----:B------:R-:W-:-:S01]  /*a0d0*/  FADD.FTZ R69, R24, R65 ;  /* 0x0000004118457221 */ /* 0x000fc20000010000 */
[----:B------:R-:W-:Y:S01]  /*a0e0*/  FFMA.FTZ R76, R79, R58, -R10 ;  /* 0x0000003a4f4c7223 */ /* 0x000fe2000001080a */
[----:B0-----:R-:W-:-:S05]  /*a0f0*/  FADD.FTZ R88, R40, R43 ;  /* 0x0000002b28587221 */ /* 0x001fca0000010000 */
[----:B------:R-:W0:Y:S01]  /*a100*/  MUFU.EX2 R89, R89 ;  /* 0x0000005900597308 */ /* 0x000e220000000800 */
[----:B----4-:R-:W-:-:S01]  /*a110*/  FADD.FTZ R90, R70, R69 ;  /* 0x00000045465a7221 */ /* 0x010fc20000010000 */
[----:B------:R-:W-:-:S06]  /*a120*/  FFMA.FTZ R74, R77, R58, -R10 ;  /* 0x0000003a4d4a7223 */ /* 0x000fcc000001080a */
[----:B------:R-:W3:Y:S01]  /*a130*/  MUFU.EX2 R72, R72 ;  /* 0x0000004800487308 */ /* 0x000ee20000000800 */
[----:B------:R-:W-:-:S01]  /*a140*/  FFMA.FTZ R65, R29, R58, -R10 ;  /* 0x0000003a1d417223 */ /* 0x000fc2000001080a */
[----:B------:R-:W-:Y:S01]  /*a150*/  FFMA.FTZ R29, R33, R58, -R10 ;  /* 0x0000003a211d7223 */ /* 0x000fe2000001080a */
[----:B-----5:R-:W-:-:S05]  /*a160*/  FADD.FTZ R33, R47, R88 ;  /* 0x000000582f217221 */ /* 0x020fca0000010000 */
[----:B------:R-:W4:Y:S01]  /*a170*/  MUFU.EX2 R73, R73 ;  /* 0x0000004900497308 */ /* 0x000f220000000800 */
[----:B------:R-:W-:Y:S02]  /*a180*/  @!P2 VIADD R0, R0, 0x13240 ;  /* 0x000132400000a836 */ /* 0x000fe40000000000 */
[----:B-1----:R-:W-:Y:S01]  /*a190*/  FADD.FTZ R90, R91, R90 ;  /* 0x0000005a5b5a7221 */ /* 0x002fe20000010000 */
[----:B------:R-:W-:-:S01]  /*a1a0*/  FFMA.FTZ R75, R83, R58, -R10 ;  /* 0x0000003a534b7223 */ /* 0x000fc2000001080a */
[----:B------:R-:W-:-:S03]  /*a1b0*/  FFMA.FTZ R61, R27, R58, -R10 ;  /* 0x0000003a1b3d7223 */ /* 0x000fc6000001080a */
[----:B------:R-:W-:Y:S01]  /*a1c0*/  MUFU.EX2 R97, R97 ;  /* 0x0000006100617308 */ /* 0x000fe20000000800 */
[----:B------:R-:W-:-:S01]  /*a1d0*/  FADD.FTZ R88, R42, R33 ;  /* 0x000000212a587221 */ /* 0x000fc20000010000 */
[----:B------:R-:W-:Y:S01]  /*a1e0*/  FFMA.FTZ R43, R37, R58, -R10 ;  /* 0x0000003a252b7223 */ /* 0x000fe2000001080a */
[----:B--2---:R-:W-:-:S05]  /*a1f0*/  FADD.FTZ R37, R71, R90 ;  /* 0x0000005a47257221 */ /* 0x004fca0000010000 */
[----:B------:R-:W1:Y:S01]  /*a200*/  MUFU.EX2 R76, R76 ;  /* 0x0000004c004c7308 */ /* 0x000e620000000800 */
[----:B------:R-:W-:-:S01]  /*a210*/  FFMA.FTZ R79, R81, R58, -R10 ;  /* 0x0000003a514f7223 */ /* 0x000fc2000001080a */
[----:B------:R-:W-:Y:S01]  /*a220*/  @!P2 PRMT R27, RZ, 0x654, R0 ;  /* 0x00000654ff1ba816 */ /* 0x000fe20000000000 */
[----:B------:R-:W-:-:S05]  /*a230*/  FFMA.FTZ R82, R87, R58, -R10 ;  /* 0x0000003a57527223 */ /* 0x000fca000001080a */
[----:B------:R-:W-:Y:S01]  /*a240*/  MUFU.EX2 R99, R99 ;  /* 0x0000006300637308 */ /* 0x000fe20000000800 */
[----:B------:R2:W-:Y:S07]  /*a250*/  @!P2 SYNCS.ARRIVE.TRANS64.RED.A1T0 RZ, [R27+URZ], RZ ;  /* 0x000000ff1bffa9a7 */ /* 0x0005ee000810043f */
[----:B------:R-:W5:Y:S01]  /*a260*/  MUFU.EX2 R74, R74 ;  /* 0x0000004a004a7308 */ /* 0x000f620000000800 */
[----:B------:R-:W-:-:S07]  /*a270*/  FFMA.FTZ R77, R121, R58, -R10 ;  /* 0x0000003a794d7223 */ /* 0x000fce000001080a */
[----:B------:R0:W-:Y:S01]  /*a280*/  MUFU.EX2 R0, R61 ;  /* 0x0000003d00007308 */ /* 0x0001e20000000800 */
[----:B--2---:R-:W-:-:S07]  /*a290*/  FFMA.FTZ R27, R9, R58, -R10 ;  /* 0x0000003a091b7223 */ /* 0x004fce000001080a */
[----:B------:R-:W2:Y:S01]  /*a2a0*/  MUFU.EX2 R75, R75 ;  /* 0x0000004b004b7308 */ /* 0x000ea20000000800 */
[----:B0-----:R-:W-:-:S01]  /*a2b0*/  FADD.FTZ R61, R89, R88 ;  /* 0x00000058593d7221 */ /* 0x001fc20000010000 */
[----:B---3--:R-:W-:-:S03]  /*a2c0*/  FADD.FTZ R88, R72, R37 ;  /* 0x0000002548587221 */ /* 0x008fc60000010000 */
[----:B------:R-:W-:Y:S01]  /*a2d0*/  FADD.FTZ R90, R44, R61 ;  /* 0x0000003d2c5a7221 */ /* 0x000fe20000010000 */
[----:B----4-:R-:W-:-:S02]  /*a2e0*/  FADD.FTZ R61, R73, R88 ;  /* 0x00000058493d7221 */ /* 0x010fc40000010000 */
[----:B------:R-:W0:Y:S02]  /*a2f0*/  MUFU.EX2 R79, R79 ;  /* 0x0000004f004f7308 */ /* 0x000e240000000800 */
[----:B-1----:R-:W-:-:S01]  /*a300*/  FADD.FTZ R61, R76, R61 ;  /* 0x0000003d4c3d7221 */ /* 0x002fc20000010000 */
[----:B------:R-:W-:-:S05]  /*a310*/  FFMA.FTZ R37, R48, R58, -R10 ;  /* 0x0000003a30257223 */ /* 0x000fca000001080a */
[----:B------:R-:W1:Y:S01]  /*a320*/  MUFU.EX2 R85, R85 ;  /* 0x0000005500557308 */ /* 0x000e620000000800 */
[----:B-----5:R-:W-:-:S07]  /*a330*/  FADD.FTZ R88, R74, R61 ;  /* 0x0000003d4a587221 */ /* 0x020fce0000010000 */
[----:B------:R3:W-:Y:S01]  /*a340*/  MUFU.EX2 R9, R63 ;  /* 0x0000003f00097308 */ /* 0x0007e20000000800 */
[----:B------:R-:W-:-:S07]  /*a350*/  FFMA.FTZ R81, R125, R58, -R10 ;  /* 0x0000003a7d517223 */ /* 0x000fce000001080a */
[----:B------:R-:W4:Y:S01]  /*a360*/  MUFU.EX2 R82, R82 ;  /* 0x0000005200527308 */ /* 0x000f220000000800 */
[----:B---3--:R-:W-:-:S04]  /*a370*/  FADD.FTZ R63, R97, R90 ;  /* 0x0000005a613f7221 */ /* 0x008fc80000010000 */
[----:B------:R-:W-:-:S03]  /*a380*/  FADD.FTZ R48, R46, R63 ;  /* 0x0000003f2e307221 */ /* 0x000fc60000010000 */
[----:B------:R-:W3:Y:S01]  /*a390*/  MUFU.EX2 R77, R77 ;  /* 0x0000004d004d7308 */ /* 0x000ee20000000800 */
[----:B------:R-:W-:-:S01]  /*a3a0*/  FADD.FTZ R61, R99, R48 ;  /* 0x00000030633d7221 */ /* 0x000fc20000010000 */
[----:B--2---:R-:W-:Y:S01]  /*a3b0*/  FADD.FTZ R88, R75, R88 ;  /* 0x000000584b587221 */ /* 0x004fe20000010000 */
[----:B------:R-:W-:-:S01]  /*a3c0*/  FFMA.FTZ R51, R51, R58, -R10 ;  /* 0x0000003a33337223 */ /* 0x000fc2000001080a */
[----:B------:R-:W-:-:S04]  /*a3d0*/  FFMA.FTZ R55, R55, R58, -R10 ;  /* 0x0000003a37377223 */ /* 0x000fc8000001080a */
[----:B------:R-:W2:Y:S01]  /*a3e0*/  MUFU.EX2 R57, R57 ;  /* 0x0000003900397308 */ /* 0x000ea20000000800 */
[----:B------:R-:W-:-:S01]  /*a3f0*/  FFMA.FTZ R33, R26, R58, -R10 ;  /* 0x0000003a1a217223 */ /* 0x000fc2000001080a */
[-CC-:B------:R-:W-:Y:S01]  /*a400*/  FFMA.FTZ R109, R109, R58.reuse, -R10.reuse ;  /* 0x0000003a6d6d7223 */ /* 0x180fe2000001080a */
[----:B------:R-:W-:-:S01]  /*a410*/  FFMA.FTZ R67, R67, R58, -R10 ;  /* 0x0000003a43437223 */ /* 0x000fc2000001080a */
[-CC-:B------:R-:W-:Y:S01]  /*a420*/  FFMA.FTZ R31, R31, R58.reuse, -R10.reuse ;  /* 0x0000003a1f1f7223 */ /* 0x180fe2000001080a */
[----:B------:R-:W-:-:S03]  /*a430*/  FFMA.FTZ R113, R113, R58, -R10 ;  /* 0x0000003a71717223 */ /* 0x000fc6000001080a */
[----:B------:R-:W5:Y:S01]  /*a440*/  MUFU.EX2 R78, R78 ;  /* 0x0000004e004e7308 */ /* 0x000f620000000800 */
[----:B------:R-:W-:-:S01]  /*a450*/  FFMA.FTZ R115, R115, R58, -R10 ;  /* 0x0000003a73737223 */ /* 0x000fc2000001080a */
[----:B------:R-:W-:Y:S01]  /*a460*/  FADD.FTZ R90, R50, R61 ;  /* 0x0000003d325a7221 */ /* 0x000fe20000010000 */
[----:B------:R-:W-:-:S01]  /*a470*/  FFMA.FTZ R10, R41, R58, -R10 ;  /* 0x0000003a290a7223 */ /* 0x000fc2000001080a */
[----:B0-----:R-:W-:Y:S01]  /*a480*/  FADD.FTZ R41, R79, R88 ;  /* 0x000000584f297221 */ /* 0x001fe20000010000 */
[----:B------:R-:W-:-:S03]  /*a490*/  F2FP.SATFINITE.E4M3.F32.PACK_AB_MERGE_C R152, R39, R36, RZ ;  /* 0x000000242798723e */ /* 0x000fc600048070ff */
[----:B------:R-:W0:Y:S01]  /*a4a0*/  MUFU.EX2 R81, R81 ;  /* 0x0000005100517308 */ /* 0x000e220000000800 */
[----:B-1----:R-:W-:-:S01]  /*a4b0*/  FADD.FTZ R39, R85, R90 ;  /* 0x0000005a55277221 */ /* 0x002fc20000010000 */
[----:B----4-:R-:W-:Y:S01]  /*a4c0*/  FADD.FTZ R36, R82, R41 ;  /* 0x0000002952247221 */ /* 0x010fe20000010000 */
[----:B------:R-:W-:-:S05]  /*a4d0*/  F2FP.SATFINITE.E4M3.F32.PACK_AB_MERGE_C R154, R47, R40, RZ ;  /* 0x000000282f9a723e */ /* 0x000fca00048070ff */
[----:B------:R-:W1:Y:S01]  /*a4e0*/  MUFU.EX2 R101, R101 ;  /* 0x0000006500657308 */ /* 0x000e620000000800 */
[----:B------:R-:W-:-:S01]  /*a4f0*/  FADD.FTZ R40, R52, R39 ;  /* 0x0000002734287221 */ /* 0x000fc20000010000 */
[----:B---3--:R-:W-:-:S06]  /*a500*/  FADD.FTZ R39, R77, R36 ;  /* 0x000000244d277221 */ /* 0x008fcc0000010000 */
[----:B------:R-:W3:Y:S01]  /*a510*/  MUFU.EX2 R84, R84 ;  /* 0x0000005400547308 */ /* 0x000ee20000000800 */
[----:B--2---:R-:W-:-:S01]  /*a520*/  FADD.FTZ R41, R57, R40 ;  /* 0x0000002839297221 */ /* 0x004fc20000010000 */
[----:B-----5:R-:W-:-:S06]  /*a530*/  FADD.FTZ R36, R78, R39 ;  /* 0x000000274e247221 */ /* 0x020fcc0000010000 */
[----:B------:R-:W2:Y:S08]  /*a540*/  MUFU.EX2 R56, R131 ;  /* 0x0000008300387308 */ /* 0x000eb00000000800 */
[----:B------:R-:W4:Y:S01]  /*a550*/  MUFU.EX2 R11, R11 ;  /* 0x0000000b000b7308 */ /* 0x000f220000000800 */
[----:B------:R-:W-:-:S01]  /*a560*/  FADD.FTZ R40, R54, R41 ;  /* 0x0000002936287221 */ /* 0x000fc20000010000 */
[----:B0-----:R-:W-:-:S06]  /*a570*/  FADD.FTZ R39, R81, R36 ;  /* 0x0000002451277221 */ /* 0x001fcc0000010000 */
[----:B------:R-:W0:Y:S01]  /*a580*/  MUFU.EX2 R107, R107 ;  /* 0x0000006b006b7308 */ /* 0x000e220000000800 */
[----:B-1----:R-:W-:-:S07]  /*a590*/  F2FP.SATFINITE.E4M3.F32.PACK_AB_MERGE_C R136, R101, R54, RZ ;  /* 0x000000366588723e */ /* 0x002fce00048070ff */
[----:B------:R-:W1:Y:S01]  /*a5a0*/  MUFU.EX2 R80, R80 ;  /* 0x0000005000507308 */ /* 0x000e620000000800 */
[----:B------:R-:W-:-:S01]  /*a5b0*/  FADD.FTZ R101, R101, R40 ;  /* 0x0000002865657221 */ /* 0x000fc20000010000 */
[----:B---3--:R-:W-:-:S06]  /*a5c0*/  FADD.FTZ R36, R84, R39 ;  /* 0x0000002754247221 */ /* 0x008fcc0000010000 */
[----:B------:R-:W3:Y:S08]  /*a5d0*/  MUFU.EX2 R62, R62 ;  /* 0x0000003e003e7308 */ /* 0x000ef00000000800 */
[----:B------:R-:W5:Y:S01]  /*a5e0*/  MUFU.EX2 R25, R25 ;  /* 0x0000001900197308 */ /* 0x000f620000000800 */
[----:B--2---:R-:W-:-:S01]  /*a5f0*/  FADD.FTZ R40, R56, R101 ;  /* 0x0000006538287221 */ /* 0x004fc20000010000 */
[----:B----4-:R-:W-:-:S06]  /*a600*/  FADD.FTZ R39, R11, R36 ;  /* 0x000000240b277221 */ /* 0x010fcc0000010000 */
[----:B------:R-:W2:Y:S01]  /*a610*/  MUFU.EX2 R86, R86 ;  /* 0x0000005600567308 */ /* 0x000ea20000000800 */
[----:B0-----:R-:W-:-:S01]  /*a620*/  FADD.FTZ R41, R107, R40 ;  /* 0x000000286b297221 */ /* 0x001fc20000010000 */
[----:B-1----:R-:W-:-:S06]  /*a630*/  FADD.FTZ R36, R80, R39 ;  /* 0x0000002750247221 */ /* 0x002fcc0000010000 */
[----:B------:R-:W0:Y:S01]  /*a640*/  MUFU.EX2 R28, R137 ;  /* 0x00000089001c7308 */ /* 0x000e220000000800 */
[----:B------:R-:W-:Y:S01]  /*a650*/  F2FP.SATFINITE.E4M3.F32.PACK_AB_MERGE_C R152, R12, R3, R152 ;  /* 0x000000030c98723e */ /* 0x000fe20004807098 */
[----:B---3--:R-:W-:Y:S01]  /*a660*/  FADD.FTZ R40, R62, R41 ;  /* 0x000000293e287221 */ /* 0x008fe20000010000 */
[----:B-----5:R-:W-:-:S01]  /*a670*/  FADD.FTZ R3, R25, R36 ;  /* 0x0000002419037221 */ /* 0x020fc20000010000 */
[----:B------:R-:W-:-:S04]  /*a680*/  F2FP.SATFINITE.E4M3.F32.PACK_AB_MERGE_C R138, R111, R62, RZ ;  /* 0x0000003e6f8a723e */ /* 0x000fc800048070ff */
[----:B------:R-:W1:Y:S01]  /*a690*/  MUFU.EX2 R30, R139 ;  /* 0x0000008b001e7308 */ /* 0x000e620000000800 */
[----:B------:R-:W-:-:S01]  /*a6a0*/  FADD.FTZ R111, R111, R40 ;  /* 0x000000286f6f7221 */ /* 0x000fc20000010000 */
[----:B--2---:R-:W-:-:S06]  /*a6b0*/  FADD.FTZ R3, R86, R3 ;  /* 0x0000000356037221 */ /* 0x004fcc0000010000 */
[----:B------:R-:W2:Y:S01]  /*a6c0*/  MUFU.EX2 R27, R27 ;  /* 0x0000001b001b7308 */ /* 0x000ea20000000800 */
[----:B------:R-:W-:Y:S01]  /*a6d0*/  F2FP.SATFINITE.E4M3.F32.PACK_AB_MERGE_C R154, R45, R38, R154 ;  /* 0x000000262d9a723e */ /* 0x000fe2000480709a */
[----:B0-----:R-:W-:-:S06]  /*a6e0*/  FADD.FTZ R36, R28, R111 ;  /* 0x0000006f1c247221 */ /* 0x001fcc0000010000 */
[----:B------:R-:W0:Y:S01]  /*a6f0*/  MUFU.EX2 R117, R117 ;  /* 0x0000007500757308 */ /* 0x000e220000000800 */
[----:B------:R-:W-:-:S07]  /*a700*/  FADD.FTZ R38, R0, R3 ;  /* 0x0000000300267221 */ /* 0x000fce0000010000 */
[----:B------:R-:W-:Y:S01]  /*a710*/  MUFU.EX2 R26, R65 ;  /* 0x00000041001a7308 */ /* 0x000fe20000000800 */
[----:B------:R-:W-:-:S01]  /*a720*/  FADD.FTZ R3, R35, R36 ;  /* 0x0000002423037221 */ /* 0x000fc20000010000 */
[----:B------:R-:W-:-:S06]  /*a730*/  FADD.FTZ R38, R9, R38 ;  /* 0x0000002609267221 */ /* 0x000fcc0000010000 */
[----:B------:R-:W3:Y:S08]  /*a740*/  MUFU.EX2 R32, R32 ;  /* 0x0000002000207308 */ /* 0x000ef00000000800 */
[----:B------:R-:W4:Y:S01]  /*a750*/  MUFU.EX2 R29, R29 ;  /* 0x0000001d001d7308 */ /* 0x000f220000000800 */
[----:B-1----:R-:W-:-:S01]  /*a760*/  FADD.FTZ R40, R30, R3 ;  /* 0x000000031e287221 */ /* 0x002fc20000010000 */
[----:B--2---:R-:W-:-:S06]  /*a770*/  FADD.FTZ R3, R27, R38 ;  /* 0x000000261b037221 */ /* 0x004fcc0000010000 */
[----:B------:R-:W1:Y:S01]  /*a780*/  MUFU.EX2 R49, R49 ;  /* 0x0000003100317308 */ /* 0x000e620000000800 */
[----:B------:R-:W-:-:S07]  /*a790*/  F2FP.SATFINITE.E4M3.F32.PACK_AB_MERGE_C R15, R15, R20, RZ ;  /* 0x000000140f0f723e */ /* 0x000fce00048070ff */
[----:B------:R-:W2:Y:S01]  /*a7a0*/  MUFU.EX2 R48, R51 ;  /* 0x0000003300307308 */ /* 0x000ea20000000800 */
[C---:B0-----:R-:W-:Y:S01]  /*a7b0*/  F2FP.SATFINITE.E4M3.F32.PACK_AB_MERGE_C R140, R117.reuse, R30, RZ ;  /* 0x0000001e758c723e */ /* 0x041fe200048070ff */
[----:B------:R-:W-:-:S06]  /*a7c0*/  FADD.FTZ R117, R117, R40 ;  /* 0x0000002875757221 */ /* 0x000fcc0000010000 */
[----:B------:R-:W-:Y:S08]  /*a7d0*/  MUFU.EX2 R34, R34 ;  /* 0x0000002200227308 */ /* 0x000ff00000000800 */
[----:B------:R-:W0:Y:S08]  /*a7e0*/  MUFU.EX2 R53, R53 ;  /* 0x0000003500357308 */ /* 0x000e300000000800 */
[----:B------:R-:W5:Y:S01]  /*a7f0*/  MUFU.EX2 R43, R43 ;  /* 0x0000002b002b7308 */ /* 0x000f620000000800 */
[----:B---3--:R-:W-:-:S07]  /*a800*/  FADD.FTZ R30, R32, R117 ;  /* 0x00000075201e7221 */ /* 0x008fce0000010000 */
[----:B------:R-:W3:Y:S08]  /*a810*/  MUFU.EX2 R20, R55 ;  /* 0x0000003700147308 */ /* 0x000ef00000000800 */
[----:B------:R4:W-:Y:S01]  /*a820*/  MUFU.EX2 R12, R37 ;  /* 0x00000025000c7308 */ /* 0x0009e20000000800 */
[----:B------:R-:W-:Y:S02]  /*a830*/  F2FP.SATFINITE.E4M3.F32.PACK_AB_MERGE_C R140, R35, R28, R140 ;  /* 0x0000001c238c723e */ /* 0x000fe4000480708c */
[C---:B----4-:R-:W-:Y:S01]  /*a840*/  F2FP.SATFINITE.E4M3.F32.PACK_AB_MERGE_C R37, R26.reuse, R27, RZ ;  /* 0x0000001b1a25723e */ /* 0x050fe200048070ff */
[----:B------:R-:W-:-:S04]  /*a850*/  FADD.FTZ R26, R26, R3 ;  /* 0x000000031a1a7221 */ /* 0x000fc80000010000 */
[----:B------:R-:W-:Y:S01]  /*a860*/  MUFU.EX2 R66, R66 ;  /* 0x0000004200427308 */ /* 0x000fe20000000800 */
[----:B------:R-:W-:-:S07]  /*a870*/  FADD.FTZ R3, R29, R26 ;  /* 0x0000001a1d037221 */ /* 0x000fce0000010000 */
[----:B------:R-:W-:Y:S01]  /*a880*/  MUFU.EX2 R123, R123 ;  /* 0x0000007b007b7308 */ /* 0x000fe20000000800 */
[----:B-1----:R-:W-:-:S01]  /*a890*/  FADD.FTZ R27, R49, R30 ;  /* 0x0000001e311b7221 */ /* 0x002fc20000010000 */
[----:B--2---:R-:W-:-:S06]  /*a8a0*/  FADD.FTZ R28, R48, R3 ;  /* 0x00000003301c7221 */ /* 0x004fcc0000010000 */
[----:B------:R-:W1:Y:S01]  /*a8b0*/  MUFU.EX2 R64, R64 ;  /* 0x0000004000407308 */ /* 0x000e620000000800 */
[----:B0-----:R-:W-:-:S07]  /*a8c0*/  F2FP.SATFINITE.E4M3.F32.PACK_AB_MERGE_C R142, R53, R34, RZ ;  /* 0x00000022358e723e */ /* 0x001fce00048070ff */
[----:B------:R-:W0:Y:S01]  /*a8d0*/  MUFU.EX2 R33, R33 ;  /* 0x0000002100217308 */ /* 0x000e220000000800 */
[----:B------:R-:W-:-:S07]  /*a8e0*/  FADD.FTZ R34, R34, R27 ;  /* 0x0000001b22227221 */ /* 0x000fce0000010000 */
[----:B------:R-:W2:Y:S01]  /*a8f0*/  MUFU.EX2 R119, R119 ;  /* 0x0000007700777308 */ /* 0x000ea20000000800 */
[----:B-----5:R-:W-:-:S01]  /*a900*/  FADD.FTZ R3, R43, R28 ;  /* 0x0000001c2b037221 */ /* 0x020fc20000010000 */
[----:B------:R-:W-:Y:S01]  /*a910*/  FADD.FTZ R53, R53, R34 ;  /* 0x0000002235357221 */ /* 0x000fe20000010000 */
[----:B---3--:R-:W-:-:S05]  /*a920*/  F2FP.SATFINITE.E4M3.F32.PACK_AB_MERGE_C R43, R20, R43, RZ ;  /* 0x0000002b142b723e */ /* 0x008fca00048070ff */
[----:B------:R-:W3:Y:S01]  /*a930*/  MUFU.EX2 R109, R109 ;  /* 0x0000006d006d7308 */ /* 0x000ee20000000800 */
[----:B------:R-:W-:-:S01]  /*a940*/  FADD.FTZ R20, R20, R3 ;  /* 0x0000000314147221 */ /* 0x000fc20000010000 */
[----:B------:R-:W-:Y:S01]  /*a950*/  F2FP.SATFINITE.E4M3.F32.PACK_AB_MERGE_C R153, R14, R13, R15 ;  /* 0x0000000d0e99723e */ /* 0x000fe2000480700f */
[----:B-1----:R-:W-:-:S01]  /*a960*/  FADD.FTZ R14, R64, R53 ;  /* 0x00000035400e7221 */ /* 0x002fc20000010000 */
[----:B------:R-:W-:-:S04]  /*a970*/  F2FP.SATFINITE.E4M3.F32.PACK_AB_MERGE_C R144, R123, R66, RZ ;  /* 0x000000427b90723e */ /* 0x000fc800048070ff */
[----:B------:R-:W1:Y:S01]  /*a980*/  MUFU.EX2 R36, R67 ;  /* 0x0000004300247308 */ /* 0x000e620000000800 */
[----:B0-----:R-:W-:-:S01]  /*a990*/  FADD.FTZ R3, R33, R20 ;  /* 0x0000001421037221 */ /* 0x001fc20000010000 */
[----:B--2---:R-:W-:-:S06]  /*a9a0*/  F2FP.SATFINITE.E4M3.F32.PACK_AB_MERGE_C R144, R119, R64, R144 ;  /* 0x000000407790723e */ /* 0x004fcc0004807090 */
[----:B------:R-:W-:Y:S01]  /*a9b0*/  MUFU.EX2 R8, R8 ;  /* 0x0000000800087308 */ /* 0x000fe20000000800 */
[----:B------:R-:W-:-:S07]  /*a9c0*/  FADD.FTZ R119, R119, R14 ;  /* 0x0000000e77777221 */ /* 0x000fce0000010000 */
[----:B------:R-:W-:Y:S01]  /*a9d0*/  MUFU.EX2 R129, R129 ;  /* 0x0000008100817308 */ /* 0x000fe20000000800 */
[----:B------:R-:W-:-:S07]  /*a9e0*/  FADD.FTZ R14, R12, R3 ;  /* 0x000000030c0e7221 */ /* 0x000fce0000010000 */
[----:B------:R-:W0:Y:S08]  /*a9f0*/  MUFU.EX2 R68, R68 ;  /* 0x0000004400447308 */ /* 0x000e300000000800 */
[----:B------:R-:W2:Y:S01]  /*aa00*/  MUFU.EX2 R31, R31 ;  /* 0x0000001f001f7308 */ /* 0x000ea20000000800 */
[----:B------:R-:W-:-:S01]  /*aa10*/  FADD.FTZ R66, R66, R119 ;  /* 0x0000007742427221 */ /* 0x000fc20000010000 */
[----:B---3--:R-:W-:-:S06]  /*aa20*/  FADD.FTZ R3, R109, R14 ;  /* 0x0000000e6d037221 */ /* 0x008fcc0000010000 */
[----:B------:R-:W3:Y:S01]  /*aa30*/  MUFU.EX2 R26, R113 ;  /* 0x00000071001a7308 */ /* 0x000ee20000000800 */
[----:B------:R-:W-:-:S01]  /*aa40*/  FADD.FTZ R123, R123, R66 ;  /* 0x000000427b7b7221 */ /* 0x000fc20000010000 */
[----:B-1----:R-:W-:-:S06]  /*aa50*/  F2FP.SATFINITE.E4M3.F32.PACK_AB_MERGE_C R109, R36, R109, RZ ;  /* 0x0000006d246d723e */ /* 0x002fcc00048070ff */
[----:B------:R-:W1:Y:S01]  /*aa60*/  MUFU.EX2 R115, R115 ;  /* 0x0000007300737308 */ /* 0x000e620000000800 */
[----:B------:R-:W-:-:S07]  /*aa70*/  FADD.FTZ R36, R36, R3 ;  /* 0x0000000324247221 */ /* 0x000fce0000010000 */
[----:B------:R-:W4:Y:S01]  /*aa80*/  MUFU.EX2 R10, R10 ;  /* 0x0000000a000a7308 */ /* 0x000f220000000800 */
[----:B------:R-:W-:Y:S02]  /*aa90*/  ISETP.GE.AND P1, PT, R105, 0xa1, PT ;  /* 0x000000a16900780c */ /* 0x000fe40003f26270 */
[----:B------:R-:W-:Y:S01]  /*aaa0*/  F2FP.SATFINITE.E4M3.F32.PACK_AB_MERGE_C R141, R9, R0, R37 ;  /* 0x00000000098d723e */ /* 0x000fe20004807025 */
[----:B0-----:R-:W-:-:S01]  /*aab0*/  FADD.FTZ R0, R68, R123 ;  /* 0x0000007b44007221 */ /* 0x001fc20000010000 */
[----:B------:R-:W-:Y:S01]  /*aac0*/  F2FP.SATFINITE.E4M3.F32.PACK_AB_MERGE_C R9, R129, R8, RZ ;  /* 0x000000088109723e */ /* 0x000fe200048070ff */
[----:B--2---:R-:W-:-:S03]  /*aad0*/  FADD.FTZ R3, R31, R36 ;  /* 0x000000241f037221 */ /* 0x004fc60000010000 */
[C---:B------:R-:W-:Y:S01]  /*aae0*/  F2FP.SATFINITE.E4M3.F32.PACK_AB_MERGE_C R146, R127.reuse, R68, R9 ;  /* 0x000000447f92723e */ /* 0x040fe20004807009 */
[----:B------:R-:W-:-:S01]  /*aaf0*/  FADD.FTZ R127, R127, R0 ;  /* 0x000000007f7f7221 */ /* 0x000fc20000010000 */
[----:B---3--:R-:W-:Y:S01]  /*ab00*/  FADD.FTZ R0, R26, R3 ;  /* 0x000000031a007221 */ /* 0x008fe20000010000 */
[----:B------:R-:W-:Y:S01]  /*ab10*/  F2FP.SATFINITE.E4M3.F32.PACK_AB_MERGE_C R148, R97, R44, RZ ;  /* 0x0000002c6194723e */ /* 0x000fe200048070ff */
[----:B------:R-:W-:Y:S01]  /*ab20*/  IMAD.MOV.U32 R55, RZ, RZ, RZ ;  /* 0x000000ffff377224 */ /* 0x000fe200078e00ff */
[----:B------:R-:W-:Y:S01]  /*ab30*/  F2FP.SATFINITE.E4M3.F32.PACK_AB_MERGE_C R150, R85, R50, RZ ;  /* 0x000000325596723e */ /* 0x000fe200048070ff */
[----:B------:R-:W-:Y:S01]  /*ab40*/  FADD.FTZ R8, R8, R127 ;  /* 0x0000007f08087221 */ /* 0x000fe20000010000 */
[----:B------:R-:W-:Y:S01]  /*ab50*/  F2FP.SATFINITE.E4M3.F32.PACK_AB_MERGE_C R70, R91, R70, RZ ;  /* 0x000000465b46723e */ /* 0x000fe200048070ff */
[----:B-1----:R-:W-:Y:S01]  /*ab60*/  FADD.FTZ R15, R115, R0 ;  /* 0x00000000730f7221 */ /* 0x002fe20000010000 */
[----:B------:R-:W-:Y:S02]  /*ab70*/  F2FP.SATFINITE.E4M3.F32.PACK_AB_MERGE_C R25, R86, R25, RZ ;  /* 0x000000195619723e */ /* 0x000fe400048070ff */
[----:B----4-:R-:W-:Y:S01]  /*ab80*/  F2FP.SATFINITE.E4M3.F32.PACK_AB_MERGE_C R3, R10, R115, RZ ;  /* 0x000000730a03723e */ /* 0x010fe200048070ff */
[----:B------:R-:W-:Y:S01]  /*ab90*/  BSSY B0, `(.L_x_377) ;  /* 0x0000336000007945 */ /* 0x000fe20003800000 */
[----:B------:R-:W-:-:S02]  /*aba0*/  F2FP.SATFINITE.E4M3.F32.PACK_AB_MERGE_C R73, R76, R73, RZ ;  /* 0x000000494c49723e */ /* 0x000fc400048070ff */
[----:B------:R-:W-:Y:S02]  /*abb0*/  F2FP.SATFINITE.E4M3.F32.PACK_AB_MERGE_C R79, R82, R79, RZ ;  /* 0x0000004f524f723e */ /* 0x000fe400048070ff */
[----:B------:R-:W-:Y:S01]  /*abc0*/  F2FP.SATFINITE.E4M3.F32.PACK_AB_MERGE_C R81, R84, R81, RZ ;  /* 0x000000515451723e */ /* 0x000fe200048070ff */
[----:B------:R-:W-:Y:S01]  /*abd0*/  FADD.FTZ R20, R129, R8 ;  /* 0x0000000881147221 */ /* 0x000fe20000010000 */
[----:B------:R-:W-:Y:S01]  /*abe0*/  F2FP.SATFINITE.E4M3.F32.PACK_AB_MERGE_C R148, R89, R42, R148 ;  /* 0x0000002a5994723e */ /* 0x000fe20004807094 */
[----:B------:R-:W-:Y:S01]  /*abf0*/  FADD.FTZ R15, R10, R15 ;  /* 0x0000000f0a0f7221 */ /* 0x000fe20000010000 */
[----:B------:R-:W-:Y:S01]  /*ac00*/  F2FP.SATFINITE.E4M3.F32.PACK_AB_MERGE_C R150, R99, R46, R150 ;  /* 0x0000002e6396723e */ /* 0x000fe20004807096 */
[--C-:B------:R-:W-:Y:S01]  /*ac10*/  IMAD.MOV.U32 R54, RZ, RZ, R55.reuse ;  /* 0x000000ffff367224 */ /* 0x100fe200078e0037 */
[----:B------:R-:W-:Y:S01]  /*ac20*/  F2FP.SATFINITE.E4M3.F32.PACK_AB_MERGE_C R136, R57, R52, R136 ;  /* 0x000000343988723e */ /* 0x000fe20004807088 */
[--C-:B------:R-:W-:Y:S01]  /*ac30*/  IMAD.MOV.U32 R52, RZ, RZ, R55.reuse ;  /* 0x000000ffff347224 */ /* 0x100fe200078e0037 */
[----:B------:R-:W-:Y:S01]  /*ac40*/  F2FP.SATFINITE.E4M3.F32.PACK_AB_MERGE_C R142, R49, R32, R142 ;  /* 0x00000020318e723e */ /* 0x000fe2000480708e */
[--C-:B------:R-:W-:Y:S01]  /*ac50*/  IMAD.MOV.U32 R51, RZ, RZ, R55.reuse ;  /* 0x000000ffff337224 */ /* 0x100fe200078e0037 */
[----:B------:R-:W-:Y:S01]  /*ac60*/  F2FP.SATFINITE.E4M3.F32.PACK_AB_MERGE_C R155, R24, R21, R70 ;  /* 0x00000015189b723e */ /* 0x000fe20004807046 */
[----:B------:R-:W-:Y:S01]  /*ac70*/  IMAD.MOV.U32 R50, RZ, RZ, R55 ;  /* 0x000000ffff327224 */ /* 0x000fe200078e0037 */
[----:B------:R-:W-:Y:S01]  /*ac80*/  F2FP.SATFINITE.E4M3.F32.PACK_AB_MERGE_C R139, R80, R11, R25 ;  /* 0x0000000b508b723e */ /* 0x000fe20004807019 */
[----:B------:R-:W-:Y:S01]  /*ac90*/  IMAD.MOV.U32 R49, RZ, RZ, R55 ;  /* 0x000000ffff317224 */ /* 0x000fe200078e0037 */
[----:B------:R-:W-:Y:S01]  /*aca0*/  F2FP.SATFINITE.E4M3.F32.PACK_AB_MERGE_C R143, R48, R29, R43 ;  /* 0x0000001d308f723e */ /* 0x000fe2000480702b */
[----:B------:R-:W-:Y:S01]  /*acb0*/  IMAD.MOV.U32 R48, RZ, RZ, R55 ;  /* 0x000000ffff307224 */ /* 0x000fe200078e0037 */
[----:B------:R-:W-:Y:S01]  /*acc0*/  F2FP.SATFINITE.E4M3.F32.PACK_AB_MERGE_C R145, R12, R33, R109 ;  /* 0x000000210c91723e */ /* 0x000fe2000480706d */
[----:B------:R-:W-:Y:S01]  /*acd0*/  IMAD.MOV.U32 R47, RZ, RZ, R55 ;  /* 0x000000ffff2f7224 */ /* 0x000fe200078e0037 */
[----:B------:R-:W-:Y:S01]  /*ace0*/  F2FP.SATFINITE.E4M3.F32.PACK_AB_MERGE_C R147, R26, R31, R3 ;  /* 0x0000001f1a93723e */ /* 0x000fe20004807003 */
[--C-:B------:R-:W-:Y:S01]  /*acf0*/  IMAD.MOV.U32 R45, RZ, RZ, R55.reuse ;  /* 0x000000ffff2d7224 */ /* 0x100fe200078e0037 */
[----:B------:R-:W-:Y:S01]  /*ad00*/  ISETP.NE.AND P0, PT, R106, RZ, PT ;  /* 0x000000ff6a00720c */ /* 0x000fe20003f05270 */
        /* <DEDUP_REMOVED lines=9> */
[-C--:B------:R-:W-:Y:S01]  /*ada0*/  MOV R53, R55.reuse ;  /* 0x0000003700357202 */ /* 0x080fe20000000f00 */
[--C-:B------:R-:W-:Y:S01]  /*adb0*/  IMAD.MOV.U32 R38, RZ, RZ, R55.reuse ;  /* 0x000000ffff267224 */ /* 0x100fe200078e0037 */
[-C--:B------:R-:W-:Y:S01]  /*adc0*/  MOV R46, R55.reuse ;  /* 0x00000037002e7202 */ /* 0x080fe20000000f00 */
[--C-:B------:R-:W-:Y:S01]  /*add0*/  IMAD.MOV.U32 R37, RZ, RZ, R55.reuse ;  /* 0x000000ffff257224 */ /* 0x100fe200078e0037 */
[-C--:B------:R-:W-:Y:S01]  /*ade0*/  MOV R39, R55.reuse ;  /* 0x0000003700277202 */ /* 0x080fe20000000f00 */
[--C-:B------:R-:W-:Y:S01]  /*adf0*/  IMAD.MOV.U32 R36, RZ, RZ, R55.reuse ;  /* 0x000000ffff247224 */ /* 0x100fe200078e0037 */
[-C--:B------:R-:W-:Y:S01]  /*ae00*/  MOV R32, R55.reuse ;  /* 0x0000003700207202 */ /* 0x080fe20000000f00 */
[--C-:B------:R-:W-:Y:S01]  /*ae10*/  IMAD.MOV.U32 R35, RZ, RZ, R55.reuse ;  /* 0x000000ffff237224 */ /* 0x100fe200078e0037 */
[----:B------:R-:W-:Y:S01]  /*ae20*/  MOV R25, R55 ;  /* 0x0000003700197202 */ /* 0x000fe20000000f00 */
[----:B------:R-:W-:-:S02]  /*ae30*/  IMAD.MOV.U32 R34, RZ, RZ, R55 ;  /* 0x000000ffff227224 */ /* 0x000fc400078e0037 */
[--C-:B------:R-:W-:Y:S02]  /*ae40*/  IMAD.MOV.U32 R33, RZ, RZ, R55.reuse ;  /* 0x000000ffff217224 */ /* 0x100fe400078e0037 */
[--C-:B------:R-:W-:Y:S02]  /*ae50*/  IMAD.MOV.U32 R31, RZ, RZ, R55.reuse ;  /* 0x000000ffff1f7224 */ /* 0x100fe400078e0037 */
[--C-:B------:R-:W-:Y:S02]  /*ae60*/  IMAD.MOV.U32 R30, RZ, RZ, R55.reuse ;  /* 0x000000ffff1e7224 */ /* 0x100fe400078e0037 */
[--C-:B------:R-:W-:Y:S02]  /*ae70*/  IMAD.MOV.U32 R29, RZ, RZ, R55.reuse ;  /* 0x000000ffff1d7224 */ /* 0x100fe400078e0037 */
[--C-:B------:R-:W-:Y:S02]  /*ae80*/  IMAD.MOV.U32 R28, RZ, RZ, R55.reuse ;  /* 0x000000ffff1c7224 */ /* 0x100fe400078e0037 */
[----:B------:R-:W-:-:S02]  /*ae90*/  IMAD.MOV.U32 R27, RZ, RZ, R55 ;  /* 0x000000ffff1b7224 */ /* 0x000fc400078e0037 */
[--C-:B------:R-:W-:Y:S02]  /*aea0*/  IMAD.MOV.U32 R26, RZ, RZ, R55.reuse ;  /* 0x000000ffff1a7224 */ /* 0x100fe400078e0037 */
[----:B------:R-:W-:Y:S01]  /*aeb0*/  IMAD.MOV.U32 R24, RZ, RZ, R55 ;  /* 0x000000ffff187224 */ /* 0x000fe200078e0037 */
[----:B------:R-:W-:Y:S06]  /*aec0*/  @!P1 BRA `(.L_x_378) ;  /* 0x0000003000089947 */ /* 0x000fec0003800000 */
[----:B------:R0:W5:Y:S01]  /*aed0*/  LDL.LU R9, [R1+0xc] ;  /* 0x00000c0001097983 */ /* 0x0001620000300800 */
[----:B------:R-:W-:Y:S01]  /*aee0*/  VIADD R0, R104, 0xfffffffe ;  /* 0xfffffffe68007836 */ /* 0x000fe20000000000 */
[----:B------:R-:W-:Y:S01]  /*aef0*/  CS2R R54, SRZ ;  /* 0x0000000000367805 */ /* 0x000fe2000001ff00 */
[----:B------:R-:W-:Y:S01]  /*af00*/  IMAD.MOV.U32 R3, RZ, RZ, R60 ;  /* 0x000000ffff037224 */ /* 0x000fe200078e003c */
[----:B------:R-:W-:Y:S01]  /*af10*/  CS2R R52, SRZ ;  /* 0x0000000000347805 */ /* 0x000fe2000001ff00 */
[----:B------:R-:W-:Y:S01]  /*af20*/  IMAD.MOV.U32 R12, RZ, RZ, R59 ;  /* 0x000000ffff0c7224 */ /* 0x000fe200078e003b */
[----:B------:R-:W-:Y:S01]  /*af30*/  CS2R R50, SRZ ;  /* 0x0000000000327805 */ /* 0x000fe2000001ff00 */
[----:B------:R-:W-:Y:S01]  /*af40*/  IMAD.MOV.U32 R8, RZ, RZ, R108 ;  /* 0x000000ffff087224 */ /* 0x000fe200078e006c */
        /* <DEDUP_REMOVED lines=12> */
[----:B0-----:R-:W-:-:S07]  /*b010*/  CS2R R24, SRZ ;  /* 0x0000000000187805 */ /* 0x001fce000001ff00 */
.L_x_390:
[----:B-----5:R-:W-:-:S04]  /*b020*/  ISETP.NE.AND P1, PT, R8, 0x1, PT ;  /* 0x000000010800780c */ /* 0x020fc80003f25270 */
[----:B------:R-:W-:-:S04]  /*b030*/  SEL R10, RZ, 0x1, P1 ;  /* 0x00000001ff0a7807 */ /* 0x000fc80000800000 */
[----:B-----5:R-:W-:-:S05]  /*b040*/  LOP3.LUT R13, R9, R10, RZ, 0x3c, !PT ;  /* 0x0000000a090d7212 */ /* 0x020fca00078e3cff */
[----:B0-----:R0:W-:Y:S01]  /*b050*/  STL [R1+0xc], R13 ;  /* 0x00000c0d01007387 */ /* 0x0011e20000100800 */
[----:B------:R-:W-:Y:S05]  /*b060*/  @!P0 BRA `(.L_x_379) ;  /* 0x0000000000048947 */ /* 0x000fea0003800000 */
[----:B------:R-:W-:Y:S01]  /*b070*/  BPT.TRAP 0x1 ;  /* 0x000000040000795c */ /* 0x000fe20000300000 */
.L_x_379:
[----:B------:R-:W-:-:S05]  /*b080*/  VIADD R10, R8, 0x1 ;  /* 0x00000001080a7836 */ /* 0x000fca0000000000 */
[----:B------:R-:W-:-:S04]  /*b090*/  ISETP.NE.AND P1, PT, R10, 0x2, PT ;  /* 0x000000020a00780c */ /* 0x000fc80003f25270 */
[----:B------:R-:W-:Y:S02]  /*b0a0*/  SEL R11, R10, RZ, P1 ;  /* 0x000000ff0a0b7207 */ /* 0x000fe40000800000 */
[----:B------:R-:W-:Y:S02]  /*b0b0*/  SHF.L.U32 R10, R13, 0x1f, RZ ;  /* 0x0000001f0d0a7819 */ /* 0x000fe400000006ff */
[----:B0-----:R-:W-:Y:S01]  /*b0c0*/  LEA R13, R11, R16, 0x3 ;  /* 0x000000100b0d7211 */ /* 0x001fe200078e18ff */
[----:B------:R0:W-:Y:S03]  /*b0d0*/  STL [R1+0x4], R11 ;  /* 0x0000040b01007387 */ /* 0x0001e60000100800 */
[----:B------:R0:W1:Y:S01]  /*b0e0*/  SYNCS.PHASECHK.TRANS64.TRYWAIT P1, [R13+URZ+0x13230], R10 ;  /* 0x0132300a0d0075a7 */ /* 0x000062000802017f */
[----:B------:R-:W-:Y:S05]  /*b0f0*/  @!P0 BRA `(.L_x_380) ;  /* 0x0000000000048947 */ /* 0x000fea0003800000 */
[----:B------:R-:W-:Y:S01]  /*b100*/  BPT.TRAP 0x1 ;  /* 0x000000040000795c */ /* 0x000fe20000300000 */
.L_x_380:
[----:B------:R-:W2:Y:S01]  /*b110*/  LDL R14, [R1+0x10] ;  /* 0x00001000010e7983 */ /* 0x000ea20000100800 */
[----:B------:R-:W-:Y:S01]  /*b120*/  BSSY B1, `(.L_x_381) ;  /* 0x0000007000017945 */ /* 0x000fe20003800000 */
[----:B--2---:R-:W-:-:S04]  /*b130*/  IMAD R14, R11, 0x280, R14 ;  /* 0x000002800b0e7824 */ /* 0x004fc800078e020e */
[C---:B------:R-:W-:Y:S02]  /*b140*/  VIADD R56, R14.reuse, 0x80 ;  /* 0x000000800e387836 */ /* 0x040fe40000000000 */
[----:B------:R-:W-:Y:S01]  /*b150*/  VIADD R21, R14, 0x100 ;  /* 0x000001000e157836 */ /* 0x000fe20000000000 */
[----:B-1----:R-:W-:Y:S06]  /*b160*/  @P1 BRA `(.L_x_382) ;  /* 0x0000000000081947 */ /* 0x002fec0003800000 */
[----:B------:R-:W1:Y:S02]  /*b170*/  SYNCS.PHASECHK.TRANS64.TRYWAIT P1, [R13+URZ+0x13230], R10 ;  /* 0x0132300a0d0075a7 */ /* 0x000e64000802017f */
[----:B-1----:R-:W-:Y:S05]  /*b180*/  @!P1 BRA `(.L_x_383) ;  /* 0x000000b000f89947 */ /* 0x002fea0003800000 */
.L_x_382:
[----:B------:R-:W-:Y:S05]  /*b190*/  BSYNC B1 ;  /* 0x0000000000017941 */ /* 0x000fea0003800000 */
.L_x_381:
[----:B01----:R-:W-:Y:S01]  /*b1a0*/  IMAD.MOV.U32 R10, RZ, RZ, R14 ;  /* 0x000000ffff0a7224 */ /* 0x003fe200078e000e */
[----:B------:R-:W-:Y:S01]  /*b1b0*/  R2UR UR4, R4 ;  /* 0x00000000040472ca */ /* 0x000fe200000e0000 */
[----:B------:R-:W-:Y:S01]  /*b1c0*/  IMAD.MOV.U32 R11, RZ, RZ, -0x7fffffe0 ;  /* 0x80000020ff0b7424 */ /* 0x000fe200078e00ff */
[----:B------:R-:W-:Y:S01]  /*b1d0*/  R2UR UR5, R5 ;  /* 0x00000000050572ca */ /* 0x000fe200000e0000 */
[----:B------:R-:W-:Y:S01]  /*b1e0*/  WARPGROUP.ARRIVE ;  /* 0x00000000000079c5 */ /* 0x000fe20000000000 */
[----:B------:R-:W-:Y:S01]  /*b1f0*/  R2UR UR6, R10 ;  /* 0x000000000a0672ca */ /* 0x000fe200000e0000 */
[----:B------:R-:W-:Y:S01]  /*b200*/  IMAD.MOV.U32 R57, RZ, RZ, -0x7fffffe0 ;  /* 0x80000020ff397424 */ /* 0x000fe200078e00ff */
[----:B------:R-:W-:Y:S01]  /*b210*/  R2UR UR7, R11 ;  /* 0x000000000b0772ca */ /* 0x000fe200000e0000 */
[----:B------:R-:W-:Y:S01]  /*b220*/  VIADD R58, R14, 0x182 ;  /* 0x000001820e3a7836 */ /* 0x000fe20000000000 */
[----:B------:R-:W-:Y:S01]  /*b230*/  R2UR UR10, R56 ;  /* 0x00000000380a72ca */ /* 0x000fe200000e0000 */
[----:B------:R-:W-:Y:S01]  /*b240*/  VIADD R56, R14, 0x180 ;  /* 0x000001800e387836 */ /* 0x000fe20000000000 */
[----:B------:R-:W-:Y:S01]  /*b250*/  R2UR UR11, R57 ;  /* 0x00000000390b72ca */ /* 0x000fe200000e0000 */
[----:B------:R-:W-:Y:S01]  /*b260*/  IMAD.MOV.U32 R59, RZ, RZ, -0x7fffffe0 ;  /* 0x80000020ff3b7424 */ /* 0x000fe200078e00ff */
[----:B------:R-:W-:-:S02]  /*b270*/  R2UR UR8, R4 ;  /* 0x00000000040872ca */ /* 0x000fc400000e0000 */
[----:B------:R-:W-:Y:S02]  /*b280*/  R2UR UR9, R5 ;  /* 0x00000000050972ca */ /* 0x000fe400000e0000 */
[----:B------:R-:W-:Y:S02]  /*b290*/  MOV R10, R21 ;  /* 0x00000015000a7202 */ /* 0x000fe40000000f00 */
[----:B------:R-:W-:Y:S01]  /*b2a0*/  R2UR UR15, R11 ;  /* 0x000000000b0f72ca */ /* 0x000fe200000e0000 */
[----:B------:R-:W-:Y:S01]  /*b2b0*/  QGMMA.64x32x32.F32.E4M3.E4M3 R120, gdesc[UR4], RZ, !UPT, gsb0 ;  /* 0x00600000047879f3 */ /* 0x000fe2000c0008ff */
[----:B------:R-:W-:Y:S01]  /*b2c0*/  R2UR UR14, R10 ;  /* 0x000000000a0e72ca */ /* 0x000fe200000e0000 */
[----:B------:R-:W-:Y:S01]  /*b2d0*/  VIADD R10, R14, 0x200 ;  /* 0x000002000e0a7836 */ /* 0x000fe20000000000 */
[----:B------:R-:W-:Y:S02]  /*b2e0*/  R2UR UR12, R4 ;  /* 0x00000000040c72ca */ /* 0x000fe400000e0000 */
[----:B------:R-:W-:-:S02]  /*b2f0*/  R2UR UR13, R5 ;  /* 0x00000000050d72ca */ /* 0x000fc400000e0000 */
[----:B------:R-:W-:Y:S01]  /*b300*/  R2UR UR18, R56 ;  /* 0x00000000381272ca */ /* 0x000fe200000e0000 */
[----:B------:R-:W-:Y:S01]  /*b310*/  VIADD R56, R14, 0x2 ;  /* 0x000000020e387836 */ /* 0x000fe20000000000 */
[----:B------:R-:W-:Y:S02]  /*b320*/  R2UR UR19, R57 ;  /* 0x00000000391372ca */ /* 0x000fe400000e0000 */
[----:B------:R-:W-:Y:S02]  /*b330*/  R2UR UR16, R4 ;  /* 0x00000000041072ca */ /* 0x000fe400000e0000 */
[----:B------:R-:W-:Y:S02]  /*b340*/  R2UR UR17, R5 ;  /* 0x00000000051172ca */ /* 0x000fe400000e0000 */
[----:B------:R-:W-:Y:S01]  /*b350*/  R2UR UR22, R10 ;  /* 0x000000000a1672ca */ /* 0x000fe200000e0000 */
[----:B------:R-:W-:Y:S01]  /*b360*/  VIADD R10, R14, 0x82 ;  /* 0x000000820e0a7836 */ /* 0x000fe20000000000 */
[----:B------:R-:W-:Y:S01]  /*b370*/  R2UR UR23, R11 ;  /* 0x000000000b1772ca */ /* 0x000fe200000e0000 */
[----:B------:R-:W-:Y:S01]  /*b380*/  IMAD.MOV.U32 R11, RZ, RZ, -0x7fffffe0 ;  /* 0x80000020ff0b7424 */ /* 0x000fe200078e00ff */
[----:B------:R-:W-:Y:S01]  /*b390*/  R2UR UR26, R56 ;  /* 0x00000000381a72ca */ /* 0x000fe200000e0000 */
[----:B------:R-:W-:Y:S01]  /*b3a0*/  VIADD R56, R14, 0x102 ;  /* 0x000001020e387836 */ /* 0x000fe20000000000 */
[----:B------:R-:W-:Y:S01]  /*b3b0*/  R2UR UR27, R57 ;  /* 0x00000000391b72ca */ /* 0x000fe200000e0000 */
[----:B------:R-:W-:Y:S01]  /*b3c0*/  IMAD.MOV.U32 R57, RZ, RZ, -0x7fffffe0 ;  /* 0x80000020ff397424 */ /* 0x000fe200078e00ff */
[----:B------:R-:W-:-:S02]  /*b3d0*/  R2UR UR20, R4 ;  /* 0x00000000041472ca */ /* 0x000fc400000e0000 */
[----:B------:R-:W-:Y:S02]  /*b3e0*/  R2UR UR21, R5 ;  /* 0x00000000051572ca */ /* 0x000fe400000e0000 */
[----:B------:R-:W-:Y:S02]  /*b3f0*/  R2UR UR24, R6 ;  /* 0x00000000061872ca */ /* 0x000fe400000e0000 */
[----:B------:R-:W-:Y:S02]  /*b400*/  R2UR UR25, R7 ;  /* 0x00000000071972ca */ /* 0x000fe400000e0000 */
[----:B------:R-:W-:Y:S02]  /*b410*/  R2UR UR6, R10 ;  /* 0x000000000a0672ca */ /* 0x000fe400000e0000 */
[----:B------:R-:W-:Y:S01]  /*b420*/  R2UR UR7, R11 ;  /* 0x000000000b0772ca */ /* 0x000fe200000e0000 */
[----:B------:R-:W-:Y:S01]  /*b430*/  IMAD.MOV.U32 R11, RZ, RZ, -0x7fffffe0 ;  /* 0x80000020ff0b7424 */ /* 0x000fe200078e00ff */
[----:B------:R-:W-:-:S02]  /*b440*/  R2UR UR4, R6 ;  /* 0x00000000060472ca */ /* 0x000fc400000e0000 */
[----:B------:R-:W-:Y:S02]  /*b450*/  R2UR UR5, R7 ;  /* 0x00000000070572ca */ /* 0x000fe400000e0000 */
[----:B------:R-:W-:Y:S01]  /*b460*/  IADD3 R10, R14, 0x202, RZ ;  /* 0x000002020e0a7810 */ /* 0x000fe20007ffe0ff */
[----:B------:R-:W-:Y:S02]  /*b470*/  WARPGROUP.DEPBAR.LE gsb0, 0x0 ;  /* 0x00008000000079c5 */ /* 0x000fe40000010000 */
[----:B------:R-:W-:-:S06]  /*b480*/  WARPGROUP.ARRIVE ;  /* 0x00000000000079c5 */ /* 0x000fcc0000000000 */
[----:B------:R-:W-:Y:S01]  /*b490*/  QGMMA.64x32x32.F32.E4M3.E4M3 R104, gdesc[UR8], RZ, !UPT, gsb0 ;  /* 0x00600000086879f3 */ /* 0x000fe2000c0008ff */
[----:B------:R-:W-:Y:S02]  /*b4a0*/  R2UR UR10, R56 ;  /* 0x00000000380a72ca */ /* 0x000fe400000e0000 */
[----:B------:R-:W-:Y:S02]  /*b4b0*/  R2UR UR11, R57 ;  /* 0x00000000390b72ca */ /* 0x000fe400000e0000 */
[----:B------:R-:W-:Y:S02]  /*b4c0*/  R2UR UR8, R6 ;  /* 0x00000000060872ca */ /* 0x000fe400000e0000 */
[----:B------:R-:W-:Y:S01]  /*b4d0*/  R2UR UR9, R7 ;  /* 0x00000000070972ca */ /* 0x000fe200000e0000 */
        /* <DEDUP_REMOVED lines=16> */
[----:B------:R-:W-:Y:S03]  /*b5e0*/  QGMMA.64x32x32.F32.E4M3.E4M3 R56, gdesc[UR20], RZ, !UPT, gsb0 ;  /* 0x00600000143879f3 */ /* 0x000fe6000c0008ff */
        /* <DEDUP_REMOVED lines=16> */
[----:B------:R-:W-:Y:S05]  /*b6f0*/  @!P0 BRA `(.L_x_384) ;  /* 0x0000000000048947 */ /* 0x000fea0003800000 */
[----:B------:R-:W-:Y:S01]  /*b700*/  BPT.TRAP 0x1 ;  /* 0x000000040000795c */ /* 0x000fe20000300000 */
.L_x_384:
[----:B------:R-:W-:Y:S01]  /*b710*/  SHF.L.U32 R9, R9, 0x1f, RZ ;  /* 0x0000001f09097819 */ /* 0x000fe200000006ff */
[----:B------:R-:W-:-:S04]  /*b720*/  IMAD R14, R8, 0x8, R16 ;  /* 0x00000008080e7824 */ /* 0x000fc800078e0210 */
[----:B------:R0:W1:Y:S01]  /*b730*/  SYNCS.PHASECHK.TRANS64.TRYWAIT P1, [R14+URZ+0x13250], R9 ;  /* 0x013250090e0075a7 */ /* 0x000062000802017f */
[----:B------:R-:W-:Y:S05]  /*b740*/  @!P0 BRA `(.L_x_385) ;  /* 0x0000000000048947 */ /* 0x000fea0003800000 */
[----:B------:R-:W-:Y:S01]  /*b750*/  BPT.TRAP 0x1 ;  /* 0x000000040000795c */ /* 0x000fe20000300000 */
.L_x_385:
[----:B------:R-:W-:Y:S04]  /*b760*/  BSSY B1, `(.L_x_386) ;  /* 0x0000004000017945 */ /* 0x000fe80003800000 */
[----:B-1----:R-:W-:Y:S05]  /*b770*/  @P1 BRA `(.L_x_387) ;  /* 0x0000000000081947 */ /* 0x002fea0003800000 */
[----:B------:R-:W1:Y:S02]  /*b780*/  SYNCS.PHASECHK.TRANS64.TRYWAIT P1, [R14+URZ+0x13250], R9 ;  /* 0x013250090e0075a7 */ /* 0x000e64000802017f */
[----:B-1----:R-:W-:Y:S05]  /*b790*/  @!P1 BRA `(.L_x_388) ;  /* 0x000000ac00889947 */ /* 0x002fea0003800000 */
.L_x_387:
[----:B------:R-:W-:Y:S05]  /*b7a0*/  BSYNC B1 ;  /* 0x0000000000017941 */ /* 0x000fea0003800000 */
.L_x_386:
[----:B01----:R-:W-:Y:S01]  /*b7b0*/  VIADD R9, R16, 0x1000 ;  /* 0x0000100010097836 */ /* 0x003fe20000000000 */
[----:B------:R-:W-:Y:S01]  /*b7c0*/  WARPGROUP.ARRIVE ;  /* 0x00000000000079c5 */ /* 0x000fe20000000000 */
[----:B------:R-:W-:Y:S02]  /*b7d0*/  IMAD.MOV.U32 R11, RZ, RZ, -0x3ffffff0 ;  /* 0xc0000010ff0b7424 */ /* 0x000fe400078e00ff */
[C---:B------:R-:W-:Y:S01]  /*b7e0*/  FMUL.FTZ R21, R2.reuse, R123 ;  /* 0x0000007b02157220 */ /* 0x040fe20000410000 */
[C---:B------:R-:W-:Y:S01]  /*b7f0*/  FMUL.FTZ R123, R2.reuse, R127 ;  /* 0x0000007f027b7220 */ /* 0x040fe20000410000 */
[----:B------:R-:W-:Y:S01]  /*b800*/  SHF.R.U32.HI R9, RZ, 0x4, R9 ;  /* 0x00000004ff097819 */ /* 0x000fe20000011609 */
[C---:B------:R-:W-:Y:S01]  /*b810*/  FMUL.FTZ R127, R2.reuse, R131 ;  /* 0x00000083027f7220 */ /* 0x040fe20000410000 */
[C---:B------:R-:W-:Y:S01]  /*b820*/  FMUL.FTZ R104, R2.reuse, R104 ;  /* 0x0000006802687220 */ /* 0x040fe20000410000 */
[C---:B------:R-:W-:Y:S01]  /*b830*/  FMUL.FTZ R131, R2.reuse, R135 ;  /* 0x0000008702837220 */ /* 0x040fe20000410000 */
[----:B------:R-:W-:Y:S01]  /*b840*/  LOP3.LUT R9, R9, 0x3fff, RZ, 0xc0, !PT ;  /* 0x00003fff09097812 */ /* 0x000fe200078ec0ff */
[----:B------:R-:W-:Y:S01]  /*b850*/  MUFU.TANH R21, R21 ;  /* 0x0000001500157308 */ /* 0x000fe20000002400 */
[C---:B------:R-:W-:Y:S01]  /*b860*/  FMUL.FTZ R105, R2.reuse, R105 ;  /* 0x0000006902697220 */ /* 0x040fe20000410000 */
[C---:B------:R-:W-:Y:S01]  /*b870*/  FMUL.FTZ R106, R2.reuse, R106 ;  /* 0x0000006a026a7220 */ /* 0x040fe20000410000 */
[----:B------:R-:W-:Y:S01]  /*b880*/  LOP3.LUT R9, R9, 0x10000, RZ, 0xfc, !PT ;  /* 0x0001000009097812 */ /* 0x000fe200078efcff */
[C---:B------:R-:W-:Y:S01]  /*b890*/  FMUL.FTZ R108, R2.reuse, R108 ;  /* 0x0000006c026c7220 */ /* 0x040fe20000410000 */
[C---:B------:R-:W-:Y:S01]  /*b8a0*/  FMUL.FTZ R107, R2.reuse, R107 ;  /* 0x0000006b026b7220 */ /* 0x040fe20000410000 */
[C---:B------:R-:W-:Y:S01]  /*b8b0*/  FMUL.FTZ R109, R2.reuse, R109 ;  /* 0x0000006d026d7220 */ /* 0x040fe20000410000 */
[----:B------:R-:W-:Y:S01]  /*b8c0*/  FMUL.FTZ R110, R2, R110 ;  /* 0x0000006e026e7220 */ /* 0x000fe20000410000 */
[----:B------:R-:W-:Y:S01]  /*b8d0*/  IMAD R8, R8, 0x280, R9 ;  /* 0x0000028008087824 */ /* 0x000fe200078e0209 */
[----:B------:R-:W-:Y:S01]  /*b8e0*/  MUFU.TANH R123, R123 ;  /* 0x0000007b007b7308 */ /* 0x000fe20000002400 */
[----:B------:R-:W-:-:S02]  /*b8f0*/  IMAD.MOV.U32 R9, RZ, RZ, -0x3ffffff0 ;  /* 0xc0000010ff097424 */ /* 0x000fc400078e00ff */
[C---:B------:R-:W-:Y:S01]  /*b900*/  FMUL.FTZ R112, R2.reuse, R112 ;  /* 0x0000007002707220 */ /* 0x040fe20000410000 */
[----:B------:R-:W-:Y:S01]  /*b910*/  FMUL.FTZ R111, R2, R111 ;  /* 0x0000006f026f7220 */ /* 0x000fe20000410000 */
[----:B------:R-:W-:Y:S01]  /*b920*/  R2UR UR6, R8 ;  /* 0x00000000080672ca */ /* 0x000fe200000e0000 */
[C---:B------:R-:W-:Y:S01]  /*b930*/  FMUL.FTZ R113, R2.reuse, R113 ;  /* 0x0000007102717220 */ /* 0x040fe20000410000 */
[----:B------:R-:W-:Y:S01]  /*b940*/  R2UR UR7, R9 ;  /* 0x00000000090772ca */ /* 0x000fe200000e0000 */
[----:B------:R-:W-:Y:S01]  /*b950*/  FMUL.FTZ R9, R2, R120 ;  /* 0x0000007802097220 */ /* 0x000fe20000410000 */
[----:B------:R-:W-:Y:S01]  /*b960*/  IADD3 R10, R8, 0x80, RZ ;  /* 0x00000080080a7810 */ /* 0x000fe20007ffe0ff */
[C---:B------:R-:W-:Y:S01]  /*b970*/  FMUL.FTZ R120, R2.reuse, R124 ;  /* 0x0000007c02787220 */ /* 0x040fe20000410000 */
        /* <DEDUP_REMOVED lines=8> */
[----:B------:R-:W-:Y:S01]  /*ba00*/  FMUL.FTZ R118, R2, R118 ;  /* 0x0000007602767220 */ /* 0x000fe20000410000 */
[----:B------:R-:W-:Y:S01]  /*ba10*/  QGMMA.64x64x32.F32.E4M3.E4M3 R24, R152, gdesc[UR4], R24, gsb0 ;  /* 0x00e0000498187df3 */ /* 0x000fe20008000818 */
[----:B------:R-:W-:Y:S01]  /*ba20*/  R2UR UR6, R10 ;  /* 0x000000000a0672ca */ /* 0x000fe200000e0000 */
[----:B------:R-:W-:Y:S01]  /*ba30*/  VIADD R10, R8, 0x100 ;  /* 0x00000100080a7836 */ /* 0x000fe20000000000 */
[----:B------:R-:W-:Y:S01]  /*ba40*/  R2UR UR7, R11 ;  /* 0x000000000b0772ca */ /* 0x000fe200000e0000 */
[----:B------:R-:W-:Y:S01]  /*ba50*/  IMAD.MOV.U32 R11, RZ, RZ, -0x3ffffff0 ;  /* 0xc0000010ff0b7424 */ /* 0x000fe200078e00ff */
        /* <DEDUP_REMOVED lines=51> */
[----:B------:R-:W-:Y:S01]  /*bd90*/  FMUL.FTZ R71, R2, R71 ;  /* 0x0000004702477220 */ /* 0x000fe20000410000 */
[----:B------:R-:W-:-:S04]  /*bda0*/  ULDC UR4, c[0x0][0x988] ;  /* 0x0002620000047ab9 */ /* 0x000fc80000000800 */
[----:B------:R-:W-:Y:S08]  /*bdb0*/  MUFU.TANH R106, R106 ;  /* 0x0000006a006a7308 */ /* 0x000ff00000002400 */
[----:B------:R-:W-:Y:S08]  /*bdc0*/  MUFU.TANH R108, R108 ;  /* 0x0000006c006c7308 */ /* 0x000ff00000002400 */
[----:B------:R-:W-:Y:S01]  /*bdd0*/  MUFU.TANH R107, R107 ;  /* 0x0000006b006b7308 */ /* 0x000fe20000002400 */
[----:B------:R-:W-:-:S02]  /*bde0*/  WARPGROUP.DEPBAR.LE gsb0, 0x0 ;  /* 0x00008000000079c5 */ /* 0x000fc40000010000 */
[----:B------:R-:W-:-:S06]  /*bdf0*/  WARPGROUP.ARRIVE ;  /* 0x00000000000079c5 */ /* 0x000fcc0000000000 */
[----:B------:R-:W1:Y:S01]  /*be00*/  S2R R155, SR_TID.X ;  /* 0x00000000009b7919 */ /* 0x000e620000002100 */
[----:B------:R-:W-:Y:S01]  /*be10*/  MUFU.TANH R109, R109 ;  /* 0x0000006d006d7308 */ /* 0x000fe20000002400 */
[----:B------:R-:W-:Y:S01]  /*be20*/  QGMMA.64x64x32.F32.E4M3.E4M3 R24, R148, gdesc[UR4], R24, gsb0 ;  /* 0x00e0000494187df3 */ /* 0x000fe20008000818 */
[----:B------:R-:W-:Y:S01]  /*be30*/  R2UR UR6, R10 ;  /* 0x000000000a0672ca */ /* 0x000fe200000e0000 */
[C---:B------:R-:W-:Y:S01]  /*be40*/  FMUL.FTZ R10, R2.reuse, R121 ;  /* 0x00000079020a7220 */ /* 0x040fe20000410000 */
[----:B------:R-:W-:Y:S01]  /*be50*/  R2UR UR7, R11 ;  /* 0x000000000b0772ca */ /* 0x000fe200000e0000 */
[C---:B------:R-:W-:Y:S01]  /*be60*/  FMUL.FTZ R11, R2.reuse, R122 ;  /* 0x0000007a020b7220 */ /* 0x040fe20000410000 */
[C---:B------:R-:W-:Y:S01]  /*be70*/  FMUL.FTZ R121, R2.reuse, R125 ;  /* 0x0000007d02797220 */ /* 0x040fe20000410000 */
[C---:B------:R-:W-:Y:S01]  /*be80*/  FMUL.FTZ R122, R2.reuse, R126 ;  /* 0x0000007e027a7220 */ /* 0x040fe20000410000 */
[C---:B------:R-:W-:Y:S01]  /*be90*/  FMUL.FTZ R125, R2.reuse, R129 ;  /* 0x00000081027d7220 */ /* 0x040fe20000410000 */
[----:B------:R-:W2:Y:S01]  /*bea0*/  MUFU.TANH R10, R10 ;  /* 0x0000000a000a7308 */ /* 0x000ea20000002400 */
[C---:B------:R-:W-:Y:S01]  /*beb0*/  FMUL.FTZ R129, R2.reuse, R133 ;  /* 0x0000008502817220 */ /* 0x040fe20000410000 */
[C---:B------:R-:W-:Y:S01]  /*bec0*/  FMUL.FTZ R126, R2.reuse, R130 ;  /* 0x00000082027e7220 */ /* 0x040fe20000410000 */
[----:B0-----:R-:W-:Y:S01]  /*bed0*/  FMNMX.FTZ R133, R9, R12, !PT ;  /* 0x0000000c09857209 */ /* 0x001fe20007810000 */
[----:B------:R-:W-:-:S04]  /*bee0*/  FMUL.FTZ R130, R2, R134 ;  /* 0x0000008602827220 */ /* 0x000fc80000410000 */
[----:B------:R-:W0:Y:S08]  /*bef0*/  MUFU.TANH R11, R11 ;  /* 0x0000000b000b7308 */ /* 0x000e300000002400 */
[----:B------:R-:W3:Y:S01]  /*bf00*/  MUFU.TANH R121, R121 ;  /* 0x0000007900797308 */ /* 0x000ee20000002400 */
[----:B--2---:R-:W-:Y:S02]  /*bf10*/  FMNMX.FTZ R133, R10, R133, !PT ;  /* 0x000000850a857209 */ /* 0x004fe40007810000 */
[----:B-1----:R-:W-:-:S02]  /*bf20*/  LOP3.LUT R155, R155, 0x7f, RZ, 0xc0, !PT ;  /* 0x0000007f9b9b7812 */ /* 0x002fc400078ec0ff */
[----:B------:R-:W-:Y:S02]  /*bf30*/  FMNMX.FTZ R133, R120, R133, !PT ;  /* 0x0000008578857209 */ /* 0x000fe40007810000 */
[----:B------:R-:W-:Y:S01]  /*bf40*/  ISETP.NE.AND P1, PT, R155, RZ, PT ;  /* 0x000000ff9b00720c */ /* 0x000fe20003f25270 */
[----:B------:R-:W1:Y:S01]  /*bf50*/  MUFU.TANH R122, R122 ;  /* 0x0000007a007a7308 */ /* 0x000e620000002400 */
[----:B0-----:R-:W-:-:S04]  /*bf60*/  FMNMX.FTZ R134, R11, R3, !PT ;  /* 0x000000030b867209 */ /* 0x001fc80007810000 */
[----:B------:R-:W-:-:S03]  /*bf70*/  FMNMX.FTZ R134, R21, R134, !PT ;  /* 0x0000008615867209 */ /* 0x000fc60007810000 */
[----:B------:R-:W0:Y:S01]  /*bf80*/  MUFU.TANH R125, R125 ;  /* 0x0000007d007d7308 */ /* 0x000e220000002400 */
[----:B---3--:R-:W-:-:S03]  /*bf90*/  FMNMX.FTZ R133, R121, R133, !PT ;  /* 0x0000008579857209 */ /* 0x008fc60007810000 */
[----:B------:R-:W-:Y:S01]  /*bfa0*/  @!P1 VIADD R13, R13, 0x13240 ;  /* 0x000132400d0d9836 */ /* 0x000fe20000000000 */
[----:B------:R-:W-:-:S03]  /*bfb0*/  FMNMX.FTZ R133, R124, R133, !PT ;  /* 0x000000857c857209 */ /* 0x000fc60007810000 */
[----:B------:R-:W2:Y:S01]  /*bfc0*/  MUFU.TANH R126, R126 ;  /* 0x0000007e007e7308 */ /* 0x000ea20000002400 */
[----:B-1----:R-:W-:Y:S02]  /*bfd0*/  FMNMX.FTZ R134, R122, R134, !PT ;  /* 0x000000867a867209 */ /* 0x002fe40007810000 */
[----:B------:R-:W-:Y:S02]  /*bfe0*/  @!P1 PRMT R13, RZ, 0x654, R13 ;  /* 0x00000654ff0d9816 */ /* 0x000fe4000000000d */
[----:B------:R-:W-:-:S03]  /*bff0*/  FMNMX.FTZ R134, R123, R134, !PT ;  /* 0x000000867b867209 */ /* 0x000fc60007810000 */
[----:B------:R-:W1:Y:S01]  /*c000*/  MUFU.TANH R129, R129 ;  /* 0x0000008100817308 */ /* 0x000e620000002400 */
[----:B0-----:R-:W-:-:S04]  /*c010*/  FMNMX.FTZ R133, R125, R133, !PT ;  /* 0x000000857d857209 */ /* 0x001fc80007810000 */
[----:B------:R-:W-:-:S03]  /*c020*/  FMNMX.FTZ R133, R128, R133, !PT ;  /* 0x0000008580857209 */ /* 0x000fc60007810000 */
[----:B------:R-:W0:Y:S01]  /*c030*/  MUFU.TANH R130, R130 ;  /* 0x0000008200827308 */ /* 0x000e220000002400 */
[----:B--2---:R-:W-:Y:S01]  /*c040*/  FMNMX.FTZ R56, R126, R134, !PT ;  /* 0x000000867e387209 */ /* 0x004fe20007810000 */
[----:B------:R-:W-:-:S03]  /*c050*/  FMUL.FTZ R134, R2, R57 ;  /* 0x0000003902867220 */ /* 0x000fc60000410000 */
[----:B------:R-:W-:-:S03]  /*c060*/  FMNMX.FTZ R56, R127, R56, !PT ;  /* 0x000000387f387209 */ /* 0x000fc60007810000 */
[----:B------:R-:W2:Y:S01]  /*c070*/  MUFU.TANH R110, R110 ;  /* 0x0000006e006e7308 */ /* 0x000ea20000002400 */
[----:B-1----:R-:W-:-:S04]  /*c080*/  FMNMX.FTZ R133, R129, R133, !PT ;  /* 0x0000008581857209 */ /* 0x002fc80007810000 */
[----:B------:R-:W-:Y:S01]  /*c090*/  FMNMX.FTZ R57, R104, R133, !PT ;  /* 0x0000008568397209 */ /* 0x000fe20007810000 */
[----:B------:R-:W-:Y:S02]  /*c0a0*/  WARPGROUP.DEPBAR.LE gsb0, 0x0 ;  /* 0x00008000000079c5 */ /* 0x000fe40000010000 */
[----:B------:R-:W1:Y:S01]  /*c0b0*/  MUFU.TANH R112, R112 ;  /* 0x0000007000707308 */ /* 0x000e620000002400 */
[----:B0-----:R-:W-:Y:S01]  /*c0c0*/  FMNMX.FTZ R56, R130, R56, !PT ;  /* 0x0000003882387209 */ /* 0x001fe20007810000 */
[----:B------:R-:W-:Y:S01]  /*c0d0*/  WARPGROUP.ARRIVE ;  /* 0x00000000000079c5 */ /* 0x000fe20000000000 */
[----:B------:R-:W-:Y:S02]  /*c0e0*/  FMNMX.FTZ R57, R105, R57, !PT ;  /* 0x0000003969397209 */ /* 0x000fe40007810000 */
[----:B------:R-:W-:Y:S02]  /*c0f0*/  FMNMX.FTZ R56, R131, R56, !PT ;  /* 0x0000003883387209 */ /* 0x000fe40007810000 */
[----:B------:R-:W-:Y:S01]  /*c100*/  FMNMX.FTZ R57, R108, R57, !PT ;  /* 0x000000396c397209 */ /* 0x000fe20007810000 */
[----:B------:R-:W0:Y:S01]  /*c110*/  MUFU.TANH R111, R111 ;  /* 0x0000006f006f7308 */ /* 0x000e220000002400 */
[----:B------:R-:W-:Y:S01]  /*c120*/  FMNMX.FTZ R56, R106, R56, !PT ;  /* 0x000000386a387209 */ /* 0x000fe20007810000 */
[----:B------:R-:W-:Y:S01]  /*c130*/  QGMMA.64x64x32.F32.E4M3.E4M3 R24, R136, gdesc[UR4], R24, gsb0 ;  /* 0x00e0000488187df3 */ /* 0x000fe20008000818 */
[----:B------:R-:W-:-:S02]  /*c140*/  FMNMX.FTZ R57, R109, R57, !PT ;  /* 0x000000396d397209 */ /* 0x000fc40007810000 */
[----:B------:R-:W-:-:S03]  /*c150*/  FMNMX.FTZ R56, R107, R56, !PT ;  /* 0x000000386b387209 */ /* 0x000fc60007810000 */
[----:B------:R-:W3:Y:S01]  /*c160*/  MUFU.TANH R113, R113 ;  /* 0x0000007100717308 */ /* 0x000ee20000002400 */
[----:B--2---:R-:W-:Y:S02]  /*c170*/  FMNMX.FTZ R56, R110, R56, !PT ;  /* 0x000000386e387209 */ /* 0x004fe40007810000 */
[----:B-1----:R-:W-:-:S05]  /*c180*/  FMNMX.FTZ R57, R112, R57, !PT ;  /* 0x0000003970397209 */ /* 0x002fca0007810000 */
        /* <DEDUP_REMOVED lines=18> */
[----:B------:R-:W-:Y:S02]  /*c2b0*/  WARPGROUP.DEPBAR.LE gsb0, 0x0 ;  /* 0x00008000000079c5 */ /* 0x000fe40000010000 */
[----:B------:R-:W-:Y:S01]  /*c2c0*/  FMUL.FTZ R136, R2, R60 ;  /* 0x0000003c02887220 */ /* 0x000fe20000410000 */
[----:B------:R-:W-:-:S03]  /*c2d0*/  WARPGROUP.ARRIVE ;  /* 0x00000000000079c5 */ /* 0x000fc60000000000 */
        /* <DEDUP_REMOVED lines=58> */
[----:B------:R2:W3:Y:S01]  /*c680*/  MUFU.TANH R133, R134 ;  /* 0x0000008600857308 */ /* 0x0004e20000002400 */
[----:B-1----:R-:W-:-:S07]  /*c690*/  FMNMX.FTZ R56, R86, R56, !PT ;  /* 0x0000003856387209 */ /* 0x002fce0007810000 */
[----:B------:R-:W1:Y:S01]  /*c6a0*/  MUFU.TANH R87, R87 ;  /* 0x0000005700577308 */ /* 0x000e620000002400 */
[----:B--2---:R-:W-:Y:S01]  /*c6b0*/  FMUL.FTZ R134, R2, R58 ;  /* 0x0000003a02867220 */ /* 0x004fe20000410000 */
[----:B0-----:R-:W-:-:S06]  /*c6c0*/  FMNMX.FTZ R57, R132, R57, !PT ;  /* 0x0000003984397209 */ /* 0x001fcc0007810000 */
        /* <DEDUP_REMOVED lines=28> */
[----:B------:R-:W-:-:S05]  /*c890*/  IMAD.MOV.U32 R57, RZ, RZ, -0x3ffffff0 ;  /* 0xc0000010ff397424 */ /* 0x000fca00078e00ff */
[----:B------:R-:W-:Y:S02]  /*c8a0*/  R2UR UR7, R57 ;  /* 0x00000000390772ca */ /* 0x000fe400000e0000 */
[----:B0-----:R-:W-:Y:S02]  /*c8b0*/  FMNMX.FTZ R58, R70, R56, !PT ;  /* 0x00000038463a7209 */ /* 0x001fe40007810000 */
[----:B------:R-:W0:Y:S02]  /*c8c0*/  SHFL.BFLY PT, R56, R59, 0x2, 0x1f ;  /* 0x0c401f003b387f89 */ /* 0x000e2400000e0000 */
[----:B--2---:R-:W-:-:S05]  /*c8d0*/  FMNMX.FTZ R58, R71, R58, !PT ;  /* 0x0000003a473a7209 */ /* 0x004fca0007810000 */
[----:B------:R-:W1:Y:S01]  /*c8e0*/  SHFL.BFLY PT, R60, R58, 0x2, 0x1f ;  /* 0x0c401f003a3c7f89 */ /* 0x000e6200000e0000 */
[----:B0-----:R-:W-:Y:S01]  /*c8f0*/  FMNMX.FTZ R59, R59, R56, !PT ;  /* 0x000000383b3b7209 */ /* 0x001fe20007810000 */
[----:B------:R-:W-:-:S04]  /*c900*/  VIADD R56, R8, 0x180 ;  /* 0x0000018008387836 */ /* 0x000fc80000000000 */
[----:B------:R-:W0:Y:S01]  /*c910*/  SHFL.BFLY PT, R57, R59, 0x1, 0x1f ;  /* 0x0c201f003b397f89 */ /* 0x000e2200000e0000 */
[----:B------:R-:W-:Y:S02]  /*c920*/  R2UR UR6, R56 ;  /* 0x00000000380672ca */ /* 0x000fe400000e0000 */
[----:B-1----:R-:W-:Y:S01]  /*c930*/  FMNMX.FTZ R60, R58, R60, !PT ;  /* 0x0000003c3a3c7209 */ /* 0x002fe20007810000 */
[----:B------:R-:W-:-:S04]  /*c940*/  IMAD.U32 R58, RZ, RZ, UR4 ;  /* 0x00000004ff3a7e24 */ /* 0x000fc8000f8e00ff */
[----:B------:R-:W1:Y:S06]  /*c950*/  SHFL.BFLY PT, R56, R60, 0x1, 0x1f ;  /* 0x0c201f003c387f89 */ /* 0x000e6c00000e0000 */
[----:B------:R-:W-:Y:S01]  /*c960*/  QGMMA.64x64x32.F32.E4M3.E4M3 R24, R140, gdesc[UR4], R24, gsb0 ;  /* 0x00e000048c187df3 */ /* 0x000fe20008000818 */
[----:B0-----:R-:W-:Y:S01]  /*c970*/  FMNMX.FTZ R59, R59, R57, !PT ;  /* 0x000000393b3b7209 */ /* 0x001fe20007810000 */
[----:B------:R-:W-:-:S04]  /*c980*/  IMAD.MOV.U32 R57, RZ, RZ, -0x3ffffff0 ;  /* 0xc0000010ff397424 */ /* 0x000fc800078e00ff */
[----:B------:R-:W-:Y:S01]  /*c990*/  FADD.FTZ R12, -R59, R12 ;  /* 0x0000000c3b0c7221 */ /* 0x000fe20000010100 */
[----:B------:R-:W-:Y:S01]  /*c9a0*/  R2UR UR7, R57 ;  /* 0x00000000390772ca */ /* 0x000fe200000e0000 */
[-C--:B------:R-:W-:Y:S02]  /*c9b0*/  FFMA.FTZ R57, R59, R58.reuse, -8 ;  /* 0xc10000003b397423 */ /* 0x080fe4000001003a */
[----:B------:R-:W-:Y:S01]  /*c9c0*/  FMUL.FTZ R12, R12, R58 ;  /* 0x0000003a0c0c7220 */ /* 0x000fe20000410000 */
[----:B-1----:R-:W-:Y:S01]  /*c9d0*/  FMNMX.FTZ R60, R60, R56, !PT ;  /* 0x000000383c3c7209 */ /* 0x002fe20007810000 */
[----:B------:R-:W-:-:S01]  /*c9e0*/  FFMA.FTZ R104, R104, R58, -R57 ;  /* 0x0000003a68687223 */ /* 0x000fc20000010839 */
[----:B------:R-:W-:Y:S01]  /*c9f0*/  IADD3 R56, R8, 0x200, RZ ;  /* 0x0000020008387810 */ /* 0x000fe20007ffe0ff */
[----:B------:R-:W-:-:S01]  /*ca00*/  FFMA.FTZ R8, R9, R58, -R57 ;  /* 0x0000003a09087223 */ /* 0x000fc20000010839 */
[-CC-:B------:R-:W-:Y:S01]  /*ca10*/  FFMA.FTZ R9, R10, R58.reuse, -R57.reuse ;  /* 0x0000003a0a097223 */ /* 0x180fe20000010839 */
[----:B------:R-:W-:-:S01]  /*ca20*/  FFMA.FTZ R10, R120, R58, -R57 ;  /* 0x0000003a780a7223 */ /* 0x000fc20000010839 */
[----:B------:R-:W-:Y:S01]  /*ca30*/  R2UR UR6, R56 ;  /* 0x00000000380672ca */ /* 0x000fe200000e0000 */
[----:B------:R-:W-:-:S01]  /*ca40*/  FFMA.FTZ R56, R121, R58, -R57 ;  /* 0x0000003a79387223 */ /* 0x000fc20000010839 */
[-CC-:B------:R-:W-:Y:S01]  /*ca50*/  FFMA.FTZ R120, R124, R58.reuse, -R57.reuse ;  /* 0x0000003a7c787223 */ /* 0x180fe20000010839 */
        /* <DEDUP_REMOVED lines=33> */
[----:B------:R-:W-:Y:S01]  /*cc70*/  FFMA.FTZ R57, R69, R58, -R57 ;  /* 0x0000003a45397223 */ /* 0x000fe20000010839 */
[----:B------:R-:W-:-:S01]  /*cc80*/  FADD.FTZ R3, -R60, R3 ;  /* 0x000000033c037221 */ /* 0x000fc20000010100 */
[-C--:B------:R-:W-:Y:S01]  /*cc90*/  FFMA.FTZ R69, R60, R58.reuse, -8 ;  /* 0xc10000003c457423 */ /* 0x080fe2000001003a */
[----:B------:R-:W-:Y:S02]  /*cca0*/  MUFU.EX2 R12, R12 ;  /* 0x0000000c000c7308 */ /* 0x000fe40000000800 */
[-C--:B------:R-:W-:Y:S01]  /*ccb0*/  FMUL.FTZ R3, R3, R58.reuse ;  /* 0x0000003a03037220 */ /* 0x080fe20000410000 */
[-CC-:B------:R-:W-:Y:S01]  /*ccc0*/  FFMA.FTZ R11, R11, R58.reuse, -R69.reuse ;  /* 0x0000003a0b0b7223 */ /* 0x180fe20000010845 */
[----:B------:R-:W-:-:S01]  /*ccd0*/  FFMA.FTZ R21, R21, R58, -R69 ;  /* 0x0000003a15157223 */ /* 0x000fc20000010845 */
[-CC-:B------:R-:W-:Y:S01]  /*cce0*/  FFMA.FTZ R122, R122, R58.reuse, -R69.reuse ;  /* 0x0000003a7a7a7223 */ /* 0x180fe20000010845 */
[----:B------:R-:W-:-:S01]  /*ccf0*/  FFMA.FTZ R123, R123, R58, -R69 ;  /* 0x0000003a7b7b7223 */ /* 0x000fc20000010845 */
[-CC-:B------:R-:W-:Y:S01]  /*cd00*/  FFMA.FTZ R126, R126, R58.reuse, -R69.reuse ;  /* 0x0000003a7e7e7223 */ /* 0x180fe20000010845 */
[----:B------:R-:W-:Y:S01]  /*cd10*/  MUFU.EX2 R3, R3 ;  /* 0x0000000300037308 */ /* 0x000fe20000000800 */
[----:B------:R-:W-:-:S01]  /*cd20*/  FFMA.FTZ R127, R127, R58, -R69 ;  /* 0x0000003a7f7f7223 */ /* 0x000fc20000010845 */
[-CC-:B------:R-:W-:Y:S01]  /*cd30*/  FFMA.FTZ R130, R130, R58.reuse, -R69.reuse ;  /* 0x0000003a82827223 */ /* 0x180fe20000010845 */
[----:B------:R-:W-:-:S01]  /*cd40*/  FFMA.FTZ R131, R131, R58, -R69 ;  /* 0x0000003a83837223 */ /* 0x000fc20000010845 */
[-CC-:B------:R-:W-:Y:S01]  /*cd50*/  FFMA.FTZ R106, R106, R58.reuse, -R69.reuse ;  /* 0x0000003a6a6a7223 */ /* 0x180fe20000010845 */
[----:B------:R-:W-:-:S01]  /*cd60*/  FFMA.FTZ R107, R107, R58, -R69 ;  /* 0x0000003a6b6b7223 */ /* 0x000fc20000010845 */
[-CC-:B------:R-:W-:Y:S01]  /*cd70*/  FFMA.FTZ R110, R110, R58.reuse, -R69.reuse ;  /* 0x0000003a6e6e7223 */ /* 0x180fe20000010845 */
[----:B------:R-:W-:-:S01]  /*cd80*/  FFMA.FTZ R111, R111, R58, -R69 ;  /* 0x0000003a6f6f7223 */ /* 0x000fc20000010845 */
[----:B------:R-:W0:Y:S01]  /*cd90*/  MUFU.EX2 R8, R8 ;  /* 0x0000000800087308 */ /* 0x000e220000000800 */
[----:B------:R-:W-:-:S01]  /*cda0*/  FFMA.FTZ R114, R114, R58, -R69 ;  /* 0x0000003a72727223 */ /* 0x000fc20000010845 */
[-CC-:B------:R-:W-:Y:S01]  /*cdb0*/  FFMA.FTZ R115, R115, R58.reuse, -R69.reuse ;  /* 0x0000003a73737223 */ /* 0x180fe20000010845 */
[----:B------:R-:W-:-:S01]  /*cdc0*/  FFMA.FTZ R118, R118, R58, -R69 ;  /* 0x0000003a76767223 */ /* 0x000fc20000010845 */
[-CC-:B------:R-:W-:Y:S01]  /*cdd0*/  FFMA.FTZ R119, R119, R58.reuse, -R69.reuse ;  /* 0x0000003a77777223 */ /* 0x180fe20000010845 */
[----:B------:R-:W-:-:S01]  /*cde0*/  FFMA.FTZ R90, R90, R58, -R69 ;  /* 0x0000003a5a5a7223 */ /* 0x000fc20000010845 */
[-CC-:B------:R-:W-:Y:S01]  /*cdf0*/  FFMA.FTZ R91, R91, R58.reuse, -R69.reuse ;  /* 0x0000003a5b5b7223 */ /* 0x180fe20000010845 */
[----:B------:R-:W-:-:S01]  /*ce00*/  FFMA.FTZ R94, R94, R58, -R69 ;  /* 0x0000003a5e5e7223 */ /* 0x000fc20000010845 */
[----:B------:R-:W1:Y:S01]  /*ce10*/  MUFU.EX2 R11, R11 ;  /* 0x0000000b000b7308 */ /* 0x000e620000000800 */
[----:B------:R-:W-:-:S01]  /*ce20*/  FFMA.FTZ R95, R95, R58, -R69 ;  /* 0x0000003a5f5f7223 */ /* 0x000fc20000010845 */
[-CC-:B------:R-:W-:Y:S01]  /*ce30*/  FFMA.FTZ R98, R98, R58.reuse, -R69.reuse ;  /* 0x0000003a62627223 */ /* 0x180fe20000010845 */
[----:B------:R-:W-:-:S01]  /*ce40*/  FFMA.FTZ R99, R99, R58, -R69 ;  /* 0x0000003a63637223 */ /* 0x000fc20000010845 */
[-CC-:B------:R-:W-:Y:S01]  /*ce50*/  FFMA.FTZ R102, R102, R58.reuse, -R69.reuse ;  /* 0x0000003a66667223 */ /* 0x180fe20000010845 */
[----:B------:R-:W-:-:S01]  /*ce60*/  FFMA.FTZ R103, R103, R58, -R69 ;  /* 0x0000003a67677223 */ /* 0x000fc20000010845 */
[-CC-:B------:R-:W-:Y:S01]  /*ce70*/  FFMA.FTZ R74, R74, R58.reuse, -R69.reuse ;  /* 0x0000003a4a4a7223 */ /* 0x180fe20000010845 */
[----:B------:R-:W-:-:S01]  /*ce80*/  FFMA.FTZ R75, R75, R58, -R69 ;  /* 0x0000003a4b4b7223 */ /* 0x000fc20000010845 */
[----:B------:R-:W2:Y:S01]  /*ce90*/  MUFU.EX2 R9, R9 ;  /* 0x0000000900097308 */ /* 0x000ea20000000800 */
[----:B0-----:R-:W-:-:S01]  /*cea0*/  FFMA.FTZ R20, R12, R20, R8 ;  /* 0x000000140c147223 */ /* 0x001fc20000010008 */
[----:B------:R-:W-:-:S02]  /*ceb0*/  WARPGROUP.DEPBAR.LE gsb0, 0x0 ;  /* 0x00008000000079c5 */ /* 0x000fc40000010000 */
[----:B------:R-:W-:Y:S01]  /*cec0*/  WARPGROUP.ARRIVE ;  /* 0x00000000000079c5 */ /* 0x000fe20000000000 */
[-CC-:B------:R-:W-:Y:S01]  /*ced0*/  FFMA.FTZ R78, R78, R58.reuse, -R69.reuse ;  /* 0x0000003a4e4e7223 */ /* 0x180fe20000010845 */
[----:B------:R-:W-:-:S01]  /*cee0*/  FFMA.FTZ R79, R79, R58, -R69 ;  /* 0x0000003a4f4f7223 */ /* 0x000fc20000010845 */
[----:B------:R-:W-:Y:S01]  /*cef0*/  FFMA.FTZ R82, R82, R58, -R69 ;  /* 0x0000003a52527223 */ /* 0x000fe20000010845 */
[----:B------:R-:W0:Y:S01]  /*cf00*/  MUFU.EX2 R21, R21 ;  /* 0x0000001500157308 */ /* 0x000e220000000800 */
[----:B-1----:R-:W-:-:S01]  /*cf10*/  FFMA.FTZ R15, R3, R15, R11 ;  /* 0x0000000f030f7223 */ /* 0x002fc2000001000b */
[----:B------:R-:W-:Y:S01]  /*cf20*/  QGMMA.64x64x32.F32.E4M3.E4M3 R24, R144, gdesc[UR4], R24, gsb0 ;  /* 0x00e0000490187df3 */ /* 0x000fe20008000818 */
[----:B------:R-:W-:-:S01]  /*cf30*/  FFMA.FTZ R83, R83, R58, -R69 ;  /* 0x0000003a53537223 */ /* 0x000fc20000010845 */
[-CC-:B------:R-:W-:Y:S01]  /*cf40*/  FFMA.FTZ R86, R86, R58.reuse, -R69.reuse ;  /* 0x0000003a56567223 */ /* 0x180fe20000010845 */
[----:B------:R-:W-:-:S01]  /*cf50*/  FFMA.FTZ R87, R87, R58, -R69 ;  /* 0x0000003a57577223 */ /* 0x000fc20000010845 */
[-CC-:B------:R-:W-:Y:S01]  /*cf60*/  FFMA.FTZ R133, R134, R58.reuse, -R69.reuse ;  /* 0x0000003a86857223 */ /* 0x180fe20000010845 */
[----:B------:R-:W-:-:S01]  /*cf70*/  FFMA.FTZ R134, R135, R58, -R69 ;  /* 0x0000003a87867223 */ /* 0x000fc20000010845 */
[----:B------:R-:W1:Y:S01]  /*cf80*/  MUFU.EX2 R10, R10 ;  /* 0x0000000a000a7308 */ /* 0x000e620000000800 */
[----:B--2---:R-:W-:-:S01]  /*cf90*/  FADD.FTZ R20, R9, R20 ;  /* 0x0000001409147221 */ /* 0x004fc20000010000 */
[-CC-:B------:R-:W-:Y:S01]  /*cfa0*/  FFMA.FTZ R62, R62, R58.reuse, -R69.reuse ;  /* 0x0000003a3e3e7223 */ /* 0x180fe20000010845 */
[----:B------:R-:W-:-:S01]  /*cfb0*/  FFMA.FTZ R63, R63, R58, -R69 ;  /* 0x0000003a3f3f7223 */ /* 0x000fc20000010845 */
[-CC-:B------:R-:W-:Y:S01]  /*cfc0*/  FFMA.FTZ R66, R66, R58.reuse, -R69.reuse ;  /* 0x0000003a42427223 */ /* 0x180fe20000010845 */
[----:B------:R-:W-:-:S01]  /*cfd0*/  FFMA.FTZ R67, R67, R58, -R69 ;  /* 0x0000003a43437223 */ /* 0x000fc20000010845 */
[-CC-:B------:R-:W-:Y:S01]  /*cfe0*/  FFMA.FTZ R70, R70, R58.reuse, -R69.reuse ;  /* 0x0000003a46467223 */ /* 0x180fe20000010845 */
[----:B------:R-:W-:-:S01]  /*cff0*/  FFMA.FTZ R69, R71, R58, -R69 ;  /* 0x0000003a47457223 */ /* 0x000fc20000010845 */
        /* <DEDUP_REMOVED lines=18> */
[----:B------:R-:W-:Y:S02]  /*d120*/  WARPGROUP.DEPBAR.LE gsb0, 0x0 ;  /* 0x00008000000079c5 */ /* 0x000fe40000010000 */
[----:B------:R2:W-:Y:S04]  /*d130*/  @!P1 SYNCS.ARRIVE.TRANS64.RED.A1T0 RZ, [R13+URZ], RZ ;  /* 0x000000ff0dff99a7 */ /* 0x0005e8000810043f */
[----:B------:R-:W3:Y:S01]  /*d140*/  MUFU.EX2 R125, R125 ;  /* 0x0000007d007d7308 */ /* 0x000ee20000000800 */
[----:B0-----:R-:W-:-:S07]  /*d150*/  FADD.FTZ R20, R124, R20 ;  /* 0x000000147c147221 */ /* 0x001fce0000010000 */
[----:B------:R-:W0:Y:S01]  /*d160*/  MUFU.EX2 R131, R131 ;  /* 0x0000008300837308 */ /* 0x000e220000000800 */
[----:B-1----:R-:W-:-:S07]  /*d170*/  FADD.FTZ R15, R130, R15 ;  /* 0x0000000f820f7221 */ /* 0x002fce0000010000 */
[----:B------:R-:W1:Y:S01]  /*d180*/  MUFU.EX2 R104, R104 ;  /* 0x0000006800687308 */ /* 0x000e620000000800 */
[----:B---3--:R-:W-:-:S07]  /*d190*/  FADD.FTZ R20, R125, R20 ;  /* 0x000000147d147221 */ /* 0x008fce0000010000 */
        /* <DEDUP_REMOVED lines=125> */
[----:B---3--:R-:W-:-:S01]  /*d970*/  FADD.FTZ R15, R70, R15 ;  /* 0x0000000f460f7221 */ /* 0x008fc20000010000 */
[----:B0-----:R-:W-:-:S03]  /*d980*/  FADD.FTZ R20, R57, R20 ;  /* 0x0000001439147221 */ /* 0x001fc60000010000 */
[----:B-1----:R-:W-:Y:S01]  /*d990*/  FADD.FTZ R15, R69, R15 ;  /* 0x0000000f450f7221 */ /* 0x002fe20000010000 */
[----:B--2---:R-:W-:Y:S06]  /*d9a0*/  @!P0 BRA `(.L_x_389) ;  /* 0x0000000000048947 */ /* 0x004fec0003800000 */
[----:B------:R-:W-:Y:S01]  /*d9b0*/  BPT.TRAP 0x1 ;  /* 0x000000040000795c */ /* 0x000fe20000300000 */
.L_x_389:
[----:B------:R-:W2:Y:S01]  /*d9c0*/  LDL R13, [R1+0x28] ;  /* 0x00002800010d7983 */ /* 0x000ea20000100800 */
[----:B------:R-:W-:Y:S01]  /*d9d0*/  F2FP.SATFINITE.E4M3.F32.PACK_AB_MERGE_C R10, R56, R10, RZ ;  /* 0x0000000a380a723e */ /* 0x000fe200048070ff */
[----:B------:R-:W-:Y:S01]  /*d9e0*/  VIADD R14, R14, 0x13260 ;  /* 0x000132600e0e7836 */ /* 0x000fe20000000000 */
[----:B------:R-:W-:Y:S01]  /*d9f0*/  ISETP.GT.AND P1, PT, R0, RZ, PT ;  /* 0x000000ff0000720c */ /* 0x000fe20003f24270 */
[----:B------:R-:W-:Y:S01]  /*da00*/  FMUL.FTZ R24, R24, R12 ;  /* 0x0000000c18187220 */ /* 0x000fe20000410000 */
[----:B------:R-:W-:Y:S01]  /*da10*/  F2FP.SATFINITE.E4M3.F32.PACK_AB_MERGE_C R152, R9, R8, R10 ;  /* 0x000000080998723e */ /* 0x000fe2000480700a */
[----:B------:R-:W-:Y:S01]  /*da20*/  FMUL.FTZ R25, R25, R12 ;  /* 0x0000000c19197220 */ /* 0x000fe20000410000 */
[----:B------:R0:W5:Y:S01]  /*da30*/  LDL R9, [R1+0xc] ;  /* 0x00000c0001097983 */ /* 0x0001620000100800 */
[----:B------:R-:W-:Y:S01]  /*da40*/  F2FP.SATFINITE.E4M3.F32.PACK_AB_MERGE_C R122, R123, R122, RZ ;  /* 0x0000007a7b7a723e */ /* 0x000fe200048070ff */
[----:B------:R-:W-:Y:S01]  /*da50*/  FMUL.FTZ R28, R28, R12 ;  /* 0x0000000c1c1c7220 */ /* 0x000fe20000410000 */
[----:B------:R-:W-:Y:S01]  /*da60*/  F2FP.SATFINITE.E4M3.F32.PACK_AB_MERGE_C R124, R125, R124, RZ ;  /* 0x0000007c7d7c723e */ /* 0x000fe200048070ff */
[----:B------:R0:W5:Y:S01]  /*da70*/  LDL R8, [R1+0x4] ;  /* 0x0000040001087983 */ /* 0x0001620000100800 */
        /* <DEDUP_REMOVED lines=47> */
[----:B------:R-:W-:Y:S01]  /*dd70*/  VIADD R0, R0, 0xffffffff ;  /* 0xffffffff00007836 */ /* 0x000fe20000000000 */
        /* <DEDUP_REMOVED lines=20> */
[----:B--2---:R-:W-:-:S04]  /*dec0*/  PRMT R14, R13, 0x654, R14 ;  /* 0x000006540d0e7816 */ /* 0x004fc8000000000e */
[----:B------:R0:W-:Y:S01]  /*ded0*/  SYNCS.ARRIVE.TRANS64.RED.A1T0 RZ, [R14+URZ], RZ ;  /* 0x000000ff0eff79a7 */ /* 0x0001e2000810043f */
[----:B------:R-:W-:Y:S05]  /*dee0*/  @P1 BRA `(.L_x_390) ;  /* 0xffffffd0004c1947 */ /* 0x000fea000383ffff */
.L_x_378:
[----:B------:R-:W-:Y:S05]  /*def0*/  BSYNC B0 ;  /* 0x0000000000007941 */ /* 0x000fea0003800000 */
.L_x_377:
[----:B------:R-:W-:Y:S06]  /*df00*/  BAR.ARV 0x8, 0x200 ;  /* 0x0208000000007b1d */ /* 0x000fec0000002000 */
[----:B------:R-:W-:Y:S05]  /*df10*/  @!P0 BRA `(.L_x_391) ;  /* 0x0000000000048947 */ /* 0x000fea0003800000 */
[----:B------:R-:W-:Y:S01]  /*df20*/  BPT.TRAP 0x1 ;  /* 0x000000040000795c */ /* 0x000fe20000300000 */
.L_x_391:
[----:B------:R-:W2:Y:S04]  /*df30*/  LDL R0, [R1+0xc] ;  /* 0x00000c0001007983 */ /* 0x000ea80000100800 */
[----:B------:R-:W3:Y:S01]  /*df40*/  LDL R2, [R1+0x4] ;  /* 0x0000040001027983 */ /* 0x000ee20000100800 */
[----:B--2---:R-:W-:Y:S02]  /*df50*/  SHF.L.U32 R3, R0, 0x1f, RZ ;  /* 0x0000001f00037819 */ /* 0x004fe400000006ff */
[----:B---3-5:R-:W-:-:S04]  /*df60*/  LEA R8, R2, R16, 0x3 ;  /* 0x0000001002087211 */ /* 0x028fc800078e18ff */
[----:B------:R1:W2:Y:S01]  /*df70*/  SYNCS.PHASECHK.TRANS64.TRYWAIT P1, [R8+URZ+0x13250], R3 ;  /* 0x01325003080075a7 */ /* 0x0002a2000802017f */
[----:B------:R-:W-:Y:S05]  /*df80*/  @!P0 BRA `(.L_x_392) ;  /* 0x0000000000048947 */ /* 0x000fea0003800000 */
[----:B------:R-:W-:Y:S01]  /*df90*/  BPT.TRAP 0x1 ;  /* 0x000000040000795c */ /* 0x000fe20000300000 */
.L_x_392:
[----:B------:R-:W-:Y:S04]  /*dfa0*/  BSSY B0, `(.L_x_393) ;  /* 0x0000004000007945 */ /* 0x000fe80003800000 */
[----:B--2---:R-:W-:Y:S05]  /*dfb0*/  @P1 BRA `(.L_x_394) ;  /* 0x0000000000081947 */ /* 0x004fea0003800000 */
[----:B------:R-:W2:Y:S02]  /*dfc0*/  SYNCS.PHASECHK.TRANS64.TRYWAIT P1, [R8+URZ+0x13250], R3 ;  /* 0x01325003080075a7 */ /* 0x000ea4000802017f */
[----:B--2---:R-:W-:Y:S05]  /*dfd0*/  @!P1 BRA `(.L_x_395) ;  /* 0x00000084008c9947 */ /* 0x004fea0003800000 */
.L_x_394:
[----:B------:R-:W-:Y:S05]  /*dfe0*/  BSYNC B0 ;  /* 0x0000000000007941 */ /* 0x000fea0003800000 */
.L_x_393:
[----:B------:R-:W3:Y:S04]  /*dff0*/  LDL R0, [R1+0x54] ;  /* 0x0000540001007983 */ /* 0x000ee80000100800 */
[----:B------:R-:W4:Y:S01]  /*e000*/  LDL R11, [R1+0x38] ;  /* 0x00003800010b7983 */ /* 0x000f220000100800 */
[----:B------:R-:W-:-:S03]  /*e010*/  ULDC.64 UR4, c[0x0][0x9a0] ;  /* 0x0002680000047ab9 */ /* 0x000fc60000000a00 */
[----:B------:R-:W5:Y:S04]  /*e020*/  LDL.LU R10, [R1+0x18] ;  /* 0x00001800010a7983 */ /* 0x000f680000300800 */
[----:B0-----:R-:W5:Y:S01]  /*e030*/  LDL R14, [R1+0x4] ;  /* 0x00000400010e7983 */ /* 0x001f620000100800 */
[----:B------:R-:W-:Y:S01]  /*e040*/  VIADD R16, R16, 0x1000 ;  /* 0x0000100010107836 */ /* 0x000fe20000000000 */
[----:B------:R-:W-:Y:S01]  /*e050*/  ISETP.NE.U32.AND P1, PT, RZ, UR4, PT ;  /* 0x00000004ff007c0c */ /* 0x000fe2000bf25070 */
[----:B-12---:R-:W-:Y:S01]  /*e060*/  IMAD.MOV.U32 R3, RZ, RZ, -0x3ffffff0 ;  /* 0xc0000010ff037424 */ /* 0x006fe200078e00ff */
[----:B------:R-:W-:Y:S02]  /*e070*/  WARPGROUP.ARRIVE ;  /* 0x00000000000079c5 */ /* 0x000fe40000000000 */
[----:B------:R-:W-:-:S02]  /*e080*/  SHF.R.U32.HI R16, RZ, 0x4, R16 ;  /* 0x00000004ff107819 */ /* 0x000fc40000011610 */
[----:B------:R-:W-:Y:S02]  /*e090*/  R2UR UR7, R3 ;  /* 0x00000000030772ca */ /* 0x000fe400000e0000 */
[----:B------:R-:W-:Y:S02]  /*e0a0*/  LOP3.LUT R16, R16, 0x3fff, RZ, 0xc0, !PT ;  /* 0x00003fff10107812 */ /* 0x000fe400078ec0ff */
[----:B------:R-:W-:Y:S02]  /*e0b0*/  ISETP.NE.AND.EX P1, PT, RZ, UR5, PT, P1 ;  /* 0x00000005ff007c0c */ /* 0x000fe4000bf25310 */
[----:B------:R-:W-:-:S11]  /*e0c0*/  LOP3.LUT R16, R16, 0x10000, RZ, 0xfc, !PT ;  /* 0x0001000010107812 */ /* 0x000fd600078efcff */
[----:B------:R-:W3:Y:S08]  /*e0d0*/  @P1 LDC.64 R6, c[0x0][0x9c8] ;  /* 0x00027200ff061b82 */ /* 0x000ef00000000a00 */
[----:B------:R-:W0:Y:S01]  /*e0e0*/  @P1 LDC.64 R4, c[0x0][0x9d0] ;  /* 0x00027400ff041b82 */ /* 0x000e220000000a00 */
[----:B---3--:R-:W-:-:S04]  /*e0f0*/  @P1 IMAD R0, R0, R6, RZ ;  /* 0x0000000600001224 */ /* 0x008fc800078e02ff */
[C---:B----4-:R-:W-:Y:S02]  /*e100*/  @P1 IMAD R3, R11.reuse, R7, R0 ;  /* 0x000000070b031224 */ /* 0x050fe400078e0200 */
[----:B------:R-:W-:Y:S01]  /*e110*/  @P1 IMAD.WIDE.U32 R6, R11, R6, RZ ;  /* 0x000000060b061225 */ /* 0x000fe200078e00ff */
[----:B-----5:R-:W-:-:S03]  /*e120*/  @P1 SHF.R.S32.HI R9, RZ, 0x1f, R10 ;  /* 0x0000001fff091819 */ /* 0x020fc6000001140a */
[----:B------:R-:W-:Y:S02]  /*e130*/  @P1 IMAD.IADD R7, R7, 0x1, R3 ;  /* 0x0000000107071824 */ /* 0x000fe400078e0203 */
[----:B------:R-:W-:Y:S02]  /*e140*/  IMAD R2, R14, 0x280, R16 ;  /* 0x000002800e027824 */ /* 0x000fe400078e0210 */
[-C--:B0-----:R-:W-:Y:S02]  /*e150*/  @P1 IMAD R0, R9, R4.reuse, RZ ;  /* 0x0000000409001224 */ /* 0x081fe400078e02ff */
[----:B------:R-:W-:Y:S01]  /*e160*/  IMAD.MOV.U32 R9, RZ, RZ, 0x3f800000 ;  /* 0x3f800000ff097424 */ /* 0x000fe200078e00ff */
[----:B------:R-:W-:Y:S01]  /*e170*/  R2UR UR6, R2 ;  /* 0x00000000020672ca */ /* 0x000fe200000e0000 */
[C---:B------:R-:W-:Y:S02]  /*e180*/  @P1 IMAD R3, R10.reuse, R5, R0 ;  /* 0x000000050a031224 */ /* 0x040fe400078e0200 */
[----:B------:R-:W-:-:S04]  /*e190*/  @P1 IMAD.WIDE.U32 R4, R10, R4, R6 ;  /* 0x000000040a041225 */ /* 0x000fc800078e0006 */
[----:B------:R-:W-:Y:S01]  /*e1a0*/  @P1 IMAD.IADD R3, R5, 0x1, R3 ;  /* 0x0000000105031824 */ /* 0x000fe200078e0203 */
[----:B------:R-:W-:-:S05]  /*e1b0*/  @P1 LEA R6, P2, R4, UR4, 0x2 ;  /* 0x0000000404061c11 */ /* 0x000fca000f8410ff */
[----:B------:R-:W-:Y:S01]  /*e1c0*/  QGMMA.64x64x32.F32.E4M3.E4M3 R24, R152, gdesc[UR4], R24, gsb0 ;  /* 0x00e0000498187df3 */ /* 0x000fe20008000818 */
[----:B------:R-:W-:Y:S01]  /*e1d0*/  @P1 LEA.HI.X R7, R4, UR5, R3, 0x2, P2 ;  /* 0x0000000504071c11 */ /* 0x000fe200090f1403 */
[----:B------:R-:W-:Y:S01]  /*e1e0*/  VIADD R4, R2, 0x80 ;  /* 0x0000008002047836 */ /* 0x000fe20000000000 */
[----:B------:R-:W-:-:S03]  /*e1f0*/  MOV R5, 0xc0000010 ;  /* 0xc000001000057802 */ /* 0x000fc60000000f00 */
[----:B------:R0:W2:Y:S01]  /*e200*/  @P1 LDG.E R9, desc[UR40][R6.64] ;  /* 0x0000002806091981 */ /* 0x0000a2000c1e1900 */
        /* <DEDUP_REMOVED lines=16> */
[----:B------:R-:W1:Y:S04]  /*e310*/  SHFL.BFLY PT, R3, R20, 0x2, 0x1f ;  /* 0x0c401f0014037f89 */ /* 0x000e6800000e0000 */
[----:B------:R-:W3:Y:S01]  /*e320*/  SHFL.BFLY PT, R4, R15, 0x2, 0x1f ;  /* 0x0c401f000f047f89 */ /* 0x000ee200000e0000 */
[----:B------:R-:W-:Y:S01]  /*e330*/  VIADD R2, R2, 0x200 ;  /* 0x0000020002027836 */ /* 0x000fe20000000000 */
[----:B------:R-:W-:-:S02]  /*e340*/  WARPGROUP.DEPBAR.LE gsb0, 0x0 ;  /* 0x00008000000079c5 */ /* 0x000fc40000010000 */
[----:B------:R-:W-:-:S06]  /*e350*/  WARPGROUP.ARRIVE ;  /* 0x00000000000079c5 */ /* 0x000fcc0000000000 */
[----:B------:R-:W-:Y:S01]  /*e360*/  QGMMA.64x64x32.F32.E4M3.E4M3 R24, R140, gdesc[UR4], R24, gsb0 ;  /* 0x00e000048c187df3 */ /* 0x000fe20008000818 */
[----:B-1----:R-:W-:-:S01]  /*e370*/  FADD.FTZ R0, R3, R20 ;  /* 0x0000001403007221 */ /* 0x002fc20000010000 */
[----:B------:R-:W-:Y:S01]  /*e380*/  IMAD.MOV.U32 R3, RZ, RZ, -0x3ffffff0 ;  /* 0xc0000010ff037424 */ /* 0x000fe200078e00ff */
[----:B------:R-:W-:-:S04]  /*e390*/  R2UR UR6, R2 ;  /* 0x00000000020672ca */ /* 0x000fc800000e0000 */
[----:B------:R-:W-:Y:S01]  /*e3a0*/  R2UR UR7, R3 ;  /* 0x00000000030772ca */ /* 0x000fe200000e0000 */
[----:B------:R-:W1:Y:S01]  /*e3b0*/  SHFL.BFLY PT, R5, R0, 0x1, 0x1f ;  /* 0x0c201f0000057f89 */ /* 0x000e6200000e0000 */
[----:B---3--:R-:W-:-:S05]  /*e3c0*/  FADD.FTZ R4, R4, R15 ;  /* 0x0000000f04047221 */ /* 0x008fca0000010000 */
[----:B------:R-:W3:Y:S01]  /*e3d0*/  SHFL.BFLY PT, R3, R4, 0x1, 0x1f ;  /* 0x0c201f0004037f89 */ /* 0x000ee200000e0000 */
[----:B0-----:R-:W-:Y:S01]  /*e3e0*/  MOV R6, RZ ;  /* 0x000000ff00067202 */ /* 0x001fe20000000f00 */
[----:B-1----:R-:W-:-:S05]  /*e3f0*/  FADD.FTZ R7, R0, R5 ;  /* 0x0000000500077221 */ /* 0x002fca0000010000 */
[----:B------:R-:W-:Y:S01]  /*e400*/  FSETP.NE.FTZ.AND P1, PT, R7, RZ, PT ;  /* 0x000000ff0700720b */ /* 0x000fe20003f35000 */
[----:B---3--:R-:W-:-:S01]  /*e410*/  FADD.FTZ R11, R4, R3 ;  /* 0x00000003040b7221 */ /* 0x008fc20000010000 */
[----:B------:R-:W-:Y:S01]  /*e420*/  FMUL.FTZ R12, R7, 0.00390625 ;  /* 0x3b800000070c7820 */ /* 0x000fe20000410000 */
[----:B------:R-:W-:Y:S02]  /*e430*/  WARPGROUP.DEPBAR.LE gsb0, 0x0 ;  /* 0x00008000000079c5 */ /* 0x000fe40000010000 */
[----:B------:R-:W-:-:S06]  /*e440*/  WARPGROUP.ARRIVE ;  /* 0x00000000000079c5 */ /* 0x000fcc0000000000 */
[----:B------:R-:W-:Y:S01]  /*e450*/  QGMMA.64x64x32.F32.E4M3.E4M3 R24, R144, gdesc[UR4], R24, gsb0 ;  /* 0x00e0000490187df3 */ /* 0x000fe20008000818 */
[----:B------:R-:W-:Y:S01]  /*e460*/  FMUL.FTZ R13, R11, 0.00390625 ;  /* 0x3b8000000b0d7820 */ /* 0x000fe20000410000 */
[----:B------:R-:W-:Y:S01]  /*e470*/  FSETP.NE.FTZ.AND P2, PT, R12, RZ, PT ;  /* 0x000000ff0c00720b */ /* 0x000fe20003f55000 */
[----:B------:R-:W-:Y:S03]  /*e480*/  @P1 MUFU.RCP R6, R7 ;  /* 0x0000000700061308 */ /* 0x000fe60000001000 */
[----:B------:R-:W-:Y:S02]  /*e490*/  FSETP.NE.FTZ.AND P3, PT, R13, RZ, PT ;  /* 0x000000ff0d00720b */ /* 0x000fe40003f75000 */
[----:B------:R-:W-:Y:S01]  /*e4a0*/  FSETP.NE.FTZ.AND P1, PT, R11, RZ, PT ;  /* 0x000000ff0b00720b */ /* 0x000fe20003f35000 */
[----:B------:R-:W-:-:S06]  /*e4b0*/  IMAD.MOV.U32 R10, RZ, RZ, RZ ;  /* 0x000000ffff0a7224 */ /* 0x000fcc00078e00ff */
[----:B------:R-:W0:Y:S08]  /*e4c0*/  @P2 MUFU.LG2 R3, R12 ;  /* 0x0000000c00032308 */ /* 0x000e300000000c00 */
[----:B------:R-:W1:Y:S08]  /*e4d0*/  @P3 MUFU.LG2 R5, R13 ;  /* 0x0000000d00053308 */ /* 0x000e700000000c00 */
[----:B------:R-:W3:Y:S01]  /*e4e0*/  @P1 MUFU.RCP R10, R11 ;  /* 0x0000000b000a1308 */ /* 0x000ee20000001000 */
[C---:B------:R-:W-:Y:S01]  /*e4f0*/  @P2 FMUL.FTZ R4, R58.reuse, 0.69314718246459960938 ;  /* 0x3f3172183a042820 */ /* 0x040fe20000410000 */
[----:B------:R-:W-:Y:S01]  /*e500*/  @P3 FMUL.FTZ R58, R58, 0.69314718246459960938 ;  /* 0x3f3172183a3a3820 */ /* 0x000fe20000410000 */
[----:B0-----:R-:W-:Y:S01]  /*e510*/  @P2 FMUL.FTZ R3, R3, 0.69314718246459960938 ;  /* 0x3f31721803032820 */ /* 0x001fe20000410000 */
[----:B------:R-:W-:-:S02]  /*e520*/  IMAD.MOV.U32 R2, RZ, RZ, -0x800000 ;  /* 0xff800000ff027424 */ /* 0x000fc400078e00ff */
[----:B--2---:R-:W-:Y:S01]  /*e530*/  FMUL.FTZ R6, R6, R9 ;  /* 0x0000000906067220 */ /* 0x004fe20000410000 */
[----:B------:R-:W-:Y:S02]  /*e540*/  IMAD.MOV.U32 R0, RZ, RZ, -0x800000 ;  /* 0xff800000ff007424 */ /* 0x000fe400078e00ff */
[----:B-1----:R-:W-:Y:S01]  /*e550*/  @P3 FMUL.FTZ R5, R5, 0.69314718246459960938 ;  /* 0x3f31721805053820 */ /* 0x002fe20000410000 */
[----:B------:R-:W-:-:S03]  /*e560*/  @P2 FFMA.FTZ R2, R4, R59, R3 ;  /* 0x0000003b04022223 */ /* 0x000fc60000010003 */
[----:B------:R-:W-:Y:S01]  /*e570*/  @P3 FFMA.FTZ R0, R58, R60, R5 ;  /* 0x0000003c3a003223 */ /* 0x000fe20000010005 */
[----:B---3--:R-:W-:Y:S01]  /*e580*/  FMUL.FTZ R16, R10, R9 ;  /* 0x000000090a107220 */ /* 0x008fe20000410000 */
[----:B------:R-:W-:Y:S02]  /*e590*/  WARPGROUP.DEPBAR.LE gsb0, 0x0 ;  /* 0x00008000000079c5 */ /* 0x000fe40000010000 */
[----:B------:R-:W-:Y:S05]  /*e5a0*/  @!P0 BRA `(.L_x_396) ;  /* 0x0000000000048947 */ /* 0x000fea0003800000 */
[----:B------:R-:W-:Y:S01]  /*e5b0*/  BPT.TRAP 0x1 ;  /* 0x000000040000795c */ /* 0x000fe20000300000 */
.L_x_396:
[----:B------:R-:W2:Y:S01]  /*e5c0*/  LDL.LU R3, [R1+0x28] ;  /* 0x0000280001037983 */ /* 0x000ea20000300800 */
[----:B------:R-:W-:Y:S02]  /*e5d0*/  VIADD R8, R8, 0x13260 ;  /* 0x0001326008087836 */ /* 0x000fe40000000000 */
[-C--:B------:R-:W-:Y:S01]  /*e5e0*/  FMUL.FTZ R61, R24, R6.reuse ;  /* 0x00000006183d7220 */ /* 0x080fe20000410000 */
[-C--:B------:R-:W-:Y:S01]  /*e5f0*/  FMUL.FTZ R59, R25, R6.reuse ;  /* 0x00000006193b7220 */ /* 0x080fe20000410000 */
[----:B------:R-:W3:Y:S04]  /*e600*/  LDL.LU R63, [R1+0xc] ;  /* 0x00000c00013f7983 */ /* 0x000ee80000300800 */
[----:B------:R-:W4:Y:S01]  /*e610*/  LDL.LU R62, [R1+0x4c] ;  /* 0x00004c00013e7983 */ /* 0x000f220000300800 */
        /* <DEDUP_REMOVED lines=26> */
[----:B------:R-:W-:Y:S01]  /*e7c0*/  FMUL.FTZ R55, R55, R16 ;  /* 0x0000001037377220 */ /* 0x000fe20000410000 */
[----:B--2---:R-:W-:-:S04]  /*e7d0*/  PRMT R4, R3, 0x654, R8 ;  /* 0x0000065403047816 */ /* 0x004fc80000000008 */
[----:B------:R0:W-:Y:S02]  /*e7e0*/  SYNCS.ARRIVE.TRANS64.RED.A1T0 RZ, [R4+URZ], RZ ;  /* 0x000000ff04ff79a7 */ /* 0x0001e4000810043f */
[----:B0-----:R-:W-:-:S05]  /*e7f0*/  VIADD R4, R14, 0x1 ;  /* 0x000000010e047836 */ /* 0x001fca0000000000 */
[----:B------:R-:W-:-:S04]  /*e800*/  ISETP.NE.AND P0, PT, R4, 0x2, PT ;  /* 0x000000020400780c */ /* 0x000fc80003f05270 */
[----:B------:R-:W-:Y:S02]  /*e810*/  SEL R5, RZ, 0x1, P0 ;  /* 0x00000001ff057807 */ /* 0x000fe40000000000 */
[----:B------:R-:W-:Y:S01]  /*e820*/  SEL R4, R4, RZ, P0 ;  /* 0x000000ff04047207 */ /* 0x000fe20000000000 */
[----:B----4-:R-:W-:Y:S01]  /*e830*/  VIADD R62, R62, 0x1 ;  /* 0x000000013e3e7836 */ /* 0x010fe20000000000 */
[----:B---3--:R-:W-:-:S03]  /*e840*/  LOP3.LUT R63, R63, R5, RZ, 0x3c, !PT ;  /* 0x000000053f3f7212 */ /* 0x008fc600078e3cff */
[----:B------:R0:W-:Y:S04]  /*e850*/  STL [R1+0x4], R4 ;  /* 0x0000040401007387 */ /* 0x0001e80000100800 */
[----:B------:R0:W-:Y:S04]  /*e860*/  STL [R1+0xc], R63 ;  /* 0x00000c3f01007387 */ /* 0x0001e80000100800 */
[----:B------:R0:W-:Y:S01]  /*e870*/  STL [R1+0x4c], R62 ;  /* 0x00004c3e01007387 */ /* 0x0001e20000100800 */
[-C--:B------:R-:W-:Y:S01]  /*e880*/  FMUL.FTZ R8, R49, R6.reuse ;  /* 0x0000000631087220 */ /* 0x080fe20000410000 */
[----:B------:R-:W-:Y:S01]  /*e890*/  FMUL.FTZ R3, R53, R6 ;  /* 0x0000000635037220 */ /* 0x000fe20000410000 */
[-C--:B------:R-:W-:Y:S01]  /*e8a0*/  FMUL.FTZ R14, R43, R16.reuse ;  /* 0x000000102b0e7220 */ /* 0x080fe20000410000 */
[----:B------:R-:W-:-:S07]  /*e8b0*/  FMUL.FTZ R6, R51, R16 ;  /* 0x0000001033067220 */ /* 0x000fce0000410000 */
.L_x_348:
[----:B------:R-:W0:Y:S08]  /*e8c0*/  S2UR UR4, SR_CgaCtaId ;  /* 0x00000000000479c3 */ /* 0x000e300000008800 */
[----:B------:R-:W-:Y:S01]  /*e8d0*/  BAR.SYNC.DEFER_BLOCKING 0x5, 0x200 ;  /* 0x0148000000007b1d */ /* 0x000fe20000010000 */
[----:B------:R-:W-:-:S05]  /*e8e0*/  MOV R16, 0x400 ;  /* 0x0000040000107802 */ /* 0x000fca0000000f00 */
[----:B------:R-:W-:Y:S01]  /*e8f0*/  BSSY B0, `(.L_x_397) ;  /* 0x00001d8000007945 */ /* 0x000fe20003800000 */
[----:B0-----:R-:W-:-:S04]  /*e900*/  MOV R4, UR4 ;  /* 0x0000000400047c02 */ /* 0x001fc80008000f00 */
[----:B------:R-:W-:Y:S01]  /*e910*/  LEA R16, R4, R16, 0x18 ;  /* 0x0000001004107211 */ /* 0x000fe200078ec0ff */
[----:B------:R-:W-:Y:S04]  /*e920*/  STL [R1+0x28], R4 ;  /* 0x0000280401007387 */ /* 0x000fe80000100800 */
[----:B------:R-:W0:Y:S04]  /*e930*/  LDS.128 R48, [R16+0x132d0] ;  /* 0x0132d00010307984 */ /* 0x000e280000000c00 */
[----:B0-----:R0:W-:Y:S04]  /*e940*/  STL.64 [R1+0x10], R48 ;  /* 0x0000103001007387 */ /* 0x0011e80000100a00 */
[----:B------:R0:W-:Y:S01]  /*e950*/  STL.64 [R1+0x18], R50 ;  /* 0x0000183201007387 */ /* 0x0001e20000100a00 */
[----:B------:R-:W-:Y:S06]  /*e960*/  BAR.ARV 0x4, 0x200 ;  /* 0x0108000000007b1d */ /* 0x000fec0000002000 */
[----:B------:R-:W-:Y:S05]  /*e970*/  @P1 BRA `(.L_x_398) ;  /* 0x0000001000cc1947 */ /* 0x000fea0003800000 */
[----:B------:R-:W2:Y:S01]  /*e980*/  LDL.LU R5, [R1+0x54] ;  /* 0x0000540001057983 */ /* 0x000ea20000300800 */
[----:B------:R-:W-:Y:S01]  /*e990*/  ULDC.64 UR4, c[0x4][0x38] ;  /* 0x01000e0000047ab9 */ /* 0x000fe20000000a00 */
[----:B------:R-:W1:Y:S01]  /*e9a0*/  S2R R29, SR_TID.X ;  /* 0x00000000001d7919 */ /* 0x000e620000002100 */
[----:B------:R-:W3:Y:S01]  /*e9b0*/  S2R R35, SR_SWINHI ;  /* 0x0000000000237919 */ /* 0x000ee20000002f00 */
[----:B------:R-:W-:Y:S01]  /*e9c0*/  F2FP.BF16.F32.PACK_AB R21, R21, R32 ;  /* 0x000000201515723e */ /* 0x000fe200000010ff */
[----:B------:R-:W-:Y:S01]  /*e9d0*/  ULDC.64 UR6, c[0x0][0xb98] ;  /* 0x0002e60000067ab9 */ /* 0x000fe20000000a00 */
[----:B------:R-:W4:Y:S04]  /*e9e0*/  LDL.LU R4, [R1+0x38] ;  /* 0x0000380001047983 */ /* 0x000f280000300800 */
[----:B------:R-:W3:Y:S04]  /*e9f0*/  LDL R39, [R1+0x74] ;  /* 0x0000740001277983 */ /* 0x000ee80000100800 */
[----:B0-----:R-:W3:Y:S04]  /*ea00*/  LDL R49, [R1+0x6c] ;  /* 0x00006c0001317983 */ /* 0x001ee80000100800 */
[----:B------:R-:W3:Y:S04]  /*ea10*/  LDL.LU R45, [R1+0x40] ;  /* 0x00004000012d7983 */ /* 0x000ee80000300800 */
[----:B------:R-:W3:Y:S01]  /*ea20*/  LDL.LU R46, [R1+0x44] ;  /* 0x00004400012e7983 */ /* 0x000ee20000300800 */
[----:B------:R-:W-:-:S02]  /*ea30*/  F2FP.BF16.F32.PACK_AB R20, R13, R20 ;  /* 0x000000140d14723e */ /* 0x000fc400000010ff */
[----:B------:R-:W-:Y:S01]  /*ea40*/  F2FP.BF16.F32.PACK_AB R9, R9, R12 ;  /* 0x0000000c0909723e */ /* 0x000fe200000010ff */
[----:B------:R-:W3:Y:S01]  /*ea50*/  LDL R42, [R1+0x50] ;  /* 0x00005000012a7983 */ /* 0x000ee20000100800 */
[----:B------:R-:W-:Y:S02]  /*ea60*/  F2FP.BF16.F32.PACK_AB R36, R36, R57 ;  /* 0x000000392424723e */ /* 0x000fe400000010ff */
[----:B------:R-:W-:Y:S02]  /*ea70*/  F2FP.BF16.F32.PACK_AB R33, R33, R56 ;  /* 0x000000382121723e */ /* 0x000fe400000010ff */
[----:B------:R-:W-:Y:S02]  /*ea80*/  F2FP.BF16.F32.PACK_AB R10, R7, R10 ;  /* 0x0000000a070a723e */ /* 0x000fe400000010ff */
[----:B------:R-:W-:Y:S02]  /*ea90*/  F2FP.BF16.F32.PACK_AB R55, R55, R6 ;  /* 0x000000063737723e */ /* 0x000fe400000010ff */
[----:B------:R-:W-:-:S02]  /*eaa0*/  F2FP.BF16.F32.PACK_AB R60, R60, R61 ;  /* 0x0000003d3c3c723e */ /* 0x000fc400000010ff */
[----:B------:R-:W-:Y:S02]  /*eab0*/  F2FP.BF16.F32.PACK_AB R37, R37, R44 ;  /* 0x0000002c2525723e */ /* 0x000fe400000010ff */
[----:B------:R-:W-:Y:S01]  /*eac0*/  F2FP.BF16.F32.PACK_AB R59, R58, R59 ;  /* 0x0000003b3a3b723e */ /* 0x000fe200000010ff */
[----:B------:R-:W3:Y:S01]  /*ead0*/  LDL R44, [R1+0x3c] ;  /* 0x00003c00012c7983 */ /* 0x000ee20000100800 */
[----:B------:R-:W-:Y:S02]  /*eae0*/  F2FP.BF16.F32.PACK_AB R40, R31, R40 ;  /* 0x000000281f28723e */ /* 0x000fe400000010ff */
[----:B------:R-:W-:Y:S02]  /*eaf0*/  F2FP.BF16.F32.PACK_AB R26, R25, R26 ;  /* 0x0000001a191a723e */ /* 0x000fe400000010ff */
[----:B------:R-:W-:Y:S02]  /*eb00*/  F2FP.BF16.F32.PACK_AB R8, R3, R8 ;  /* 0x000000080308723e */ /* 0x000fe400000010ff */
[----:B------:R-:W-:-:S02]  /*eb10*/  F2FP.BF16.F32.PACK_AB R27, R27, R30 ;  /* 0x0000001e1b1b723e */ /* 0x000fc400000010ff */
[----:B------:R-:W-:Y:S02]  /*eb20*/  F2FP.BF16.F32.PACK_AB R15, R15, R24 ;  /* 0x000000180f0f723e */ /* 0x000fe400000010ff */
[----:B------:R-:W-:Y:S01]  /*eb30*/  F2FP.BF16.F32.PACK_AB R14, R11, R14 ;  /* 0x0000000e0b0e723e */ /* 0x000fe200000010ff */
[----:B------:R-:W-:Y:S01]  /*eb40*/  BAR.SYNC.DEFER_BLOCKING 0x1, 0x180 ;  /* 0x0046000000007b1d */ /* 0x000fe20000010000 */
[----:B--2---:R-:W-:Y:S02]  /*eb50*/  IMAD.MOV.U32 R34, RZ, RZ, R5 ;  /* 0x000000ffff227224 */ /* 0x004fe400078e0005 */
[----:B----4-:R-:W-:Y:S02]  /*eb60*/  IMAD.MOV.U32 R38, RZ, RZ, R4 ;  /* 0x000000ffff267224 */ /* 0x010fe400078e0004 */
[----:B-1----:R-:W-:-:S05]  /*eb70*/  IMAD.SHL.U32 R4, R29, 0x4, RZ ;  /* 0x000000041d047824 */ /* 0x002fca00078e00ff */
[----:B------:R-:W-:-:S04]  /*eb80*/  LOP3.LUT R4, R4, 0xc, RZ, 0xc0, !PT ;  /* 0x0000000c04047812 */ /* 0x000fc800078ec0ff */
[----:B------:R-:W-:-:S05]  /*eb90*/  IADD3 R4, P0, R4, UR4, RZ ;  /* 0x0000000404047c10 */ /* 0x000fca000ff1e0ff */
[----:B------:R-:W-:Y:S01]  /*eba0*/  IMAD.X R5, RZ, RZ, UR5, P0 ;  /* 0x00000005ff057e24 */ /* 0x000fe200080e06ff */
[----:B------:R-:W-:-:S04]  /*ebb0*/  ULDC.64 UR4, c[0x0][0xc00] ;  /* 0x0003000000047ab9 */ /* 0x000fc80000000a00 */
[----:B-----5:R0:W2:Y:S02]  /*ebc0*/  LDG.E.CONSTANT R28, desc[UR40][R4.64] ;  /* 0x00000028041c7981 */ /* 0x0200a4000c1e9900 */
[----:B0-----:R-:W-:-:S04]  /*ebd0*/  LOP3.LUT P1, R4, R29, 0x3, RZ, 0xc0, !PT ;  /* 0x000000031d047812 */ /* 0x001fc8000782c0ff */
[----:B------:R-:W-:-:S04]  /*ebe0*/  ISETP.EQ.OR P1, PT, R4, 0x3, !P1 ;  /* 0x000000030400780c */ /* 0x000fc80004f22670 */
[----:B------:R-:W-:Y:S02]  /*ebf0*/  SEL R29, R21, R20, P1 ;  /* 0x00000014151d7207 */ /* 0x000fe40000800000 */
[----:B------:R-:W-:Y:S02]  /*ec00*/  SEL R12, R20, R21, P1 ;  /* 0x00000015140c7207 */ /* 0x000fe40000800000 */
[----:B------:R-:W-:Y:S02]  /*ec10*/  MOV R20, R16 ;  /* 0x0000001000147202 */ /* 0x000fe40000000f00 */
[----:B---3--:R-:W-:Y:S02]  /*ec20*/  MOV R21, R35 ;  /* 0x0000002300157202 */ /* 0x008fe40000000f00 */
[----:B------:R-:W-:Y:S01]  /*ec30*/  SEL R25, R36, R33, P1 ;  /* 0x0000002124197207 */ /* 0x000fe20000800000 */
[----:B------:R-:W-:Y:S01]  /*ec40*/  IMAD.WIDE R6, R39, 0x2, R20 ;  /* 0x0000000227067825 */ /* 0x000fe200078e0214 */
[----:B------:R-:W-:-:S02]  /*ec50*/  SEL R36, R33, R36, P1 ;  /* 0x0000002421247207 */ /* 0x000fc40000800000 */
[----:B------:R-:W-:Y:S02]  /*ec60*/  SEL R13, R60, R59, P1 ;  /* 0x0000003b3c0d7207 */ /* 0x000fe40000800000 */
[----:B------:R-:W-:Y:S02]  /*ec70*/  SEL R33, R37, R40, P1 ;  /* 0x0000002825217207 */ /* 0x000fe40000800000 */
[C---:B------:R-:W-:Y:S02]  /*ec80*/  IADD3 R43, P0, R6.reuse, 0x60, RZ ;  /* 0x00000060062b7810 */ /* 0x040fe40007f1e0ff */
[----:B------:R-:W-:Y:S02]  /*ec90*/  IADD3 R41, P2, R6, 0x40, RZ ;  /* 0x0000004006297810 */ /* 0x000fe40007f5e0ff */
[----:B------:R-:W-:Y:S02]  /*eca0*/  SEL R60, R59, R60, P1 ;  /* 0x0000003c3b3c7207 */ /* 0x000fe40000800000 */
[----:B------:R-:W-:-:S02]  /*ecb0*/  SEL R40, R40, R37, P1 ;  /* 0x0000002528287207 */ /* 0x000fc40000800000 */
[----:B------:R-:W-:Y:S02]  /*ecc0*/  SEL R31, R9, R8, P1 ;  /* 0x00000008091f7207 */ /* 0x000fe40000800000 */
[----:B------:R-:W-:Y:S02]  /*ecd0*/  SEL R24, R8, R9, P1 ;  /* 0x0000000908187207 */ /* 0x000fe40000800000 */
[----:B------:R-:W-:Y:S02]  /*ece0*/  SEL R35, R27, R26, P1 ;  /* 0x0000001a1b237207 */ /* 0x000fe40000800000 */
[----:B------:R-:W-:Y:S02]  /*ecf0*/  LOP3.LUT R8, R41, 0x380, RZ, 0xc0, !PT ;  /* 0x0000038029087812 */ /* 0x000fe400078ec0ff */
[----:B------:R-:W-:Y:S02]  /*ed00*/  LOP3.LUT R30, R43, 0x380, RZ, 0xc0, !PT ;  /* 0x000003802b1e7812 */ /* 0x000fe400078ec0ff */
[----:B------:R-:W-:-:S02]  /*ed10*/  SEL R26, R26, R27, P1 ;  /* 0x0000001b1a1a7207 */ /* 0x000fc40000800000 */
[----:B------:R-:W-:Y:S02]  /*ed20*/  SEL R27, R15, R14, P1 ;  /* 0x0000000e0f1b7207 */ /* 0x000fe40000800000 */
[----:B------:R-:W-:Y:S02]  /*ed30*/  SEL R14, R14, R15, P1 ;  /* 0x0000000f0e0e7207 */ /* 0x000fe40000800000 */
[----:B------:R-:W-:Y:S02]  /*ed40*/  SEL R15, R10, R55, P1 ;  /* 0x000000370a0f7207 */ /* 0x000fe40000800000 */
[----:B------:R-:W-:Y:S02]  /*ed50*/  SEL R32, R55, R10, P1 ;  /* 0x0000000a37207207 */ /* 0x000fe40000800000 */
[----:B------:R-:W-:Y:S02]  /*ed60*/  SHF.R.U64 R8, R8, 0x3, RZ ;  /* 0x0000000308087819 */ /* 0x000fe400000012ff */
[----:B------:R-:W-:-:S02]  /*ed70*/  SHF.R.U64 R30, R30, 0x3, RZ ;  /* 0x000000031e1e7819 */ /* 0x000fc400000012ff */
[----:B------:R-:W-:Y:S02]  /*ed80*/  LOP3.LUT R10, R8, R41, RZ, 0x3c, !PT ;  /* 0x00000029080a7212 */ /* 0x000fe400078e3cff */
[----:B------:R-:W-:Y:S02]  /*ed90*/  LOP3.LUT R8, R30, R43, RZ, 0x3c, !PT ;  /* 0x0000002b1e087212 */ /* 0x000fe400078e3cff */
[C---:B------:R-:W-:Y:S02]  /*eda0*/  IADD3 R39, P3, R6.reuse, 0x20, RZ ;  /* 0x0000002006277810 */ /* 0x040fe40007f7e0ff */
[----:B------:R-:W-:Y:S02]  /*edb0*/  LOP3.LUT R37, R6, 0x380, RZ, 0xc0, !PT ;  /* 0x0000038006257812 */ /* 0x000fe400078ec0ff */
[----:B------:R-:W-:Y:S02]  /*edc0*/  LOP3.LUT R4, R39, 0x380, RZ, 0xc0, !PT ;  /* 0x0000038027047812 */ /* 0x000fe400078ec0ff */
[----:B------:R-:W-:-:S02]  /*edd0*/  SHF.R.U64 R37, R37, 0x3, RZ ;  /* 0x0000000325257819 */ /* 0x000fc400000012ff */
[----:B------:R-:W-:Y:S01]  /*ede0*/  SHF.R.U64 R4, R4, 0x3, RZ ;  /* 0x0000000304047819 */ /* 0x000fe200000012ff */
[--C-:B------:R-:W-:Y:S01]  /*edf0*/  IMAD.X R5, RZ, RZ, R7.reuse, P3 ;  /* 0x000000ffff057224 */ /* 0x100fe200018e0607 */
[----:B------:R-:W-:Y:S02]  /*ee00*/  LOP3.LUT R6, R37, R6, RZ, 0x3c, !PT ;  /* 0x0000000625067212 */ /* 0x000fe400078e3cff */
[----:B------:R-:W-:Y:S01]  /*ee10*/  LOP3.LUT R4, R4, R39, RZ, 0x3c, !PT ;  /* 0x0000002704047212 */ /* 0x000fe200078e3cff */
[----:B------:R-:W-:Y:S01]  /*ee20*/  IMAD.MOV.U32 R47, RZ, RZ, R38 ;  /* 0x000000ffff2f7224 */ /* 0x000fe200078e0026 */
[-C--:B------:R-:W-:Y:S01]  /*ee30*/  IADD3.X R9, RZ, R7.reuse, RZ, P0, !PT ;  /* 0x00000007ff097210 */ /* 0x080fe200007fe4ff */
[----:B------:R-:W-:Y:S01]  /*ee40*/  IMAD.X R11, RZ, RZ, R7, P2 ;  /* 0x000000ffff0b7224 */ /* 0x000fe200010e0607 */
[----:B------:R-:W-:Y:S02]  /*ee50*/  MOV R38, R6 ;  /* 0x0000000600267202 */ /* 0x000fe40000000f00 */
[----:B------:R-:W-:Y:S01]  /*ee60*/  MOV R37, R4 ;  /* 0x0000000400257202 */ /* 0x000fe20000000f00 */
[----:B------:R-:W-:Y:S01]  /*ee70*/  IMAD.MOV.U32 R48, RZ, RZ, R34 ;  /* 0x000000ffff307224 */ /* 0x000fe200078e0022 */
[----:B------:R-:W-:-:S02]  /*ee80*/  MOV R34, R10 ;  /* 0x0000000a00227202 */ /* 0x000fc40000000f00 */
[----:B------:R-:W-:-:S04]  /*ee90*/  ISETP.NE.U32.AND P0, PT, RZ, UR4, PT ;  /* 0x00000004ff007c0c */ /* 0x000fc8000bf05070 */
[----:B------:R-:W-:Y:S02]  /*eea0*/  ISETP.NE.AND.EX P0, PT, RZ, UR5, PT, P0 ;  /* 0x00000005ff007c0c */ /* 0x000fe4000bf05300 */
[----:B--2---:R-:W-:Y:S01]  /*eeb0*/  LOP3.LUT R3, R28, 0x2, RZ, 0x3c, !PT ;  /* 0x000000021c037812 */ /* 0x004fe200078e3cff */
[----:B------:R-:W-:Y:S04]  /*eec0*/  SHFL.IDX PT, R13, R13, R28, 0x1c1f ;  /* 0x001c1f1c0d0d7589 */ /* 0x000fe800000e0000 */
[----:B------:R-:W0:Y:S04]  /*eed0*/  SHFL.IDX PT, R60, R60, R3, 0x1c1f ;  /* 0x001c1f033c3c7589 */ /* 0x000e2800000e0000 */
[----:B------:R-:W-:Y:S04]  /*eee0*/  SHFL.IDX PT, R33, R33, R28, 0x1c1f ;  /* 0x001c1f1c21217589 */ /* 0x000fe800000e0000 */
[----:B------:R-:W1:Y:S04]  /*eef0*/  SHFL.IDX PT, R40, R40, R3, 0x1c1f ;  /* 0x001c1f0328287589 */ /* 0x000e6800000e0000 */
[----:B------:R-:W-:Y:S04]  /*ef00*/  SHFL.IDX PT, R25, R25, R28, 0x1c1f ;  /* 0x001c1f1c19197589 */ /* 0x000fe800000e0000 */
[----:B------:R-:W-:Y:S04]  /*ef10*/  SHFL.IDX PT, R36, R36, R3, 0x1c1f ;  /* 0x001c1f0324247589 */ /* 0x000fe800000e0000 */
[----:B------:R-:W-:Y:S04]  /*ef20*/  SHFL.IDX PT, R35, R35, R28, 0x1c1f ;  /* 0x001c1f1c23237589 */ /* 0x000fe800000e0000 */
[----:B------:R-:W-:Y:S04]  /*ef30*/  SHFL.IDX PT, R26, R26, R3, 0x1c1f ;  /* 0x001c1f031a1a7589 */ /* 0x000fe800000e0000 */
[----:B------:R-:W-:Y:S04]  /*ef40*/  SHFL.IDX PT, R29, R29, R28, 0x1c1f ;  /* 0x001c1f1c1d1d7589 */ /* 0x000fe800000e0000 */
[----:B------:R-:W2:Y:S04]  /*ef50*/  SHFL.IDX PT, R12, R12, R3, 0x1c1f ;  /* 0x001c1f030c0c7589 */ /* 0x000ea800000e0000 */
[----:B------:R-:W-:Y:S04]  /*ef60*/  SHFL.IDX PT, R27, R27, R28, 0x1c1f ;  /* 0x001c1f1c1b1b7589 */ /* 0x000fe800000e0000 */
[----:B------:R-:W-:Y:S04]  /*ef70*/  SHFL.IDX PT, R15, R15, R28, 0x1c1f ;  /* 0x001c1f1c0f0f7589 */ /* 0x000fe800000e0000 */
[----:B------:R-:W3:Y:S04]  /*ef80*/  SHFL.IDX PT, R30, R14, R3, 0x1c1f ;  /* 0x001c1f030e1e7589 */ /* 0x000ee800000e0000 */
[----:B------:R-:W4:Y:S04]  /*ef90*/  SHFL.IDX PT, R32, R32, R3, 0x1c1f ;  /* 0x001c1f0320207589 */ /* 0x000f2800000e0000 */
[----:B------:R3:W-:Y:S04]  /*efa0*/  SHFL.IDX PT, R31, R31, R28, 0x1c1f ;  /* 0x001c1f1c1f1f7589 */ /* 0x0007e800000e0000 */
[----:B------:R3:W4:Y:S01]  /*efb0*/  SHFL.IDX PT, R24, R24, R3, 0x1c1f ;  /* 0x001c1f0318187589 */ /* 0x00072200000e0000 */
[----:B0-----:R-:W-:-:S02]  /*efc0*/  SEL R4, R13, R60, P1 ;  /* 0x0000003c0d047207 */ /* 0x001fc40000800000 */
[----:B------:R-:W-:Y:S02]  /*efd0*/  SEL R6, R60, R13, P1 ;  /* 0x0000000d3c067207 */ /* 0x000fe40000800000 */
[----:B-1----:R-:W-:Y:S02]  /*efe0*/  SEL R5, R33, R40, P1 ;  /* 0x0000002821057207 */ /* 0x002fe40000800000 */
[----:B------:R-:W-:Y:S02]  /*eff0*/  SEL R7, R40, R33, P1 ;  /* 0x0000002128077207 */ /* 0x000fe40000800000 */
[----:B------:R-:W-:Y:S02]  /*f000*/  MOV R33, R8 ;  /* 0x0000000800217202 */ /* 0x000fe40000000f00 */
[----:B--2---:R-:W-:Y:S01]  /*f010*/  SEL R10, R12, R29, P1 ;  /* 0x0000001d0c0a7207 */ /* 0x004fe20000800000 */
[----:B------:R0:W-:Y:S01]  /*f020*/  STSM.16.M88.4 [R38], R4 ;  /* 0x0000000426007844 */ /* 0x0001e20000000200 */
[----:B------:R-:W-:-:S02]  /*f030*/  SEL R8, R29, R12, P1 ;  /* 0x0000000c1d087207 */ /* 0x000fc40000800000 */
[----:B---3--:R-:W-:Y:S01]  /*f040*/  SEL R11, R30, R27, P1 ;  /* 0x0000001b1e0b7207 */ /* 0x008fe20000800000 */
[----:B------:R-:W-:Y:S01]  /*f050*/  IMAD.MOV.U32 R28, RZ, RZ, RZ ;  /* 0x000000ffff1c7224 */ /* 0x000fe200078e00ff */
[----:B------:R-:W-:Y:S01]  /*f060*/  SEL R9, R27, R30, P1 ;  /* 0x0000001e1b097207 */ /* 0x000fe20000800000 */
[----:B------:R-:W1:Y:S01]  /*f070*/  LDC R3, c[0x0][0xbe8] ;  /* 0x0002fa00ff037b82 */ /* 0x000e620000000800 */
[----:B----4-:R-:W-:Y:S02]  /*f080*/  SEL R13, R15, R32, P1 ;  /* 0x000000200f0d7207 */ /* 0x010fe40000800000 */
[----:B------:R-:W-:Y:S02]  /*f090*/  SEL R15, R32, R15, P1 ;  /* 0x0000000f200f7207 */ /* 0x000fe40000800000 */
[----:B------:R-:W-:Y:S02]  /*f0a0*/  SEL R12, R31, R24, P1 ;  /* 0x000000181f0c7207 */ /* 0x000fe40000800000 */
[----:B------:R-:W-:-:S02]  /*f0b0*/  SEL R14, R24, R31, P1 ;  /* 0x0000001f180e7207 */ /* 0x000fc40000800000 */
[----:B0-----:R-:W-:Y:S02]  /*f0c0*/  SEL R4, R25, R36, P1 ;  /* 0x0000002419047207 */ /* 0x001fe40000800000 */
[----:B------:R-:W-:Y:S02]  /*f0d0*/  SEL R6, R36, R25, P1 ;  /* 0x0000001924067207 */ /* 0x000fe40000800000 */
[----:B------:R-:W-:Y:S02]  /*f0e0*/  SEL R5, R35, R26, P1 ;  /* 0x0000001a23057207 */ /* 0x000fe40000800000 */
[----:B------:R-:W-:-:S05]  /*f0f0*/  SEL R7, R26, R35, P1 ;  /* 0x000000231a077207 */ /* 0x000fca0000800000 */
[----:B------:R-:W-:Y:S04]  /*f100*/  STSM.16.M88.4 [R37], R4 ;  /* 0x0000000425007844 */ /* 0x000fe80000000200 */
[----:B------:R0:W-:Y:S04]  /*f110*/  STSM.16.M88.4 [R34], R8 ;  /* 0x0000000822007844 */ /* 0x0001e80000000200 */
[----:B------:R2:W-:Y:S01]  /*f120*/  STSM.16.M88.4 [R33], R12 ;  /* 0x0000000c21007844 */ /* 0x0005e20000000200 */
[----:B------:R-:W-:-:S04]  /*f130*/  IADD3 R24, P2, R45, UR4, RZ ;  /* 0x000000042d187c10 */ /* 0x000fc8000ff5e0ff */
[----:B------:R-:W-:Y:S01]  /*f140*/  IADD3.X R25, R46, UR5, RZ, P2, !PT ;  /* 0x000000052e197c10 */ /* 0x000fe200097fe4ff */
[----:B------:R-:W-:Y:S01]  /*f150*/  BAR.SYNC.DEFER_BLOCKING 0x1, 0x180 ;  /* 0x0046000000007b1d */ /* 0x000fe20000010000 */
[----:B------:R-:W-:Y:S01]  /*f160*/  IMAD R31, R42, 0xc0, R49 ;  /* 0x000000c02a1f7824 */ /* 0x000fe200078e0231 */
[----:B------:R-:W-:-:S04]  /*f170*/  SHF.R.S32.HI R32, RZ, 0x1f, R44 ;  /* 0x0000001fff207819 */ /* 0x000fc8000001142c */
[----:B------:R-:W-:Y:S01]  /*f180*/  ULDC.64 UR4, c[0x0][0xb90] ;  /* 0x0002e40000047ab9 */ /* 0x000fe20000000a00 */
[----:B------:R-:W-:Y:S01]  /*f190*/  SEL R30, R48, RZ, !P0 ;  /* 0x000000ff301e7207 */ /* 0x000fe20004000000 */
[----:B------:R-:W-:Y:S01]  /*f1a0*/  ULDC UR8, c[0x0][0xa88] ;  /* 0x0002a20000087ab9 */ /* 0x000fe20000000800 */
[----:B0-----:R-:W3:Y:S04]  /*f1b0*/  LDL R34, [R1+0x58] ;  /* 0x0000580001227983 */ /* 0x001ee80000100800 */
[----:B------:R-:W4:Y:S01]  /*f1c0*/  @P0 LDG.E R28, desc[UR40][R24.64] ;  /* 0x00000028181c0981 */ /* 0x000f22000c1e1900 */
[----:B-1----:R-:W-:-:S13]  /*f1d0*/  ISETP.NE.AND P2, PT, R3, 0x1, PT ;  /* 0x000000010300780c */ /* 0x002fda0003f45270 */
[----:B------:R-:W0:Y:S08]  /*f1e0*/  @P2 LDC R26, c[0x0][0xbec] ;  /* 0x0002fb00ff1a2b82 */ /* 0x000e300000000800 */
[----:B------:R-:W1:Y:S01]  /*f1f0*/  @P2 LDC R27, c[0x0][0xbf0] ;  /* 0x0002fc00ff1b2b82 */ /* 0x000e620000000800 */
[----:B------:R-:W-:Y:S02]  /*f200*/  IMAD R5, R32, UR4, RZ ;  /* 0x0000000420057c24 */ /* 0x000fe4000f8e02ff */
[----:B------:R-:W-:-:S02]  /*f210*/  IMAD.MOV.U32 R7, RZ, RZ, R31 ;  /* 0x000000ffff077224 */ /* 0x000fc400078e001f */
[----:B------:R-:W-:Y:S01]  /*f220*/  IMAD R11, R44, UR5, R5 ;  /* 0x000000052c0b7c24 */ /* 0x000fe2000f8e0205 */
[----:B--2---:R-:W-:Y:S01]  /*f230*/  SEL R33, R47, RZ, !P0 ;  /* 0x000000ff2f217207 */ /* 0x004fe20004000000 */
[----:B0-----:R-:W-:-:S05]  /*f240*/  @P2 IMAD.HI.U32 R4, R31, R26, RZ ;  /* 0x0000001a1f042227 */ /* 0x001fca00078e00ff */
[----:B-1----:R-:W-:-:S05]  /*f250*/  @P2 SHF.R.U32.HI R7, RZ, R27, R4 ;  /* 0x0000001bff072219 */ /* 0x002fca0000011604 */
[----:B------:R-:W-:-:S04]  /*f260*/  IMAD.MOV R6, RZ, RZ, -R7 ;  /* 0x000000ffff067224 */ /* 0x000fc800078e0a07 */
[----:B------:R-:W-:Y:S02]  /*f270*/  IMAD R9, R3, R6, R31 ;  /* 0x0000000603097224 */ /* 0x000fe400078e021f */
[----:B------:R-:W-:-:S03]  /*f280*/  IMAD R6, R30, UR6, RZ ;  /* 0x000000061e067c24 */ /* 0x000fc6000f8e02ff */
[----:B------:R-:W-:Y:S01]  /*f290*/  SHF.R.S32.HI R8, RZ, 0x1f, R9 ;  /* 0x0000001fff087819 */ /* 0x000fe20000011409 */
[----:B------:R-:W-:Y:S01]  /*f2a0*/  IMAD R10, R33, UR7, R6 ;  /* 0x00000007210a7c24 */ /* 0x000fe2000f8e0206 */
[----:B----4-:R-:W-:-:S03]  /*f2b0*/  SHF.R.S32.HI R29, RZ, 0x1f, R28 ;  /* 0x0000001fff1d7819 */ /* 0x010fc6000001141c */
[----:B------:R-:W-:Y:S01]  /*f2c0*/  IMAD.WIDE.U32 R4, R44, UR4, R28 ;  /* 0x000000042c047c25 */ /* 0x000fe2000f8e001c */
[----:B------:R-:W-:-:S03]  /*f2d0*/  ULDC.64 UR4, c[0x0][0xc08] ;  /* 0x0003020000047ab9 */ /* 0x000fc60000000a00 */
[----:B------:R-:W-:Y:S01]  /*f2e0*/  IMAD.IADD R5, R5, 0x1, R11 ;  /* 0x0000000105057824 */ /* 0x000fe200078e020b */
[----:B------:R-:W-:Y:S01]  /*f2f0*/  ISETP.NE.U32.AND P1, PT, RZ, UR4, PT ;  /* 0x00000004ff007c0c */ /* 0x000fe2000bf25070 */
[----:B------:R-:W-:-:S03]  /*f300*/  IMAD.WIDE.U32 R4, R33, UR6, R4 ;  /* 0x0000000621047c25 */ /* 0x000fc6000f8e0004 */
[----:B------:R-:W-:Y:S01]  /*f310*/  ISETP.NE.AND.EX P1, PT, RZ, UR5, PT, P1 ;  /* 0x00000005ff007c0c */ /* 0x000fe2000bf25310 */
[----:B------:R-:W-:Y:S01]  /*f320*/  ULDC.64 UR6, c[0x0][0xb88] ;  /* 0x0002e20000067ab9 */ /* 0x000fe20000000a00 */
[----:B------:R-:W-:Y:S02]  /*f330*/  SHF.R.S32.HI R11, RZ, 0x1f, R7 ;  /* 0x0000001fff0b7819 */ /* 0x000fe40000011407 */
[----:B------:R-:W-:Y:S01]  /*f340*/  IADD3 R6, P3, R7, R4, RZ ;  /* 0x0000000407067210 */ /* 0x000fe20007f7e0ff */
[----:B------:R-:W-:-:S03]  /*f350*/  IMAD R8, R8, UR6, RZ ;  /* 0x0000000608087c24 */ /* 0x000fc6000f8e02ff */
[----:B------:R-:W-:Y:S01]  /*f360*/  IADD3.X R7, R11, R5, R10, P3, !PT ;  /* 0x000000050b077210 */ /* 0x000fe20001ffe40a */
[C---:B------:R-:W-:Y:S02]  /*f370*/  IMAD R5, R9.reuse, UR7, R8 ;  /* 0x0000000709057c24 */ /* 0x040fe4000f8e0208 */
[----:B------:R-:W-:Y:S02]  /*f380*/  IMAD.WIDE.U32 R6, R9, UR6, R6 ;  /* 0x0000000609067c25 */ /* 0x000fe4000f8e0006 */
[----:B------:R-:W-:Y:S01]  /*f390*/  @P1 IADD3 R4, P3, R45, UR4, RZ ;  /* 0x000000042d041c10 */ /* 0x000fe2000ff7e0ff */
[----:B------:R-:W0:Y:S01]  /*f3a0*/  S2R R13, SR_TID.X ;  /* 0x00000000000d7919 */ /* 0x000e220000002100 */
[----:B------:R-:W-:Y:S01]  /*f3b0*/  ULDC.64 UR6, c[0x0][0xb50] ;  /* 0x0002d40000067ab9 */ /* 0x000fe20000000a00 */
[----:B------:R-:W-:Y:S01]  /*f3c0*/  IMAD.IADD R7, R7, 0x1, R5 ;  /* 0x0000000107077824 */ /* 0x000fe200078e0205 */
[----:B------:R-:W-:Y:S01]  /*f3d0*/  @P1 IADD3.X R5, R46, UR5, RZ, P3, !PT ;  /* 0x000000052e051c10 */ /* 0x000fe20009ffe4ff */
[----:B------:R-:W-:-:S06]  /*f3e0*/  IMAD.U32 R8, RZ, RZ, UR8 ;  /* 0x00000008ff087e24 */ /* 0x000fcc000f8e00ff */
[----:B------:R1:W5:Y:S01]  /*f3f0*/  @P1 LDG.E R8, desc[UR40][R4.64] ;  /* 0x0000002804081981 */ /* 0x000362000c1e1900 */
[----:B------:R-:W-:-:S04]  /*f400*/  LEA R10, P4, R6, UR6, 0x2 ;  /* 0x00000006060a7c11 */ /* 0x000fc8000f8810ff */
[----:B------:R-:W-:Y:S02]  /*f410*/  LEA.HI.X R11, R6, UR7, R7, 0x2, P4 ;  /* 0x00000007060b7c11 */ /* 0x000fe4000a0f1407 */
[----:B0-----:R-:W-:-:S04]  /*f420*/  IADD3 R45, R13, -0x80, RZ ;  /* 0xffffff800d2d7810 */ /* 0x001fc80007ffe0ff */
[----:B------:R-:W-:-:S04]  /*f430*/  SHF.R.S32.HI R38, RZ, 0x1f, R45 ;  /* 0x0000001fff267819 */ /* 0x000fc8000001142d */
[----:B------:R-:W-:-:S04]  /*f440*/  LEA.HI R38, R38, R45, RZ, 0x3 ;  /* 0x0000002d26267211 */ /* 0x000fc800078f18ff */
[----:B------:R-:W-:-:S05]  /*f450*/  SHF.R.S32.HI R38, RZ, 0x3, R38 ;  /* 0x00000003ff267819 */ /* 0x000fca0000011426 */
[----:B---3--:R-:W-:Y:S01]  /*f460*/  IMAD R9, R38, 0x40, R34 ;  /* 0x0000004026097824 */ /* 0x008fe200078e0222 */
[----:B-1----:R-:W-:Y:S06]  /*f470*/  @P1 BRA `(.L_x_399) ;  /* 0x0000000000101947 */ /* 0x002fec0003800000 */
[----:B------:R-:W-:Y:S05]  /*f480*/  @!P0 BRA `(.L_x_399) ;  /* 0x00000000000c8947 */ /* 0x000fea0003800000 */
[----:B------:R-:W2:Y:S04]  /*f490*/  LDG.E R5, desc[UR40][R24.64] ;  /* 0x0000002818057981 */ /* 0x000ea8000c1e1900 */
[----:B-----5:R-:W2:Y:S02]  /*f4a0*/  LDG.E R8, desc[UR40][R24.64+0x4] ;  /* 0x0000042818087981 */ /* 0x020ea4000c1e1900 */
[----:B--2---:R-:W-:-:S07]  /*f4b0*/  IMAD.IADD R8, R8, 0x1, -R5 ;  /* 0x0000000108087824 */ /* 0x004fce00078e0a05 */
.L_x_399:
[----:B------:R-:W2:Y:S01]  /*f4c0*/  LDL R12, [R1+0x68] ;  /* 0x00006800010c7983 */ /* 0x000ea20000100800 */
[----:B------:R-:W-:Y:S01]  /*f4d0*/  VIADD R14, R13, 0xffffff80 ;  /* 0xffffff800d0e7836 */ /* 0x000fe20000000000 */
[----:B------:R-:W0:Y:S01]  /*f4e0*/  @P2 LDC R37, c[0x0][0xbf0] ;  /* 0x0002fc00ff252b82 */ /* 0x000e220000000800 */
[----:B-----5:R-:W-:Y:S01]  /*f4f0*/  IMAD R35, R8, R3, RZ ;  /* 0x0000000308237224 */ /* 0x020fe200078e02ff */
[----:B------:R-:W-:Y:S01]  /*f500*/  SHFL.IDX PT, R4, R10, RZ, 0x1c1f ;  /* 0x001c1fff0a047589 */ /* 0x000fe200000e0000 */
[----:B------:R-:W-:Y:S01]  /*f510*/  IMAD.WIDE R20, R9, 0x2, R20 ;  /* 0x0000000209147825 */ /* 0x000fe200078e0214 */
[----:B------:R-:W-:Y:S01]  /*f520*/  SHF.R.S32.HI R13, RZ, 0x1f, R14 ;  /* 0x0000001fff0d7819 */ /* 0x000fe2000001140e */
[----:B------:R-:W-:Y:S01]  /*f530*/  ULDC.64 UR4, c[0x0][0xaa0] ;  /* 0x0002a80000047ab9 */ /* 0x000fe20000000a00 */
[----:B------:R-:W1:Y:S02]  /*f540*/  SHFL.IDX PT, R5, R11, RZ, 0x1c1f ;  /* 0x001c1fff0b057589 */ /* 0x000e6400000e0000 */
[----:B------:R-:W-:-:S02]  /*f550*/  LEA.HI R13, R13, R14, RZ, 0x7 ;  /* 0x0000000e0d0d7211 */ /* 0x000fc400078f38ff */
[----:B------:R-:W-:Y:S04]  /*f560*/  SHFL.IDX PT, R6, R10, 0x1, 0x1c1f ;  /* 0x003c1f000a067f89 */ /* 0x000fe800000e0000 */
[----:B------:R-:W3:Y:S01]  /*f570*/  SHFL.IDX PT, R7, R11, 0x1, 0x1c1f ;  /* 0x003c1f000b077f89 */ /* 0x000ee200000e0000 */
[----:B------:R-:W-:Y:S02]  /*f580*/  LOP3.LUT R13, R13, 0xffffff80, RZ, 0xc0, !PT ;  /* 0xffffff800d0d7812 */ /* 0x000fe400078ec0ff */
[----:B------:R-:W-:Y:S02]  /*f590*/  SHF.R.S32.HI R36, RZ, 0x1f, R45 ;  /* 0x0000001fff247819 */ /* 0x000fe4000001142d */
[----:B------:R-:W-:Y:S01]  /*f5a0*/  IADD3 R25, P4, R20, 0x3000, RZ ;  /* 0x0000300014197810 */ /* 0x000fe20007f9e0ff */
[----:B------:R-:W-:Y:S01]  /*f5b0*/  IMAD.IADD R13, R14, 0x1, -R13 ;  /* 0x000000010e0d7824 */ /* 0x000fe200078e0a0d */
[----:B------:R-:W-:-:S02]  /*f5c0*/  LEA.HI R36, R36, R45, RZ, 0x3 ;  /* 0x0000002d24247211 */ /* 0x000fc400078f18ff */
[C---:B------:R-:W-:Y:S02]  /*f5d0*/  LOP3.LUT R9, R20.reuse, 0x380, RZ, 0xc0, !PT ;  /* 0x0000038014097812 */ /* 0x040fe400078ec0ff */
[----:B------:R-:W-:Y:S02]  /*f5e0*/  LOP3.LUT P0, RZ, R13, 0x3, RZ, 0xc0, !PT ;  /* 0x000000030dff7812 */ /* 0x000fe4000780c0ff */
[----:B------:R-:W-:Y:S02]  /*f5f0*/  IADD3 R13, P3, R20, 0x1800, RZ ;  /* 0x00001800140d7810 */ /* 0x000fe40007f7e0ff */
[----:B------:R-:W-:Y:S02]  /*f600*/  LOP3.LUT R36, R36, 0xfffffff8, RZ, 0xc0, !PT ;  /* 0xfffffff824247812 */ /* 0x000fe400078ec0ff */
[----:B------:R-:W-:Y:S02]  /*f610*/  LOP3.LUT R24, R25, 0x380, RZ, 0xc0, !PT ;  /* 0x0000038019187812 */ /* 0x000fe400078ec0ff */
[----:B------:R-:W-:Y:S01]  /*f620*/  SHF.R.U64 R9, R9, 0x3, RZ ;  /* 0x0000000309097819 */ /* 0x000fe200000012ff */
[----:B------:R-:W-:Y:S01]  /*f630*/  IMAD.IADD R36, R45, 0x1, -R36 ;  /* 0x000000012d247824 */ /* 0x000fe200078e0a24 */
[----:B------:R-:W-:-:S04]  /*f640*/  SHF.R.U64 R24, R24, 0x3, RZ ;  /* 0x0000000318187819 */ /* 0x000fc800000012ff */
[----:B------:R-:W-:Y:S01]  /*f650*/  LOP3.LUT R24, R24, R25, RZ, 0x3c, !PT ;  /* 0x0000001918187212 */ /* 0x000fe200078e3cff */
[----:B------:R-:W-:Y:S02]  /*f660*/  IMAD.X R25, RZ, RZ, R21, P4 ;  /* 0x000000ffff197224 */ /* 0x000fe400020e0615 */
[----:B--2---:R-:W-:-:S05]  /*f670*/  IMAD R12, R42, 0xc0, R12 ;  /* 0x000000c02a0c7824 */ /* 0x004fca00078e020c */
[C---:B------:R-:W-:Y:S02]  /*f680*/  IADD3 R8, R12.reuse, 0x8, RZ ;  /* 0x000000080c087810 */ /* 0x040fe40007ffe0ff */
[-C--:B------:R-:W-:Y:S02]  /*f690*/  ISETP.GE.OR P1, PT, R12, R35.reuse, P0 ;  /* 0x000000230c00720c */ /* 0x080fe40000726670 */
[----:B------:R-:W-:Y:S02]  /*f6a0*/  ISETP.GE.OR P0, PT, R8, R35, P0 ;  /* 0x000000230800720c */ /* 0x000fe40000706670 */
[----:B------:R-:W-:Y:S02]  /*f6b0*/  LOP3.LUT R12, R13, 0x380, RZ, 0xc0, !PT ;  /* 0x000003800d0c7812 */ /* 0x000fe400078ec0ff */
[----:B------:R-:W-:Y:S01]  /*f6c0*/  LOP3.LUT R8, R9, R20, RZ, 0x3c, !PT ;  /* 0x0000001409087212 */ /* 0x000fe200078e3cff */
[----:B------:R-:W-:Y:S01]  /*f6d0*/  IMAD.MOV.U32 R9, RZ, RZ, R21 ;  /* 0x000000ffff097224 */ /* 0x000fe200078e0015 */
[----:B------:R-:W-:-:S04]  /*f6e0*/  SHF.R.U64 R12, R12, 0x3, RZ ;  /* 0x000000030c0c7819 */ /* 0x000fc800000012ff */
[----:B------:R-:W-:Y:S01]  /*f6f0*/  LOP3.LUT R12, R12, R13, RZ, 0x3c, !PT ;  /* 0x0000000d0c0c7212 */ /* 0x000fe200078e3cff */
[----:B-1----:R-:W-:Y:S01]  /*f700*/  @!P1 ST.E desc[UR40][R4.64], R2 ;  /* 0x0000000204009985 */ /* 0x002fe2000c101928 */
[----:B------:R-:W-:-:S03]  /*f710*/  IMAD.X R13, RZ, RZ, R21, P3 ;  /* 0x000000ffff0d7224 */ /* 0x000fc600018e0615 */
[----:B---3--:R1:W-:Y:S04]  /*f720*/  @!P0 ST.E desc[UR40][R6.64], R0 ;  /* 0x0000000006008985 */ /* 0x0083e8000c101928 */
[----:B------:R-:W2:Y:S04]  /*f730*/  LD.E.128 R8, desc[UR40][R8.64] ;  /* 0x0000002808087980 */ /* 0x000ea8000c101d00 */
[----:B------:R-:W3:Y:S01]  /*f740*/  LD.E.128 R12, desc[UR40][R12.64] ;  /* 0x000000280c0c7980 */ /* 0x000ee2000c101d00 */
[----:B-1----:R-:W-:-:S03]  /*f750*/  IMAD R0, R36, 0x30, R38 ;  /* 0x0000003024007824 */ /* 0x002fc600078e0226 */
[----:B------:R-:W4:Y:S01]  /*f760*/  LD.E.128 R24, desc[UR40][R24.64] ;  /* 0x0000002818187980 */ /* 0x000f22000c101d00 */
[----:B------:R-:W-:-:S03]  /*f770*/  IADD3 R31, P0, R20, 0x4800, RZ ;  /* 0x00004800141f7810 */ /* 0x000fc60007f1e0ff */
[----:B------:R-:W2:Y:S01]  /*f780*/  LDL R36, [R1+0x78] ;  /* 0x0000780001247983 */ /* 0x000ea20000100800 */
[----:B------:R-:W-:Y:S01]  /*f790*/  LOP3.LUT R20, R31, 0x380, RZ, 0xc0, !PT ;  /* 0x000003801f147812 */ /* 0x000fe200078ec0ff */
[----:B------:R-:W-:-:S03]  /*f7a0*/  IMAD.X R5, RZ, RZ, R21, P0 ;  /* 0x000000ffff057224 */ /* 0x000fc600000e0615 */
[----:B------:R-:W-:-:S04]  /*f7b0*/  SHF.R.U64 R2, R20, 0x3, RZ ;  /* 0x0000000314027819 */ /* 0x000fc800000012ff */
[----:B------:R-:W-:Y:S02]  /*f7c0*/  LOP3.LUT R4, R2, R31, RZ, 0x3c, !PT ;  /* 0x0000001f02047212 */ /* 0x000fe400078e3cff */
[----:B------:R-:W1:Y:S01]  /*f7d0*/  @P2 LDC R31, c[0x0][0xbec] ;  /* 0x0002fb00ff1f2b82 */ /* 0x000e620000000800 */
[----:B------:R-:W-:-:S03]  /*f7e0*/  IMAD R21, R29, UR4, RZ ;  /* 0x000000041d157c24 */ /* 0x000fc6000f8e02ff */
[----:B------:R-:W5:Y:S01]  /*f7f0*/  LD.E.128 R4, desc[UR40][R4.64] ;  /* 0x0000002804047980 */ /* 0x000f62000c101d00 */
[C---:B------:R-:W-:Y:S02]  /*f800*/  IMAD R29, R28.reuse, UR5, R21 ;  /* 0x000000051c1d7c24 */ /* 0x040fe4000f8e0215 */
[----:B------:R-:W-:Y:S01]  /*f810*/  IMAD.WIDE.U32 R20, R28, UR4, RZ ;  /* 0x000000041c147c25 */ /* 0x000fe2000f8e00ff */
[----:B------:R-:W-:Y:S01]  /*f820*/  ULDC.64 UR4, c[0x0][0xae8] ;  /* 0x0002ba0000047ab9 */ /* 0x000fe20000000a00 */
[----:B------:R-:W-:Y:S01]  /*f830*/  @!PT LDS RZ, [RZ] ;  /* 0x00000000fffff984 */ /* 0x000fe20000000800 */
[----:B------:R-:W-:Y:S01]  /*f840*/  @!PT LDS RZ, [RZ] ;  /* 0x00000000fffff984 */ /* 0x000fe20000000800 */
[----:B------:R-:W-:Y:S01]  /*f850*/  @!PT LDS RZ, [RZ] ;  /* 0x00000000fffff984 */ /* 0x000fe20000000800 */
[----:B------:R-:W-:Y:S01]  /*f860*/  @!PT LDS RZ, [RZ] ;  /* 0x00000000fffff984 */ /* 0x000fe20000000800 */
[----:B------:R0:W-:Y:S06]  /*f870*/  MEMBAR.ALL.CTA ;  /* 0x0000000000007992 */ /* 0x0001ec0000008000 */
[----:B0-----:R-:W0:Y:S01]  /*f880*/  FENCE.VIEW.ASYNC.S ;  /* 0x00000000000073c6 */ /* 0x001e220000000000 */
[----:B------:R-:W-:-:S02]  /*f890*/  IMAD.IADD R21, R21, 0x1, R29 ;  /* 0x0000000115157824 */ /* 0x000fc400078e021d */
[----:B------:R-:W-:Y:S02]  /*f8a0*/  IMAD R2, R32, UR4, RZ ;  /* 0x0000000420027c24 */ /* 0x000fe4000f8e02ff */
[----:B------:R-:W-:Y:S02]  /*f8b0*/  IMAD R28, R42, 0xc0, R0 ;  /* 0x000000c02a1c7824 */ /* 0x000fe400078e0200 */
[C---:B------:R-:W-:Y:S02]  /*f8c0*/  IMAD R29, R44.reuse, UR5, R2 ;  /* 0x000000052c1d7c24 */ /* 0x040fe4000f8e0202 */
[----:B------:R-:W-:Y:S01]  /*f8d0*/  IMAD.WIDE.U32 R20, R44, UR4, R20 ;  /* 0x000000042c147c25 */ /* 0x000fe2000f8e0014 */
[----:B------:R-:W-:-:S03]  /*f8e0*/  ULDC.64 UR4, c[0x0][0xaf0] ;  /* 0x0002bc0000047ab9 */ /* 0x000fc60000000a00 */
[----:B-1----:R-:W-:Y:S01]  /*f8f0*/  @P2 IMAD.HI.U32 R0, R28, R31, RZ ;  /* 0x0000001f1c002227 */ /* 0x002fe200078e00ff */
[----:B------:R-:W-:-:S03]  /*f900*/  IADD3 R21, R21, R29, RZ ;  /* 0x0000001d15157210 */ /* 0x000fc60007ffe0ff */
[----:B------:R-:W-:Y:S01]  /*f910*/  IMAD.MOV.U32 R29, RZ, RZ, R28 ;  /* 0x000000ffff1d7224 */ /* 0x000fe200078e001c */
[----:B------:R-:W-:Y:S01]  /*f920*/  @P2 SHF.R.U32.HI R29, RZ, R37, R0 ;  /* 0x00000025ff1d2219 */ /* 0x000fe20000011600 */
[----:B------:R-:W-:Y:S02]  /*f930*/  IMAD R2, R30, UR4, RZ ;  /* 0x000000041e027c24 */ /* 0x000fe4000f8e02ff */
[----:B------:R-:W-:Y:S01]  /*f940*/  IMAD.WIDE.U32 R20, R33, UR4, R20 ;  /* 0x0000000421147c25 */ /* 0x000fe2000f8e0014 */
[----:B------:R-:W-:-:S03]  /*f950*/  SHF.R.S32.HI R0, RZ, 0x1f, R29 ;  /* 0x0000001fff007819 */ /* 0x000fc6000001141d */
[----:B------:R-:W-:Y:S01]  /*f960*/  IMAD R31, R33, UR5, R2 ;  /* 0x00000005211f7c24 */ /* 0x000fe2000f8e0202 */
[----:B------:R-:W-:Y:S01]  /*f970*/  ULDC.64 UR4, c[0x0][0xae0] ;  /* 0x0002b80000047ab9 */ /* 0x000fe20000000a00 */
[----:B------:R-:W-:Y:S02]  /*f980*/  IMAD.MOV R2, RZ, RZ, -R29 ;  /* 0x000000ffff027224 */ /* 0x000fe400078e0a1d */
[----:B------:R-:W-:Y:S02]  /*f990*/  IMAD.IADD R21, R21, 0x1, R31 ;  /* 0x0000000115157824 */ /* 0x000fe400078e021f */
[----:B------:R-:W-:Y:S02]  /*f9a0*/  IMAD R0, R0, UR4, RZ ;  /* 0x0000000400007c24 */ /* 0x000fe4000f8e02ff */
[----:B------:R-:W-:Y:S02]  /*f9b0*/  IMAD R31, R3, R2, R28 ;  /* 0x00000002031f7224 */ /* 0x000fe400078e021c */
[----:B------:R-:W-:-:S02]  /*f9c0*/  IMAD R33, R29, UR5, R0 ;  /* 0x000000051d217c24 */ /* 0x000fc4000f8e0200 */
[----:B------:R-:W-:Y:S01]  /*f9d0*/  IMAD.WIDE.U32 R2, R29, UR4, R20 ;  /* 0x000000041d027c25 */ /* 0x000fe2000f8e0014 */
[----:B------:R-:W-:Y:S01]  /*f9e0*/  SHF.R.S32.HI R0, RZ, 0x1f, R31 ;  /* 0x0000001fff007819 */ /* 0x000fe2000001141f */
[----:B------:R-:W-:Y:S02]  /*f9f0*/  ULDC.64 UR4, c[0x0][0xad8] ;  /* 0x0002b60000047ab9 */ /* 0x000fe40000000a00 */
[----:B------:R-:W-:Y:S02]  /*fa00*/  IMAD.IADD R3, R3, 0x1, R33 ;  /* 0x0000000103037824 */ /* 0x000fe400078e0221 */
[----:B------:R-:W-:Y:S02]  /*fa10*/  IMAD R0, R0, UR4, RZ ;  /* 0x0000000400007c24 */ /* 0x000fe4000f8e02ff */
[----:B------:R-:W-:-:S04]  /*fa20*/  IMAD.WIDE.U32 R2, R31, UR4, R2 ;  /* 0x000000041f027c25 */ /* 0x000fc8000f8e0002 */
[----:B------:R-:W-:Y:S01]  /*fa30*/  IMAD R21, R31, UR5, R0 ;  /* 0x000000051f157c24 */ /* 0x000fe2000f8e0200 */
[----:B------:R-:W-:Y:S02]  /*fa40*/  ULDC.64 UR4, c[0x0][0xa80] ;  /* 0x0002a00000047ab9 */ /* 0x000fe40000000a00 */
[----:B------:R-:W-:Y:S01]  /*fa50*/  LEA R30, P0, R2, UR4, 0x1 ;  /* 0x00000004021e7c11 */ /* 0x000fe2000f8008ff */
[----:B------:R-:W-:Y:S01]  /*fa60*/  IMAD.IADD R3, R3, 0x1, R21 ;  /* 0x0000000103037824 */ /* 0x000fe200078e0215 */
[----:B------:R-:W-:-:S03]  /*fa70*/  ULDC UR4, c[0x0][0xac8] ;  /* 0x0002b20000047ab9 */ /* 0x000fc60000000800 */
[----:B0-----:R-:W0:Y:S01]  /*fa80*/  SHFL.IDX PT, R20, R30, RZ, 0x181f ;  /* 0x00181fff1e147589 */ /* 0x001e2200000e0000 */
[----:B------:R-:W-:Y:S01]  /*fa90*/  LEA.HI.X R31, R2, UR5, R3, 0x1, P0 ;  /* 0x00000005021f7c11 */ /* 0x000fe200080f0c03 */
[----:B------:R-:W-:Y:S02]  /*faa0*/  IMAD R32, R42, 0xc0, R38 ;  /* 0x000000c02a207824 */ /* 0x000fe400078e0226 */
[----:B------:R-:W1:Y:S04]  /*fab0*/  SHFL.IDX PT, R28, R30, 0x1, 0x181f ;  /* 0x00381f001e1c7f89 */ /* 0x000e6800000e0000 */
[----:B------:R-:W1:Y:S01]  /*fac0*/  SHFL.IDX PT, R33, R30, 0x2, 0x181f ;  /* 0x00581f001e217f89 */ /* 0x000e6200000e0000 */
[----:B------:R-:W-:-:S03]  /*fad0*/  ISETP.GE.AND P0, PT, R34, UR4, PT ;  /* 0x0000000422007c0c */ /* 0x000fc6000bf06270 */
[----:B------:R-:W2:Y:S01]  /*fae0*/  SHFL.IDX PT, R3, R31, RZ, 0x181f ;  /* 0x00181fff1f037589 */ /* 0x000ea200000e0000 */
[----:B------:R-:W-:-:S03]  /*faf0*/  VIADD R0, R32, 0x30 ;  /* 0x0000003020007836 */ /* 0x000fc60000000000 */
[----:B------:R-:W2:Y:S01]  /*fb00*/  SHFL.IDX PT, R21, R31, 0x1, 0x181f ;  /* 0x00381f001f157f89 */ /* 0x000ea200000e0000 */
[----:B------:R-:W-:-:S03]  /*fb10*/  IADD3 R2, R32, 0x60, RZ ;  /* 0x0000006020027810 */ /* 0x000fc60007ffe0ff */
[----:B------:R-:W2:Y:S01]  /*fb20*/  SHFL.IDX PT, R29, R31, 0x2, 0x181f ;  /* 0x00581f001f1d7f89 */ /* 0x000ea200000e0000 */
[-C--:B------:R-:W-:Y:S02]  /*fb30*/  ISETP.GE.OR P1, PT, R32, R35.reuse, P0 ;  /* 0x000000232000720c */ /* 0x080fe40000726670 */
[-C--:B------:R-:W-:Y:S02]  /*fb40*/  ISETP.GE.OR P2, PT, R0, R35.reuse, P0 ;  /* 0x000000230000720c */ /* 0x080fe40000746670 */
[----:B------:R-:W-:Y:S01]  /*fb50*/  ISETP.GE.OR P3, PT, R2, R35, P0 ;  /* 0x000000230200720c */ /* 0x000fe20000766670 */
[----:B------:R-:W-:-:S08]  /*fb60*/  VIADD R0, R16, 0x13220 ;  /* 0x0001322010007836 */ /* 0x000fd00000000000 */
[C---:B0-----:R-:W-:Y:S02]  /*fb70*/  @!P1 LEA R2, P4, R34.reuse, R20, 0x1 ;  /* 0x0000001422029211 */ /* 0x041fe400078808ff */
[C---:B-1----:R-:W-:Y:S02]  /*fb80*/  @!P2 LEA R20, P5, R34.reuse, R28, 0x1 ;  /* 0x0000001c2214a211 */ /* 0x042fe400078a08ff */
[----:B------:R-:W-:Y:S02]  /*fb90*/  @!P3 LEA R28, P6, R34, R33, 0x1 ;  /* 0x00000021221cb211 */ /* 0x000fe400078c08ff */
[----:B------:R-:W-:-:S04]  /*fba0*/  PRMT R0, RZ, 0x654, R0 ;  /* 0x00000654ff007816 */ /* 0x000fc80000000000 */
[----:B------:R0:W-:Y:S02]  /*fbb0*/  SYNCS.ARRIVE.TRANS64.RED.A1T0 RZ, [R0+URZ], RZ ;  /* 0x000000ff00ff79a7 */ /* 0x0001e4000810043f */
[----:B0-----:R-:W-:-:S05]  /*fbc0*/  VIADD R0, R32, 0x90 ;  /* 0x0000009020007836 */ /* 0x001fca0000000000 */
[----:B------:R-:W-:Y:S01]  /*fbd0*/  ISETP.GE.OR P0, PT, R0, R35, P0 ;  /* 0x000000230000720c */ /* 0x000fe20000706670 */
[----:B------:R-:W0:Y:S04]  /*fbe0*/  SHFL.IDX PT, R30, R30, 0x3, 0x181f ;  /* 0x00781f001e1e7f89 */ /* 0x000e2800000e0000 */
[----:B------:R-:W1:Y:S01]  /*fbf0*/  SHFL.IDX PT, R31, R31, 0x3, 0x181f ;  /* 0x00781f001f1f7f89 */ /* 0x000e6200000e0000 */
[C-C-:B--2---:R-:W-:Y:S02]  /*fc00*/  @!P1 LEA.HI.X R3, R34.reuse, R3, R36.reuse, 0x1, P4 ;  /* 0x0000000322039211 */ /* 0x144fe400020f0c24 */
[C-C-:B------:R-:W-:Y:S02]  /*fc10*/  @!P2 LEA.HI.X R21, R34.reuse, R21, R36.reuse, 0x1, P5 ;  /* 0x000000152215a211 */ /* 0x140fe400028f0c24 */
[----:B------:R-:W-:Y:S01]  /*fc20*/  @!P3 LEA.HI.X R29, R34, R29, R36, 0x1, P6 ;  /* 0x0000001d221db211 */ /* 0x000fe200030f0c24 */
[----:B------:R2:W-:Y:S04]  /*fc30*/  @!P1 ST.E.128 desc[UR40][R2.64], R8 ;  /* 0x0000000802009985 */ /* 0x0005e8000c101d28 */
[----:B---3--:R2:W-:Y:S04]  /*fc40*/  @!P2 ST.E.128 desc[UR40][R20.64], R12 ;  /* 0x0000000c1400a985 */ /* 0x0085e8000c101d28 */
[----:B----4-:R2:W-:Y:S01]  /*fc50*/  @!P3 ST.E.128 desc[UR40][R28.64], R24 ;  /* 0x000000181c00b985 */ /* 0x0105e2000c101d28 */
[----:B01----:R-:W-:Y:S05]  /*fc60*/  @P0 BRA `(.L_x_400) ;  /* 0x0000000800800947 */ /* 0x003fea0003800000 */
[----:B--2---:R-:W-:-:S04]  /*fc70*/  LEA R2, P0, R34, R30, 0x1 ;  /* 0x0000001e22027211 */ /* 0x004fc800078008ff */
[----:B------:R-:W-:-:S05]  /*fc80*/  LEA.HI.X R3, R34, R31, R36, 0x1, P0 ;  /* 0x0000001f22037211 */ /* 0x000fca00000f0c24 */
[----:B-----5:R0:W-:Y:S01]  /*fc90*/  ST.E.128 desc[UR40][R2.64], R4 ;  /* 0x0000000402007985 */ /* 0x0201e2000c101d28 */
[----:B------:R-:W-:Y:S05]  /*fca0*/  BRA `(.L_x_400) ;  /* 0x0000000800707947 */ /* 0x000fea0003800000 */
.L_x_398:
[----:B------:R-:W2:Y:S01]  /*fcb0*/  LDL.LU R4, [R1+0x40] ;  /* 0x0000400001047983 */ /* 0x000ea20000300800 */
[----:B------:R-:W-:Y:S01]  /*fcc0*/  ULDC.64 UR4, c[0x0][0xc00] ;  /* 0x0003000000047ab9 */ /* 0x000fe20000000a00 */
[----:B------:R-:W-:Y:S01]  /*fcd0*/  IMAD.MOV.U32 R6, RZ, RZ, RZ ;  /* 0x000000ffff067224 */ /* 0x000fe200078e00ff */
[----:B------:R-:W1:Y:S01]  /*fce0*/  LDC R25, c[0x0][0xbe8] ;  /* 0x0002fa00ff197b82 */ /* 0x000e620000000800 */
[----:B------:R-:W3:Y:S01]  /*fcf0*/  LDL.LU R0, [R1+0x44] ;  /* 0x0000440001007983 */ /* 0x000ee20000300800 */
[----:B------:R-:W-:-:S04]  /*fd00*/  ISETP.NE.U32.AND P0, PT, RZ, UR4, PT ;  /* 0x00000004ff007c0c */ /* 0x000fc8000bf05070 */
[----:B------:R-:W-:Y:S02]  /*fd10*/  ISETP.NE.AND.EX P0, PT, RZ, UR5, PT, P0 ;  /* 0x00000005ff007c0c */ /* 0x000fe4000bf05300 */
[----:B--2---:R-:W-:-:S04]  /*fd20*/  IADD3 R2, P1, R4, UR4, RZ ;  /* 0x0000000404027c10 */ /* 0x004fc8000ff3e0ff */
[----:B---3--:R-:W-:Y:S01]  /*fd30*/  IADD3.X R3, R0, UR5, RZ, P1, !PT ;  /* 0x0000000500037c10 */ /* 0x008fe20008ffe4ff */
[----:B------:R-:W-:Y:S02]  /*fd40*/  ULDC.64 UR4, c[0x0][0xc08] ;  /* 0x0003020000047ab9 */ /* 0x000fe40000000a00 */
[----:B------:R-:W-:-:S04]  /*fd50*/  ISETP.NE.U32.AND P1, PT, RZ, UR4, PT ;  /* 0x00000004ff007c0c */ /* 0x000fc8000bf25070 */
[----:B------:R2:W5:Y:S01]  /*fd60*/  @P0 LDG.E R6, desc[UR40][R2.64] ;  /* 0x0000002802060981 */ /* 0x000562000c1e1900 */
[----:B------:R-:W-:Y:S01]  /*fd70*/  ISETP.NE.AND.EX P1, PT, RZ, UR5, PT, P1 ;  /* 0x00000005ff007c0c */ /* 0x000fe2000bf25310 */
[----:B------:R-:W3:-:S12]  /*fd80*/  S2R R7, SR_TID.X ;  /* 0x0000000000077919 */ /* 0x000ed80000002100 */
[----:B------:R-:W-:Y:S01]  /*fd90*/  @P1 IADD3 R4, P2, R4, UR4, RZ ;  /* 0x0000000404041c10 */ /* 0x000fe2000ff5e0ff */
[----:B------:R-:W-:-:S03]  /*fda0*/  ULDC UR4, c[0x0][0xa88] ;  /* 0x0002a20000047ab9 */ /* 0x000fc60000000800 */
[----:B------:R-:W-:Y:S01]  /*fdb0*/  @P1 IADD3.X R5, R0, UR5, RZ, P2, !PT ;  /* 0x0000000500051c10 */ /* 0x000fe200097fe4ff */
[----:B------:R-:W-:-:S06]  /*fdc0*/  IMAD.U32 R0, RZ, RZ, UR4 ;  /* 0x00000004ff007e24 */ /* 0x000fcc000f8e00ff */
[----:B------:R2:W5:Y:S01]  /*fdd0*/  @P1 LDG.E R0, desc[UR40][R4.64] ;  /* 0x0000002804001981 */ /* 0x000562000c1e1900 */
[----:B-1----:R-:W-:Y:S01]  /*fde0*/  ISETP.NE.AND P2, PT, R25, 0x1, PT ;  /* 0x000000011900780c */ /* 0x002fe20003f45270 */
[----:B---3--:R-:W-:-:S12]  /*fdf0*/  VIADD R26, R7, 0xffffff80 ;  /* 0xffffff80071a7836 */ /* 0x008fd80000000000 */
[----:B------:R-:W1:Y:S01]  /*fe00*/  @P2 LDC R27, c[0x0][0xbec] ;  /* 0x0002fb00ff1b2b82 */ /* 0x000e620000000800 */
[----:B------:R-:W-:Y:S01]  /*fe10*/  ISETP.GE.AND P3, PT, R26, 0xc0, PT ;  /* 0x000000c01a00780c */ /* 0x000fe20003f66270 */
[----:B--2---:R-:W-:-:S12]  /*fe20*/  @P1 BRA `(.L_x_401) ;  /* 0x0000000000101947 */ /* 0x004fd80003800000 */
[----:B------:R-:W-:Y:S05]  /*fe30*/  @!P0 BRA `(.L_x_401) ;  /* 0x00000000000c8947 */ /* 0x000fea0003800000 */
[----:B------:R-:W2:Y:S04]  /*fe40*/  LDG.E R5, desc[UR40][R2.64] ;  /* 0x0000002802057981 */ /* 0x000ea8000c1e1900 */
[----:B-----5:R-:W2:Y:S02]  /*fe50*/  LDG.E R0, desc[UR40][R2.64+0x4] ;  /* 0x0000042802007981 */ /* 0x020ea4000c1e1900 */
[----:B--2---:R-:W-:-:S07]  /*fe60*/  IMAD.IADD R0, R0, 0x1, -R5 ;  /* 0x0000000100007824 */ /* 0x004fce00078e0a05 */
.L_x_401:
[----:B------:R-:W2:Y:S04]  /*fe70*/  LDL.LU R3, [R1+0x38] ;  /* 0x0000380001037983 */ /* 0x000ea80000300800 */
[----:B------:R-:W3:Y:S04]  /*fe80*/  LDL.LU R2, [R1+0x54] ;  /* 0x0000540001027983 */ /* 0x000ee80000300800 */
[----:B------:R-:W4:Y:S04]  /*fe90*/  LDL R24, [R1+0x3c] ;  /* 0x00003c0001187983 */ /* 0x000f280000100800 */
[----:B------:R0:W5:Y:S01]  /*fea0*/  LDL R14, [R1+0x50] ;  /* 0x00005000010e7983 */ /* 0x0001620000100800 */
[----:B------:R-:W-:Y:S01]  /*feb0*/  BSSY B1, `(.L_x_402) ;  /* 0x000002d000017945 */ /* 0x000fe20003800000 */
[----:B-----5:R-:W-:-:S02]  /*fec0*/  SHF.R.S32.HI R11, RZ, 0x1f, R6 ;  /* 0x0000001fff0b7819 */ /* 0x020fc40000011406 */
[----:B--2---:R-:W-:Y:S02]  /*fed0*/  SEL R13, R3, RZ, !P0 ;  /* 0x000000ff030d7207 */ /* 0x004fe40004000000 */
[----:B---3--:R-:W-:Y:S02]  /*fee0*/  SEL R12, R2, RZ, !P0 ;  /* 0x000000ff020c7207 */ /* 0x008fe40004000000 */
[----:B----4-:R-:W-:Y:S01]  /*fef0*/  SHF.R.S32.HI R10, RZ, 0x1f, R24 ;  /* 0x0000001fff0a7819 */ /* 0x010fe20000011418 */
[----:B0-----:R-:W-:Y:S06]  /*ff00*/  @P3 BRA `(.L_x_403) ;  /* 0x00000000009c3947 */ /* 0x001fec0003800000 */
[----:B------:R-:W0:Y:S01]  /*ff10*/  LDC R9, c[0x0][0xbe8] ;  /* 0x0002fa00ff097b82 */ /* 0x000e220000000800 */
[----:B------:R-:W-:-:S05]  /*ff20*/  IMAD R2, R14, 0xc0, R7 ;  /* 0x000000c00e027824 */ /* 0x000fca00078e0207 */
[----:B------:R-:W-:Y:S01]  /*ff30*/  IADD3 R8, R2, -0x80, RZ ;  /* 0xffffff8002087810 */ /* 0x000fe20007ffe0ff */
[----:B0-----:R-:W-:-:S05]  /*ff40*/  IMAD R3, R0, R9, RZ ;  /* 0x0000000900037224 */ /* 0x001fca00078e02ff */
[----:B------:R-:W-:-:S13]  /*ff50*/  ISETP.GE.AND P0, PT, R8, R3, PT ;  /* 0x000000030800720c */ /* 0x000fda0003f06270 */
[----:B------:R-:W-:Y:S05]  /*ff60*/  @P0 BRA `(.L_x_403) ;  /* 0x0000000000840947 */ /* 0x000fea0003800000 */
[----:B------:R-:W-:Y:S01]  /*ff70*/  ISETP.NE.AND P0, PT, R9, 0x1, PT ;  /* 0x000000010900780c */ /* 0x000fe20003f05270 */
[----:B------:R-:W-:Y:S01]  /*ff80*/  ULDC.64 UR4, c[0x0][0xb90] ;  /* 0x0002e40000047ab9 */ /* 0x000fe20000000a00 */
[----:B------:R-:W-:Y:S02]  /*ff90*/  IMAD.MOV.U32 R2, RZ, RZ, R6 ;  /* 0x000000ffff027224 */ /* 0x000fe400078e0006 */
[----:B------:R-:W-:Y:S02]  /*ffa0*/  IMAD R7, R10, UR4, RZ ;  /* 0x000000040a077c24 */ /* 0x000fe4000f8e02ff */
[----:B------:R-:W-:Y:S02]  /*ffb0*/  IMAD.MOV.U32 R3, RZ, RZ, R11 ;  /* 0x000000ffff037224 */ /* 0x000fe400078e000b */
[----:B------:R-:W-:Y:S02]  /*ffc0*/  IMAD.MOV.U32 R5, RZ, RZ, R8 ;  /* 0x000000ffff057224 */ /* 0x000fe400078e0008 */
[----:B------:R-:W-:-:S03]  /*ffd0*/  IMAD.WIDE.U32 R2, R24, UR4, R2 ;  /* 0x0000000418027c25 */ /* 0x000fc6000f8e0002 */
[----:B------:R-:W0:Y:S01]  /*ffe0*/  @P0 LDC R15, c[0x0][0xbec] ;  /* 0x0002fb00ff0f0b82 */ /* 0x000e220000000800 */
[----:B------:R-:W-:Y:S01]  /*fff0*/  IMAD R7, R24, UR5, R7 ;  /* 0x0000000518077c24 */ /* 0x000fe2000f8e0207 */
[----:B------:R-:W-:-:S03]  /*10000*/  ULDC.64 UR4, c[0x0][0xb98] ;  /* 0x0002e60000047ab9 */ /* 0x000fc60000000a00 */
[----:B------:R-:W-:-:S03]  /*10010*/  IMAD.IADD R3, R3, 0x1, R7 ;  /* 0x0000000103037824 */ /* 0x000fc600078e0207 */
[----:B------:R-:W2:Y:S01]  /*10020*/  @P0 LDC R21, c[0x0][0xbf0] ;  /* 0x0002fc00ff150b82 */ /* 0x000ea20000000800 */
[----:B------:R-:W-:-:S04]  /*10030*/  IMAD.WIDE.U32 R2, R13, UR4, R2 ;  /* 0x000000040d027c25 */ /* 0x000fc8000f8e0002 */
[----:B0-----:R-:W-:-:S05]  /*10040*/  @P0 IMAD.HI.U32 R4, R8, R15, RZ ;  /* 0x0000000f08040227 */ /* 0x001fca00078e00ff */
[----:B--2---:R-:W-:Y:S01]  /*10050*/  @P0 SHF.R.U32.HI R5, RZ, R21, R4 ;  /* 0x00000015ff050219 */ /* 0x004fe20000011604 */
[----:B------:R-:W-:-:S03]  /*10060*/  IMAD R4, R12, UR4, RZ ;  /* 0x000000040c047c24 */ /* 0x000fc6000f8e02ff */
[----:B------:R-:W-:Y:S01]  /*10070*/  IADD3 R2, P0, R5, R2, RZ ;  /* 0x0000000205027210 */ /* 0x000fe20007f1e0ff */
[----:B------:R-:W-:-:S04]  /*10080*/  IMAD.MOV R7, RZ, RZ, -R5 ;  /* 0x000000ffff077224 */ /* 0x000fc800078e0a05 */
[----:B------:R-:W-:Y:S01]  /*10090*/  IMAD R7, R9, R7, R8 ;  /* 0x0000000709077224 */ /* 0x000fe200078e0208 */
[----:B------:R-:W-:Y:S01]  /*100a0*/  SHF.R.S32.HI R9, RZ, 0x1f, R5 ;  /* 0x0000001fff097819 */ /* 0x000fe20000011405 */
[----:B------:R-:W-:Y:S01]  /*100b0*/  IMAD R8, R13, UR5, R4 ;  /* 0x000000050d087c24 */ /* 0x000fe2000f8e0204 */
[----:B------:R-:W-:Y:S02]  /*100c0*/  ULDC.64 UR4, c[0x0][0xb88] ;  /* 0x0002e20000047ab9 */ /* 0x000fe40000000a00 */
[----:B------:R-:W-:Y:S02]  /*100d0*/  SHF.R.S32.HI R4, RZ, 0x1f, R7 ;  /* 0x0000001fff047819 */ /* 0x000fe40000011407 */
[----:B------:R-:W-:-:S03]  /*100e0*/  IADD3.X R3, R9, R3, R8, P0, !PT ;  /* 0x0000000309037210 */ /* 0x000fc600007fe408 */
[----:B------:R-:W-:Y:S02]  /*100f0*/  IMAD R4, R4, UR4, RZ ;  /* 0x0000000404047c24 */ /* 0x000fe4000f8e02ff */
[----:B------:R-:W-:-:S04]  /*10100*/  IMAD.WIDE.U32 R2, R7, UR4, R2 ;  /* 0x0000000407027c25 */ /* 0x000fc8000f8e0002 */
[----:B------:R-:W-:Y:S01]  /*10110*/  IMAD R5, R7, UR5, R4 ;  /* 0x0000000507057c24 */ /* 0x000fe2000f8e0204 */
[----:B------:R-:W-:Y:S02]  /*10120*/  ULDC.64 UR4, c[0x0][0xb50] ;  /* 0x0002d40000047ab9 */ /* 0x000fe40000000a00 */
[----:B------:R-:W-:Y:S01]  /*10130*/  LEA R4, P0, R2, UR4, 0x2 ;  /* 0x0000000402047c11 */ /* 0x000fe2000f8010ff */
[----:B------:R-:W-:-:S05]  /*10140*/  IMAD.IADD R3, R3, 0x1, R5 ;  /* 0x0000000103037824 */ /* 0x000fca00078e0205 */
[----:B------:R-:W-:Y:S02]  /*10150*/  LEA.HI.X R5, R2, UR5, R3, 0x2, P0 ;  /* 0x0000000502057c11 */ /* 0x000fe400080f1403 */
[----:B------:R-:W-:-:S05]  /*10160*/  MOV R3, 0xff800000 ;  /* 0xff80000000037802 */ /* 0x000fca0000000f00 */
[----:B------:R0:W-:Y:S02]  /*10170*/  STG.E desc[UR40][R4.64], R3 ;  /* 0x0000000304007986 */ /* 0x0001e4000c101928 */
.L_x_403:
[----:B------:R-:W-:Y:S05]  /*10180*/  BSYNC B1 ;  /* 0x0000000000017941 */ /* 0x000fea0003800000 */
.L_x_402:
[----:B------:R-:W2:Y:S04]  /*10190*/  LDL R15, [R1+0x58] ;  /* 0x00005800010f7983 */ /* 0x000ea80000100800 */
[----:B------:R-:W3:Y:S01]  /*101a0*/  LDL R20, [R1+0x78] ;  /* 0x0000780001147983 */ /* 0x000ee20000100800 */
[--C-:B0-----:R-:W-:Y:S01]  /*101b0*/  SHF.R.S32.HI R4, RZ, 0x1f, R26.reuse ;  /* 0x0000001fff047819 */ /* 0x101fe2000001141a */
[----:B------:R-:W0:Y:S01]  /*101c0*/  @P2 LDC R9, c[0x0][0xbf0] ;  /* 0x0002fc00ff092b82 */ /* 0x000e220000000800 */
[----:B------:R-:W-:Y:S01]  /*101d0*/  SHF.R.S32.HI R21, RZ, 0x1f, R26 ;  /* 0x0000001fff157819 */ /* 0x000fe2000001141a */
[----:B------:R-:W-:Y:S01]  /*101e0*/  ULDC.64 UR4, c[0x0][0xaa0] ;  /* 0x0002a80000047ab9 */ /* 0x000fe20000000a00 */
[-C--:B------:R-:W-:Y:S01]  /*101f0*/  LEA.HI R4, R4, R26.reuse, RZ, 0x3 ;  /* 0x0000001a04047211 */ /* 0x080fe200078f18ff */
[----:B------:R-:W-:Y:S01]  /*10200*/  IMAD R3, R11, UR4, RZ ;  /* 0x000000040b037c24 */ /* 0x000fe2000f8e02ff */
[----:B------:R-:W-:-:S02]  /*10210*/  LEA.HI R21, R21, R26, RZ, 0x3 ;  /* 0x0000001a15157211 */ /* 0x000fc400078f18ff */
[----:B------:R-:W-:Y:S01]  /*10220*/  LOP3.LUT R4, R4, 0xfffffff8, RZ, 0xc0, !PT ;  /* 0xfffffff804047812 */ /* 0x000fe200078ec0ff */
[C---:B------:R-:W-:Y:S01]  /*10230*/  IMAD R5, R6.reuse, UR5, R3 ;  /* 0x0000000506057c24 */ /* 0x040fe2000f8e0203 */
[----:B------:R-:W-:Y:S01]  /*10240*/  SHF.R.S32.HI R21, RZ, 0x3, R21 ;  /* 0x00000003ff157819 */ /* 0x000fe20000011415 */
[----:B------:R-:W-:Y:S01]  /*10250*/  IMAD.WIDE.U32 R2, R6, UR4, RZ ;  /* 0x0000000406027c25 */ /* 0x000fe2000f8e00ff */
[----:B------:R-:W-:-:S03]  /*10260*/  ULDC.64 UR4, c[0x0][0xae8] ;  /* 0x0002ba0000047ab9 */ /* 0x000fc60000000a00 */
[----:B------:R-:W-:Y:S02]  /*10270*/  IMAD.IADD R4, R26, 0x1, -R4 ;  /* 0x000000011a047824 */ /* 0x000fe400078e0a04 */
[----:B------:R-:W-:Y:S02]  /*10280*/  IMAD.IADD R3, R3, 0x1, R5 ;  /* 0x0000000103037824 */ /* 0x000fe400078e0205 */
[----:B------:R-:W-:Y:S02]  /*10290*/  IMAD R6, R4, 0x30, R21 ;  /* 0x0000003004067824 */ /* 0x000fe400078e0215 */
[----:B------:R-:W-:Y:S02]  /*102a0*/  IMAD R4, R10, UR4, RZ ;  /* 0x000000040a047c24 */ /* 0x000fe4000f8e02ff */
[----:B------:R-:W-:Y:S02]  /*102b0*/  IMAD R8, R14, 0xc0, R6 ;  /* 0x000000c00e087824 */ /* 0x000fe400078e0206 */
[----:B------:R-:W-:-:S02]  /*102c0*/  IMAD R7, R24, UR5, R4 ;  /* 0x0000000518077c24 */ /* 0x000fc4000f8e0204 */
[----:B-1----:R-:W-:-:S04]  /*102d0*/  @P2 IMAD.HI.U32 R4, R8, R27, RZ ;  /* 0x0000001b08042227 */ /* 0x002fc800078e00ff */
[----:B------:R-:W-:Y:S01]  /*102e0*/  IMAD.WIDE.U32 R2, R24, UR4, R2 ;  /* 0x0000000418027c25 */ /* 0x000fe2000f8e0002 */
[----:B------:R-:W-:-:S03]  /*102f0*/  ULDC.64 UR4, c[0x0][0xaf0] ;  /* 0x0002bc0000047ab9 */ /* 0x000fc60000000a00 */
[----:B------:R-:W-:Y:S01]  /*10300*/  IMAD.MOV.U32 R5, RZ, RZ, R8 ;  /* 0x000000ffff057224 */ /* 0x000fe200078e0008 */
[----:B0-----:R-:W-:Y:S01]  /*10310*/  @P2 SHF.R.U32.HI R5, RZ, R9, R4 ;  /* 0x00000009ff052219 */ /* 0x001fe20000011604 */
[----:B------:R-:W-:Y:S02]  /*10320*/  IMAD.IADD R3, R3, 0x1, R7 ;  /* 0x0000000103037824 */ /* 0x000fe400078e0207 */
[----:B------:R-:W-:Y:S01]  /*10330*/  IMAD R6, R12, UR4, RZ ;  /* 0x000000040c067c24 */ /* 0x000fe2000f8e02ff */
[--C-:B------:R-:W-:Y:S01]  /*10340*/  SHF.R.S32.HI R4, RZ, 0x1f, R5.reuse ;  /* 0x0000001fff047819 */ /* 0x100fe20000011405 */
[----:B------:R-:W-:Y:S02]  /*10350*/  IMAD.MOV R7, RZ, RZ, -R5 ;  /* 0x000000ffff077224 */ /* 0x000fe400078e0a05 */
[C---:B------:R-:W-:Y:S02]  /*10360*/  IMAD R9, R13.reuse, UR5, R6 ;  /* 0x000000050d097c24 */ /* 0x040fe4000f8e0206 */
[----:B------:R-:W-:Y:S01]  /*10370*/  IMAD.WIDE.U32 R2, R13, UR4, R2 ;  /* 0x000000040d027c25 */ /* 0x000fe2000f8e0002 */
[----:B------:R-:W-:-:S03]  /*10380*/  ULDC.64 UR4, c[0x0][0xae0] ;  /* 0x0002b80000047ab9 */ /* 0x000fc60000000a00 */
[----:B------:R-:W-:Y:S02]  /*10390*/  IMAD R7, R25, R7, R8 ;  /* 0x0000000719077224 */ /* 0x000fe400078e0208 */
[----:B------:R-:W-:Y:S02]  /*103a0*/  IMAD R6, R4, UR4, RZ ;  /* 0x0000000404067c24 */ /* 0x000fe4000f8e02ff */
[----:B------:R-:W-:Y:S01]  /*103b0*/  IMAD.IADD R3, R3, 0x1, R9 ;  /* 0x0000000103037824 */ /* 0x000fe200078e0209 */
[----:B------:R-:W-:Y:S01]  /*103c0*/  SHF.R.S32.HI R4, RZ, 0x1f, R7 ;  /* 0x0000001fff047819 */ /* 0x000fe20000011407 */
[C---:B------:R-:W-:Y:S02]  /*103d0*/  IMAD R9, R5.reuse, UR5, R6 ;  /* 0x0000000505097c24 */ /* 0x040fe4000f8e0206 */
[----:B------:R-:W-:Y:S01]  /*103e0*/  IMAD.WIDE.U32 R2, R5, UR4, R2 ;  /* 0x0000000405027c25 */ /* 0x000fe2000f8e0002 */
[----:B------:R-:W-:-:S03]  /*103f0*/  ULDC.64 UR4, c[0x0][0xad8] ;  /* 0x0002b60000047ab9 */ /* 0x000fc60000000a00 */
[----:B------:R-:W-:Y:S01]  /*10400*/  IMAD R4, R4, UR4, RZ ;  /* 0x0000000404047c24 */ /* 0x000fe2000f8e02ff */
[----:B------:R-:W-:Y:S01]  /*10410*/  IADD3 R3, R3, R9, RZ ;  /* 0x0000000903037210 */ /* 0x000fe20007ffe0ff */
[----:B------:R-:W-:Y:S02]  /*10420*/  IMAD R14, R14, 0xc0, R21 ;  /* 0x000000c00e0e7824 */ /* 0x000fe400078e0215 */
[C---:B------:R-:W-:Y:S02]  /*10430*/  IMAD R5, R7.reuse, UR5, R4 ;  /* 0x0000000507057c24 */ /* 0x040fe4000f8e0204 */
[----:B------:R-:W-:Y:S01]  /*10440*/  IMAD.WIDE.U32 R2, R7, UR4, R2 ;  /* 0x0000000407027c25 */ /* 0x000fe2000f8e0002 */
[----:B------:R-:W-:-:S03]  /*10450*/  ULDC.64 UR4, c[0x0][0xa80] ;  /* 0x0002a00000047ab9 */ /* 0x000fc60000000a00 */
[----:B------:R-:W-:Y:S01]  /*10460*/  IMAD.IADD R3, R3, 0x1, R5 ;  /* 0x0000000103037824 */ /* 0x000fe200078e0205 */
[----:B------:R-:W-:Y:S01]  /*10470*/  LEA R4, P0, R2, UR4, 0x1 ;  /* 0x0000000402047c11 */ /* 0x000fe2000f8008ff */
[----:B------:R-:W-:Y:S01]  /*10480*/  ULDC UR4, c[0x0][0xac8] ;  /* 0x0002b20000047ab9 */ /* 0x000fe20000000800 */
[----:B------:R-:W-:Y:S02]  /*10490*/  IMAD R25, R0, R25, RZ ;  /* 0x0000001900197224 */ /* 0x000fe400078e02ff */
[----:B------:R-:W-:Y:S01]  /*104a0*/  LEA.HI.X R8, R2, UR5, R3, 0x1, P0 ;  /* 0x0000000502087c11 */ /* 0x000fe200080f0c03 */
[----:B------:R-:W0:Y:S01]  /*104b0*/  SHFL.IDX PT, R6, R4, RZ, 0x181f ;  /* 0x00181fff04067589 */ /* 0x000e2200000e0000 */
[C---:B------:R-:W-:Y:S02]  /*104c0*/  VIADD R0, R14.reuse, 0x30 ;  /* 0x000000300e007836 */ /* 0x040fe40000000000 */
[C---:B------:R-:W-:Y:S01]  /*104d0*/  VIADD R2, R14.reuse, 0x60 ;  /* 0x000000600e027836 */ /* 0x040fe20000000000 */
[----:B------:R-:W1:Y:S01]  /*104e0*/  SHFL.IDX PT, R9, R4, 0x1, 0x181f ;  /* 0x00381f0004097f89 */ /* 0x000e6200000e0000 */
[----:B------:R-:W-:-:S03]  /*104f0*/  VIADD R3, R14, 0x90 ;  /* 0x000000900e037836 */ /* 0x000fc60000000000 */
[----:B------:R-:W4:Y:S04]  /*10500*/  SHFL.IDX PT, R11, R4, 0x2, 0x181f ;  /* 0x00581f00040b7f89 */ /* 0x000f2800000e0000 */
[----:B------:R-:W3:Y:S04]  /*10510*/  SHFL.IDX PT, R5, R8, RZ, 0x181f ;  /* 0x00181fff08057589 */ /* 0x000ee800000e0000 */
[----:B------:R1:W5:Y:S04]  /*10520*/  SHFL.IDX PT, R13, R4, 0x3, 0x181f ;  /* 0x00781f00040d7f89 */ /* 0x00036800000e0000 */
[----:B------:R-:W5:Y:S04]  /*10530*/  SHFL.IDX PT, R7, R8, 0x1, 0x181f ;  /* 0x00381f0008077f89 */ /* 0x000f6800000e0000 */
[----:B------:R-:W5:Y:S04]  /*10540*/  SHFL.IDX PT, R10, R8, 0x2, 0x181f ;  /* 0x00581f00080a7f89 */ /* 0x000f6800000e0000 */
[----:B------:R5:W5:Y:S01]  /*10550*/  SHFL.IDX PT, R12, R8, 0x3, 0x181f ;  /* 0x00781f00080c7f89 */ /* 0x000b6200000e0000 */
[----:B--2---:R-:W-:-:S04]  /*10560*/  ISETP.GE.AND P0, PT, R15, UR4, PT ;  /* 0x000000040f007c0c */ /* 0x004fc8000bf06270 */
[-C--:B------:R-:W-:Y:S02]  /*10570*/  ISETP.GE.OR P3, PT, R14, R25.reuse, P0 ;  /* 0x000000190e00720c */ /* 0x080fe40000766670 */
[-C--:B------:R-:W-:Y:S02]  /*10580*/  ISETP.GE.OR P2, PT, R0, R25.reuse, P0 ;  /* 0x000000190000720c */ /* 0x080fe40000746670 */
[-C--:B------:R-:W-:Y:S02]  /*10590*/  ISETP.GE.OR P1, PT, R2, R25.reuse, P0 ;  /* 0x000000190200720c */ /* 0x080fe40000726670 */
[----:B------:R-:W-:-:S07]  /*105a0*/  ISETP.GE.OR P0, PT, R3, R25, P0 ;  /* 0x000000190300720c */ /* 0x000fce0000706670 */
[C---:B0-----:R-:W-:Y:S02]  /*105b0*/  @!P3 LEA R2, P6, R15.reuse, R6, 0x1 ;  /* 0x000000060f02b211 */ /* 0x041fe400078c08ff */
[C---:B-1----:R-:W-:Y:S02]  /*105c0*/  @!P2 LEA R4, P5, R15.reuse, R9, 0x1 ;  /* 0x000000090f04a211 */ /* 0x042fe400078a08ff */
[C---:B----4-:R-:W-:Y:S02]  /*105d0*/  @!P1 LEA R6, P4, R15.reuse, R11, 0x1 ;  /* 0x0000000b0f069211 */ /* 0x050fe400078808ff */
[C-C-:B---3--:R-:W-:Y:S02]  /*105e0*/  @!P3 LEA.HI.X R3, R15.reuse, R5, R20.reuse, 0x1, P6 ;  /* 0x000000050f03b211 */ /* 0x148fe400030f0c14 */
[C---:B-----5:R-:W-:Y:S02]  /*105f0*/  @!P0 LEA R8, P6, R15.reuse, R13, 0x1 ;  /* 0x0000000d0f088211 */ /* 0x060fe400078c08ff */
[C-C-:B------:R-:W-:Y:S01]  /*10600*/  @!P2 LEA.HI.X R5, R15.reuse, R7, R20.reuse, 0x1, P5 ;  /* 0x000000070f05a211 */ /* 0x140fe200028f0c14 */
[----:B------:R1:W-:Y:S01]  /*10610*/  @!P3 ST.E.128 desc[UR40][R2.64], RZ ;  /* 0x000000ff0200b985 */ /* 0x0003e2000c101d28 */
[----:B------:R-:W-:-:S02]  /*10620*/  @!P1 LEA.HI.X R7, R15, R10, R20, 0x1, P4 ;  /* 0x0000000a0f079211 */ /* 0x000fc400020f0c14 */
[----:B------:R-:W-:Y:S01]  /*10630*/  @!P0 LEA.HI.X R9, R15, R12, R20, 0x1, P6 ;  /* 0x0000000c0f098211 */ /* 0x000fe200030f0c14 */
[----:B------:R1:W-:Y:S04]  /*10640*/  @!P2 ST.E.128 desc[UR40][R4.64], RZ ;  /* 0x000000ff0400a985 */ /* 0x0003e8000c101d28 */
[----:B------:R1:W-:Y:S04]  /*10650*/  @!P1 ST.E.128 desc[UR40][R6.64], RZ ;  /* 0x000000ff06009985 */ /* 0x0003e8000c101d28 */
[----:B------:R1:W-:Y:S02]  /*10660*/  @!P0 ST.E.128 desc[UR40][R8.64], RZ ;  /* 0x000000ff08008985 */ /* 0x0003e4000c101d28 */
.L_x_400:
[----:B------:R-:W-:Y:S05]  /*10670*/  BSYNC B0 ;  /* 0x0000000000007941 */ /* 0x000fea0003800000 */
.L_x_397:
[----:B------:R-:W3:Y:S01]  /*10680*/  LDL R0, [R1+0x1c] ;  /* 0x00001c0001007983 */ /* 0x000ee20000100800 */
[----:B------:R-:W-:Y:S02]  /*10690*/  ULDC UR4, c[0x0][0xc3c] ;  /* 0x00030f0000047ab9 */ /* 0x000fe40000000800 */
[----:B---3--:R-:W-:-:S13]  /*106a0*/  ISETP.GE.AND P0, PT, R0, UR4, PT ;  /* 0x0000000400007c0c */ /* 0x008fda000bf06270 */
[----:B------:R-:W-:Y:S05]  /*106b0*/  @!P0 BRA `(.L_x_404) ;  /* 0xffffff0800a08947 */ /* 0x000fea000383ffff */
[----:B------:R-:W-:Y:S05]  /*106c0*/  BRA `(.L_x_307) ;  /* 0x0000005800347947 */ /* 0x000fea0003800000 */
.L_x_305:
[----:B------:R-:W-:-:S08]  /*106d0*/  NOP ;  /* 0x0000000000007918 */ /* 0x000fd00000000000 */
[----:B--2---:R-:W0:-:S00]  /*106e0*/  USETMAXREG.DEALLOC.CTAPOOL 0x20 ;  /* 0x00000020000079c8 */ /* 0x004e0000080e0500 */
[----:B0-----:R-:W2:Y:S01]  /*106f0*/  LDL.LU R2, [R1] ;  /* 0x0000000001027983 */ /* 0x001ea20000300800 */
[----:B------:R-:W-:-:S06]  /*10700*/  LOP3.LUT R0, R0, 0x3, RZ, 0xc0, !PT ;  /* 0x0000000300007812 */ /* 0x000fcc00078ec0ff */
[----:B------:R-:W0:Y:S02]  /*10710*/  SHFL.IDX PT, R0, R0, RZ, 0x1f ;  /* 0x00001fff00007589 */ /* 0x000e2400000e0000 */
[----:B0-----:R-:W-:Y:S01]  /*10720*/  ISETP.NE.AND P0, PT, R0, RZ, PT ;  /* 0x000000ff0000720c */ /* 0x001fe20003f05270 */
[----:B------:R-:W-:Y:S01]  /*10730*/  IMAD.MOV.U32 R0, RZ, RZ, RZ ;  /* 0x000000ffff007224 */ /* 0x000fe200078e00ff */
[----:B--2---:R-:W-:-:S11]  /*10740*/  LOP3.LUT R2, R2, 0xfffffffd, RZ, 0xc0, !PT ;  /* 0xfffffffd02027812 */ /* 0x004fd600078ec0ff */
[----:B------:R-:W-:-:S05]  /*10750*/  @P0 LOP3.LUT R2, R2, 0x2, RZ, 0xfc, !PT ;  /* 0x0000000202020812 */ /* 0x000fca00078efcff */
[----:B------:R0:W-:Y:S01]  /*10760*/  STL [R1], R2 ;  /* 0x0000000201007387 */ /* 0x0001e20000100800 */
[----:B------:R-:W-:Y:S05]  /*10770*/  @!P0 BRA `(.L_x_405) ;  /* 0x00000000001c8947 */ /* 0x000fea0003800000 */
[----:B------:R-:W1:Y:S08]  /*10780*/  S2UR UR5, SR_CgaCtaId ;  /* 0x00000000000579c3 */ /* 0x000e700000008800 */
[----:B------:R-:W-:Y:S06]  /*10790*/  BAR.SYNC.DEFER_BLOCKING 0x5, 0x200 ;  /* 0x0148000000007b1d */ /* 0x000fec0000010000 */
[----:B------:R-:W-:-:S02]  /*107a0*/  UMOV UR4, 0x400 ;  /* 0x0000040000047882 */ /* 0x000fc40000000000 */
[----:B-1----:R-:W-:-:S09]  /*107b0*/  ULEA UR4, UR5, UR4, 0x18 ;  /* 0x0000000405047291 */ /* 0x002fd2000f8ec03f */
[----:B------:R-:W1:Y:S01]  /*107c0*/  LDS.128 R16, [UR4+0x132d0] ;  /* 0x0132d004ff107984 */ /* 0x000e620008000c00 */
[----:B------:R-:W-:Y:S06]  /*107d0*/  BAR.ARV 0x4, 0x200 ;  /* 0x0108000000007b1d */ /* 0x000fec0000002000 */
[----:B------:R-:W-:Y:S05]  /*107e0*/  BRA `(.L_x_406) ;  /* 0x0000000800007947 */ /* 0x000fea0003800000 */
.L_x_405:
[----:B0-----:R-:W0:Y:S01]  /*107f0*/  S2R R2, SR_TID.X ;  /* 0x0000000000027919 */ /* 0x001e220000002100 */
[----:B------:R-:W-:Y:S01]  /*10800*/  ULDC UR4, c[0x0][0xc3c] ;  /* 0x00030f0000047ab9 */ /* 0x000fe20000000800 */
[----:B------:R-:W1:Y:S01]  /*10810*/  S2UR UR6, SR_CTAID.X ;  /* 0x00000000000679c3 */ /* 0x000e620000002500 */
[----:B------:R-:W-:Y:S01]  /*10820*/  ULDC UR5, c[0x0][0xc38] ;  /* 0x00030e0000057ab9 */ /* 0x000fe20000000800 */
        /* <DEDUP_REMOVED lines=28> */
[----:B------:R-:W0:Y:S02]  /*109f0*/  SHFL.IDX PT, R4, R7, 0x1f, 0x1f ;  /* 0x03e01f0007047f89 */ /* 0x000e2400000e0000 */
[----:B0-----:R-:W-:-:S04]  /*10a00*/  IMAD R4, R4, UR5, RZ ;  /* 0x0000000504047c24 */ /* 0x001fc8000f8e02ff */
[----:B------:R-:W-:Y:S01]  /*10a10*/  IMAD.MOV.U32 R3, RZ, RZ, R4 ;  /* 0x000000ffff037224 */ /* 0x000fe200078e0004 */
[----:B-1----:R-:W-:-:S13]  /*10a20*/  ISETP.GT.AND P6, PT, R4, UR6, PT ;  /* 0x0000000604007c0c */ /* 0x002fda000bfc4270 */
[----:B------:R-:W-:Y:S05]  /*10a30*/  @P6 BRA `(.L_x_407) ;  /* 0x00000000009c6947 */ /* 0x000fea0003800000 */
[----:B------:R-:W0:Y:S01]  /*10a40*/  LDC R6, c[0x0][0xc3c] ;  /* 0x00030f00ff067b82 */ /* 0x000e220000000800 */
[----:B------:R-:W-:Y:S01]  /*10a50*/  IMAD.MOV.U32 R4, RZ, RZ, R3 ;  /* 0x000000ffff047224 */ /* 0x000fe200078e0003 */
[----:B------:R-:W-:Y:S01]  /*10a60*/  UMOV UR4, URZ ;  /* 0x0000003f00047c82 */ /* 0x000fe20008000000 */
[----:B------:R-:W-:Y:S01]  /*10a70*/  ULDC UR7, c[0x0][0xc3c] ;  /* 0x00030f0000077ab9 */ /* 0x000fe20000000800 */
[----:B------:R-:W-:-:S05]  /*10a80*/  ULDC UR5, c[0x0][0xc38] ;  /* 0x00030e0000057ab9 */ /* 0x000fca0000000800 */
.L_x_411:
[----:B------:R-:W-:Y:S01]  /*10a90*/  UIADD3 UR4, UR4, 0x1f, URZ ;  /* 0x0000001f04047890 */ /* 0x000fe2000fffe03f */
[----:B------:R-:W-:-:S05]  /*10aa0*/  MOV R19, UR7 ;  /* 0x0000000700137c02 */ /* 0x000fca0008000f00 */
[----:B0-----:R-:W-:-:S13]  /*10ab0*/  ISETP.LE.AND P6, PT, R6, UR4, PT ;  /* 0x0000000406007c0c */ /* 0x001fda000bfc3270 */
[----:B------:R-:W-:Y:S05]  /*10ac0*/  @P6 BRA `(.L_x_408) ;  /* 0x0000000400246947 */ /* 0x000fea0003800000 */
[----:B------:R-:W-:Y:S01]  /*10ad0*/  VIADD R7, R5, UR4 ;  /* 0x0000000405077c36 */ /* 0x000fe20008000000 */
[----:B------:R-:W-:Y:S01]  /*10ae0*/  BSSY B0, `(.L_x_409) ;  /* 0x0000007000007945 */ /* 0x000fe20003800000 */
[----:B------:R-:W-:-:S03]  /*10af0*/  IMAD.MOV.U32 R0, RZ, RZ, RZ ;  /* 0x000000ffff007224 */ /* 0x000fc600078e00ff */
[----:B------:R-:W-:-:S13]  /*10b00*/  ISETP.GE.OR P6, PT, R7, R6, !P0 ;  /* 0x000000060700720c */ /* 0x000fda00047c6670 */
[----:B------:R-:W-:Y:S05]  /*10b10*/  @P6 BRA `(.L_x_410) ;  /* 0x00000000000c6947 */ /* 0x000fea0003800000 */
[----:B------:R-:W0:Y:S02]  /*10b20*/  LDC.64 R2, c[0x0][0xc80] ;  /* 0x00032000ff027b82 */ /* 0x000e240000000a00 */
[----:B0-----:R-:W-:-:S05]  /*10b30*/  IMAD.WIDE R2, R7, 0x4, R2 ;  /* 0x0000000407027825 */ /* 0x001fca00078e0202 */
[----:B------:R0:W5:Y:S02]  /*10b40*/  LDG.E R0, desc[UR40][R2.64] ;  /* 0x0000002802007981 */ /* 0x000164000c1e1900 */
.L_x_410:
[----:B------:R-:W-:Y:S05]  /*10b50*/  BSYNC B0 ;  /* 0x0000000000007941 */ /* 0x000fea0003800000 */
.L_x_409:
        /* <DEDUP_REMOVED lines=15> */
[----:B------:R-:W0:Y:S02]  /*10c50*/  SHFL.IDX PT, R3, R9, 0x1f, 0x1f ;  /* 0x03e01f0009037f89 */ /* 0x000e2400000e0000 */
[----:B0-----:R-:W-:-:S04]  /*10c60*/  IMAD R3, R3, UR5, RZ ;  /* 0x0000000503037c24 */ /* 0x001fc8000f8e02ff */
[----:B------:R-:W-:-:S05]  /*10c70*/  IMAD.IADD R4, R3, 0x1, R4 ;  /* 0x0000000103047824 */ /* 0x000fca00078e0204 */
[----:B------:R-:W-:-:S13]  /*10c80*/  ISETP.GT.AND P6, PT, R4, UR6, PT ;  /* 0x0000000604007c0c */ /* 0x000fda000bfc4270 */
[----:B------:R-:W-:Y:S05]  /*10c90*/  @!P6 BRA `(.L_x_411) ;  /* 0xfffffffc007ce947 */ /* 0x000fea000383ffff */
[----:B------:R-:W-:-:S07]  /*10ca0*/  IMAD.MOV.U32 R7, RZ, RZ, R9 ;  /* 0x000000ffff077224 */ /* 0x000fce00078e0009 */
.L_x_407:
[----:B------:R-:W-:-:S04]  /*10cb0*/  IMAD.IADD R9, R4, 0x1, -R3 ;  /* 0x0000000104097824 */ /* 0x000fc800078e0a03 */
[----:B------:R-:W-:-:S05]  /*10cc0*/  IMAD R2, R7, UR5, R9 ;  /* 0x0000000507027c24 */ /* 0x000fca000f8e0209 */
[----:B------:R-:W-:-:S13]  /*10cd0*/  ISETP.GT.AND P0, PT, R2, UR6, PT ;  /* 0x0000000602007c0c */ /* 0x000fda000bf04270 */
[----:B------:R-:W-:-:S04]  /*10ce0*/  VOTE.ANY R6, PT, !P0 ;  /* 0x0000000000067806 */ /* 0x000fc800040e0100 */
[----:B------:R-:W0:Y:S01]  /*10cf0*/  POPC R19, R6 ;  /* 0x0000000600137309 */ /* 0x000e220000000000 */
[----:B------:R-:W-:Y:S01]  /*10d00*/  ISETP.NE.AND P0, PT, R6, RZ, PT ;  /* 0x000000ff0600720c */ /* 0x000fe20003f05270 */
[----:B0-----:R-:W0:Y:S02]  /*10d10*/  SHFL.IDX PT, R0, R0, R19, 0x1f ;  /* 0x00001f1300007589 */ /* 0x001e2400000e0000 */
[----:B0-----:R-:W-:-:S04]  /*10d20*/  IABS R4, R0 ;  /* 0x0000000000047213 */ /* 0x001fc80000000000 */
[----:B------:R-:W0:Y:S08]  /*10d30*/  I2F.RP R8, R4 ;  /* 0x0000000400087306 */ /* 0x000e300000209400 */
[----:B0-----:R-:W0:Y:S02]  /*10d40*/  MUFU.RCP R8, R8 ;  /* 0x0000000800087308 */ /* 0x001e240000001000 */
[----:B0-----:R-:W-:-:S06]  /*10d50*/  VIADD R2, R8, 0xffffffe ;  /* 0x0ffffffe08027836 */ /* 0x001fcc0000000000 */
[----:B------:R0:W1:Y:S01]  /*10d60*/  F2I.FTZ.U32.TRUNC.NTZ R3, R2 ;  /* 0x0000000200037305 */ /* 0x000062000021f000 */
[----:B------:R-:W-:Y:S05]  /*10d70*/  @!P0 BRA `(.L_x_412) ;  /* 0x0000000000088947 */ /* 0x000fea0003800000 */
[----:B------:R-:W-:-:S06]  /*10d80*/  VIADD R16, R19, 0xffffffff ;  /* 0xffffffff13107836 */ /* 0x000fcc0000000000 */
[----:B------:R2:W3:Y:S02]  /*10d90*/  SHFL.IDX PT, R16, R7, R16, 0x1f ;  /* 0x00001f1007107589 */ /* 0x0004e400000e0000 */
.L_x_412:
[----:B---3--:R-:W-:Y:S01]  /*10da0*/  IMAD R16, R16, UR5, R9 ;  /* 0x0000000510107c24 */ /* 0x008fe2000f8e0209 */
[----:B0-----:R-:W-:Y:S01]  /*10db0*/  IABS R2, R0 ;  /* 0x0000000000027213 */ /* 0x001fe20000000000 */
[----:B-12---:R-:W-:Y:S02]  /*10dc0*/  IMAD.MOV R7, RZ, RZ, -R3 ;  /* 0x000000ffff077224 */ /* 0x006fe400078e0a03 */
[----:B------:R-:W-:Y:S01]  /*10dd0*/  VIADD R19, R19, UR4 ;  /* 0x0000000413137c36 */ /* 0x000fe20008000000 */
[----:B------:R-:W-:Y:S01]  /*10de0*/  IADD3 R9, -R16, UR6, RZ ;  /* 0x0000000610097c10 */ /* 0x000fe2000fffe1ff */
[----:B------:R-:W-:Y:S01]  /*10df0*/  IMAD R7, R7, R4, RZ ;  /* 0x0000000407077224 */ /* 0x000fe200078e02ff */
[----:B------:R-:W-:Y:S01]  /*10e00*/  IADD3 R8, RZ, -R2, RZ ;  /* 0x80000002ff087210 */ /* 0x000fe20007ffe0ff */
[----:B------:R-:W-:Y:S01]  /*10e10*/  IMAD.MOV.U32 R2, RZ, RZ, RZ ;  /* 0x000000ffff027224 */ /* 0x000fe200078e00ff */
[----:B------:R-:W-:-:S03]  /*10e20*/  IABS R6, R9 ;  /* 0x0000000900067213 */ /* 0x000fc60000000000 */
[----:B------:R-:W-:-:S04]  /*10e30*/  IMAD.HI.U32 R2, R3, R7, R2 ;  /* 0x0000000703027227 */ /* 0x000fc800078e0002 */
[----:B------:R-:W-:Y:S02]  /*10e40*/  IMAD.MOV.U32 R3, RZ, RZ, R6 ;  /* 0x000000ffff037224 */ /* 0x000fe400078e0006 */
[----:B------:R-:W-:Y:S02]  /*10e50*/  IMAD.MOV.U32 R6, RZ, RZ, R8 ;  /* 0x000000ffff067224 */ /* 0x000fe400078e0008 */
        /* <DEDUP_REMOVED lines=10> */
[----:B------:R-:W-:Y:S02]  /*10f00*/  @!P2 IADD3 R2, -R2, RZ, RZ ;  /* 0x000000ff0202a210 */ /* 0x000fe40007ffe1ff */
[----:B------:R-:W-:-:S05]  /*10f10*/  @!P1 LOP3.LUT R2, RZ, R0, RZ, 0x33, !PT ;  /* 0x00000000ff029212 */ /* 0x000fca00078e33ff */
[--C-:B------:R-:W-:Y:S02]  /*10f20*/  IMAD.MOV R17, RZ, RZ, -R2.reuse ;  /* 0x000000ffff117224 */ /* 0x100fe400078e0a02 */
[----:B------:R-:W-:Y:S02]  /*10f30*/  IMAD.MOV.U32 R18, RZ, RZ, R2 ;  /* 0x000000ffff127224 */ /* 0x000fe400078e0002 */
[----:B------:R-:W-:Y:S01]  /*10f40*/  IMAD R17, R0, R17, R9 ;  /* 0x0000001100117224 */ /* 0x000fe200078e0209 */
[----:B------:R-:W-:Y:S06]  /*10f50*/  BRA `(.L_x_413) ;  /* 0x00000000000c7947 */ /* 0x000fec0003800000 */
.L_x_408:
[----:B------:R-:W-:Y:S02]  /*10f60*/  IMAD.MOV.U32 R17, RZ, RZ, RZ ;  /* 0x000000ffff117224 */ /* 0x000fe400078e00ff */
[----:B------:R-:W-:Y:S02]  /*10f70*/  IMAD.U32 R16, RZ, RZ, UR6 ;  /* 0x00000006ff107e24 */ /* 0x000fe4000f8e00ff */
[----:B------:R-:W-:-:S07]  /*10f80*/  IMAD.MOV.U32 R18, RZ, RZ, RZ ;  /* 0x000000ffff127224 */ /* 0x000fce00078e00ff */
.L_x_413:
[----:B------:R-:W-:-:S13]  /*10f90*/  ISETP.NE.AND P0, PT, R5, RZ, PT ;  /* 0x000000ff0500720c */ /* 0x000fda0003f05270 */
[----:B------:R-:W0:Y:S01]  /*10fa0*/  @!P0 S2R R3, SR_CgaCtaId ;  /* 0x0000000000038919 */ /* 0x000e220000008800 */
[----:B------:R-:W-:-:S04]  /*10fb0*/  @!P0 MOV R0, 0x400 ;  /* 0x0000040000008802 */ /* 0x000fc80000000f00 */
[----:B0-----:R-:W-:-:S05]  /*10fc0*/  @!P0 LEA R0, R3, R0, 0x18 ;  /* 0x0000000003008211 */ /* 0x001fca00078ec0ff */
[----:B------:R2:W-:Y:S01]  /*10fd0*/  @!P0 STS.128 [R0+0x132d0], R16 ;  /* 0x0132d01000008388 */ /* 0x0005e20000000c00 */
[----:B------:R-:W-:Y:S06]  /*10fe0*/  BAR.ARV 0x5, 0x200 ;  /* 0x0148000000007b1d */ /* 0x000fec0000002000 */
.L_x_406:
[----:B------:R3:W-:Y:S01]  /*10ff0*/  STL [R1+0x40], RZ ;  /* 0x000040ff01007387 */ /* 0x0007e20000100800 */
[----:B------:R-:W-:Y:S01]  /*11000*/  ULDC UR4, c[0x0][0xc3c] ;  /* 0x00030f0000047ab9 */ /* 0x000fe20000000800 */
[----:B------:R-:W-:Y:S01]  /*11010*/  MOV R26, 0x1 ;  /* 0x00000001001a7802 */ /* 0x000fe20000000f00 */
[----:B------:R-:W-:Y:S01]  /*11020*/  IMAD.MOV.U32 R24, RZ, RZ, RZ ;  /* 0x000000ffff187224 */ /* 0x000fe200078e00ff */
[----:B-1----:R-:W-:-:S13]  /*11030*/  ISETP.GE.AND P0, PT, R19, UR4, PT ;  /* 0x0000000413007c0c */ /* 0x002fda000bf06270 */
[----:B---3--:R-:W-:Y:S05]  /*11040*/  @P0 BRA `(.L_x_414) ;  /* 0x0000004800dc0947 */ /* 0x008fea0003800000 */
[----:B------:R-:W3:Y:S01]  /*11050*/  LDL R10, [R1+0x34] ;  /* 0x00003400010a7983 */ /* 0x000ee20000100800 */
[----:B------:R-:W1:Y:S01]  /*11060*/  S2R R12, SR_TID.X ;  /* 0x00000000000c7919 */ /* 0x000e620000002100 */
[----:B------:R-:W4:Y:S01]  /*11070*/  S2UR UR5, SR_CgaCtaId ;  /* 0x00000000000579c3 */ /* 0x000f220000008800 */
[----:B------:R-:W-:Y:S01]  /*11080*/  UMOV UR4, 0x400 ;  /* 0x0000040000047882 */ /* 0x000fe20000000000 */
[C---:B-1----:R-:W-:Y:S01]  /*11090*/  IMAD.SHL.U32 R3, R12.reuse, 0x40, RZ ;  /* 0x000000400c037824 */ /* 0x042fe200078e00ff */
[C---:B------:R-:W-:Y:S01]  /*110a0*/  LOP3.LUT R11, R12.reuse, 0x7f, RZ, 0xc0, !PT ;  /* 0x0000007f0c0b7812 */ /* 0x040fe200078ec0ff */
[C---:B0-----:R-:W-:Y:S01]  /*110b0*/  IMAD.SHL.U32 R2, R12.reuse, 0x10, RZ ;  /* 0x000000100c027824 */ /* 0x041fe200078e00ff */
[----:B------:R-:W-:Y:S01]  /*110c0*/  SHF.R.U32.HI R5, RZ, 0x1, R12 ;  /* 0x00000001ff057819 */ /* 0x000fe2000001160c */
[----:B--2---:R-:W-:Y:S01]  /*110d0*/  IMAD.SHL.U32 R0, R12, 0x20, RZ ;  /* 0x000000200c007824 */ /* 0x004fe200078e00ff */
[----:B------:R-:W-:Y:S01]  /*110e0*/  LOP3.LUT R4, R3, 0x180, RZ, 0xc0, !PT ;  /* 0x0000018003047812 */ /* 0x000fe200078ec0ff */
[----:B------:R-:W-:Y:S01]  /*110f0*/  IMAD.SHL.U32 R7, R11, 0x10, RZ ;  /* 0x000000100b077824 */ /* 0x000fe200078e00ff */
[----:B------:R-:W-:Y:S01]  /*11100*/  LOP3.LUT R8, R2, 0x1b0, RZ, 0xc0, !PT ;  /* 0x000001b002087812 */ /* 0x000fe200078ec0ff */
[----:B------:R-:W-:Y:S01]  /*11110*/  IMAD.SHL.U32 R9, R12, 0x2, RZ ;  /* 0x000000020c097824 */ /* 0x000fe200078e00ff */
[----:B------:R-:W-:-:S02]  /*11120*/  LOP3.LUT R4, R4, 0x30, R5, 0xf8, !PT ;  /* 0x0000003004047812 */ /* 0x000fc400078ef805 */
[----:B------:R-:W-:Y:S02]  /*11130*/  SHF.L.U32 R5, R12, 0x3, RZ ;  /* 0x000000030c057819 */ /* 0x000fe400000006ff */
[----:B------:R-:W-:Y:S02]  /*11140*/  LOP3.LUT R6, R0, 0x80, RZ, 0xc0, !PT ;  /* 0x0000008000067812 */ /* 0x000fe400078ec0ff */
[----:B------:R-:W-:Y:S02]  /*11150*/  LOP3.LUT R7, R7, 0x600, RZ, 0xc0, !PT ;  /* 0x0000060007077812 */ /* 0x000fe400078ec0ff */
[----:B------:R-:W-:Y:S01]  /*11160*/  LOP3.LUT R8, R8, 0x30, R9, 0x78, !PT ;  /* 0x0000003008087812 */ /* 0x000fe200078e7809 */
[----:B------:R-:W-:Y:S01]  /*11170*/  IMAD.SHL.U32 R9, R12, 0x4, RZ ;  /* 0x000000040c097824 */ /* 0x000fe200078e00ff */
[----:B------:R-:W-:Y:S02]  /*11180*/  LOP3.LUT R4, R4, 0x30, R5, 0x78, !PT ;  /* 0x0000003004047812 */ /* 0x000fe400078e7805 */
[----:B------:R-:W-:-:S02]  /*11190*/  LOP3.LUT R6, R6, 0x10, R12, 0xf8, !PT ;  /* 0x0000001006067812 */ /* 0x000fc400078ef80c */
[--C-:B------:R-:W-:Y:S01]  /*111a0*/  LOP3.LUT R5, R7, 0x60, R0.reuse, 0xf8, !PT ;  /* 0x0000006007057812 */ /* 0x100fe200078ef800 */
[----:B----4-:R-:W-:Y:S01]  /*111b0*/  ULEA UR4, UR5, UR4, 0x18 ;  /* 0x0000000405047291 */ /* 0x010fe2000f8ec03f */
[----:B------:R-:W-:Y:S02]  /*111c0*/  LOP3.LUT R6, R6, 0x10, R9, 0x78, !PT ;  /* 0x0000001006067812 */ /* 0x000fe400078e7809 */
[----:B------:R-:W-:Y:S02]  /*111d0*/  LOP3.LUT R5, R5, 0x100, R0, 0xf8, !PT ;  /* 0x0000010005057812 */ /* 0x000fe400078ef800 */
[----:B------:R-:W-:Y:S02]  /*111e0*/  LOP3.LUT R3, R4, 0x640, R3, 0xf8, !PT ;  /* 0x0000064004037812 */ /* 0x000fe400078ef803 */
[----:B------:R-:W-:Y:S02]  /*111f0*/  LOP3.LUT R7, R7, 0x40, R2, 0xf8, !PT ;  /* 0x0000004007077812 */ /* 0x000fe400078ef802 */
[----:B------:R-:W-:Y:S01]  /*11200*/  LOP3.LUT R2, R5, R6, RZ, 0xfc, !PT ;  /* 0x0000000605027212 */ /* 0x000fe200078efcff */
[----:B------:R0:W-:Y:S01]  /*11210*/  STL [R1+0xc], R3 ;  /* 0x00000c0301007387 */ /* 0x0001e20000100800 */
[----:B------:R-:W-:Y:S01]  /*11220*/  LOP3.LUT R7, R7, R8, RZ, 0xfc, !PT ;  /* 0x0000000807077212 */ /* 0x000fe200078efcff */
[----:B------:R-:W-:-:S02]  /*11230*/  IMAD.U32 R22, RZ, RZ, UR4 ;  /* 0x00000004ff167e24 */ /* 0x000fc4000f8e00ff */
[----:B------:R1:W-:Y:S01]  /*11240*/  STL [R1+0x8], R2 ;  /* 0x0000080201007387 */ /* 0x0003e20000100800 */
[----:B0-----:R-:W-:-:S04]  /*11250*/  SHF.R.U32.HI R3, RZ, 0x2, R11 ;  /* 0x00000002ff037819 */ /* 0x001fc8000001160b */
[----:B------:R-:W-:Y:S01]  /*11260*/  LOP3.LUT R3, R3, 0x60, R0, 0xf8, !PT ;  /* 0x0000006003037812 */ /* 0x000fe200078ef800 */
[----:B-1----:R-:W-:Y:S01]  /*11270*/  IMAD.IADD R2, R22, 0x1, R7 ;  /* 0x0000000116027824 */ /* 0x002fe200078e0207 */
[----:B------:R-:W-:Y:S01]  /*11280*/  BSSY B7, `(.L_x_414) ;  /* 0x0000493000077945 */ /* 0x000fe20003800000 */
[----:B------:R-:W-:Y:S01]  /*11290*/  IMAD.MOV.U32 R27, RZ, RZ, 0x1 ;  /* 0x00000001ff1b7424 */ /* 0x000fe200078e00ff */
[----:B------:R-:W-:Y:S01]  /*112a0*/  CS2R R24, SRZ ;  /* 0x0000000000187805 */ /* 0x000fe2000001ff00 */
[----:B------:R-:W-:Y:S01]  /*112b0*/  IMAD.MOV.U32 R26, RZ, RZ, 0x1 ;  /* 0x00000001ff1a7424 */ /* 0x000fe200078e00ff */
[----:B------:R-:W-:Y:S01]  /*112c0*/  ULDC.64 UR38, c[0x0][0x198] ;  /* 0x0000660000267ab9 */ /* 0x000fe20000000a00 */
[----:B------:R-:W-:Y:S01]  /*112d0*/  ULDC UR36, c[0x0][0xc] ;  /* 0x0000030000247ab9 */ /* 0x000fe20000000800 */
[C---:B---3--:R-:W-:Y:S02]  /*112e0*/  LOP3.LUT R4, R10.reuse, 0x1, RZ, 0xfc, !PT ;  /* 0x000000010a047812 */ /* 0x048fe400078efcff */
[----:B------:R-:W-:-:S03]  /*112f0*/  LOP3.LUT R0, R10, 0x2, RZ, 0xfc, !PT ;  /* 0x000000020a007812 */ /* 0x000fc600078efcff */
[----:B------:R0:W-:Y:S04]  /*11300*/  STL [R1+0x48], R4 ;  /* 0x0000480401007387 */ /* 0x0001e80000100800 */
[----:B------:R0:W-:Y:S04]  /*11310*/  STL [R1+0x30], R2 ;  /* 0x0000300201007387 */ /* 0x0001e80000100800 */
[----:B------:R0:W-:Y:S04]  /*11320*/  STL [R1+0x18], R0 ;  /* 0x0000180001007387 */ /* 0x0001e80000100800 */
[----:B------:R0:W-:Y:S02]  /*11330*/  STL [R1+0x40], RZ ;  /* 0x000040ff01007387 */ /* 0x0001e40000100800 */
.L_x_516:
[----:B0-----:R-:W0:Y:S02]  /*11340*/  LDC.64 R2, c[0x0][0xc88] ;  /* 0x00032200ff027b82 */ /* 0x001e240000000a00 */
[----:B0-----:R-:W-:-:S05]  /*11350*/  IMAD.WIDE R2, R19, 0x4, R2 ;  /* 0x0000000413027825 */ /* 0x001fca00078e0202 */
[----:B------:R-:W2:Y:S01]  /*11360*/  LDG.E R13, desc[UR40][R2.64] ;  /* 0x00000028020d7981 */ /* 0x000ea2000c1e1900 */
[----:B------:R-:W-:Y:S05]  /*11370*/  YIELD ;  /* 0x0000000000007946 */ /* 0x000fea0003800000 */
[----:B------:R-:W-:Y:S01]  /*11380*/  ULDC.64 UR4, c[0x0][0xa28] ;  /* 0x00028a0000047ab9 */ /* 0x000fe20000000a00 */
[----:B------:R-:W-:Y:S01]  /*11390*/  ULDC.64 UR6, c[0x0][0xa00] ;  /* 0x0002800000067ab9 */ /* 0x000fe20000000a00 */
[----:B------:R-:W-:Y:S02]  /*113a0*/  ISETP.NE.U32.AND P0, PT, RZ, UR4, PT ;  /* 0x00000004ff007c0c */ /* 0x000fe4000bf05070 */
[----:B------:R-:W-:Y:S01]  /*113b0*/  CS2R R8, SRZ ;  /* 0x0000000000087805 */ /* 0x000fe2000001ff00 */
[----:B------:R-:W-:Y:S01]  /*113c0*/  ULDC.64 UR8, c[0x0][0xa18] ;  /* 0x0002860000087ab9 */ /* 0x000fe20000000a00 */
[----:B------:R-:W-:-:S02]  /*113d0*/  ISETP.NE.AND.EX P1, PT, RZ, UR5, PT, P0 ;  /* 0x00000005ff007c0c */ /* 0x000fc4000bf25300 */
[----:B------:R-:W-:-:S04]  /*113e0*/  ISETP.NE.U32.AND P0, PT, RZ, UR6, PT ;  /* 0x00000006ff007c0c */ /* 0x000fc8000bf05070 */
[----:B------:R-:W-:Y:S02]  /*113f0*/  ISETP.NE.AND.EX P0, PT, RZ, UR7, PT, P0 ;  /* 0x00000007ff007c0c */ /* 0x000fe4000bf05300 */
[----:B--2---:R-:W-:Y:S01]  /*11400*/  SHF.R.S32.HI R0, RZ, 0x1f, R13 ;  /* 0x0000001fff007819 */ /* 0x004fe2000001140d */
[----:B------:R-:W-:-:S04]  /*11410*/  IMAD.SHL.U32 R23, R13, 0x4, RZ ;  /* 0x000000040d177824 */ /* 0x000fc800078e00ff */
[C---:B------:R-:W-:Y:S01]  /*11420*/  @P1 LEA R4, P2, R13.reuse, UR4, 0x2 ;  /* 0x000000040d041c11 */ /* 0x040fe2000f8410ff */
[----:B------:R-:W-:Y:S01]  /*11430*/  STL [R1+0x10], R13 ;  /* 0x0000100d01007387 */ /* 0x000fe20000100800 */
[C-C-:B------:R-:W-:Y:S02]  /*11440*/  SHF.L.U64.HI R29, R13.reuse, 0x2, R0.reuse ;  /* 0x000000020d1d7819 */ /* 0x140fe40000010200 */
[----:B------:R-:W-:Y:S01]  /*11450*/  @P1 LEA.HI.X R5, R13, UR5, R0, 0x2, P2 ;  /* 0x000000050d051c11 */ /* 0x000fe200090f1400 */
[----:B------:R-:W-:Y:S01]  /*11460*/  ULDC.64 UR4, c[0x0][0xa08] ;  /* 0x0002820000047ab9 */ /* 0x000fe20000000a00 */
[----:B------:R-:W-:Y:S01]  /*11470*/  IADD3 R2, P2, R23, UR6, RZ ;  /* 0x0000000617027c10 */ /* 0x000fe2000ff5e0ff */
[----:B------:R0:W-:Y:S03]  /*11480*/  STL [R1+0x28], R0 ;  /* 0x0000280001007387 */ /* 0x0001e60000100800 */
[----:B------:R-:W-:Y:S01]  /*11490*/  IADD3.X R3, R29, UR7, RZ, P2, !PT ;  /* 0x000000071d037c10 */ /* 0x000fe200097fe4ff */
[----:B------:R-:W-:Y:S01]  /*114a0*/  ULDC.64 UR6, c[0x0][0xa10] ;  /* 0x0002840000067ab9 */ /* 0x000fe20000000a00 */
[----:B------:R-:W-:Y:S01]  /*114b0*/  ISETP.NE.U32.AND P3, PT, RZ, UR8, PT ;  /* 0x00000008ff007c0c */ /* 0x000fe2000bf65070 */
[----:B-1----:R1:W5:Y:S01]  /*114c0*/  @P1 LDG.E R8, desc[UR40][R4.64] ;  /* 0x0000002804081981 */ /* 0x002362000c1e1900 */
[----:B------:R-:W-:-:S02]  /*114d0*/  IADD3 R6, P4, R23, UR4, RZ ;  /* 0x0000000417067c10 */ /* 0x000fc4000ff9e0ff */
[----:B------:R-:W-:Y:S01]  /*114e0*/  ISETP.NE.AND.EX P3, PT, RZ, UR9, PT, P3 ;  /* 0x00000009ff007c0c */ /* 0x000fe2000bf65330 */
[----:B------:R-:W2:Y:S01]  /*114f0*/  @P0 LDG.E R9, desc[UR40][R2.64] ;  /* 0x0000002802090981 */ /* 0x000ea2000c1e1900 */
[----:B------:R-:W-:Y:S01]  /*11500*/  IADD3.X R7, R29, UR5, RZ, P4, !PT ;  /* 0x000000051d077c10 */ /* 0x000fe2000a7fe4ff */
[----:B0-----:R-:W-:Y:S01]  /*11510*/  IMAD.MOV.U32 R0, RZ, RZ, RZ ;  /* 0x000000ffff007224 */ /* 0x001fe200078e00ff */
[----:B------:R-:W-:Y:S02]  /*11520*/  ISETP.NE.U32.AND P1, PT, RZ, UR4, PT ;  /* 0x00000004ff007c0c */ /* 0x000fe4000bf25070 */
[----:B------:R-:W-:Y:S02]  /*11530*/  ISETP.NE.U32.AND P2, PT, RZ, UR6, PT ;  /* 0x00000006ff007c0c */ /* 0x000fe4000bf45070 */
[----:B-1----:R-:W-:Y:S01]  /*11540*/  IADD3 R4, P4, R23, UR6, RZ ;  /* 0x0000000617047c10 */ /* 0x002fe2000ff9e0ff */
[----:B------:R-:W-:Y:S01]  /*11550*/  ULDC UR4, c[0x0][0x288] ;  /* 0x0000a20000047ab9 */ /* 0x000fe20000000800 */
[----:B------:R-:W-:-:S02]  /*11560*/  ISETP.NE.AND.EX P1, PT, RZ, UR5, PT, P1 ;  /* 0x00000005ff007c0c */ /* 0x000fc4000bf25310 */
[----:B------:R-:W-:Y:S02]  /*11570*/  IADD3.X R5, R29, UR7, RZ, P4, !PT ;  /* 0x000000071d057c10 */ /* 0x000fe4000a7fe4ff */
[----:B------:R-:W-:Y:S02]  /*11580*/  @P3 IADD3 R10, P4, R23, UR8, RZ ;  /* 0x00000008170a3c10 */ /* 0x000fe4000ff9e0ff */
[----:B------:R-:W-:Y:S02]  /*11590*/  ISETP.NE.AND.EX P2, PT, RZ, UR7, PT, P2 ;  /* 0x00000007ff007c0c */ /* 0x000fe4000bf45320 */
[----:B------:R-:W-:Y:S02]  /*115a0*/  @P3 IADD3.X R11, R29, UR9, RZ, P4, !PT ;  /* 0x000000091d0b3c10 */ /* 0x000fe4000a7fe4ff */
[----:B------:R-:W-:-:S06]  /*115b0*/  MOV R12, RZ ;  /* 0x000000ff000c7202 */ /* 0x000fcc0000000f00 */
[----:B------:R-:W5:Y:S04]  /*115c0*/  @P1 LDG.E R12, desc[UR40][R6.64] ;  /* 0x00000028060c1981 */ /* 0x000f68000c1e1900 */
[----:B------:R-:W5:Y:S04]  /*115d0*/  @P2 LDG.E R0, desc[UR40][R4.64] ;  /* 0x0000002804002981 */ /* 0x000f68000c1e1900 */
[----:B--2---:R0:W-:Y:S02]  /*115e0*/  STL [R1+0x14], R9 ;  /* 0x0000140901007387 */ /* 0x0041e40000100800 */
[----:B0-----:R-:W-:Y:S01]  /*115f0*/  IMAD.U32 R9, RZ, RZ, UR4 ;  /* 0x00000004ff097e24 */ /* 0x001fe2000f8e00ff */
[----:B------:R-:W-:-:S05]  /*11600*/  ULDC.64 UR4, c[0x0][0x418] ;  /* 0x0001060000047ab9 */ /* 0x000fca0000000a00 */
[----:B------:R0:W2:Y:S01]  /*11610*/  @P3 LDG.E R9, desc[UR40][R10.64] ;  /* 0x000000280a093981 */ /* 0x0000a2000c1e1900 */
[----:B------:R-:W-:-:S03]  /*11620*/  UISETP.NE.U32.AND UP0, UPT, UR4, URZ, UPT ;  /* 0x0000003f0400728c */ /* 0x000fc6000bf05070 */
[----:B------:R-:W-:Y:S01]  /*11630*/  ULDC UR4, c[0x0][0x424] ;  /* 0x0001090000047ab9 */ /* 0x000fe20000000800 */
[----:B------:R-:W-:-:S03]  /*11640*/  UISETP.NE.AND.EX UP0, UPT, UR5, URZ, UPT, UP0 ;  /* 0x0000003f0500728c */ /* 0x000fc6000bf05300 */
[----:B------:R-:W-:Y:S01]  /*11650*/  ULDC UR5, c[0x0][0x2f0] ;  /* 0x0000bc0000057ab9 */ /* 0x000fe20000000800 */
[----:B------:R-:W-:-:S04]  /*11660*/  USEL UR4, UR4, 0x1, UP0 ;  /* 0x0000000104047887 */ /* 0x000fc80008000000 */
[----:B------:R-:W-:-:S03]  /*11670*/  UIMAD UR4, UR4, UR5, URZ ;  /* 0x00000005040472a4 */ /* 0x000fc6000f8e023f */
[----:B------:R-:W-:-:S03]  /*11680*/  ULDC UR5, c[0x0][0x348] ;  /* 0x0000d20000057ab9 */ /* 0x000fc60000000800 */
[----:B0-----:R-:W-:Y:S01]  /*11690*/  IMAD.U32 R10, RZ, RZ, UR4 ;  /* 0x00000004ff0a7e24 */ /* 0x001fe2000f8e00ff */
[----:B--2---:R0:W-:Y:S02]  /*116a0*/  STL [R1+0x3c], R9 ;  /* 0x00003c0901007387 */ /* 0x0041e40000100800 */
[----:B0-----:R-:W-:Y:S01]  /*116b0*/  IMAD.U32 R9, RZ, RZ, UR5 ;  /* 0x00000005ff097e24 */ /* 0x001fe2000f8e00ff */
[----:B---3--:R-:W-:Y:S06]  /*116c0*/  @P3 BRA `(.L_x_415) ;  /* 0x0000000000143947 */ /* 0x008fec0003800000 */
[----:B------:R-:W-:Y:S05]  /*116d0*/  @!P0 BRA `(.L_x_415) ;  /* 0x0000000000108947 */ /* 0x000fea0003800000 */
[----:B------:R-:W2:Y:S04]  /*116e0*/  LDG.E R11, desc[UR40][R2.64] ;  /* 0x00000028020b7981 */ /* 0x000ea8000c1e1900 */
[----:B------:R-:W2:Y:S02]  /*116f0*/  LDG.E R2, desc[UR40][R2.64+0x4] ;  /* 0x0000042802027981 */ /* 0x000ea4000c1e1900 */
[----:B--2---:R-:W-:-:S05]  /*11700*/  IMAD.IADD R2, R2, 0x1, -R11 ;  /* 0x0000000102027824 */ /* 0x004fca00078e0a0b */
[----:B------:R0:W-:Y:S02]  /*11710*/  STL [R1+0x3c], R2 ;  /* 0x00003c0201007387 */ /* 0x0001e40000100800 */
.L_x_415:
[----:B0----5:R-:W-:Y:S01]  /*11720*/  IMAD.IADD R2, R12, 0x1, R8 ;  /* 0x000000010c027824 */ /* 0x021fe200078e0208 */
[----:B------:R-:W-:Y:S01]  /*11730*/  ULDC.64 UR4, c[0x0][0xa20] ;  /* 0x0002880000047ab9 */ /* 0x000fe20000000a00 */
[----:B------:R-:W-:Y:S02]  /*11740*/  MOV R28, R13 ;  /* 0x0000000d001c7202 */ /* 0x000fe40000000f00 */
[----:B------:R-:W-:Y:S01]  /*11750*/  ISETP.NE.U32.AND P0, PT, RZ, UR4, PT ;  /* 0x00000004ff007c0c */ /* 0x000fe2000bf05070 */
[----:B------:R0:W-:Y:S03]  /*11760*/  STL [R1+0x4], R2 ;  /* 0x0000040201007387 */ /* 0x0001e60000100800 */
[----:B------:R-:W-:-:S13]  /*11770*/  ISETP.NE.AND.EX P0, PT, RZ, UR5, PT, P0 ;  /* 0x00000005ff007c0c */ /* 0x000fda000bf05300 */
[----:B0-----:R-:W-:Y:S05]  /*11780*/  @!P0 BRA `(.L_x_416) ;  /* 0x0000000000108947 */ /* 0x001fea0003800000 */
[----:B------:R-:W-:-:S04]  /*11790*/  IADD3 R2, P0, R23, UR4, RZ ;  /* 0x0000000417027c10 */ /* 0x000fc8000ff1e0ff */
[----:B------:R-:W-:-:S05]  /*117a0*/  IADD3.X R3, R29, UR5, RZ, P0, !PT ;  /* 0x000000051d037c10 */ /* 0x000fca00087fe4ff */
[----:B------:R0:W5:Y:S01]  /*117b0*/  LDG.E R10, desc[UR40][R2.64] ;  /* 0x00000028020a7981 */ /* 0x000162000c1e1900 */
[----:B------:R-:W-:Y:S05]  /*117c0*/  BRA `(.L_x_417) ;  /* 0x0000000000107947 */ /* 0x000fea0003800000 */
.L_x_416:
[----:B------:R-:W-:Y:S05]  /*117d0*/  @!P1 BRA `(.L_x_417) ;  /* 0x00000000000c9947 */ /* 0x000fea0003800000 */
[----:B------:R-:W2:Y:S04]  /*117e0*/  LDG.E R10, desc[UR40][R6.64] ;  /* 0x00000028060a7981 */ /* 0x000ea8000c1e1900 */
[----:B------:R-:W2:Y:S02]  /*117f0*/  LDG.E R6, desc[UR40][R6.64+0x4] ;  /* 0x0000042806067981 */ /* 0x000ea4000c1e1900 */
[----:B--2---:R-:W-:-:S07]  /*11800*/  IMAD.IADD R10, R6, 0x1, -R10 ;  /* 0x00000001060a7824 */ /* 0x004fce00078e0a0a */
.L_x_417:
[----:B0-----:R-:W2:Y:S01]  /*11810*/  @P2 LDG.E R2, desc[UR40][R4.64] ;  /* 0x0000002804022981 */ /* 0x001ea2000c1e1900 */
[----:B-----5:R-:W-:-:S03]  /*11820*/  IMAD.IADD R10, R10, 0x1, -R8 ;  /* 0x000000010a0a7824 */ /* 0x020fc600078e0a08 */
[----:B------:R-:W2:Y:S01]  /*11830*/  @P2 LDG.E R4, desc[UR40][R4.64+0x4] ;  /* 0x0000042804042981 */ /* 0x000ea2000c1e1900 */
[----:B------:R-:W-:Y:S01]  /*11840*/  BSSY B0, `(.L_x_418) ;  /* 0x00000dc000007945 */ /* 0x000fe20003800000 */
[----:B--2---:R-:W-:-:S04]  /*11850*/  @P2 IMAD.IADD R9, R4, 0x1, -R2 ;  /* 0x0000000104092824 */ /* 0x004fc800078e0a02 */
[----:B------:R-:W-:-:S04]  /*11860*/  IMAD.IADD R3, R10, 0x1, R9 ;  /* 0x000000010a037824 */ /* 0x000fc800078e0209 */
[----:B------:R-:W-:-:S04]  /*11870*/  VIADD R2, R3, 0x9f ;  /* 0x0000009f03027836 */ /* 0x000fc80000000000 */
[----:B------:R-:W-:Y:S01]  /*11880*/  IMAD.HI R2, R2, 0x66666667, RZ ;  /* 0x6666666702027827 */ /* 0x000fe200078e02ff */
[----:B------:R0:W-:Y:S04]  /*11890*/  STL [R1+0x2c], R3 ;  /* 0x00002c0301007387 */ /* 0x0001e80000100800 */
[----:B0-----:R-:W-:-:S04]  /*118a0*/  SHF.R.U32.HI R3, RZ, 0x1f, R2 ;  /* 0x0000001fff037819 */ /* 0x001fc80000011602 */
[----:B------:R-:W-:Y:S01]  /*118b0*/  LEA.HI.SX32 R4, R2, R3, 0x1a ;  /* 0x0000000302047211 */ /* 0x000fe200078fd2ff */
[----:B------:R-:W-:-:S04]  /*118c0*/  IMAD.MOV R3, RZ, RZ, -R10 ;  /* 0x000000ffff037224 */ /* 0x000fc800078e0a0a */
[----:B------:R-:W-:Y:S01]  /*118d0*/  IMAD R2, R4, 0xa0, -R10 ;  /* 0x000000a004027824 */ /* 0x000fe200078e0a0a */
[----:B------:R-:W-:-:S04]  /*118e0*/  VIMNMX R3, RZ, R3, !PT ;  /* 0x00000003ff037248 */ /* 0x000fc80007fe0100 */
[----:B------:R-:W-:-:S04]  /*118f0*/  VIMNMX R2, R2, R9, PT ;  /* 0x0000000902027248 */ /* 0x000fc80003fe0100 */
[----:B------:R-:W-:Y:S01]  /*11900*/  ISETP.GT.AND P0, PT, R2, R3, PT ;  /* 0x000000030200720c */ /* 0x000fe20003f04270 */
[----:B------:R0:W-:-:S12]  /*11910*/  STL [R1+0x38], R4 ;  /* 0x0000380401007387 */ /* 0x0001d80000100800 */
[----:B------:R-:W-:Y:S01]  /*11920*/  @P0 IADD3 R2, R2, 0x9f, RZ ;  /* 0x0000009f02020810 */ /* 0x000fe20007ffe0ff */
[----:B0-----:R-:W-:-:S04]  /*11930*/  IMAD.WIDE.U32 R4, R3, -0x33333333, RZ ;  /* 0xcccccccd03047825 */ /* 0x001fc800078e00ff */
[----:B------:R-:W-:Y:S01]  /*11940*/  @P0 IMAD.HI R2, R2, 0x66666667, RZ ;  /* 0x6666666702020827 */ /* 0x000fe200078e02ff */
[----:B------:R-:W-:-:S04]  /*11950*/  SHF.R.U32.HI R4, RZ, 0x7, R5 ;  /* 0x00000007ff047819 */ /* 0x000fc80000011605 */
[----:B------:R-:W-:Y:S01]  /*11960*/  @P0 SHF.R.U32.HI R5, RZ, 0x1f, R2 ;  /* 0x0000001fff050819 */ /* 0x000fe20000011602 */
[----:B------:R-:W-:-:S03]  /*11970*/  IMAD.MOV.U32 R3, RZ, RZ, R4 ;  /* 0x000000ffff037224 */ /* 0x000fc600078e0004 */
[----:B------:R-:W-:-:S04]  /*11980*/  @P0 LEA.HI.SX32 R3, R2, R5, 0x1a ;  /* 0x0000000502030211 */ /* 0x000fc800078fd2ff */
[----:B------:R-:W-:Y:S02]  /*11990*/  ISETP.GT.AND P1, PT, R3, R4, PT ;  /* 0x000000040300720c */ /* 0x000fe40003f24270 */
[----:B------:R-:W-:-:S11]  /*119a0*/  PLOP3.LUT P0, PT, PT, PT, PT, 0x80, 0x0 ;  /* 0x000000000000781c */ /* 0x000fd60003f0f070 */
[----:B------:R-:W-:Y:S05]  /*119b0*/  @!P1 BRA `(.L_x_419) ;  /* 0x0000000c00109947 */ /* 0x000fea0003800000 */
[----:B------:R-:W-:Y:S01]  /*119c0*/  UMOV UR4, 0xffffffff ;  /* 0xffffffff00047882 */ /* 0x000fe20000000000 */
[----:B------:R-:W-:Y:S02]  /*119d0*/  SEL R2, R28, RZ, !P2 ;  /* 0x000000ff1c027207 */ /* 0x000fe40005000000 */
[----:B------:R-:W-:Y:S05]  /*119e0*/  BRA.DIV UR4, `(.L_x_420) ;  /* 0x0000004e041c7947 */ /* 0x000fea000b800000 */
[----:B------:R-:W0:Y:S02]  /*119f0*/  S2R R5, SR_TID.X ;  /* 0x0000000000057919 */ /* 0x000e240000002100 */
[----:B0-----:R-:W-:-:S04]  /*11a00*/  SHF.R.U32.HI R5, RZ, 0x5, R5 ;  /* 0x00000005ff057819 */ /* 0x001fc80000011605 */
[----:B------:R-:W-:-:S05]  /*11a10*/  LOP3.LUT R5, R5, 0x3, RZ, 0xc0, !PT ;  /* 0x0000000305057812 */ /* 0x000fca00078ec0ff */
[----:B------:R0:W1:Y:S02]  /*11a20*/  SHFL.IDX PT, R14, R5, RZ, 0x1f ;  /* 0x00001fff050e7589 */ /* 0x00006400000e0000 */
.L_x_551:
[----:B-1----:R-:W-:Y:S02]  /*11a30*/  ISETP.NE.AND P0, PT, R14, RZ, PT ;  /* 0x000000ff0e00720c */ /* 0x002fe40003f05270 */
[----:B------:R-:W-:-:S11]  /*11a40*/  PLOP3.LUT P6, PT, PT, PT, PT, 0x8, 0x0 ;  /* 0x000000000000781c */ /* 0x000fd60003fce170 */
[----:B------:R-:W-:Y:S05]  /*11a50*/  @P0 BRA `(.L_x_421) ;  /* 0x00000000000c0947 */ /* 0x000fea0003800000 */
[----:B------:R-:W-:-:S03]  /*11a60*/  UMOV UR4, 0xffffffff ;  /* 0xffffffff00047882 */ /* 0x000fc60000000000 */
[----:B------:R-:W-:Y:S05]  /*11a70*/  BRA.DIV UR4, `(.L_x_422) ;  /* 0x0000004e042c7947 */ /* 0x000fea000b800000 */
[----:B------:R-:W-:-:S13]  /*11a80*/  ELECT P6, URZ, PT ;  /* 0x00000000003f782f */ /* 0x000fda00038c0000 */
.L_x_421:
[----:B0-----:R-:W2:Y:S01]  /*11a90*/  LDL R5, [R1+0x40] ;  /* 0x0000400001057983 */ /* 0x001ea20000100800 */
[----:B------:R-:W-:Y:S01]  /*11aa0*/  BSSY B1, `(.L_x_423) ;  /* 0x0000008000017945 */ /* 0x000fe20003800000 */
[----:B--2---:R-:W-:-:S05]  /*11ab0*/  VIADD R5, R5, 0x1 ;  /* 0x0000000105057836 */ /* 0x004fca0000000000 */
[----:B------:R-:W-:-:S04]  /*11ac0*/  LEA.HI R6, R5, R5, RZ, 0x1 ;  /* 0x0000000505067211 */ /* 0x000fc800078f08ff */
[----:B------:R-:W-:-:S05]  /*11ad0*/  LOP3.LUT R6, R6, 0xfffffffe, RZ, 0xc0, !PT ;  /* 0xfffffffe06067812 */ /* 0x000fca00078ec0ff */
[----:B------:R-:W-:-:S05]  /*11ae0*/  IMAD.IADD R5, R5, 0x1, -R6 ;  /* 0x0000000105057824 */ /* 0x000fca00078e0a06 */
[----:B------:R-:W-:-:S04]  /*11af0*/  SHF.L.U32 R5, R5, 0x1f, RZ ;  /* 0x0000001f05057819 */ /* 0x000fc800000006ff */
[----:B------:R-:W0:Y:S02]  /*11b00*/  SYNCS.PHASECHK.TRANS64.TRYWAIT P0, [R22+URZ+0x13220], R5 ;  /* 0x01322005160075a7 */ /* 0x000e24000800017f */
[----:B0-----:R-:W-:Y:S05]  /*11b10*/  @!P0 BRA `(.L_x_424) ;  /* 0x0000004c00248947 */ /* 0x001fea0003800000 */
.L_x_554:
[----:B------:R-:W-:Y:S05]  /*11b20*/  BSYNC B1 ;  /* 0x0000000000017941 */ /* 0x000fea0003800000 */
.L_x_423:
[----:B------:R-:W-:Y:S04]  /*11b30*/  BSSY B1, `(.L_x_425) ;  /* 0x000004d000017945 */ /* 0x000fe80003800000 */
[----:B------:R-:W-:Y:S05]  /*11b40*/  @!P6 BRA `(.L_x_426) ;  /* 0x00000004002ce947 */ /* 0x000fea0003800000 */
[----:B------:R-:W1:Y:S01]  /*11b50*/  S2R R6, SR_TID.X ;  /* 0x0000000000067919 */ /* 0x000e620000002100 */
[----:B0-----:R-:W-:Y:S01]  /*11b60*/  IMAD R5, R25, 0x8, R22 ;  /* 0x0000000819057824 */ /* 0x001fe200078e0216 */
[----:B------:R-:W-:Y:S01]  /*11b70*/  BSSY B2, `(.L_x_427) ;  /* 0x0000006000027945 */ /* 0x000fe20003800000 */
[----:B-1----:R-:W-:Y:S02]  /*11b80*/  LOP3.LUT R7, R6, 0x7f, RZ, 0xc0, !PT ;  /* 0x0000007f06077812 */ /* 0x002fe400078ec0ff */
[----:B------:R-:W-:Y:S02]  /*11b90*/  SHF.L.U32 R6, R27, 0x1f, RZ ;  /* 0x0000001f1b067819 */ /* 0x000fe400000006ff */
[----:B------:R-:W-:Y:S02]  /*11ba0*/  ISETP.NE.AND P1, PT, R7, RZ, PT ;  /* 0x000000ff0700720c */ /* 0x000fe40003f25270 */
[----:B------:R-:W0:Y:S02]  /*11bb0*/  SYNCS.PHASECHK.TRANS64.TRYWAIT P0, [R5+URZ+0x132a0], R6 ;  /* 0x0132a006050075a7 */ /* 0x000e24000800017f */
[----:B0-----:R-:W-:Y:S09]  /*11bc0*/  @!P0 BRA `(.L_x_428) ;  /* 0x0000004c000c8947 */ /* 0x001ff20003800000 */
.L_x_555:
[----:B------:R-:W-:Y:S05]  /*11bd0*/  BSYNC B2 ;  /* 0x0000000000027941 */ /* 0x000fea0003800000 */
.L_x_427:
[----:B------:R-:W-:Y:S04]  /*11be0*/  BSSY B2, `(.L_x_429) ;  /* 0x0000009000027945 */ /* 0x000fe80003800000 */
[----:B------:R-:W-:Y:S05]  /*11bf0*/  @P1 BRA `(.L_x_430) ;  /* 0x00000000001c1947 */ /* 0x000fea0003800000 */
[----:B------:R-:W1:Y:S02]  /*11c00*/  S2R R7, SR_TID.X ;  /* 0x0000000000077919 */ /* 0x000e640000002100 */
[----:B-1----:R-:W-:Y:S01]  /*11c10*/  LOP3.LUT R8, R7, 0x1f, RZ, 0xc0, !PT ;  /* 0x0000001f07087812 */ /* 0x002fe200078ec0ff */
[----:B------:R-:W-:-:S03]  /*11c20*/  IMAD.MOV.U32 R7, RZ, RZ, 0x2800 ;  /* 0x00002800ff077424 */ /* 0x000fc600078e00ff */
[----:B------:R-:W-:Y:S01]  /*11c30*/  ISETP.NE.AND P0, PT, R8, RZ, PT ;  /* 0x000000ff0800720c */ /* 0x000fe20003f05270 */
[----:B------:R1:W-:-:S12]  /*11c40*/  SYNCS.ARRIVE.TRANS64 RZ, [R5+URZ+0x13290], R7 ;  /* 0x0132900705ff79a7 */ /* 0x0003d8000800003f */
[----:B-1----:R-:W-:Y:S05]  /*11c50*/  @!P0 BRA `(.L_x_430) ;  /* 0x0000000000048947 */ /* 0x002fea0003800000 */
[----:B------:R-:W-:Y:S01]  /*11c60*/  BPT.TRAP 0x1 ;  /* 0x000000040000795c */ /* 0x000fe20000300000 */
.L_x_430:
[----:B------:R-:W-:Y:S05]  /*11c70*/  BSYNC B2 ;  /* 0x0000000000027941 */ /* 0x000fea0003800000 */
.L_x_429:
[----:B------:R-:W-:Y:S01]  /*11c80*/  IMAD.MOV.U32 R11, RZ, RZ, RZ ;  /* 0x000000ffff0b7224 */ /* 0x000fe200078e00ff */
[----:B------:R-:W-:Y:S01]  /*11c90*/  UIADD3 UR4, UP0, UR38, 0x570, URZ ;  /* 0x0000057026047890 */ /* 0x000fe2000ff1e03f */
[----:B------:R-:W-:Y:S01]  /*11ca0*/  IMAD R8, R3, 0xa0, R0 ;  /* 0x000000a003087824 */ /* 0x000fe200078e0200 */
[----:B------:R-:W-:Y:S01]  /*11cb0*/  PLOP3.LUT P0, PT, PT, PT, PT, 0x80, 0x0 ;  /* 0x000000000000781c */ /* 0x000fe20003f0f070 */
[----:B------:R-:W-:Y:S01]  /*11cc0*/  IMAD R7, R25, 0x2800, R22 ;  /* 0x0000280019077824 */ /* 0x000fe200078e0216 */
[----:B------:R-:W-:Y:S01]  /*11cd0*/  R2UR UR10, R11 ;  /* 0x000000000b0a72ca */ /* 0x000fe200000e0000 */
[----:B------:R-:W-:Y:S01]  /*11ce0*/  VIADD R9, R5, 0x13290 ;  /* 0x0001329005097836 */ /* 0x000fe20000000000 */
[----:B------:R-:W-:Y:S01]  /*11cf0*/  IADD3 R8, R8, -0xa0, RZ ;  /* 0xffffff6008087810 */ /* 0x000fe20007ffe0ff */
[----:B------:R-:W-:Y:S01]  /*11d00*/  VIADD R10, R7, 0xe000 ;  /* 0x0000e000070a7836 */ /* 0x000fe20000000000 */
[----:B------:R-:W-:Y:S01]  /*11d10*/  UIADD3.X UR5, URZ, UR39, URZ, UP0, !UPT ;  /* 0x000000273f057290 */ /* 0x000fe200087fe43f */
[----:B------:R-:W-:Y:S01]  /*11d20*/  UMOV UR6, 0x0 ;  /* 0x0000000000067882 */ /* 0x000fe20000000000 */
[----:B------:R-:W-:-:S10]  /*11d30*/  UMOV UR7, 0x12f00000 ;  /* 0x12f0000000077882 */ /* 0x000fd40000000000 */
.L_x_431:
[----:B------:R-:W-:-:S13]  /*11d40*/  @P0 ELECT P2, URZ, PT ;  /* 0x00000000003f082f */ /* 0x000fda0003840000 */
[----:B------:R-:W-:Y:S02]  /*11d50*/  @P2 R2UR UR13, R2 ;  /* 0x00000000020d22ca */ /* 0x000fe400000e0000 */
[----:B------:R-:W-:Y:S02]  /*11d60*/  @P2 R2UR UR12, R18 ;  /* 0x00000000120c22ca */ /* 0x000fe400000e0000 */
[----:B------:R-:W-:Y:S02]  /*11d70*/  @P2 R2UR UR11, R8 ;  /* 0x00000000080b22ca */ /* 0x000fe400000e0000 */
[----:B------:R-:W-:Y:S02]  /*11d80*/  @P2 R2UR UR9, R9 ;  /* 0x00000000090922ca */ /* 0x000fe400000e0000 */
[----:B------:R-:W-:Y:S02]  /*11d90*/  @P2 R2UR UR8, R10 ;  /* 0x000000000a0822ca */ /* 0x000fe400000e0000 */
[----:B------:R-:W-:-:S02]  /*11da0*/  @P2 PLOP3.LUT P0, PT, P2, PT, PT, 0x8, 0x0 ;  /* 0x000000000000281c */ /* 0x000fc4000170e170 */
[----:B------:R-:W-:-:S09]  /*11db0*/  PLOP3.LUT P2, PT, PT, PT, PT, 0x8, 0x0 ;  /* 0x000000000000781c */ /* 0x000fd20003f4e170 */
[----:B------:R1:W-:Y:S02]  /*11dc0*/  UTMALDG.4D [UR8], [UR4], desc[UR6] ;  /* 0x00000608040075b4 */ /* 0x0003e40008019000 */
[----:B-1----:R-:W-:Y:S05]  /*11dd0*/  @P0 BRA.U.ANY `(.L_x_431) ;  /* 0xfffffffd00d80947 */ /* 0x002fea000393ffff */
[----:B------:R-:W1:Y:S01]  /*11de0*/  SYNCS.PHASECHK.TRANS64.TRYWAIT P0, [R5+URZ+0x132c0], R6 ;  /* 0x0132c006050075a7 */ /* 0x000e62000800017f */
[----:B------:R-:W-:Y:S04]  /*11df0*/  BSSY B2, `(.L_x_432) ;  /* 0x0000002000027945 */ /* 0x000fe80003800000 */
[----:B-1----:R-:W-:Y:S05]  /*11e00*/  @!P0 BRA `(.L_x_433) ;  /* 0x0000004800908947 */ /* 0x002fea0003800000 */
.L_x_556:
[----:B------:R-:W-:Y:S05]  /*11e10*/  BSYNC B2 ;  /* 0x0000000000027941 */ /* 0x000fea0003800000 */
.L_x_432:
[----:B------:R-:W-:Y:S01]  /*11e20*/  BSSY B2, `(.L_x_434) ;  /* 0x000000b000027945 */ /* 0x000fe20003800000 */
[----:B------:R-:W-:Y:S02]  /*11e30*/  IMAD.MOV.U32 R12, RZ, RZ, 0x0 ;  /* 0x00000000ff0c7424 */ /* 0x000fe400078e00ff */
[----:B------:R-:W-:Y:S01]  /*11e40*/  IMAD.MOV.U32 R13, RZ, RZ, 0x12f00000 ;  /* 0x12f00000ff0d7424 */ /* 0x000fe200078e00ff */
[----:B------:R-:W-:Y:S06]  /*11e50*/  @P1 BRA `(.L_x_435) ;  /* 0x00000000001c1947 */ /* 0x000fec0003800000 */
[----:B------:R-:W2:Y:S01]  /*11e60*/  S2R R9, SR_TID.X ;  /* 0x0000000000097919 */ /* 0x000ea20000002100 */
[----:B01----:R-:W-:-:S04]  /*11e70*/  IMAD.MOV.U32 R6, RZ, RZ, 0x2800 ;  /* 0x00002800ff067424 */ /* 0x003fc800078e00ff */
[----:B------:R3:W-:Y:S01]  /*11e80*/  SYNCS.ARRIVE.TRANS64 RZ, [R5+URZ+0x132b0], R6 ;  /* 0x0132b00605ff79a7 */ /* 0x0007e2000800003f */
[----:B--2---:R-:W-:-:S04]  /*11e90*/  LOP3.LUT R9, R9, 0x1f, RZ, 0xc0, !PT ;  /* 0x0000001f09097812 */ /* 0x004fc800078ec0ff */
[----:B------:R-:W-:-:S13]  /*11ea0*/  ISETP.NE.AND P0, PT, R9, RZ, PT ;  /* 0x000000ff0900720c */ /* 0x000fda0003f05270 */
[----:B---3--:R-:W-:Y:S05]  /*11eb0*/  @!P0 BRA `(.L_x_435) ;  /* 0x0000000000048947 */ /* 0x008fea0003800000 */
[----:B------:R-:W-:Y:S01]  /*11ec0*/  BPT.TRAP 0x1 ;  /* 0x000000040000795c */ /* 0x000fe20000300000 */
.L_x_435:
[----:B------:R-:W-:Y:S05]  /*11ed0*/  BSYNC B2 ;  /* 0x0000000000027941 */ /* 0x000fea0003800000 */
.L_x_434:
[----:B------:R-:W-:Y:S01]  /*11ee0*/  R2UR UR10, R11 ;  /* 0x000000000b0a72ca */ /* 0x000fe200000e0000 */
[----:B------:R-:W-:Y:S01]  /*11ef0*/  UIADD3 UR4, UP0, UR38, 0x670, URZ ;  /* 0x0000067026047890 */ /* 0x000fe2000ff1e03f */
[----:B------:R-:W-:Y:S01]  /*11f00*/  R2UR UR6, R12 ;  /* 0x000000000c0672ca */ /* 0x000fe200000e0000 */
[----:B------:R-:W-:Y:S01]  /*11f10*/  VIADD R7, R7, 0x6000 ;  /* 0x0000600007077836 */ /* 0x000fe20000000000 */
[----:B------:R-:W-:Y:S01]  /*11f20*/  R2UR UR7, R13 ;  /* 0x000000000d0772ca */ /* 0x000fe200000e0000 */
[----:B------:R-:W-:Y:S01]  /*11f30*/  UIADD3.X UR5, URZ, UR39, URZ, UP0, !UPT ;  /* 0x000000273f057290 */ /* 0x000fe200087fe43f */
[----:B------:R-:W-:Y:S02]  /*11f40*/  PLOP3.LUT P0, PT, PT, PT, PT, 0x80, 0x0 ;  /* 0x000000000000781c */ /* 0x000fe40003f0f070 */
[----:B01----:R-:W-:-:S11]  /*11f50*/  IADD3 R5, R5, 0x132b0, RZ ;  /* 0x000132b005057810 */ /* 0x003fd60007ffe0ff */
.L_x_436:
        /* <DEDUP_REMOVED lines=10> */
.L_x_426:
[----:B------:R-:W-:Y:S05]  /*12000*/  BSYNC B1 ;  /* 0x0000000000017941 */ /* 0x000fea0003800000 */
.L_x_425:
[----:B------:R-:W-:Y:S01]  /*12010*/  VIADD R3, R3, 0xfffffffe ;  /* 0xfffffffe03037836 */ /* 0x000fe20000000000 */
[----:B------:R-:W-:Y:S01]  /*12020*/  PLOP3.LUT P0, PT, PT, PT, PT, 0x8, 0x0 ;  /* 0x000000000000781c */ /* 0x000fe20003f0e170 */
[----:B------:R-:W-:-:S03]  /*12030*/  VIADD R25, R25, 0x1 ;  /* 0x0000000119197836 */ /* 0x000fc60000000000 */
[----:B------:R-:W-:Y:S02]  /*12040*/  ISETP.GE.AND P2, PT, R3, R4, PT ;  /* 0x000000040300720c */ /* 0x000fe40003f46270 */
[----:B------:R-:W-:-:S04]  /*12050*/  ISETP.NE.AND P1, PT, R25, 0x2, PT ;  /* 0x000000021900780c */ /* 0x000fc80003f25270 */
[----:B0-----:R-:W-:Y:S02]  /*12060*/  SEL R5, RZ, 0x1, P1 ;  /* 0x00000001ff057807 */ /* 0x001fe40000800000 */
[----:B------:R-:W-:Y:S02]  /*12070*/  SEL R25, R25, RZ, P1 ;  /* 0x000000ff19197207 */ /* 0x000fe40000800000 */
[----:B------:R-:W-:-:S03]  /*12080*/  LOP3.LUT R27, R27, R5, RZ, 0x3c, !PT ;  /* 0x000000051b1b7212 */ /* 0x000fc600078e3cff */
[----:B------:R-:W-:Y:S05]  /*12090*/  @!P2 BRA `(.L_x_419) ;  /* 0x000000040058a947 */ /* 0x000fea0003800000 */
.L_x_449:
[----:B------:R-:W-:Y:S05]  /*120a0*/  YIELD ;  /* 0x0000000000007946 */ /* 0x000fea0003800000 */
[----:B------:R-:W-:Y:S04]  /*120b0*/  BSSY B1, `(.L_x_437) ;  /* 0x000004c000017945 */ /* 0x000fe80003800000 */
[----:B------:R-:W-:Y:S05]  /*120c0*/  @!P6 BRA `(.L_x_438) ;  /* 0x000000040028e947 */ /* 0x000fea0003800000 */
[----:B------:R-:W0:Y:S01]  /*120d0*/  S2R R5, SR_TID.X ;  /* 0x0000000000057919 */ /* 0x000e220000002100 */
[----:B------:R-:W-:Y:S01]  /*120e0*/  SHF.L.U32 R6, R27, 0x1f, RZ ;  /* 0x0000001f1b067819 */ /* 0x000fe200000006ff */
[----:B------:R-:W-:Y:S01]  /*120f0*/  BSSY B2, `(.L_x_439) ;  /* 0x0000006000027945 */ /* 0x000fe20003800000 */
[----:B0-----:R-:W-:Y:S01]  /*12100*/  LOP3.LUT R7, R5, 0x7f, RZ, 0xc0, !PT ;  /* 0x0000007f05077812 */ /* 0x001fe200078ec0ff */
[----:B------:R-:W-:-:S03]  /*12110*/  IMAD R5, R25, 0x8, R22 ;  /* 0x0000000819057824 */ /* 0x000fc600078e0216 */
[----:B------:R-:W-:Y:S01]  /*12120*/  ISETP.NE.AND P2, PT, R7, RZ, PT ;  /* 0x000000ff0700720c */ /* 0x000fe20003f45270 */
[----:B------:R-:W0:Y:S02]  /*12130*/  SYNCS.PHASECHK.TRANS64.TRYWAIT P1, [R5+URZ+0x132a0], R6 ;  /* 0x0132a006050075a7 */ /* 0x000e24000802017f */
[----:B0-----:R-:W-:Y:S10]  /*12140*/  @!P1 BRA `(.L_x_440) ;  /* 0x0000004400d49947 */ /* 0x001ff40003800000 */
.L_x_557:
[----:B------:R-:W-:Y:S05]  /*12150*/  BSYNC B2 ;  /* 0x0000000000027941 */ /* 0x000fea0003800000 */
.L_x_439:
        /* <DEDUP_REMOVED lines=9> */
.L_x_442:
[----:B------:R-:W-:Y:S05]  /*121f0*/  BSYNC B2 ;  /* 0x0000000000027941 */ /* 0x000fea0003800000 */
.L_x_441:
[----:B------:R-:W-:Y:S01]  /*12200*/  IMAD.MOV.U32 R11, RZ, RZ, RZ ;  /* 0x000000ffff0b7224 */ /* 0x000fe200078e00ff */
[----:B------:R-:W-:Y:S01]  /*12210*/  UIADD3 UR4, UP0, UR38, 0x570, URZ ;  /* 0x0000057026047890 */ /* 0x000fe2000ff1e03f */
[----:B------:R-:W-:Y:S01]  /*12220*/  IMAD R7, R25, 0x2800, R22 ;  /* 0x0000280019077824 */ /* 0x000fe200078e0216 */
[----:B------:R-:W-:Y:S01]  /*12230*/  PLOP3.LUT P1, PT, PT, PT, PT, 0x80, 0x0 ;  /* 0x000000000000781c */ /* 0x000fe20003f2f070 */
[----:B------:R-:W-:Y:S01]  /*12240*/  IMAD R8, R3, 0xa0, R0 ;  /* 0x000000a003087824 */ /* 0x000fe200078e0200 */
[----:B------:R-:W-:Y:S01]  /*12250*/  R2UR UR10, R11 ;  /* 0x000000000b0a72ca */ /* 0x000fe200000e0000 */
[----:B------:R-:W-:Y:S01]  /*12260*/  VIADD R9, R5, 0x13290 ;  /* 0x0001329005097836 */ /* 0x000fe20000000000 */
[----:B------:R-:W-:Y:S01]  /*12270*/  IADD3 R10, R7, 0xe000, RZ ;  /* 0x0000e000070a7810 */ /* 0x000fe20007ffe0ff */
[----:B------:R-:W-:Y:S01]  /*12280*/  UIADD3.X UR5, URZ, UR39, URZ, UP0, !UPT ;  /* 0x000000273f057290 */ /* 0x000fe200087fe43f */
[----:B------:R-:W-:Y:S01]  /*12290*/  UMOV UR6, 0x0 ;  /* 0x0000000000067882 */ /* 0x000fe20000000000 */
[----:B------:R-:W-:-:S10]  /*122a0*/  UMOV UR7, 0x12f00000 ;  /* 0x12f0000000077882 */ /* 0x000fd40000000000 */
.L_x_443:
        /* <DEDUP_REMOVED lines=13> */
.L_x_558:
[----:B------:R-:W-:Y:S05]  /*12380*/  BSYNC B2 ;  /* 0x0000000000027941 */ /* 0x000fea0003800000 */
.L_x_444:
        /* <DEDUP_REMOVED lines=11> */
.L_x_447:
[----:B------:R-:W-:Y:S05]  /*12440*/  BSYNC B2 ;  /* 0x0000000000027941 */ /* 0x000fea0003800000 */
.L_x_446:
[----:B------:R-:W-:Y:S01]  /*12450*/  R2UR UR10, R11 ;  /* 0x000000000b0a72ca */ /* 0x000fe200000e0000 */
[----:B------:R-:W-:Y:S01]  /*12460*/  UIADD3 UR4, UP0, UR38, 0x670, URZ ;  /* 0x0000067026047890 */ /* 0x000fe2000ff1e03f */
[----:B------:R-:W-:Y:S01]  /*12470*/  R2UR UR6, R12 ;  /* 0x000000000c0672ca */ /* 0x000fe200000e0000 */
[----:B------:R-:W-:Y:S01]  /*12480*/  VIADD R7, R7, 0x6000 ;  /* 0x0000600007077836 */ /* 0x000fe20000000000 */
[----:B------:R-:W-:Y:S01]  /*12490*/  R2UR UR7, R13 ;  /* 0x000000000d0772ca */ /* 0x000fe200000e0000 */
[----:B01----:R-:W-:Y:S01]  /*124a0*/  VIADD R5, R5, 0x132b0 ;  /* 0x000132b005057836 */ /* 0x003fe20000000000 */
[----:B------:R-:W-:Y:S01]  /*124b0*/  PLOP3.LUT P1, PT, PT, PT, PT, 0x80, 0x0 ;  /* 0x000000000000781c */ /* 0x000fe20003f2f070 */
[----:B------:R-:W-:-:S12]  /*124c0*/  UIADD3.X UR5, URZ, UR39, URZ, UP0, !UPT ;  /* 0x000000273f057290 */ /* 0x000fd800087fe43f */
.L_x_448:
        /* <DEDUP_REMOVED lines=9> */
[----:B0-----:R-:W-:Y:S05]  /*12560*/  @P1 BRA.U.ANY `(.L_x_448) ;  /* 0xfffffffd00d81947 */ /* 0x001fea000393ffff */
.L_x_438:
[----:B------:R-:W-:Y:S05]  /*12570*/  BSYNC B1 ;  /* 0x0000000000017941 */ /* 0x000fea0003800000 */
.L_x_437:
[----:B------:R-:W-:Y:S01]  /*12580*/  ISETP.GT.AND P2, PT, R3, R4, PT ;  /* 0x000000040300720c */ /* 0x000fe20003f44270 */
[----:B------:R-:W-:Y:S01]  /*12590*/  VIADD R25, R25, 0x1 ;  /* 0x0000000119197836 */ /* 0x000fe20000000000 */
[----:B------:R-:W-:-:S04]  /*125a0*/  IADD3 R3, R3, -0x1, RZ ;  /* 0xffffffff03037810 */ /* 0x000fc80007ffe0ff */
[----:B------:R-:W-:-:S04]  /*125b0*/  ISETP.NE.AND P1, PT, R25, 0x2, PT ;  /* 0x000000021900780c */ /* 0x000fc80003f25270 */
[----:B------:R-:W-:Y:S02]  /*125c0*/  SEL R5, RZ, 0x1, P1 ;  /* 0x00000001ff057807 */ /* 0x000fe40000800000 */
[----:B------:R-:W-:Y:S02]  /*125d0*/  SEL R25, R25, RZ, P1 ;  /* 0x000000ff19197207 */ /* 0x000fe40000800000 */
[----:B------:R-:W-:Y:S01]  /*125e0*/  LOP3.LUT R27, R27, R5, RZ, 0x3c, !PT ;  /* 0x000000051b1b7212 */ /* 0x000fe200078e3cff */
[----:B------:R-:W-:Y:S06]  /*125f0*/  @P2 BRA `(.L_x_449) ;  /* 0xfffffff800a82947 */ /* 0x000fec000383ffff */
.L_x_419:
[----:B------:R-:W-:Y:S05]  /*12600*/  BSYNC B0 ;  /* 0x0000000000007941 */ /* 0x000fea0003800000 */
.L_x_418:
[----:B------:R-:W2:Y:S01]  /*12610*/  LDL R5, [R1+0x2c] ;  /* 0x00002c0001057983 */ /* 0x000ea20000100800 */
[----:B------:R-:W-:Y:S05]  /*12620*/  @!P0 WARPSYNC.ALL ;  /* 0x0000000000008948 */ /* 0x000fea0003800000 */
[----:B------:R-:W-:Y:S01]  /*12630*/  @!P0 BAR.SYNC.DEFER_BLOCKING 0xc, 0x200 ;  /* 0x0308000000008b1d */ /* 0x000fe20000010000 */
[----:B--2---:R-:W-:-:S13]  /*12640*/  ISETP.GT.AND P0, PT, R5, RZ, PT ;  /* 0x000000ff0500720c */ /* 0x004fda0003f04270 */
[----:B------:R-:W-:Y:S05]  /*12650*/  @P0 BRA `(.L_x_450) ;  /* 0x0000000000440947 */ /* 0x000fea0003800000 */
[----:B------:R-:W0:Y:S02]  /*12660*/  S2R R5, SR_TID.X ;  /* 0x0000000000057919 */ /* 0x000e240000002100 */
[----:B0-----:R-:W-:-:S04]  /*12670*/  LOP3.LUT R5, R5, 0x7f, RZ, 0xc0, !PT ;  /* 0x0000007f05057812 */ /* 0x001fc800078ec0ff */
[----:B------:R-:W-:-:S13]  /*12680*/  ISETP.NE.AND P0, PT, R5, RZ, PT ;  /* 0x000000ff0500720c */ /* 0x000fda0003f05270 */
[----:B------:R-:W-:Y:S05]  /*12690*/  @P0 BRA `(.L_x_451) ;  /* 0x0000002800c80947 */ /* 0x000fea0003800000 */
[----:B------:R-:W0:Y:S01]  /*126a0*/  S2R R5, SR_LANEID ;  /* 0x0000000000057919 */ /* 0x000e220000000000 */
        /* <DEDUP_REMOVED lines=12> */
.L_x_450:
[----:B------:R-:W-:Y:S01]  /*12770*/  VIADD R0, R22, 0xe000 ;  /* 0x0000e00016007836 */ /* 0x000fe20000000000 */
[----:B------:R-:W-:Y:S04]  /*12780*/  BSSY B6, `(.L_x_452) ;  /* 0x0000013000067945 */ /* 0x000fe80003800000 */
[----:B------:R-:W-:-:S13]  /*12790*/  LOP3.LUT P0, RZ, R0, 0x1bf, RZ, 0xc0, !PT ;  /* 0x000001bf00ff7812 */ /* 0x000fda000780c0ff */
[----:B------:R-:W-:Y:S05]  /*127a0*/  @!P0 BRA `(.L_x_453) ;  /* 0x0000000000408947 */ /* 0x000fea0003800000 */
[----:B------:R-:W-:Y:S01]  /*127b0*/  MOV R2, 0x0 ;  /* 0x0000000000027802 */ /* 0x000fe20000000f00 */
        /* <DEDUP_REMOVED lines=15> */
.L_x_453:
[----:B------:R-:W-:Y:S05]  /*128b0*/  BSYNC B6 ;  /* 0x0000000000067941 */ /* 0x000fea0003800000 */
.L_x_452:
[----:B------:R-:W2:Y:S01]  /*128c0*/  LDL.LU R2, [R1] ;  /* 0x0000000001027983 */ /* 0x000ea20000300800 */
[----:B------:R-:W-:Y:S01]  /*128d0*/  VIADD R0, R22, 0x6000 ;  /* 0x0000600016007836 */ /* 0x000fe20000000000 */
[----:B------:R-:W-:Y:S04]  /*128e0*/  BSSY B6, `(.L_x_454) ;  /* 0x0000016000067945 */ /* 0x000fe80003800000 */
[----:B------:R-:W-:Y:S02]  /*128f0*/  LOP3.LUT P0, RZ, R0, 0x1bf, RZ, 0xc0, !PT ;  /* 0x000001bf00ff7812 */ /* 0x000fe4000780c0ff */
[----:B--2---:R-:W-:-:S11]  /*12900*/  LOP3.LUT R2, R2, 0xfffffffe, RZ, 0xc0, !PT ;  /* 0xfffffffe02027812 */ /* 0x004fd600078ec0ff */
[----:B------:R-:W-:-:S05]  /*12910*/  @P0 LOP3.LUT R2, R2, 0x1, RZ, 0xfc, !PT ;  /* 0x0000000102020812 */ /* 0x000fca00078efcff */
[----:B------:R0:W-:Y:S01]  /*12920*/  STL [R1], R2 ;  /* 0x0000000201007387 */ /* 0x0001e20000100800 */
[----:B------:R-:W-:Y:S05]  /*12930*/  @!P0 BRA `(.L_x_455) ;  /* 0x0000000000408947 */ /* 0x000fea0003800000 */
[----:B0-----:R-:W-:Y:S01]  /*12940*/  MOV R2, 0x0 ;  /* 0x0000000000027802 */ /* 0x001fe20000000f00 */
        /* <DEDUP_REMOVED lines=15> */
.L_x_455:
[----:B------:R-:W-:Y:S05]  /*12a40*/  BSYNC B6 ;  /* 0x0000000000067941 */ /* 0x000fea0003800000 */
.L_x_454:
[----:B------:R-:W-:Y:S01]  /*12a50*/  IADD3 R0, R22, 0x1000, RZ ;  /* 0x0000100016007810 */ /* 0x000fe20007ffe0ff */
[----:B------:R-:W-:Y:S03]  /*12a60*/  BSSY B6, `(.L_x_456) ;  /* 0x0000013000067945 */ /* 0x000fe60003800000 */
[----:B------:R-:W-:-:S13]  /*12a70*/  LOP3.LUT P0, RZ, R0, 0x9f, RZ, 0xc0, !PT ;  /* 0x0000009f00ff7812 */ /* 0x000fda000780c0ff */
[----:B------:R-:W-:Y:S05]  /*12a80*/  @!P0 BRA `(.L_x_457) ;  /* 0x0000000000408947 */ /* 0x000fea0003800000 */
[----:B0-----:R-:W-:Y:S01]  /*12a90*/  MOV R2, 0x0 ;  /* 0x0000000000027802 */ /* 0x001fe20000000f00 */
        /* <DEDUP_REMOVED lines=15> */
.L_x_457:
[----:B------:R-:W-:Y:S05]  /*12b90*/  BSYNC B6 ;  /* 0x0000000000067941 */ /* 0x000fea0003800000 */
.L_x_456:
[----:B0-----:R-:W2:Y:S01]  /*12ba0*/  LDL R2, [R1] ;  /* 0x0000000001027983 */ /* 0x001ea20000100800 */
[----:B------:R-:W-:Y:S01]  /*12bb0*/  BSSY B6, `(.L_x_458) ;  /* 0x0000013000067945 */ /* 0x000fe20003800000 */
[----:B--2---:R-:W-:-:S13]  /*12bc0*/  LOP3.LUT P6, RZ, R2, 0x1, RZ, 0xc0, !PT ;  /* 0x0000000102ff7812 */ /* 0x004fda00078cc0ff */
        /* <DEDUP_REMOVED lines=17> */
.L_x_459:
[----:B------:R-:W-:Y:S05]  /*12ce0*/  BSYNC B6 ;  /* 0x0000000000067941 */ /* 0x000fea0003800000 */
.L_x_458:
[----:B------:R-:W-:Y:S02]  /*12cf0*/  ULDC.64 UR4, c[0x0][0x9f8] ;  /* 0x00027e0000047ab9 */ /* 0x000fe40000000a00 */
[----:B------:R-:W-:-:S04]  /*12d00*/  ISETP.NE.U32.AND P0, PT, RZ, UR4, PT ;  /* 0x00000004ff007c0c */ /* 0x000fc8000bf05070 */
[----:B------:R-:W-:-:S13]  /*12d10*/  ISETP.NE.AND.EX P0, PT, RZ, UR5, PT, P0 ;  /* 0x00000005ff007c0c */ /* 0x000fda000bf05300 */
[----:B------:R-:W-:-:S04]  /*12d20*/  @P0 IADD3 R2, P1, R23, UR4, RZ ;  /* 0x0000000417020c10 */ /* 0x000fc8000ff3e0ff */
[----:B------:R-:W-:Y:S01]  /*12d30*/  @P0 IADD3.X R3, R29, UR5, RZ, P1, !PT ;  /* 0x000000051d030c10 */ /* 0x000fe20008ffe4ff */
[----:B------:R-:W-:-:S04]  /*12d40*/  ULDC.64 UR4, c[0x0][0xa08] ;  /* 0x0002820000047ab9 */ /* 0x000fc80000000a00 */
[----:B------:R0:W2:Y:S02]  /*12d50*/  @P0 LDG.E R28, desc[UR40][R2.64] ;  /* 0x00000028021c0981 */ /* 0x0000a4000c1e1900 */
[----:B0-----:R-:W0:Y:S02]  /*12d60*/  LDC.64 R2, c[0x0][0x418] ;  /* 0x00010600ff027b82 */ /* 0x001e240000000a00 */
[----:B0-----:R-:W-:Y:S01]  /*12d70*/  LOP3.LUT P0, RZ, R2, UR4, RZ, 0xfc, !PT ;  /* 0x0000000402ff7c12 */ /* 0x001fe2000f80fcff */
[----:B------:R-:W-:-:S03]  /*12d80*/  UMOV UR4, 0xffffffff ;  /* 0xffffffff00047882 */ /* 0x000fc60000000000 */
[----:B------:R-:W-:Y:S02]  /*12d90*/  LOP3.LUT P0, RZ, R3, UR5, RZ, 0xfc, P0 ;  /* 0x0000000503ff7c12 */ /* 0x000fe4000800fcff */
[----:B--2---:R-:W-:Y:S02]  /*12da0*/  SHF.R.S32.HI R29, RZ, 0x1f, R28 ;  /* 0x0000001fff1d7819 */ /* 0x004fe4000001141c */
[----:B------:R-:W-:Y:S01]  /*12db0*/  SEL R23, R28, RZ, !P0 ;  /* 0x000000ff1c177207 */ /* 0x000fe20004000000 */
[----:B------:R-:W-:Y:S08]  /*12dc0*/  BRA.DIV UR4, `(.L_x_460) ;  /* 0x0000003a04dc7947 */ /* 0x000ff0000b800000 */
[----:B------:R-:W0:Y:S02]  /*12dd0*/  S2R R0, SR_TID.X ;  /* 0x0000000000007919 */ /* 0x000e240000002100 */
[----:B0-----:R-:W-:-:S04]  /*12de0*/  SHF.R.U32.HI R0, RZ, 0x5, R0 ;  /* 0x00000005ff007819 */ /* 0x001fc80000011600 */
[----:B------:R-:W-:-:S05]  /*12df0*/  LOP3.LUT R0, R0, 0x3, RZ, 0xc0, !PT ;  /* 0x0000000300007812 */ /* 0x000fca00078ec0ff */
[----:B------:R0:W1:Y:S02]  /*12e00*/  SHFL.IDX PT, R14, R0, RZ, 0x1f ;  /* 0x00001fff000e7589 */ /* 0x00006400000e0000 */
.L_x_561:
[----:B0-----:R-:W2:Y:S01]  /*12e10*/  LDL.LU R0, [R1] ;  /* 0x0000000001007983 */ /* 0x001ea20000300800 */
[----:B------:R-:W-:Y:S02]  /*12e20*/  PLOP3.LUT P1, PT, PT, PT, PT, 0x8, 0x0 ;  /* 0x000000000000781c */ /* 0x000fe40003f2e170 */
[----:B-1----:R-:W-:Y:S02]  /*12e30*/  ISETP.NE.AND P0, PT, R14, RZ, PT ;  /* 0x000000ff0e00720c */ /* 0x002fe40003f05270 */
[----:B--2---:R-:W-:-:S09]  /*12e40*/  LOP3.LUT R0, R0, 0xfffffffe, RZ, 0xc0, !PT ;  /* 0xfffffffe00007812 */ /* 0x004fd200078ec0ff */
[----:B------:R-:W-:-:S05]  /*12e50*/  @P1 LOP3.LUT R0, R0, 0x1, RZ, 0xfc, !PT ;  /* 0x0000000100001812 */ /* 0x000fca00078efcff */
[----:B------:R0:W-:Y:S01]  /*12e60*/  STL [R1], R0 ;  /* 0x0000000001007387 */ /* 0x0001e20000100800 */
[----:B------:R-:W-:Y:S05]  /*12e70*/  @P0 BRA `(.L_x_461) ;  /* 0x0000000400580947 */ /* 0x000fea0003800000 */
[----:B------:R-:W-:-:S03]  /*12e80*/  UMOV UR4, 0xffffffff ;  /* 0xffffffff00047882 */ /* 0x000fc60000000000 */
[----:B------:R-:W-:Y:S05]  /*12e90*/  BRA.DIV UR4, `(.L_x_462) ;  /* 0x0000003a04dc7947 */ /* 0x000fea000b800000 */
[----:B------:R-:W-:-:S13]  /*12ea0*/  ELECT P6, URZ, PT ;  /* 0x00000000003f782f */ /* 0x000fda00038c0000 */
.L_x_564:
[----:B------:R-:W-:Y:S05]  /*12eb0*/  @!P6 BRA `(.L_x_461) ;  /* 0x000000040048e947 */ /* 0x000fea0003800000 */
[----:B0-----:R-:W2:Y:S01]  /*12ec0*/  LDL R0, [R1+0x38] ;  /* 0x0000380001007983 */ /* 0x001ea20000100800 */
[----:B------:R-:W-:-:S04]  /*12ed0*/  ISETP.NE.U32.AND P0, PT, R2, RZ, PT ;  /* 0x000000ff0200720c */ /* 0x000fc80003f05070 */
[----:B------:R-:W-:Y:S01]  /*12ee0*/  ISETP.NE.AND.EX P0, PT, R3, RZ, PT, P0 ;  /* 0x000000ff0300720c */ /* 0x000fe20003f05300 */
[----:B--2---:R-:W-:-:S12]  /*12ef0*/  VIADD R0, R0, 0xffffffff ;  /* 0xffffffff00007836 */ /* 0x004fd80000000000 */
[----:B------:R-:W-:Y:S05]  /*12f00*/  @!P0 BRA `(.L_x_463) ;  /* 0x0000000000448947 */ /* 0x000fea0003800000 */
[----:B------:R-:W0:Y:S01]  /*12f10*/  LDC R7, c[0x0][0x43c] ;  /* 0x00010f00ff077b82 */ /* 0x000e220000000800 */
[----:B------:R-:W-:Y:S01]  /*12f20*/  ULDC.64 UR4, c[0x0][0x428] ;  /* 0x00010a0000047ab9 */ /* 0x000fe20000000a00 */
[----:B0-----:R-:W-:-:S13]  /*12f30*/  ISETP.NE.AND P0, PT, R7, 0x1, PT ;  /* 0x000000010700780c */ /* 0x001fda0003f05270 */
[----:B------:R-:W0:Y:S02]  /*12f40*/  @P0 LDC.64 R4, c[0x0][0x440] ;  /* 0x00011000ff040b82 */ /* 0x000e240000000a00 */
[----:B0-----:R-:W-:-:S04]  /*12f50*/  @P0 IMAD.HI.U32 R6, R0, R4, RZ ;  /* 0x0000000400060227 */ /* 0x001fc800078e00ff */
[----:B------:R-:W-:Y:S01]  /*12f60*/  IMAD.MOV.U32 R4, RZ, RZ, R0 ;  /* 0x000000ffff047224 */ /* 0x000fe200078e0000 */
[----:B------:R-:W-:Y:S01]  /*12f70*/  @P0 SHF.R.U32.HI R4, RZ, R5, R6 ;  /* 0x00000005ff040219 */ /* 0x000fe20000011606 */
[----:B------:R-:W-:-:S03]  /*12f80*/  IMAD R6, R29, UR4, RZ ;  /* 0x000000041d067c24 */ /* 0x000fc6000f8e02ff */
[----:B------:R-:W-:Y:S01]  /*12f90*/  IADD3 R5, -R4, RZ, RZ ;  /* 0x000000ff04057210 */ /* 0x000fe20007ffe1ff */
[----:B------:R-:W-:-:S04]  /*12fa0*/  IMAD R6, R28, UR5, R6 ;  /* 0x000000051c067c24 */ /* 0x000fc8000f8e0206 */
[----:B------:R-:W-:Y:S01]  /*12fb0*/  IMAD R0, R7, R5, R0 ;  /* 0x0000000507007224 */ /* 0x000fe200078e0200 */
[----:B------:R-:W-:-:S03]  /*12fc0*/  SHF.R.S32.HI R5, RZ, 0x1f, R4 ;  /* 0x0000001fff057819 */ /* 0x000fc60000011404 */
[----:B------:R-:W-:-:S04]  /*12fd0*/  IMAD.WIDE.U32 R4, R28, UR4, R4 ;  /* 0x000000041c047c25 */ /* 0x000fc8000f8e0004 */
[----:B------:R-:W-:Y:S01]  /*12fe0*/  IMAD.IADD R5, R5, 0x1, R6 ;  /* 0x0000000105057824 */ /* 0x000fe200078e0206 */
[----:B------:R-:W-:-:S04]  /*12ff0*/  LEA R2, P0, R4, R2, 0x2 ;  /* 0x0000000204027211 */ /* 0x000fc800078010ff */
[----:B------:R-:W-:-:S05]  /*13000*/  LEA.HI.X R3, R4, R3, R5, 0x2, P0 ;  /* 0x0000000304037211 */ /* 0x000fca00000f1405 */
[----:B------:R0:W5:Y:S04]  /*13010*/  LDG.E R23, desc[UR40][R2.64] ;  /* 0x0000002802177981 */ /* 0x000168000c1e1900 */
.L_x_463:
[----:B------:R-:W-:Y:S01]  /*13020*/  IMAD R4, R24, 0x8, R22 ;  /* 0x0000000818047824 */ /* 0x000fe200078e0216 */
[----:B0-----:R-:W-:Y:S01]  /*13030*/  SHF.L.U32 R3, R26, 0x1f, RZ ;  /* 0x0000001f1a037819 */ /* 0x001fe200000006ff */
[----:B------:R-:W0:Y:S03]  /*13040*/  S2R R2, SR_TID.X ;  /* 0x0000000000027919 */ /* 0x000e260000002100 */
[----:B------:R-:W1:Y:S01]  /*13050*/  SYNCS.PHASECHK.TRANS64.TRYWAIT P0, [R4+URZ+0x13280], R3 ;  /* 0x01328003040075a7 */ /* 0x000e62000800017f */
[----:B0-----:R-:W-:-:S04]  /*13060*/  LOP3.LUT R2, R2, 0x7f, RZ, 0xc0, !PT ;  /* 0x0000007f02027812 */ /* 0x001fc800078ec0ff */
[----:B------:R-:W-:Y:S01]  /*13070*/  ISETP.NE.AND P1, PT, R2, RZ, PT ;  /* 0x000000ff0200720c */ /* 0x000fe20003f25270 */
[----:B-1----:R-:W-:-:S12]  /*13080*/  @!P0 BRA `(.L_x_464) ;  /* 0x0000003800808947 */ /* 0x002fd80003800000 */
.L_x_565:
        /* <DEDUP_REMOVED lines=8> */
.L_x_465:
[----:B------:R-:W2:Y:S01]  /*13110*/  LDL R5, [R1+0x4] ;  /* 0x0000040001057983 */ /* 0x000ea20000100800 */
[----:B------:R-:W-:Y:S01]  /*13120*/  IMAD R2, R24, 0x2800, R22 ;  /* 0x0000280018027824 */ /* 0x000fe200078e0216 */
[----:B------:R-:W-:Y:S01]  /*13130*/  R2UR UR9, R4 ;  /* 0x00000000040972ca */ /* 0x000fe200000e0000 */
[----:B------:R-:W-:Y:S01]  /*13140*/  UIADD3 UR4, UP0, UR38, 0x470, URZ ;  /* 0x0000047026047890 */ /* 0x000fe2000ff1e03f */
[----:B------:R-:W-:Y:S01]  /*13150*/  R2UR UR12, R18 ;  /* 0x00000000120c72ca */ /* 0x000fe200000e0000 */
[----:B------:R-:W-:Y:S01]  /*13160*/  UMOV UR6, 0x0 ;  /* 0x0000000000067882 */ /* 0x000fe20000000000 */
[----:B------:R-:W-:Y:S01]  /*13170*/  R2UR UR8, R2 ;  /* 0x00000000020872ca */ /* 0x000fe200000e0000 */
[----:B------:R-:W-:Y:S01]  /*13180*/  UIADD3.X UR5, URZ, UR39, URZ, UP0, !UPT ;  /* 0x000000273f057290 */ /* 0x000fe200087fe43f */
[----:B-----5:R-:W-:Y:S01]  /*13190*/  R2UR UR13, R23 ;  /* 0x00000000170d72ca */ /* 0x020fe200000e0000 */
[----:B------:R-:W-:Y:S01]  /*131a0*/  UMOV UR7, 0x14f00000 ;  /* 0x14f0000000077882 */ /* 0x000fe20000000000 */
[----:B------:R-:W-:-:S05]  /*131b0*/  UMOV UR10, URZ ;  /* 0x0000003f000a7c82 */ /* 0x000fca0008000000 */
[----:B------:R-:W-:-:S04]  /*131c0*/  UIADD3 UR9, UR9, 0x13270, URZ ;  /* 0x0001327009097890 */ /* 0x000fc8000fffe03f */
[----:B------:R-:W-:Y:S01]  /*131d0*/  UIADD3 UR8, UR8, 0x6000, URZ ;  /* 0x0000600008087890 */ /* 0x000fe2000fffe03f */
[----:B--2---:R-:W-:-:S05]  /*131e0*/  IMAD R0, R0, 0xa0, R5 ;  /* 0x000000a000007824 */ /* 0x004fca00078e0205 */
[----:B------:R-:W-:-:S13]  /*131f0*/  R2UR UR11, R0 ;  /* 0x00000000000b72ca */ /* 0x000fda00000e0000 */
[----:B------:R1:W-:Y:S01]  /*13200*/  UTMALDG.4D [UR8], [UR4], desc[UR6] ;  /* 0x00000608040075b4 */ /* 0x0003e20008019000 */
[----:B------:R-:W2:Y:S02]  /*13210*/  SYNCS.PHASECHK.TRANS64.TRYWAIT P0, [R4+URZ+0x13240], R3 ;  /* 0x01324003040075a7 */ /* 0x000ea4000800017f */
[----:B-12---:R-:W-:Y:S05]  /*13220*/  @!P0 BRA `(.L_x_466) ;  /* 0x00000038002c8947 */ /* 0x006fea0003800000 */
.L_x_566:
[----:B------:R-:W-:Y:S05]  /*13230*/  @P1 BRA `(.L_x_467) ;  /* 0x00000000001c1947 */ /* 0x000fea0003800000 */
[----:B------:R-:W2:Y:S01]  /*13240*/  S2R R5, SR_TID.X ;  /* 0x0000000000057919 */ /* 0x000ea20000002100 */
[----:B01----:R-:W-:-:S04]  /*13250*/  IMAD.MOV.U32 R3, RZ, RZ, 0x2800 ;  /* 0x00002800ff037424 */ /* 0x003fc800078e00ff */
[----:B------:R3:W-:Y:S01]  /*13260*/  SYNCS.ARRIVE.TRANS64 RZ, [R4+URZ+0x13230], R3 ;  /* 0x0132300304ff79a7 */ /* 0x0007e2000800003f */
[----:B--2---:R-:W-:-:S04]  /*13270*/  LOP3.LUT R5, R5, 0x1f, RZ, 0xc0, !PT ;  /* 0x0000001f05057812 */ /* 0x004fc800078ec0ff */
[----:B------:R-:W-:-:S13]  /*13280*/  ISETP.NE.AND P0, PT, R5, RZ, PT ;  /* 0x000000ff0500720c */ /* 0x000fda0003f05270 */
[----:B---3--:R-:W-:Y:S05]  /*13290*/  @!P0 BRA `(.L_x_467) ;  /* 0x0000000000048947 */ /* 0x008fea0003800000 */
[----:B------:R-:W-:Y:S01]  /*132a0*/  BPT.TRAP 0x1 ;  /* 0x000000040000795c */ /* 0x000fe20000300000 */
.L_x_467:
[----:B01----:R-:W2:Y:S01]  /*132b0*/  LDL.LU R3, [R1] ;  /* 0x0000000001037983 */ /* 0x003ea20000300800 */
[----:B------:R-:W-:Y:S01]  /*132c0*/  R2UR UR8, R2 ;  /* 0x00000000020872ca */ /* 0x000fe200000e0000 */
[----:B------:R-:W-:Y:S01]  /*132d0*/  UIADD3 UR4, UP0, UR38, 0x370, URZ ;  /* 0x0000037026047890 */ /* 0x000fe2000ff1e03f */
[----:B------:R-:W-:Y:S01]  /*132e0*/  R2UR UR9, R4 ;  /* 0x00000000040972ca */ /* 0x000fe200000e0000 */
[----:B------:R-:W-:Y:S01]  /*132f0*/  UMOV UR6, 0x0 ;  /* 0x0000000000067882 */ /* 0x000fe20000000000 */
[----:B------:R-:W-:Y:S01]  /*13300*/  PLOP3.LUT P0, PT, PT, PT, PT, 0x80, 0x0 ;  /* 0x000000000000781c */ /* 0x000fe20003f0f070 */
[----:B------:R-:W-:Y:S01]  /*13310*/  UIADD3.X UR5, URZ, UR39, URZ, UP0, !UPT ;  /* 0x000000273f057290 */ /* 0x000fe200087fe43f */
[----:B------:R-:W-:Y:S01]  /*13320*/  R2UR UR11, R0 ;  /* 0x00000000000b72ca */ /* 0x000fe200000e0000 */
[----:B------:R-:W-:Y:S01]  /*13330*/  UMOV UR7, 0x14f00000 ;  /* 0x14f0000000077882 */ /* 0x000fe20000000000 */
[----:B------:R-:W-:Y:S01]  /*13340*/  R2UR UR12, R18 ;  /* 0x00000000120c72ca */ /* 0x000fe200000e0000 */
[----:B------:R-:W-:Y:S01]  /*13350*/  UMOV UR10, URZ ;  /* 0x0000003f000a7c82 */ /* 0x000fe20008000000 */
[----:B------:R-:W-:-:S03]  /*13360*/  R2UR UR13, R23 ;  /* 0x00000000170d72ca */ /* 0x000fc600000e0000 */
[----:B------:R-:W-:Y:S02]  /*13370*/  UIADD3 UR8, UR8, 0xe000, URZ ;  /* 0x0000e00008087890 */ /* 0x000fe4000fffe03f */
[----:B------:R-:W-:-:S09]  /*13380*/  UIADD3 UR9, UR9, 0x13230, URZ ;  /* 0x0001323009097890 */ /* 0x000fd2000fffe03f */
[----:B------:R1:W-:Y:S01]  /*13390*/  UTMALDG.4D [UR8], [UR4], desc[UR6] ;  /* 0x00000608040075b4 */ /* 0x0003e20008019000 */
[----:B--2---:R-:W-:-:S04]  /*133a0*/  LOP3.LUT R3, R3, 0xfffffffe, RZ, 0xc0, !PT ;  /* 0xfffffffe03037812 */ /* 0x004fc800078ec0ff */
[----:B------:R-:W-:-:S05]  /*133b0*/  @P0 LOP3.LUT R3, R3, 0x1, RZ, 0xfc, !PT ;  /* 0x0000000103030812 */ /* 0x000fca00078efcff */
[----:B------:R1:W-:Y:S01]  /*133c0*/  STL [R1], R3 ;  /* 0x0000000301007387 */ /* 0x0003e20000100800 */
[----:B------:R-:W-:Y:S01]  /*133d0*/  NOP ;  /* 0x0000000000007918 */ /* 0x000fe20000000000 */
.L_x_461:
[----:B------:R-:W2:Y:S04]  /*133e0*/  LDL.LU R4, [R1+0x14] ;  /* 0x0000140001047983 */ /* 0x000ea80000300800 */
[----:B------:R-:W3:Y:S04]  /*133f0*/  LDL.LU R6, [R1+0x10] ;  /* 0x0000100001067983 */ /* 0x000ee80000300800 */
[----:B-1----:R-:W4:Y:S01]  /*13400*/  LDL.LU R3, [R1+0x28] ;  /* 0x0000280001037983 */ /* 0x002f220000300800 */
[----:B------:R-:W-:Y:S05]  /*13410*/  WARPSYNC.ALL ;  /* 0x0000000000007948 */ /* 0x000fea0003800000 */
[----:B------:R-:W-:Y:S01]  /*13420*/  ULDC.64 UR6, c[0x0][0xa00] ;  /* 0x0002800000067ab9 */ /* 0x000fe20000000a00 */
[----:B------:R-:W-:Y:S01]  /*13430*/  ULDC.64 UR4, c[0x0][0x298] ;  /* 0x0000a60000047ab9 */ /* 0x000fe20000000a00 */
[----:B------:R-:W-:Y:S01]  /*13440*/  BAR.SYNC.DEFER_BLOCKING 0x8, 0x200 ;  /* 0x0208000000007b1d */ /* 0x000fe20000010000 */
[----:B------:R-:W-:Y:S01]  /*13450*/  ISETP.NE.U32.AND P0, PT, RZ, UR6, PT ;  /* 0x00000006ff007c0c */ /* 0x000fe2000bf05070 */
[----:B0-----:R-:W-:-:S03]  /*13460*/  VIADD R0, R22, 0xb000 ;  /* 0x0000b00016007836 */ /* 0x001fc60000000000 */
[----:B------:R-:W-:Y:S01]  /*13470*/  ISETP.NE.AND.EX P0, PT, RZ, UR7, PT, P0 ;  /* 0x00000007ff007c0c */ /* 0x000fe2000bf05300 */
[----:B------:R-:W-:Y:S01]  /*13480*/  BSSY B6, `(.L_x_468) ;  /* 0x0000020000067945 */ /* 0x000fe20003800000 */
[----:B------:R-:W-:Y:S02]  /*13490*/  LOP3.LUT P1, RZ, R0, 0x1bf, RZ, 0xc0, !PT ;  /* 0x000001bf00ff7812 */ /* 0x000fe4000782c0ff */
[----:B--2---:R-:W-:-:S05]  /*134a0*/  SHF.R.S32.HI R2, RZ, 0x1f, R4 ;  /* 0x0000001fff027819 */ /* 0x004fca0000011404 */
[----:B------:R-:W-:Y:S01]  /*134b0*/  IMAD R2, R2, UR4, RZ ;  /* 0x0000000402027c24 */ /* 0x000fe2000f8e02ff */
[----:B----4-:R-:W-:-:S03]  /*134c0*/  SEL R3, R3, RZ, !P0 ;  /* 0x000000ff03037207 */ /* 0x010fc60004000000 */
[----:B------:R-:W-:Y:S01]  /*134d0*/  IMAD R0, R4, UR5, R2 ;  /* 0x0000000504007c24 */ /* 0x000fe2000f8e0202 */
[----:B---3--:R-:W-:Y:S01]  /*134e0*/  SEL R2, R6, RZ, !P0 ;  /* 0x000000ff06027207 */ /* 0x008fe20004000000 */
[----:B------:R-:W-:-:S05]  /*134f0*/  IMAD.WIDE.U32 R4, R4, UR4, RZ ;  /* 0x0000000404047c25 */ /* 0x000fca000f8e00ff */
[----:B------:R-:W-:Y:S04]  /*13500*/  STL.64 [R1+0x20], R4 ;  /* 0x0000200401007387 */ /* 0x000fe80000100a00 */
[----:B------:R0:W-:Y:S04]  /*13510*/  STL [R1+0x10], R2 ;  /* 0x0000100201007387 */ /* 0x0001e80000100800 */
[----:B------:R1:W-:Y:S01]  /*13520*/  STL [R1+0x44], R3 ;  /* 0x0000440301007387 */ /* 0x0003e20000100800 */
[----:B0-----:R-:W-:Y:S01]  /*13530*/  IMAD.IADD R2, R5, 0x1, R0 ;  /* 0x0000000105027824 */ /* 0x001fe200078e0200 */
[----:B------:R-:W-:-:S05]  /*13540*/  SHF.R.S32.HI R0, RZ, 0x1f, R18 ;  /* 0x0000001fff007819 */ /* 0x000fca0000011412 */
[----:B------:R1:W-:Y:S04]  /*13550*/  STL [R1+0x28], R0 ;  /* 0x0000280001007387 */ /* 0x0003e80000100800 */
[----:B------:R1:W-:Y:S01]  /*13560*/  STL [R1+0x14], R2 ;  /* 0x0000140201007387 */ /* 0x0003e20000100800 */
[----:B------:R-:W-:Y:S05]  /*13570*/  @!P1 BRA `(.L_x_469) ;  /* 0x0000000000409947 */ /* 0x000fea0003800000 */
[----:B-1----:R-:W-:Y:S01]  /*13580*/  MOV R2, 0x0 ;  /* 0x0000000000027802 */ /* 0x002fe20000000f00 */
[----:B------:R-:W-:Y:S01]  /*13590*/  ULDC.64 UR4, c[0x4][0x98] ;  /* 0x0100260000047ab9 */ /* 0x000fe20000000a00 */
[----:B------:R-:W-:Y:S01]  /*135a0*/  ULDC.64 UR6, c[0x4][0xa0] ;  /* 0x0100280000067ab9 */ /* 0x000fe20000000a00 */
[----:B------:R-:W-:Y:S01]  /*135b0*/  ULDC.64 UR8, c[0x4][0x28] ;  /* 0x01000a0000087ab9 */ /* 0x000fe20000000a00 */
[----:B------:R-:W-:Y:S01]  /*135c0*/  MOV R4, UR4 ;  /* 0x0000000400047c02 */ /* 0x000fe20008000f00 */
[----:B------:R-:W-:Y:S01]  /*135d0*/  IMAD.U32 R5, RZ, RZ, UR5 ;  /* 0x00000005ff057e24 */ /* 0x000fe2000f8e00ff */
[----:B------:R-:W0:Y:S01]  /*135e0*/  LDC.64 R2, c[0x4][R2] ;  /* 0x0100000002027b82 */ /* 0x000e220000000a00 */
        /* <DEDUP_REMOVED lines=8> */
[----:B0-----:R-:W-:Y:S05]  /*13670*/  CALL.ABS.NOINC R2 ;  /* 0x0000000002007343 */ /* 0x001fea0003c00000 */
.L_x_469:
[----:B------:R-:W-:Y:S05]  /*13680*/  BSYNC B6 ;  /* 0x0000000000067941 */ /* 0x000fea0003800000 */
.L_x_468:
[----:B-1----:R-:W2:Y:S01]  /*13690*/  LDL.LU R0, [R1+0x14] ;  /* 0x0000140001007983 */ /* 0x002ea20000300800 */
[----:B------:R-:W0:Y:S01]  /*136a0*/  LDC R9, c[0x0][0x448] ;  /* 0x00011200ff097b82 */ /* 0x000e220000000800 */
[----:B------:R-:W-:Y:S01]  /*136b0*/  ULDC.64 UR4, c[0x0][0x2d8] ;  /* 0x0000b60000047ab9 */ /* 0x000fe20000000a00 */
[----:B------:R-:W-:Y:S01]  /*136c0*/  ULDC.64 UR6, c[0x0][0x2c8] ;  /* 0x0000b20000067ab9 */ /* 0x000fe20000000a00 */
[----:B------:R-:W2:Y:S01]  /*136d0*/  LDL.LU.64 R2, [R1+0x20] ;  /* 0x0000200001027983 */ /* 0x000ea20000300a00 */
[----:B------:R-:W-:-:S03]  /*136e0*/  ULDC.64 UR8, c[0x0][0x280] ;  /* 0x0000a00000087ab9 */ /* 0x000fc60000000a00 */
[----:B------:R-:W3:Y:S04]  /*136f0*/  LDL.LU R20, [R1+0x28] ;  /* 0x0000280001147983 */ /* 0x000ee80000300800 */
[----:B------:R-:W4:Y:S04]  /*13700*/  LDL.LU R21, [R1+0x44] ;  /* 0x0000440001157983 */ /* 0x000f280000300800 */
[----:B------:R-:W4:Y:S04]  /*13710*/  LDL.LU R4, [R1+0x10] ;  /* 0x0000100001047983 */ /* 0x000f280000300800 */
[----:B------:R1:W5:Y:S01]  /*13720*/  LDL R10, [R1+0x30] ;  /* 0x00003000010a7983 */ /* 0x0003620000100800 */
[----:B0-----:R-:W-:-:S13]  /*13730*/  ISETP.NE.AND P0, PT, R9, 0x1, PT ;  /* 0x000000010900780c */ /* 0x001fda0003f05270 */
[----:B------:R-:W0:Y:S08]  /*13740*/  @P0 LDC R5, c[0x0][0x450] ;  /* 0x00011400ff050b82 */ /* 0x000e300000000800 */
[----:B------:R-:W1:Y:S01]  /*13750*/  @P0 LDC R8, c[0x0][0x450] ;  /* 0x00011400ff080b82 */ /* 0x000e620000000800 */
[----:B--2---:R-:W-:Y:S02]  /*13760*/  IMAD.MOV.U32 R3, RZ, RZ, R0 ;  /* 0x000000ffff037224 */ /* 0x004fe400078e0000 */
[----:B---3--:R-:W-:-:S02]  /*13770*/  IMAD R0, R20, UR4, RZ ;  /* 0x0000000414007c24 */ /* 0x008fc4000f8e02ff */
[C---:B------:R-:W-:Y:S01]  /*13780*/  IMAD.WIDE.U32 R2, R18.reuse, UR4, R2 ;  /* 0x0000000412027c25 */ /* 0x040fe2000f8e0002 */
[----:B------:R-:W2:Y:S03]  /*13790*/  S2R R20, SR_TID.X ;  /* 0x0000000000147919 */ /* 0x000ea60000002100 */
[----:B------:R-:W-:Y:S01]  /*137a0*/  IMAD R0, R18, UR5, R0 ;  /* 0x0000000512007c24 */ /* 0x000fe2000f8e0200 */
[----:B------:R-:W-:-:S03]  /*137b0*/  ULDC.64 UR4, c[0x0][0x2e0] ;  /* 0x0000b80000047ab9 */ /* 0x000fc60000000a00 */
[----:B------:R-:W-:Y:S02]  /*137c0*/  IMAD.IADD R3, R3, 0x1, R0 ;  /* 0x0000000103037824 */ /* 0x000fe400078e0200 */
[----:B----4-:R-:W-:Y:S02]  /*137d0*/  IMAD R0, R21, UR4, RZ ;  /* 0x0000000415007c24 */ /* 0x010fe4000f8e02ff */
[----:B------:R-:W3:Y:S01]  /*137e0*/  S2R R21, SR_TID.X ;  /* 0x0000000000157919 */ /* 0x000ee20000002100 */
[----:B------:R-:W-:-:S04]  /*137f0*/  IMAD.WIDE.U32 R2, R4, UR4, R2 ;  /* 0x0000000404027c25 */ /* 0x000fc8000f8e0002 */
[----:B------:R-:W-:Y:S01]  /*13800*/  IMAD R0, R4, UR5, R0 ;  /* 0x0000000504007c24 */ /* 0x000fe2000f8e0200 */
[----:B------:R-:W-:Y:S01]  /*13810*/  ULDC.64 UR4, c[0x0][0x2d0] ;  /* 0x0000b40000047ab9 */ /* 0x000fe20000000a00 */
[----:B------:R-:W4:Y:S02]  /*13820*/  @P0 LDC R4, c[0x0][0x44c] ;  /* 0x00011300ff040b82 */ /* 0x000f240000000800 */
[----:B------:R-:W-:Y:S01]  /*13830*/  IMAD.IADD R3, R3, 0x1, R0 ;  /* 0x0000000103037824 */ /* 0x000fe200078e0200 */
[----:B--2---:R-:W-:-:S04]  /*13840*/  LOP3.LUT R20, R20, 0x7f, RZ, 0xc0, !PT ;  /* 0x0000007f14147812 */ /* 0x004fc800078ec0ff */
[----:B------:R-:W-:Y:S01]  /*13850*/  SHF.R.U32.HI R20, RZ, 0x2, R20 ;  /* 0x00000002ff147819 */ /* 0x000fe20000011614 */
[----:B---3--:R-:W-:-:S05]  /*13860*/  IMAD.SHL.U32 R6, R21, 0x20, RZ ;  /* 0x0000002015067824 */ /* 0x008fca00078e00ff */
[----:B------:R-:W-:-:S05]  /*13870*/  LOP3.LUT R6, R20, 0x60, R6, 0xf8, !PT ;  /* 0x0000006014067812 */ /* 0x000fca00078ef806 */
[----:B------:R-:W-:-:S04]  /*13880*/  IMAD R6, R17, 0xc0, R6 ;  /* 0x000000c011067824 */ /* 0x000fc800078e0206 */
[----:B----4-:R-:W-:-:S04]  /*13890*/  @P0 IMAD.HI.U32 R0, R6, R4, RZ ;  /* 0x0000000406000227 */ /* 0x010fc800078e00ff */
[----:B------:R-:W-:Y:S01]  /*138a0*/  IMAD.MOV.U32 R4, RZ, RZ, R6 ;  /* 0x000000ffff047224 */ /* 0x000fe200078e0006 */
[----:B0-----:R-:W-:-:S04]  /*138b0*/  @P0 SHF.R.U32.HI R4, RZ, R5, R0 ;  /* 0x00000005ff040219 */ /* 0x001fc80000011600 */
[----:B------:R-:W-:-:S05]  /*138c0*/  SHF.R.S32.HI R0, RZ, 0x1f, R4 ;  /* 0x0000001fff007819 */ /* 0x000fca0000011404 */
[----:B------:R-:W-:Y:S01]  /*138d0*/  IMAD R0, R0, UR4, RZ ;  /* 0x0000000400007c24 */ /* 0x000fe2000f8e02ff */
[----:B------:R-:W-:-:S03]  /*138e0*/  IADD3 R7, -R4, RZ, RZ ;  /* 0x000000ff04077210 */ /* 0x000fc60007ffe1ff */
[C---:B------:R-:W-:Y:S02]  /*138f0*/  IMAD R0, R4.reuse, UR5, R0 ;  /* 0x0000000504007c24 */ /* 0x040fe4000f8e0200 */
[----:B------:R-:W-:-:S04]  /*13900*/  IMAD.WIDE.U32 R4, R4, UR4, R2 ;  /* 0x0000000404047c25 */ /* 0x000fc8000f8e0002 */
[----:B------:R-:W-:Y:S02]  /*13910*/  IMAD.IADD R5, R5, 0x1, R0 ;  /* 0x0000000105057824 */ /* 0x000fe400078e0200 */
[----:B------:R-:W-:-:S05]  /*13920*/  IMAD R0, R9, R7, R6 ;  /* 0x0000000709007224 */ /* 0x000fca00078e0206 */
[----:B------:R-:W-:Y:S01]  /*13930*/  SHF.R.S32.HI R7, RZ, 0x1f, R0 ;  /* 0x0000001fff077819 */ /* 0x000fe20000011400 */
[----:B------:R-:W-:-:S04]  /*13940*/  IMAD.WIDE.U32 R4, R0, UR6, R4 ;  /* 0x0000000600047c25 */ /* 0x000fc8000f8e0004 */
[----:B------:R-:W-:-:S04]  /*13950*/  IMAD R7, R7, UR6, RZ ;  /* 0x0000000607077c24 */ /* 0x000fc8000f8e02ff */
[----:B------:R-:W-:Y:S01]  /*13960*/  IMAD R7, R0, UR7, R7 ;  /* 0x0000000700077c24 */ /* 0x000fe2000f8e0207 */
[----:B------:R-:W-:-:S04]  /*13970*/  IADD3 R0, P1, R4, UR8, RZ ;  /* 0x0000000804007c10 */ /* 0x000fc8000ff3e0ff */
[----:B------:R-:W-:Y:S02]  /*13980*/  IADD3.X R4, R5, UR9, R7, P1, !PT ;  /* 0x0000000905047c10 */ /* 0x000fe40008ffe407 */
[----:B------:R-:W0:Y:S01]  /*13990*/  @P0 LDC R7, c[0x0][0x44c] ;  /* 0x00011300ff070b82 */ /* 0x000e220000000800 */
[----:B------:R-:W-:-:S04]  /*139a0*/  VIADD R5, R6, 0x80 ;  /* 0x0000008006057836 */ /* 0x000fc80000000000 */
[----:B------:R-:W-:Y:S02]  /*139b0*/  IMAD.MOV.U32 R6, RZ, RZ, R5 ;  /* 0x000000ffff067224 */ /* 0x000fe400078e0005 */
[----:B0-----:R-:W-:-:S05]  /*139c0*/  @P0 IMAD.HI.U32 R7, R5, R7, RZ ;  /* 0x0000000705070227 */ /* 0x001fca00078e00ff */
[----:B-1----:R-:W-:-:S05]  /*139d0*/  @P0 SHF.R.U32.HI R6, RZ, R8, R7 ;  /* 0x00000008ff060219 */ /* 0x002fca0000011607 */
[----:B------:R-:W-:-:S04]  /*139e0*/  IMAD.MOV R7, RZ, RZ, -R6 ;  /* 0x000000ffff077224 */ /* 0x000fc800078e0a06 */
[----:B------:R-:W-:Y:S01]  /*139f0*/  IMAD R5, R9, R7, R5 ;  /* 0x0000000709057224 */ /* 0x000fe200078e0205 */
[----:B------:R-:W-:Y:S01]  /*13a00*/  SHF.R.S32.HI R7, RZ, 0x1f, R6 ;  /* 0x0000001fff077819 */ /* 0x000fe20000011406 */
[----:B------:R-:W-:-:S04]  /*13a10*/  IMAD.WIDE.U32 R2, R6, UR4, R2 ;  /* 0x0000000406027c25 */ /* 0x000fc8000f8e0002 */
[----:B------:R-:W-:Y:S01]  /*13a20*/  IMAD R7, R7, UR4, RZ ;  /* 0x0000000407077c24 */ /* 0x000fe2000f8e02ff */
[----:B------:R-:W-:-:S03]  /*13a30*/  ULDC UR4, c[0x0][0x2b8] ;  /* 0x0000ae0000047ab9 */ /* 0x000fc60000000800 */
[----:B------:R-:W-:Y:S01]  /*13a40*/  IMAD R7, R6, UR5, R7 ;  /* 0x0000000506077c24 */ /* 0x000fe2000f8e0207 */
[----:B------:R-:W-:Y:S01]  /*13a50*/  SHF.R.S32.HI R6, RZ, 0x1f, R5 ;  /* 0x0000001fff067819 */ /* 0x000fe20000011405 */
[----:B------:R-:W-:Y:S02]  /*13a60*/  IMAD.SHL.U32 R20, R21, 0x10, RZ ;  /* 0x0000001015147824 */ /* 0x000fe400078e00ff */
[----:B------:R-:W-:Y:S02]  /*13a70*/  IMAD.IADD R3, R3, 0x1, R7 ;  /* 0x0000000103037824 */ /* 0x000fe400078e0207 */
[----:B------:R-:W-:Y:S02]  /*13a80*/  IMAD R6, R6, UR6, RZ ;  /* 0x0000000606067c24 */ /* 0x000fe4000f8e02ff */
[----:B------:R-:W-:Y:S01]  /*13a90*/  IMAD.WIDE.U32 R2, R5, UR6, R2 ;  /* 0x0000000605027c25 */ /* 0x000fe2000f8e0002 */
[----:B------:R-:W-:-:S03]  /*13aa0*/  LOP3.LUT R20, R20, 0x30, RZ, 0xc0, !PT ;  /* 0x0000003014147812 */ /* 0x000fc600078ec0ff */
[----:B------:R-:W-:Y:S01]  /*13ab0*/  IMAD R6, R5, UR7, R6 ;  /* 0x0000000705067c24 */ /* 0x000fe2000f8e0206 */
[----:B------:R-:W-:Y:S02]  /*13ac0*/  IADD3 R2, P1, R2, UR8, RZ ;  /* 0x0000000802027c10 */ /* 0x000fe4000ff3e0ff */
[----:B------:R-:W-:Y:S01]  /*13ad0*/  ISETP.GE.AND P0, PT, R20, UR4, PT ;  /* 0x0000000414007c0c */ /* 0x000fe2000bf06270 */
[----:B------:R-:W-:Y:S01]  /*13ae0*/  UMOV UR4, 0xffffffff ;  /* 0xffffffff00047882 */ /* 0x000fe20000000000 */
[----:B------:R-:W-:Y:S02]  /*13af0*/  LOP3.LUT R21, R21, 0x7f, RZ, 0xc0, !PT ;  /* 0x0000007f15157812 */ /* 0x000fe400078ec0ff */
[----:B------:R-:W-:Y:S02]  /*13b00*/  IADD3.X R3, R3, UR9, R6, P1, !PT ;  /* 0x0000000903037c10 */ /* 0x000fe40008ffe406 */
[----:B------:R-:W-:Y:S01]  /*13b10*/  SHF.R.U32.HI R21, RZ, 0x2, R21 ;  /* 0x00000002ff157819 */ /* 0x000fe20000011615 */
[----:B------:R-:W-:Y:S06]  /*13b20*/  BRA.DIV UR4, `(.L_x_470) ;  /* 0x0000003204007947 */ /* 0x000fec000b800000 */
[----:B------:R-:W2:Y:S01]  /*13b30*/  LDL.LU R6, [R1+0x3c] ;  /* 0x00003c0001067983 */ /* 0x000ea20000300800 */
[----:B------:R-:W-:-:S03]  /*13b40*/  IMAD R17, R17, 0xc0, R21 ;  /* 0x000000c011117824 */ /* 0x000fc600078e0215 */
[----:B------:R-:W-:Y:S04]  /*13b50*/  SHFL.IDX PT, R7, R4, RZ, 0x1c1f ;  /* 0x001c1fff04077589 */ /* 0x000fe800000e0000 */
[----:B------:R-:W-:Y:S04]  /*13b60*/  SHFL.IDX PT, R8, R3, RZ, 0x1c1f ;  /* 0x001c1fff03087589 */ /* 0x000fe800000e0000 */
[----:B------:R-:W-:Y:S01]  /*13b70*/  SHFL.IDX PT, R3, R3, 0x1, 0x1c1f ;  /* 0x003c1f0003037f89 */ /* 0x000fe200000e0000 */
[----:B--2---:R-:W-:-:S03]  /*13b80*/  IMAD R5, R6, R9, RZ ;  /* 0x0000000906057224 */ /* 0x004fc600078e02ff */
[----:B------:R-:W0:Y:S02]  /*13b90*/  SHFL.IDX PT, R6, R0, RZ, 0x1c1f ;  /* 0x001c1fff00067589 */ /* 0x000e2400000e0000 */
[----:B------:R-:W-:-:S13]  /*13ba0*/  ISETP.GE.AND P1, PT, R17, R5, PT ;  /* 0x000000051100720c */ /* 0x000fda0003f26270 */
[----:B0-----:R-:W-:-:S04]  /*13bb0*/  @!P1 IADD3 R6, P2, R20, R6, RZ ;  /* 0x0000000614069210 */ /* 0x001fc80007f5e0ff */
[----:B------:R-:W-:-:S05]  /*13bc0*/  @!P1 IADD3.X R7, RZ, R7, RZ, P2, !PT ;  /* 0x00000007ff079210 */ /* 0x000fca00017fe4ff */
[----:B-----5:R0:W-:Y:S02]  /*13bd0*/  @!P1 LDGSTS.E.BYPASS.LTC128B.128 [R10+0xb000], desc[UR40][R6.64], !P0 ;  /* 0x0b000000060a9fae */ /* 0x0201e4000c101d68 */
[----:B0-----:R-:W-:Y:S02]  /*13be0*/  VIADD R6, R17, 0x20 ;  /* 0x0000002011067836 */ /* 0x001fe40000000000 */
[----:B------:R-:W0:Y:S03]  /*13bf0*/  SHFL.IDX PT, R7, R0, 0x1, 0x1c1f ;  /* 0x003c1f0000077f89 */ /* 0x000e2600000e0000 */
[----:B------:R-:W-:Y:S02]  /*13c00*/  ISETP.GE.AND P1, PT, R6, R5, PT ;  /* 0x000000050600720c */ /* 0x000fe40003f26270 */
[----:B------:R-:W1:Y:S11]  /*13c10*/  SHFL.IDX PT, R6, R4, 0x1, 0x1c1f ;  /* 0x003c1f0004067f89 */ /* 0x000e7600000e0000 */
[----:B0-----:R-:W-:-:S05]  /*13c20*/  @!P1 IADD3 R7, P2, R20, R7, RZ ;  /* 0x0000000714079210 */ /* 0x001fca0007f5e0ff */
[----:B-1----:R-:W-:-:S05]  /*13c30*/  @!P1 IMAD.X R6, RZ, RZ, R6, P2 ;  /* 0x000000ffff069224 */ /* 0x002fca00010e0606 */
[----:B------:R-:W-:-:S04]  /*13c40*/  @!P1 LOP3.LUT R7, R7, R6, RZ, 0x3c, !PT ;  /* 0x0000000607079212 */ /* 0x000fc800078e3cff */
[----:B------:R-:W-:-:S04]  /*13c50*/  @!P1 LOP3.LUT R6, R7, R6, RZ, 0x3c, !PT ;  /* 0x0000000607069212 */ /* 0x000fc800078e3cff */
[----:B------:R-:W-:-:S05]  /*13c60*/  @!P1 LOP3.LUT R7, R7, R6, RZ, 0x3c, !PT ;  /* 0x0000000607079212 */ /* 0x000fca00078e3cff */
[----:B------:R0:W-:Y:S02]  /*13c70*/  @!P1 LDGSTS.E.BYPASS.LTC128B.128 [R10+0xb800], desc[UR40][R6.64], !P0 ;  /* 0x0b800000060a9fae */ /* 0x0001e4000c101d68 */
[----:B0-----:R-:W-:Y:S02]  /*13c80*/  VIADD R6, R17, 0x40 ;  /* 0x0000004011067836 */ /* 0x001fe40000000000 */
[----:B------:R-:W0:Y:S03]  /*13c90*/  SHFL.IDX PT, R7, R0, 0x2, 0x1c1f ;  /* 0x005c1f0000077f89 */ /* 0x000e2600000e0000 */
[----:B------:R-:W-:Y:S02]  /*13ca0*/  ISETP.GE.AND P1, PT, R6, R5, PT ;  /* 0x000000050600720c */ /* 0x000fe40003f26270 */
[----:B------:R-:W1:Y:S04]  /*13cb0*/  SHFL.IDX PT, R6, R4, 0x2, 0x1c1f ;  /* 0x005c1f0004067f89 */ /* 0x000e6800000e0000 */
[----:B------:R-:W-:Y:S07]  /*13cc0*/  SHFL.IDX PT, R4, R4, 0x3, 0x1c1f ;  /* 0x007c1f0004047f89 */ /* 0x000fee00000e0000 */
[----:B0-----:R-:W-:-:S05]  /*13cd0*/  @!P1 IADD3 R7, P2, R20, R7, RZ ;  /* 0x0000000714079210 */ /* 0x001fca0007f5e0ff */
[----:B-1----:R-:W-:-:S05]  /*13ce0*/  @!P1 IMAD.X R6, RZ, RZ, R6, P2 ;  /* 0x000000ffff069224 */ /* 0x002fca00010e0606 */
[----:B------:R-:W-:-:S04]  /*13cf0*/  @!P1 LOP3.LUT R7, R7, R6, RZ, 0x3c, !PT ;  /* 0x0000000607079212 */ /* 0x000fc800078e3cff */
[----:B------:R-:W-:-:S04]  /*13d00*/  @!P1 LOP3.LUT R6, R7, R6, RZ, 0x3c, !PT ;  /* 0x0000000607069212 */ /* 0x000fc800078e3cff */
[----:B------:R-:W-:-:S05]  /*13d10*/  @!P1 LOP3.LUT R7, R7, R6, RZ, 0x3c, !PT ;  /* 0x0000000607079212 */ /* 0x000fca00078e3cff */
[----:B------:R0:W-:Y:S04]  /*13d20*/  @!P1 LDGSTS.E.BYPASS.LTC128B.128 [R10+0xc000], desc[UR40][R6.64], !P0 ;  /* 0x0c000000060a9fae */ /* 0x0001e8000c101d68 */
[----:B0-----:R0:W1:Y:S02]  /*13d30*/  SHFL.IDX PT, R6, R0, 0x3, 0x1c1f ;  /* 0x007c1f0000067f89 */ /* 0x00106400000e0000 */
[----:B0-----:R-:W-:-:S05]  /*13d40*/  VIADD R0, R17, 0x80 ;  /* 0x0000008011007836 */ /* 0x001fca0000000000 */
[----:B------:R-:W-:Y:S01]  /*13d50*/  ISETP.GE.AND P2, PT, R0, R5, PT ;  /* 0x000000050000720c */ /* 0x000fe20003f46270 */
[----:B------:R-:W-:-:S05]  /*13d60*/  VIADD R0, R17, 0x60 ;  /* 0x0000006011007836 */ /* 0x000fca0000000000 */
[----:B------:R-:W-:Y:S02]  /*13d70*/  ISETP.GE.AND P1, PT, R0, R5, PT ;  /* 0x000000050000720c */ /* 0x000fe40003f26270 */
[----:B------:R-:W0:Y:S04]  /*13d80*/  SHFL.IDX PT, R0, R2, RZ, 0x1c1f ;  /* 0x001c1fff02007589 */ /* 0x000e2800000e0000 */
[----:B------:R-:W2:Y:S07]  /*13d90*/  SHFL.IDX PT, R2, R2, 0x1, 0x1c1f ;  /* 0x003c1f0002027f89 */ /* 0x000eae00000e0000 */
[----:B-1----:R-:W-:-:S04]  /*13da0*/  @!P1 IADD3 R6, P3, R20, R6, RZ ;  /* 0x0000000614069210 */ /* 0x002fc80007f7e0ff */
[----:B------:R-:W-:-:S05]  /*13db0*/  @!P1 IADD3.X R4, RZ, R4, RZ, P3, !PT ;  /* 0x00000004ff049210 */ /* 0x000fca0001ffe4ff */
[----:B------:R-:W-:-:S05]  /*13dc0*/  @!P1 IMAD.MOV.U32 R7, RZ, RZ, R4 ;  /* 0x000000ffff079224 */ /* 0x000fca00078e0004 */
[----:B------:R1:W-:Y:S01]  /*13dd0*/  @!P1 LDGSTS.E.BYPASS.LTC128B.128 [R10+0xc800], desc[UR40][R6.64], !P0 ;  /* 0x0c800000060a9fae */ /* 0x0003e2000c101d68 */
[----:B0-----:R-:W-:-:S05]  /*13de0*/  @!P2 IADD3 R0, P1, R20, R0, RZ ;  /* 0x000000001400a210 */ /* 0x001fca0007f3e0ff */
[----:B-1----:R-:W-:-:S04]  /*13df0*/  @!P2 IMAD.X R6, RZ, RZ, R8, P1 ;  /* 0x000000ffff06a224 */ /* 0x002fc800008e0608 */
[----:B------:R-:W-:Y:S02]  /*13e00*/  @!P2 IMAD.MOV.U32 R7, RZ, RZ, R6 ;  /* 0x000000ffff07a224 */ /* 0x000fe400078e0006 */
[----:B------:R-:W-:-:S05]  /*13e10*/  @!P2 IMAD.MOV.U32 R6, RZ, RZ, R0 ;  /* 0x000000ffff06a224 */ /* 0x000fca00078e0000 */
[----:B--2---:R0:W-:Y:S02]  /*13e20*/  @!P2 LDGSTS.E.BYPASS.LTC128B.128 [R10+0xd000], desc[UR40][R6.64], !P0 ;  /* 0x0d000000060aafae */ /* 0x0041e4000c101d68 */
.L_x_579:
[----:B------:R-:W-:-:S05]  /*13e30*/  VIADD R17, R17, 0xa0 ;  /* 0x000000a011117836 */ /* 0x000fca0000000000 */
[----:B------:R-:W-:-:S13]  /*13e40*/  ISETP.GE.AND P1, PT, R17, R5, PT ;  /* 0x000000051100720c */ /* 0x000fda0003f26270 */
[----:B------:R-:W-:-:S05]  /*13e50*/  @!P1 IADD3 R2, P2, R20, R2, RZ ;  /* 0x0000000214029210 */ /* 0x000fca0007f5e0ff */
[----:B------:R-:W-:-:S05]  /*13e60*/  @!P1 IMAD.X R3, RZ, RZ, R3, P2 ;  /* 0x000000ffff039224 */ /* 0x000fca00010e0603 */
[----:B------:R-:W-:Y:S01]  /*13e70*/  @!PT LDS RZ, [RZ] ;  /* 0x00000000fffff984 */ /* 0x000fe20000000800 */
[----:B------:R-:W-:Y:S01]  /*13e80*/  @!PT LDS RZ, [RZ] ;  /* 0x00000000fffff984 */ /* 0x000fe20000000800 */
[----:B------:R-:W-:Y:S01]  /*13e90*/  @!PT LDS RZ, [RZ] ;  /* 0x00000000fffff984 */ /* 0x000fe20000000800 */
[----:B------:R1:W-:Y:S01]  /*13ea0*/  @!P1 LDGSTS.E.BYPASS.LTC128B.128 [R10+0xd800], desc[UR40][R2.64], !P0 ;  /* 0x0d800000020a9fae */ /* 0x0003e2000c101d68 */
[----:B------:R-:W-:Y:S01]  /*13eb0*/  PLOP3.LUT P0, PT, PT, PT, PT, 0x80, 0x0 ;  /* 0x000000000000781c */ /* 0x000fe20003f0f070 */
[----:B------:R-:W-:-:S12]  /*13ec0*/  NOP ;  /* 0x0000000000007918 */ /* 0x000fd80000000000 */
.L_x_471:
[----:B------:R-:W-:Y:S02]  /*13ed0*/  PLOP3.LUT P1, PT, P1, P0, PT, 0xa2, 0x0 ;  /* 0x000000000000781c */ /* 0x000fe40000f21472 */
[----:B------:R-:W-:-:S08]  /*13ee0*/  @P0 R2UR P1, UR4, R22 ;  /* 0x00000000160402ca */ /* 0x000fd00000020000 */
[----:B------:R-:W-:-:S05]  /*13ef0*/  @P0 PLOP3.LUT P0, PT, P1, PT, PT, 0x80, 0x0 ;  /* 0x000000000000081c */ /* 0x000fca0000f0f070 */
[----:B------:R-:W-:Y:S01]  /*13f00*/  @!P1 SYNCS.ARRIVE.TRANS64.RED.A0T1 RZ, [UR4+0x13200], RZ ;  /* 0x013200ffffff99a7 */ /* 0x000fe20008200404 */
[----:B------:R-:W-:Y:S07]  /*13f10*/  @!P1 ARRIVES.LDGSTSBAR.64.TRANSCNT [UR4+0x13200] ;  /* 0x01320000ff0099b0 */ /* 0x000fee0008000a84 */
[----:B------:R-:W-:Y:S05]  /*13f20*/  @P0 BRA.U.ANY `(.L_x_471) ;  /* 0xfffffffd00e80947 */ /* 0x000fea000393ffff */
[----:B-1----:R-:W2:Y:S02]  /*13f30*/  LDL.LU R2, [R1+0x40] ;  /* 0x0000400001027983 */ /* 0x002ea40000300800 */
[----:B--2---:R-:W-:-:S04]  /*13f40*/  IADD3 R2, R2, 0x1, RZ ;  /* 0x0000000102027810 */ /* 0x004fc80007ffe0ff */
[----:B------:R-:W-:Y:S01]  /*13f50*/  LEA.HI R0, R2, R2, RZ, 0x1 ;  /* 0x0000000202007211 */ /* 0x000fe200078f08ff */
[----:B------:R1:W-:Y:S03]  /*13f60*/  STL [R1+0x40], R2 ;  /* 0x0000400201007387 */ /* 0x0003e60000100800 */
[----:B------:R-:W-:-:S05]  /*13f70*/  LOP3.LUT R0, R0, 0xfffffffe, RZ, 0xc0, !PT ;  /* 0xfffffffe00007812 */ /* 0x000fca00078ec0ff */
[----:B------:R-:W-:-:S05]  /*13f80*/  IMAD.IADD R0, R2, 0x1, -R0 ;  /* 0x0000000102007824 */ /* 0x000fca00078e0a00 */
[----:B------:R-:W-:Y:S01]  /*13f90*/  SHF.L.U32 R3, R0, 0x1f, RZ ;  /* 0x0000001f00037819 */ /* 0x000fe200000006ff */
[----:B------:R-:W-:Y:S01]  /*13fa0*/  NOP ;  /* 0x0000000000007918 */ /* 0x000fe20000000000 */
[----:B------:R1:W-:Y:S01]  /*13fb0*/  SYNCS.ARRIVE.TRANS64.A1T0 RZ, [R22+URZ+0x13200], RZ ;  /* 0x013200ff16ff79a7 */ /* 0x0003e2000810003f */
[----:B------:R-:W-:Y:S01]  /*13fc0*/  BSSY B0, `(.L_x_472) ;  /* 0x0000003000007945 */ /* 0x000fe20003800000 */
[----:B------:R-:W2:Y:S03]  /*13fd0*/  SYNCS.PHASECHK.TRANS64.TRYWAIT P0, [R22+URZ+0x13220], R3 ;  /* 0x01322003160075a7 */ /* 0x000ea6000800017f */
[----:B-12---:R-:W-:Y:S05]  /*13fe0*/  @!P0 BRA `(.L_x_473) ;  /* 0x0000003000b08947 */ /* 0x006fea0003800000 */
.L_x_580:
[----:B------:R-:W-:Y:S05]  /*13ff0*/  BSYNC B0 ;  /* 0x0000000000007941 */ /* 0x000fea0003800000 */
.L_x_472:
[----:B------:R-:W2:Y:S02]  /*14000*/  LDL.LU R0, [R1+0x2c] ;  /* 0x00002c0001007983 */ /* 0x000ea40000300800 */
[----:B--2---:R-:W-:-:S13]  /*14010*/  ISETP.GE.AND P0, PT, R0, 0xa1, PT ;  /* 0x000000a10000780c */ /* 0x004fda0003f06270 */
[----:B------:R-:W-:Y:S05]  /*14020*/  @!P0 BRA `(.L_x_474) ;  /* 0x0000000800f48947 */ /* 0x000fea0003800000 */
[----:B------:R-:W2:Y:S01]  /*14030*/  LDL.LU R0, [R1+0x38] ;  /* 0x0000380001007983 */ /* 0x000ea20000300800 */
[----:B0-----:R-:W-:Y:S02]  /*14040*/  IMAD.MOV.U32 R6, RZ, RZ, R24 ;  /* 0x000000ffff067224 */ /* 0x001fe400078e0018 */
[----:B------:R-:W-:Y:S02]  /*14050*/  IMAD.MOV.U32 R7, RZ, RZ, R26 ;  /* 0x000000ffff077224 */ /* 0x000fe400078e001a */
[----:B--2---:R-:W-:-:S07]  /*14060*/  VIADD R0, R0, 0xfffffffe ;  /* 0xfffffffe00007836 */ /* 0x004fce0000000000 */
.L_x_494:
[----:B------:R-:W2:Y:S01]  /*14070*/  LDL R2, [R1] ;  /* 0x0000000001027983 */ /* 0x000ea20000100800 */
[----:B------:R-:W-:Y:S01]  /*14080*/  VIADD R24, R6, 0x1 ;  /* 0x0000000106187836 */ /* 0x000fe20000000000 */
[----:B------:R-:W-:Y:S05]  /*14090*/  YIELD ;  /* 0x0000000000007946 */ /* 0x000fea0003800000 */
[----:B------:R-:W-:Y:S01]  /*140a0*/  ISETP.NE.AND P0, PT, R24, 0x2, PT ;  /* 0x000000021800780c */ /* 0x000fe20003f05270 */
[----:B------:R-:W-:Y:S03]  /*140b0*/  BSSY B0, `(.L_x_475) ;  /* 0x0000067000007945 */ /* 0x000fe60003800000 */
[----:B------:R-:W-:-:S02]  /*140c0*/  SEL R26, RZ, 0x1, P0 ;  /* 0x00000001ff1a7807 */ /* 0x000fc40000000000 */
[----:B------:R-:W-:Y:S02]  /*140d0*/  SEL R24, R24, RZ, P0 ;  /* 0x000000ff18187207 */ /* 0x000fe40000000000 */
[----:B------:R-:W-:Y:S02]  /*140e0*/  LOP3.LUT R26, R7, R26, RZ, 0x3c, !PT ;  /* 0x0000001a071a7212 */ /* 0x000fe400078e3cff */
[----:B--2---:R-:W-:-:S13]  /*140f0*/  LOP3.LUT P1, RZ, R2, 0x1, RZ, 0xc0, !PT ;  /* 0x0000000102ff7812 */ /* 0x004fda000782c0ff */
[----:B0-----:R-:W-:Y:S05]  /*14100*/  @!P1 BRA `(.L_x_476) ;  /* 0x0000000400849947 */ /* 0x001fea0003800000 */
[----:B------:R-:W-:Y:S01]  /*14110*/  ULDC.64 UR4, c[0x0][0x418] ;  /* 0x0001060000047ab9 */ /* 0x000fe20000000a00 */
[----:B------:R-:W-:Y:S01]  /*14120*/  IMAD.MOV.U32 R8, RZ, RZ, R0 ;  /* 0x000000ffff087224 */ /* 0x000fe200078e0000 */
[----:B------:R-:W-:-:S04]  /*14130*/  ISETP.NE.U32.AND P0, PT, RZ, UR4, PT ;  /* 0x00000004ff007c0c */ /* 0x000fc8000bf05070 */
[----:B------:R-:W-:-:S13]  /*14140*/  ISETP.NE.AND.EX P0, PT, RZ, UR5, PT, P0 ;  /* 0x00000005ff007c0c */ /* 0x000fda000bf05300 */
[----:B------:R-:W-:Y:S05]  /*14150*/  @!P0 BRA `(.L_x_477) ;  /* 0x0000000000448947 */ /* 0x000fea0003800000 */
[----:B------:R-:W0:Y:S01]  /*14160*/  LDC R8, c[0x0][0x43c] ;  /* 0x00010f00ff087b82 */ /* 0x000e220000000800 */
[----:B------:R-:W-:Y:S01]  /*14170*/  ULDC.64 UR6, c[0x0][0x428] ;  /* 0x00010a0000067ab9 */ /* 0x000fe20000000a00 */
[----:B0-----:R-:W-:-:S13]  /*14180*/  ISETP.NE.AND P0, PT, R8, 0x1, PT ;  /* 0x000000010800780c */ /* 0x001fda0003f05270 */
[----:B-1----:R-:W0:Y:S02]  /*14190*/  @P0 LDC.64 R2, c[0x0][0x440] ;  /* 0x00011000ff020b82 */ /* 0x002e240000000a00 */
[----:B0-----:R-:W-:Y:S01]  /*141a0*/  @P0 IMAD.HI.U32 R4, R0, R2, RZ ;  /* 0x0000000200040227 */ /* 0x001fe200078e00ff */
[----:B------:R-:W-:-:S04]  /*141b0*/  MOV R2, R0 ;  /* 0x0000000000027202 */ /* 0x000fc80000000f00 */
[----:B------:R-:W-:Y:S01]  /*141c0*/  @P0 SHF.R.U32.HI R2, RZ, R3, R4 ;  /* 0x00000003ff020219 */ /* 0x000fe20000011604 */
[----:B------:R-:W-:-:S04]  /*141d0*/  IMAD R4, R29, UR6, RZ ;  /* 0x000000061d047c24 */ /* 0x000fc8000f8e02ff */
[----:B------:R-:W-:Y:S02]  /*141e0*/  IMAD.MOV R3, RZ, RZ, -R2 ;  /* 0x000000ffff037224 */ /* 0x000fe400078e0a02 */
[----:B------:R-:W-:Y:S02]  /*141f0*/  IMAD R4, R28, UR7, R4 ;  /* 0x000000071c047c24 */ /* 0x000fe4000f8e0204 */
[----:B------:R-:W-:Y:S01]  /*14200*/  IMAD R8, R8, R3, R0 ;  /* 0x0000000308087224 */ /* 0x000fe200078e0200 */
[----:B------:R-:W-:-:S03]  /*14210*/  SHF.R.S32.HI R3, RZ, 0x1f, R2 ;  /* 0x0000001fff037819 */ /* 0x000fc60000011402 */
[----:B------:R-:W-:-:S04]  /*14220*/  IMAD.WIDE.U32 R2, R28, UR6, R2 ;  /* 0x000000061c027c25 */ /* 0x000fc8000f8e0002 */
[----:B------:R-:W-:Y:S01]  /*14230*/  IMAD.IADD R3, R4, 0x1, R3 ;  /* 0x0000000104037824 */ /* 0x000fe200078e0203 */
[----:B------:R-:W-:-:S04]  /*14240*/  LEA R4, P0, R2, UR4, 0x2 ;  /* 0x0000000402047c11 */ /* 0x000fc8000f8010ff */
[----:B------:R-:W-:-:S05]  /*14250*/  LEA.HI.X R5, R2, UR5, R3, 0x2, P0 ;  /* 0x0000000502057c11 */ /* 0x000fca00080f1403 */
[----:B------:R0:W5:Y:S04]  /*14260*/  LDG.E R23, desc[UR40][R4.64] ;  /* 0x0000002804177981 */ /* 0x000168000c1e1900 */
.L_x_477:
[----:B0-----:R-:W-:Y:S01]  /*14270*/  IMAD R4, R24, 0x8, R22 ;  /* 0x0000000818047824 */ /* 0x001fe200078e0216 */
[----:B-1----:R-:W-:Y:S01]  /*14280*/  SHF.L.U32 R3, R26, 0x1f, RZ ;  /* 0x0000001f1a037819 */ /* 0x002fe200000006ff */
[----:B------:R-:W0:Y:S01]  /*14290*/  S2R R2, SR_TID.X ;  /* 0x0000000000027919 */ /* 0x000e220000002100 */
[----:B------:R-:W-:Y:S02]  /*142a0*/  BSSY B1, `(.L_x_478) ;  /* 0x0000005000017945 */ /* 0x000fe40003800000 */
[----:B------:R-:W1:Y:S01]  /*142b0*/  SYNCS.PHASECHK.TRANS64.TRYWAIT P0, [R4+URZ+0x13280], R3 ;  /* 0x01328003040075a7 */ /* 0x000e62000800017f */
[----:B0-----:R-:W-:-:S04]  /*142c0*/  LOP3.LUT R2, R2, 0x7f, RZ, 0xc0, !PT ;  /* 0x0000007f02027812 */ /* 0x001fc800078ec0ff */
[----:B------:R-:W-:Y:S01]  /*142d0*/  ISETP.NE.AND P1, PT, R2, RZ, PT ;  /* 0x000000ff0200720c */ /* 0x000fe20003f25270 */
[----:B-1----:R-:W-:-:S12]  /*142e0*/  @!P0 BRA `(.L_x_479) ;  /* 0x0000003000048947 */ /* 0x002fd80003800000 */
.L_x_581:
[----:B------:R-:W-:Y:S05]  /*142f0*/  BSYNC B1 ;  /* 0x0000000000017941 */ /* 0x000fea0003800000 */
.L_x_478:
        /* <DEDUP_REMOVED lines=9> */
.L_x_481:
[----:B------:R-:W-:Y:S05]  /*14390*/  BSYNC B1 ;  /* 0x0000000000017941 */ /* 0x000fea0003800000 */
.L_x_480:
[----:B------:R-:W2:Y:S01]  /*143a0*/  LDL R5, [R1+0x4] ;  /* 0x0000040001057983 */ /* 0x000ea20000100800 */
[----:B------:R-:W-:Y:S01]  /*143b0*/  IMAD.MOV.U32 R10, RZ, RZ, RZ ;  /* 0x000000ffff0a7224 */ /* 0x000fe200078e00ff */
[----:B------:R-:W-:Y:S01]  /*143c0*/  UIADD3 UR4, UP0, UR38, 0x470, URZ ;  /* 0x0000047026047890 */ /* 0x000fe2000ff1e03f */
[----:B------:R-:W-:Y:S01]  /*143d0*/  IMAD R2, R24, 0x2800, R22 ;  /* 0x0000280018027824 */ /* 0x000fe200078e0216 */
[----:B------:R-:W-:Y:S01]  /*143e0*/  PLOP3.LUT P0, PT, PT, PT, PT, 0x80, 0x0 ;  /* 0x000000000000781c */ /* 0x000fe20003f0f070 */
[----:B------:R-:W-:Y:S01]  /*143f0*/  UMOV UR6, 0x0 ;  /* 0x0000000000067882 */ /* 0x000fe20000000000 */
[----:B------:R-:W-:Y:S01]  /*14400*/  R2UR UR10, R10 ;  /* 0x000000000a0a72ca */ /* 0x000fe200000e0000 */
[----:B------:R-:W-:Y:S01]  /*14410*/  UIADD3.X UR5, URZ, UR39, URZ, UP0, !UPT ;  /* 0x000000273f057290 */ /* 0x000fe200087fe43f */
[----:B------:R-:W-:Y:S01]  /*14420*/  IADD3 R9, R2, 0x6000, RZ ;  /* 0x0000600002097810 */ /* 0x000fe20007ffe0ff */
[----:B------:R-:W-:Y:S01]  /*14430*/  UMOV UR7, 0x14f00000 ;  /* 0x14f0000000077882 */ /* 0x000fe20000000000 */
[----:B--2---:R-:W-:-:S02]  /*14440*/  IMAD R5, R8, 0xa0, R5 ;  /* 0x000000a008057824 */ /* 0x004fc400078e0205 */
[----:B------:R-:W-:-:S09]  /*14450*/  VIADD R8, R4, 0x13270 ;  /* 0x0001327004087836 */ /* 0x000fd20000000000 */
.L_x_482:
[----:B------:R-:W-:-:S13]  /*14460*/  @P0 ELECT P2, URZ, PT ;  /* 0x00000000003f082f */ /* 0x000fda0003840000 */
[----:B-----5:R-:W-:Y:S02]  /*14470*/  @P2 R2UR UR13, R23 ;  /* 0x00000000170d22ca */ /* 0x020fe400000e0000 */
        /* <DEDUP_REMOVED lines=11> */
.L_x_582:
[----:B------:R-:W-:Y:S05]  /*14530*/  BSYNC B1 ;  /* 0x0000000000017941 */ /* 0x000fea0003800000 */
.L_x_483:
        /* <DEDUP_REMOVED lines=11> */
.L_x_486:
[----:B------:R-:W-:Y:S05]  /*145f0*/  BSYNC B1 ;  /* 0x0000000000017941 */ /* 0x000fea0003800000 */
.L_x_485:
        /* <DEDUP_REMOVED lines=8> */
.L_x_487:
        /* <DEDUP_REMOVED lines=10> */
.L_x_476:
[----:B------:R-:W-:Y:S05]  /*14720*/  BSYNC B0 ;  /* 0x0000000000007941 */ /* 0x000fea0003800000 */
.L_x_475:
[----:B-1----:R-:W2:Y:S02]  /*14730*/  LDL R3, [R1+0x48] ;  /* 0x0000480001037983 */ /* 0x002ea40000100800 */
[----:B--2---:R-:W-:-:S13]  /*14740*/  ISETP.NE.AND P0, PT, R3, 0x3, PT ;  /* 0x000000030300780c */ /* 0x004fda0003f05270 */
[----:B------:R-:W-:Y:S05]  /*14750*/  @!P0 BRA `(.L_x_488) ;  /* 0x0000000000048947 */ /* 0x000fea0003800000 */
[----:B------:R-:W-:Y:S01]  /*14760*/  BPT.TRAP 0x1 ;  /* 0x000000040000795c */ /* 0x000fe20000300000 */
.L_x_488:
[----:B------:R-:W2:Y:S01]  /*14770*/  LDL R4, [R1+0x18] ;  /* 0x0000180001047983 */ /* 0x000ea20000100800 */
[----:B------:R-:W-:Y:S01]  /*14780*/  LOP3.LUT R2, R7, 0x1, RZ, 0x3c, !PT ;  /* 0x0000000107027812 */ /* 0x000fe200078e3cff */
[----:B------:R-:W-:Y:S01]  /*14790*/  IMAD R3, R6, 0x8, R22 ;  /* 0x0000000806037824 */ /* 0x000fe200078e0216 */
[----:B------:R-:W-:Y:S02]  /*147a0*/  BSSY B0, `(.L_x_489) ;  /* 0x0000005000007945 */ /* 0x000fe40003800000 */
[----:B------:R-:W-:-:S04]  /*147b0*/  SHF.L.U32 R2, R2, 0x1f, RZ ;  /* 0x0000001f02027819 */ /* 0x000fc800000006ff */
[----:B------:R-:W0:Y:S01]  /*147c0*/  SYNCS.PHASECHK.TRANS64.TRYWAIT P0, [R3+URZ+0x13270], R2 ;  /* 0x01327002030075a7 */ /* 0x000e22000800017f */
[----:B--2---:R-:W-:Y:S01]  /*147d0*/  ISETP.NE.AND P1, PT, R4, 0x3, PT ;  /* 0x000000030400780c */ /* 0x004fe20003f25270 */
[----:B0-----:R-:W-:-:S12]  /*147e0*/  @!P0 BRA `(.L_x_490) ;  /* 0x0000002800ec8947 */ /* 0x001fd80003800000 */
.L_x_583:
[----:B------:R-:W-:Y:S05]  /*147f0*/  BSYNC B0 ;  /* 0x0000000000007941 */ /* 0x000fea0003800000 */
.L_x_489:
[----:B------:R-:W-:Y:S05]  /*14800*/  @!P1 BRA `(.L_x_491) ;  /* 0x0000000000049947 */ /* 0x000fea0003800000 */
[----:B------:R-:W-:Y:S01]  /*14810*/  BPT.TRAP 0x1 ;  /* 0x000000040000795c */ /* 0x000fe20000300000 */
.L_x_491:
[----:B0-----:R-:W-:Y:S01]  /*14820*/  SHF.L.U32 R2, R7, 0x1f, RZ ;  /* 0x0000001f07027819 */ /* 0x001fe200000006ff */
[----:B------:R-:W-:-:S03]  /*14830*/  IMAD R10, R6, 0x2800, RZ ;  /* 0x00002800060a7824 */ /* 0x000fc600078e02ff */
[----:B------:R-:W0:Y:S02]  /*14840*/  SYNCS.PHASECHK.TRANS64.TRYWAIT P0, [R3+URZ+0x13260], R2 ;  /* 0x01326002030075a7 */ /* 0x000e24000800017f */
[----:B0-----:R-:W-:Y:S05]  /*14850*/  @!P0 BRA `(.L_x_492) ;  /* 0x0000002800e48947 */ /* 0x001fea0003800000 */
.L_x_584:
[----:B------:R-:W0:Y:S04]  /*14860*/  LDL R4, [R1+0xc] ;  /* 0x00000c0001047983 */ /* 0x000e280000100800 */
[----:B------:R-:W2:Y:S01]  /*14870*/  LDL R11, [R1+0x8] ;  /* 0x00000800010b7983 */ /* 0x000ea20000100800 */
[----:B------:R-:W-:Y:S05]  /*14880*/  WARPSYNC.ALL ;  /* 0x0000000000007948 */ /* 0x000fea0003800000 */
[----:B0-----:R-:W-:-:S04]  /*14890*/  LOP3.LUT R2, R10, R4, RZ, 0xfc, !PT ;  /* 0x000000040a027212 */ /* 0x001fc800078efcff */
[----:B------:R-:W-:Y:S02]  /*148a0*/  IADD3 R2, R22, R2, RZ ;  /* 0x0000000216027210 */ /* 0x000fe40007ffe0ff */
[----:B--2---:R-:W-:-:S03]  /*148b0*/  LOP3.LUT R12, R10, R11, RZ, 0xfc, !PT ;  /* 0x0000000b0a0c7212 */ /* 0x004fc600078efcff */
[----:B------:R-:W0:Y:S02]  /*148c0*/  LDSM.16.MT88.4 R4, [R2+0x6000] ;  /* 0x006000000204783b */ /* 0x000e240000004200 */
        /* <DEDUP_REMOVED lines=38> */
.L_x_493:
[----:B------:R-:W2:Y:S01]  /*14b30*/  S2R R2, SR_TID.X ;  /* 0x0000000000027919 */ /* 0x000ea20000002100 */
[----:B-1----:R1:W-:Y:S01]  /*14b40*/  SYNCS.ARRIVE.TRANS64.A1T0 RZ, [R3+URZ+0x13250], RZ ;  /* 0x013250ff03ff79a7 */ /* 0x0023e2000810003f */
[----:B------:R-:W-:Y:S02]  /*14b50*/  IMAD.MOV.U32 R6, RZ, RZ, R24 ;  /* 0x000000ffff067224 */ /* 0x000fe400078e0018 */
[----:B------:R-:W-:Y:S01]  /*14b60*/  IMAD.MOV.U32 R7, RZ, RZ, R26 ;  /* 0x000000ffff077224 */ /* 0x000fe200078e001a */
[----:B--2---:R-:W-:Y:S01]  /*14b70*/  LOP3.LUT R2, R2, 0x7f, RZ, 0xc0, !PT ;  /* 0x0000007f02027812 */ /* 0x004fe200078ec0ff */
[----:B------:R-:W-:Y:S03]  /*14b80*/  BAR.SYNC.DEFER_BLOCKING 0x2, 0x80 ;  /* 0x0082000000007b1d */ /* 0x000fe60000010000 */
[----:B------:R-:W-:-:S13]  /*14b90*/  ISETP.NE.AND P0, PT, R2, RZ, PT ;  /* 0x000000ff0200720c */ /* 0x000fda0003f05270 */
[----:B-1----:R-:W-:-:S05]  /*14ba0*/  @!P0 VIADD R3, R3, 0x13280 ;  /* 0x0001328003038836 */ /* 0x002fca0000000000 */
[----:B------:R-:W-:-:S04]  /*14bb0*/  @!P0 PRMT R3, RZ, 0x654, R3 ;  /* 0x00000654ff038816 */ /* 0x000fc80000000003 */
[----:B------:R2:W-:Y:S01]  /*14bc0*/  @!P0 SYNCS.ARRIVE.TRANS64.RED.A1T0 RZ, [R3+URZ], RZ ;  /* 0x000000ff03ff89a7 */ /* 0x0005e2000810043f */
[C---:B------:R-:W-:Y:S01]  /*14bd0*/  ISETP.GT.AND P0, PT, R0.reuse, RZ, PT ;  /* 0x000000ff0000720c */ /* 0x040fe20003f04270 */
[----:B------:R-:W-:-:S12]  /*14be0*/  VIADD R0, R0, 0xffffffff ;  /* 0xffffffff00007836 */ /* 0x000fd80000000000 */
[----:B--2---:R-:W-:Y:S05]  /*14bf0*/  @P0 BRA `(.L_x_494) ;  /* 0xfffffff4001c0947 */ /* 0x004fea000383ffff */
.L_x_474:
[----:B------:R-:W1:Y:S02]  /*14c00*/  S2R R2, SR_TID.X ;  /* 0x0000000000027919 */ /* 0x000e640000002100 */
[----:B-1----:R-:W-:Y:S02]  /*14c10*/  LOP3.LUT R3, R2, 0x7f, RZ, 0xc0, !PT ;  /* 0x0000007f02037812 */ /* 0x002fe400078ec0ff */
[----:B------:R-:W2:Y:S01]  /*14c20*/  LDL R2, [R1+0x48] ;  /* 0x0000480001027983 */ /* 0x000ea20000100800 */
[----:B------:R-:W-:Y:S01]  /*14c30*/  BSSY B0, `(.L_x_495) ;  /* 0x0000010000007945 */ /* 0x000fe20003800000 */
[----:B------:R-:W-:Y:S02]  /*14c40*/  ISETP.NE.AND P0, PT, R3, RZ, PT ;  /* 0x000000ff0300720c */ /* 0x000fe40003f05270 */
[----:B--2---:R-:W-:-:S11]  /*14c50*/  ISETP.NE.AND P2, PT, R2, 0x3, PT ;  /* 0x000000030200780c */ /* 0x004fd60003f45270 */
[----:B------:R-:W-:Y:S05]  /*14c60*/  @P0 BRA `(.L_x_496) ;  /* 0x0000000000300947 */ /* 0x000fea0003800000 */
[----:B------:R-:W1:Y:S01]  /*14c70*/  S2R R5, SR_LANEID ;  /* 0x0000000000057919 */ /* 0x000e620000000000 */
[----:B------:R-:W-:Y:S01]  /*14c80*/  VOTEU.ANY UR4, UPT, PT ;  /* 0x0000000000047886 */ /* 0x000fe200038e0100 */
[----:B------:R-:W2:Y:S01]  /*14c90*/  LDC.64 R2, c[0x0][0xc60] ;  /* 0x00031800ff027b82 */ /* 0x000ea20000000a00 */
[----:B------:R-:W1:Y:S02]  /*14ca0*/  FLO.U32 R0, UR4 ;  /* 0x0000000400007d00 */ /* 0x000e6400080e0000 */
[----:B-1----:R-:W-:-:S06]  /*14cb0*/  ISETP.EQ.U32.AND P1, PT, R0, R5, PT ;  /* 0x000000050000720c */ /* 0x002fcc0003f22070 */
[----:B------:R-:W2:Y:S07]  /*14cc0*/  POPC R5, UR4 ;  /* 0x0000000400057d09 */ /* 0x000eae0008000000 */
[----:B--2---:R-:W2:Y:S01]  /*14cd0*/  @P1 ATOMG.E.ADD.STRONG.GPU PT, R3, desc[UR40][R2.64], R5 ;  /* 0x00000005020319a8 */ /* 0x004ea200081ee1e8 */
[----:B------:R-:W1:Y:S02]  /*14ce0*/  S2R R4, SR_LTMASK ;  /* 0x0000000000047919 */ /* 0x000e640000003900 */
[----:B-1----:R-:W-:-:S04]  /*14cf0*/  LOP3.LUT R4, R4, UR4, RZ, 0xc0, !PT ;  /* 0x0000000404047c12 */ /* 0x002fc8000f8ec0ff */
[----:B0-----:R-:W0:Y:S01]  /*14d00*/  POPC R7, R4 ;  /* 0x0000000400077309 */ /* 0x001e220000000000 */
[----:B--2---:R-:W0:Y:S02]  /*14d10*/  SHFL.IDX PT, R0, R3, R0, 0x1f ;  /* 0x00001f0003007589 */ /* 0x004e2400000e0000 */
[----:B0-----:R-:W-:-:S07]  /*14d20*/  IADD3 R16, R0, UR36, R7 ;  /* 0x0000002400107c10 */ /* 0x001fce000fffe007 */
.L_x_496:
[----:B------:R-:W-:Y:S05]  /*14d30*/  BSYNC B0 ;  /* 0x0000000000007941 */ /* 0x000fea0003800000 */
.L_x_495:
[----:B------:R-:W-:Y:S05]  /*14d40*/  @!P2 BRA `(.L_x_497) ;  /* 0x000000000004a947 */ /* 0x000fea0003800000 */
[----:B------:R-:W-:Y:S01]  /*14d50*/  BPT.TRAP 0x1 ;  /* 0x000000040000795c */ /* 0x000fe20000300000 */
.L_x_497:
[----:B------:R-:W2:Y:S01]  /*14d60*/  LDL R2, [R1+0x18] ;  /* 0x0000180001027983 */ /* 0x000ea20000100800 */
[----:B------:R-:W-:Y:S01]  /*14d70*/  LOP3.LUT R0, R26, 0x1, RZ, 0x3c, !PT ;  /* 0x000000011a007812 */ /* 0x000fe200078e3cff */
[----:B------:R-:W-:Y:S01]  /*14d80*/  IMAD R3, R24, 0x8, R22 ;  /* 0x0000000818037824 */ /* 0x000fe200078e0216 */
[----:B------:R-:W-:Y:S02]  /*14d90*/  BSSY B0, `(.L_x_498) ;  /* 0x0000005000007945 */ /* 0x000fe40003800000 */
[----:B------:R-:W-:-:S04]  /*14da0*/  SHF.L.U32 R0, R0, 0x1f, RZ ;  /* 0x0000001f00007819 */ /* 0x000fc800000006ff */
[----:B------:R-:W1:Y:S01]  /*14db0*/  SYNCS.PHASECHK.TRANS64.TRYWAIT P1, [R3+URZ+0x13270], R0 ;  /* 0x01327000030075a7 */ /* 0x000e62000802017f */
[----:B--2---:R-:W-:Y:S01]  /*14dc0*/  ISETP.NE.AND P2, PT, R2, 0x3, PT ;  /* 0x000000030200780c */ /* 0x004fe20003f45270 */
[----:B-1----:R-:W-:-:S12]  /*14dd0*/  @!P1 BRA `(.L_x_499) ;  /* 0x0000002400989947 */ /* 0x002fd80003800000 */
.L_x_585:
[----:B------:R-:W-:Y:S05]  /*14de0*/  BSYNC B0 ;  /* 0x0000000000007941 */ /* 0x000fea0003800000 */
.L_x_498:
[----:B------:R-:W-:Y:S05]  /*14df0*/  @!P2 BRA `(.L_x_500) ;  /* 0x000000000004a947 */ /* 0x000fea0003800000 */
[----:B------:R-:W-:Y:S01]  /*14e00*/  BPT.TRAP 0x1 ;  /* 0x000000040000795c */ /* 0x000fe20000300000 */
.L_x_500:
[----:B-1----:R-:W-:-:S04]  /*14e10*/  SHF.L.U32 R0, R26, 0x1f, RZ ;  /* 0x0000001f1a007819 */ /* 0x002fc800000006ff */
[----:B------:R-:W1:Y:S02]  /*14e20*/  SYNCS.PHASECHK.TRANS64.TRYWAIT P1, [R3+URZ+0x13260], R0 ;  /* 0x01326000030075a7 */ /* 0x000e64000802017f */
[----:B-1----:R-:W-:Y:S05]  /*14e30*/  @!P1 BRA `(.L_x_501) ;  /* 0x0000002400949947 */ /* 0x002fea0003800000 */
.L_x_586:
[----:B------:R-:W2:Y:S04]  /*14e40*/  LDL R4, [R1+0xc] ;  /* 0x00000c0001047983 */ /* 0x000ea80000100800 */
[----:B0-----:R-:W3:Y:S01]  /*14e50*/  LDL R10, [R1+0x8] ;  /* 0x00000800010a7983 */ /* 0x001ee20000100800 */
[----:B------:R-:W-:Y:S01]  /*14e60*/  IMAD R2, R24, 0x2800, RZ ;  /* 0x0000280018027824 */ /* 0x000fe200078e02ff */
[----:B------:R-:W-:Y:S05]  /*14e70*/  WARPSYNC.ALL ;  /* 0x0000000000007948 */ /* 0x000fea0003800000 */
[----:B--2---:R-:W-:-:S04]  /*14e80*/  LOP3.LUT R5, R2, R4, RZ, 0xfc, !PT ;  /* 0x0000000402057212 */ /* 0x004fc800078efcff */
[----:B-1----:R-:W-:Y:S02]  /*14e90*/  IADD3 R0, R22, R5, RZ ;  /* 0x0000000516007210 */ /* 0x002fe40007ffe0ff */
[----:B---3--:R-:W-:-:S03]  /*14ea0*/  LOP3.LUT R2, R2, R10, RZ, 0xfc, !PT ;  /* 0x0000000a02027212 */ /* 0x008fc600078efcff */
        /* <DEDUP_REMOVED lines=39> */
.L_x_502:
[----:B-1----:R1:W-:Y:S01]  /*15120*/  SYNCS.ARRIVE.TRANS64.A1T0 RZ, [R3+URZ+0x13250], RZ ;  /* 0x013250ff03ff79a7 */ /* 0x0023e2000810003f */
[----:B------:R-:W-:Y:S02]  /*15130*/  @!P0 VIADD R0, R3, 0x13280 ;  /* 0x0001328003008836 */ /* 0x000fe40000000000 */
[----:B------:R-:W-:-:S03]  /*15140*/  VIADD R24, R24, 0x1 ;  /* 0x0000000118187836 */ /* 0x000fc60000000000 */
[----:B------:R-:W-:Y:S01]  /*15150*/  @!P0 PRMT R0, RZ, 0x654, R0 ;  /* 0x00000654ff008816 */ /* 0x000fe20000000000 */
[----:B------:R-:W-:Y:S06]  /*15160*/  BAR.SYNC.DEFER_BLOCKING 0x2, 0x80 ;  /* 0x0082000000007b1d */ /* 0x000fec0000010000 */
[----:B------:R2:W-:Y:S01]  /*15170*/  @!P0 SYNCS.ARRIVE.TRANS64.RED.A1T0 RZ, [R0+URZ], RZ ;  /* 0x000000ff00ff89a7 */ /* 0x0005e2000810043f */
[----:B------:R-:W-:-:S04]  /*15180*/  ISETP.NE.AND P0, PT, R24, 0x2, PT ;  /* 0x000000021800780c */ /* 0x000fc80003f05270 */
[----:B-1----:R-:W-:Y:S02]  /*15190*/  SEL R3, RZ, 0x1, P0 ;  /* 0x00000001ff037807 */ /* 0x002fe40000000000 */
[----:B------:R-:W-:Y:S02]  /*151a0*/  SEL R24, R24, RZ, P0 ;  /* 0x000000ff18187207 */ /* 0x000fe40000000000 */
[----:B--2---:R-:W-:-:S07]  /*151b0*/  LOP3.LUT R26, R26, R3, RZ, 0x3c, !PT ;  /* 0x000000031a1a7212 */ /* 0x004fce00078e3cff */
.L_x_451:
[----:B------:R-:W2:Y:S02]  /*151c0*/  LDL R0, [R1] ;  /* 0x0000000001007983 */ /* 0x000ea40000100800 */
[----:B--2---:R-:W-:-:S13]  /*151d0*/  LOP3.LUT P0, RZ, R0, 0x2, RZ, 0xc0, !PT ;  /* 0x0000000200ff7812 */ /* 0x004fda000780c0ff */
[----:B------:R-:W-:Y:S05]  /*151e0*/  @!P0 BRA `(.L_x_503) ;  /* 0x0000000000248947 */ /* 0x000fea0003800000 */
[----:B------:R-:W-:Y:S05]  /*151f0*/  WARPSYNC.ALL ;  /* 0x0000000000007948 */ /* 0x000fea0003800000 */
[----:B------:R-:W1:Y:S08]  /*15200*/  S2UR UR5, SR_CgaCtaId ;  /* 0x00000000000579c3 */ /* 0x000e700000008800 */
[----:B------:R-:W-:Y:S06]  /*15210*/  BAR.SYNC.DEFER_BLOCKING 0x5, 0x200 ;  /* 0x0148000000007b1d */ /* 0x000fec0000010000 */
[----:B------:R-:W-:-:S02]  /*15220*/  UMOV UR4, 0x400 ;  /* 0x0000040000047882 */ /* 0x000fc40000000000 */
[----:B-1----:R-:W-:-:S06]  /*15230*/  ULEA UR4, UR5, UR4, 0x18 ;  /* 0x0000000405047291 */ /* 0x002fcc000f8ec03f */
[----:B------:R-:W-:-:S05]  /*15240*/  IMAD.U32 R22, RZ, RZ, UR4 ;  /* 0x00000004ff167e24 */ /* 0x000fca000f8e00ff */
[----:B------:R1:W2:Y:S01]  /*15250*/  LDS.128 R16, [R22+0x132d0] ;  /* 0x0132d00016107984 */ /* 0x0002a20000000c00 */
[----:B------:R-:W-:Y:S06]  /*15260*/  BAR.ARV 0x4, 0x200 ;  /* 0x0108000000007b1d */ /* 0x000fec0000002000 */
[----:B------:R-:W-:Y:S05]  /*15270*/  BRA `(.L_x_504) ;  /* 0x0000000800407947 */ /* 0x000fea0003800000 */
.L_x_503:
[----:B------:R-:W0:Y:S01]  /*15280*/  S2R R0, SR_TID.X ;  /* 0x0000000000007919 */ /* 0x000e220000002100 */
[----:B------:R-:W-:Y:S01]  /*15290*/  UMOV UR4, 0xffffffff ;  /* 0xffffffff00047882 */ /* 0x000fe20000000000 */
[----:B0-----:R-:W-:-:S04]  /*152a0*/  LOP3.LUT R8, R0, 0x1f, RZ, 0xc0, !PT ;  /* 0x0000001f00087812 */ /* 0x001fc800078ec0ff */
[----:B------:R-:W-:Y:S01]  /*152b0*/  ISETP.NE.AND P0, PT, R8, 0x1f, PT ;  /* 0x0000001f0800780c */ /* 0x000fe20003f05270 */
[----:B------:R-:W-:-:S12]  /*152c0*/  BRA.DIV UR4, `(.L_x_505) ;  /* 0x0000002204847947 */ /* 0x000fd8000b800000 */
[----:B------:R-:W-:Y:S01]  /*152d0*/  IMAD.IADD R5, R19, 0x1, R8 ;  /* 0x0000000113057824 */ /* 0x000fe200078e0208 */
[----:B------:R-:W-:-:S04]  /*152e0*/  ULDC UR4, c[0x0][0xc3c] ;  /* 0x00030f0000047ab9 */ /* 0x000fc80000000800 */
[----:B------:R-:W-:-:S13]  /*152f0*/  ISETP.GE.OR P1, PT, R5, UR4, !P0 ;  /* 0x0000000405007c0c */ /* 0x000fda000c726670 */
[----:B------:R-:W0:Y:S02]  /*15300*/  @!P1 LDC.64 R2, c[0x0][0xc80] ;  /* 0x00032000ff029b82 */ /* 0x000e240000000a00 */
[----:B0-----:R-:W-:-:S06]  /*15310*/  @!P1 IMAD.WIDE R2, R5, 0x4, R2 ;  /* 0x0000000405029825 */ /* 0x001fcc00078e0202 */
[----:B------:R0:W2:Y:S01]  /*15320*/  @!P1 LDG.E R3, desc[UR40][R2.64] ;  /* 0x0000002802039981 */ /* 0x0000a2000c1e1900 */
[C---:B------:R-:W-:Y:S02]  /*15330*/  ISETP.GE.U32.AND P2, PT, R8.reuse, 0x2, PT ;  /* 0x000000020800780c */ /* 0x040fe40003f46070 */
[C---:B------:R-:W-:Y:S01]  /*15340*/  ISETP.GE.U32.AND P3, PT, R8.reuse, 0x4, PT ;  /* 0x000000040800780c */ /* 0x040fe20003f66070 */
[----:B------:R-:W-:Y:S01]  /*15350*/  SHFL.IDX PT, R0, R16, RZ, 0x1f ;  /* 0x00001fff10007589 */ /* 0x000fe200000e0000 */
[C---:B------:R-:W-:Y:S02]  /*15360*/  ISETP.GE.U32.AND P4, PT, R8.reuse, 0x8, PT ;  /* 0x000000080800780c */ /* 0x040fe40003f86070 */
[----:B------:R-:W-:Y:S01]  /*15370*/  ISETP.GE.U32.AND P5, PT, R8, 0x10, PT ;  /* 0x000000100800780c */ /* 0x000fe20003fa6070 */
[----:B------:R-:W-:Y:S01]  /*15380*/  SHFL.IDX PT, R4, R16, 0x1, 0x1f ;  /* 0x00201f0010047f89 */ /* 0x000fe200000e0000 */
[----:B0-----:R-:W-:Y:S01]  /*15390*/  IMAD.MOV.U32 R2, RZ, RZ, RZ ;  /* 0x000000ffff027224 */ /* 0x001fe200078e00ff */
[----:B--2---:R-:W-:-:S02]  /*153a0*/  @!P1 MOV R2, R3 ;  /* 0x0000000300029202 */ /* 0x004fc40000000f00 */
[----:B------:R-:W-:-:S03]  /*153b0*/  ISETP.NE.AND P1, PT, R8, RZ, PT ;  /* 0x000000ff0800720c */ /* 0x000fc60003f25270 */
        /* <DEDUP_REMOVED lines=15> */
[----:B------:R0:W1:Y:S02]  /*154b0*/  SHFL.IDX PT, R14, R3, 0x1f, 0x1f ;  /* 0x03e01f00030e7f89 */ /* 0x00006400000e0000 */
.L_x_596:
[----:B------:R-:W-:Y:S02]  /*154c0*/  ULDC UR4, c[0x0][0xc38] ;  /* 0x00030e0000047ab9 */ /* 0x000fe40000000800 */
[----:B------:R-:W-:-:S04]  /*154d0*/  IMAD.U32 R16, RZ, RZ, UR4 ;  /* 0x00000004ff107e24 */ /* 0x000fc8000f8e00ff */
[----:B-1----:R-:W-:-:S05]  /*154e0*/  IMAD R5, R14, R16, RZ ;  /* 0x000000100e057224 */ /* 0x002fca00078e02ff */
[----:B------:R-:W-:-:S04]  /*154f0*/  IADD3 R4, R4, R5, RZ ;  /* 0x0000000504047210 */ /* 0x000fc80007ffe0ff */
[----:B------:R-:W-:-:S13]  /*15500*/  ISETP.GT.AND P6, PT, R4, R0, PT ;  /* 0x000000000400720c */ /* 0x000fda0003fc4270 */
[----:B------:R-:W-:Y:S05]  /*15510*/  @P6 BRA `(.L_x_506) ;  /* 0x00000000009c6947 */ /* 0x000fea0003800000 */
.L_x_511:
[----:B------:R-:W1:Y:S01]  /*15520*/  LDC R6, c[0x0][0xc3c] ;  /* 0x00030f00ff067b82 */ /* 0x000e620000000800 */
[----:B------:R-:W-:-:S05]  /*15530*/  VIADD R19, R19, 0x1f ;  /* 0x0000001f13137836 */ /* 0x000fca0000000000 */
[----:B-1----:R-:W-:-:S13]  /*15540*/  ISETP.GE.AND P6, PT, R19, R6, PT ;  /* 0x000000061300720c */ /* 0x002fda0003fc6270 */
[----:B------:R-:W-:Y:S05]  /*15550*/  @P6 BRA `(.L_x_507) ;  /* 0x0000000400446947 */ /* 0x000fea0003800000 */
[----:B------:R-:W1:Y:S01]  /*15560*/  S2R R2, SR_TID.X ;  /* 0x0000000000027919 */ /* 0x000e620000002100 */
[----:B------:R-:W-:Y:S01]  /*15570*/  BSSY B0, `(.L_x_508) ;  /* 0x0000009000007945 */ /* 0x000fe20003800000 */
[----:B-1----:R-:W-:-:S05]  /*15580*/  LOP3.LUT R2, R2, 0x1f, RZ, 0xc0, !PT ;  /* 0x0000001f02027812 */ /* 0x002fca00078ec0ff */
[----:B------:R-:W-:Y:S02]  /*15590*/  IMAD.IADD R5, R19, 0x1, R2 ;  /* 0x0000000113057824 */ /* 0x000fe400078e0202 */
[----:B------:R-:W-:-:S03]  /*155a0*/  IMAD.MOV.U32 R2, RZ, RZ, RZ ;  /* 0x000000ffff027224 */ /* 0x000fc600078e00ff */
[----:B------:R-:W-:-:S13]  /*155b0*/  ISETP.GE.OR P6, PT, R5, R6, !P0 ;  /* 0x000000060500720c */ /* 0x000fda00047c6670 */
[----:B------:R-:W-:Y:S05]  /*155c0*/  @P6 BRA `(.L_x_509) ;  /* 0x00000000000c6947 */ /* 0x000fea0003800000 */
[----:B0-----:R-:W0:Y:S02]  /*155d0*/  LDC.64 R2, c[0x0][0xc80] ;  /* 0x00032000ff027b82 */ /* 0x001e240000000a00 */
[----:B0-----:R-:W-:-:S06]  /*155e0*/  IMAD.WIDE R2, R5, 0x4, R2 ;  /* 0x0000000405027825 */ /* 0x001fcc00078e0202 */
[----:B------:R1:W5:Y:S02]  /*155f0*/  LDG.E R2, desc[UR40][R2.64] ;  /* 0x0000002802027981 */ /* 0x000364000c1e1900 */
.L_x_509:
[----:B------:R-:W-:Y:S05]  /*15600*/  BSYNC B0 ;  /* 0x0000000000007941 */ /* 0x000fea0003800000 */
.L_x_508:
[----:B------:R-:W-:-:S03]  /*15610*/  UMOV UR4, 0xffffffff ;  /* 0xffffffff00047882 */ /* 0x000fc60000000000 */
[----:B------:R-:W-:Y:S05]  /*15620*/  BRA.DIV UR4, `(.L_x_510) ;  /* 0x0000002204d07947 */ /* 0x000fea000b800000 */
[----:B-----5:R-:W2:Y:S02]  /*15630*/  SHFL.UP PT, R14, R2, 0x1, RZ ;  /* 0x04200000020e7989 */ /* 0x020ea400000e00ff */
[----:B--2---:R-:W-:-:S05]  /*15640*/  SEL R13, R14, RZ, P1 ;  /* 0x000000ff0e0d7207 */ /* 0x004fca0000800000 */
[----:B------:R-:W-:-:S05]  /*15650*/  IMAD.IADD R13, R2, 0x1, R13 ;  /* 0x00000001020d7824 */ /* 0x000fca00078e020d */
[----:B------:R-:W2:Y:S02]  /*15660*/  SHFL.UP PT, R14, R13, 0x2, RZ ;  /* 0x044000000d0e7989 */ /* 0x000ea400000e00ff */
[----:B--2---:R-:W-:-:S05]  /*15670*/  SEL R14, R14, RZ, P2 ;  /* 0x000000ff0e0e7207 */ /* 0x004fca0001000000 */
[----:B------:R-:W-:-:S05]  /*15680*/  IMAD.IADD R5, R13, 0x1, R14 ;  /* 0x000000010d057824 */ /* 0x000fca00078e020e */
[----:B------:R-:W2:Y:S02]  /*15690*/  SHFL.UP PT, R14, R5, 0x4, RZ ;  /* 0x04800000050e7989 */ /* 0x000ea400000e00ff */
[----:B--2---:R-:W-:-:S05]  /*156a0*/  SEL R6, R14, RZ, P3 ;  /* 0x000000ff0e067207 */ /* 0x004fca0001800000 */
[----:B------:R-:W-:-:S05]  /*156b0*/  IMAD.IADD R6, R5, 0x1, R6 ;  /* 0x0000000105067824 */ /* 0x000fca00078e0206 */
[----:B------:R-:W2:Y:S02]  /*156c0*/  SHFL.UP PT, R14, R6, 0x8, RZ ;  /* 0x05000000060e7989 */ /* 0x000ea400000e00ff */
[----:B--2---:R-:W-:-:S04]  /*156d0*/  SEL R7, R14, RZ, P4 ;  /* 0x000000ff0e077207 */ /* 0x004fc80002000000 */
[----:B------:R-:W-:-:S05]  /*156e0*/  IADD3 R7, R6, R7, RZ ;  /* 0x0000000706077210 */ /* 0x000fca0007ffe0ff */
[----:B------:R-:W2:Y:S02]  /*156f0*/  SHFL.UP PT, R14, R7, 0x10, RZ ;  /* 0x06000000070e7989 */ /* 0x000ea400000e00ff */
[----:B--2---:R-:W-:-:S05]  /*15700*/  SEL R14, R14, RZ, P5 ;  /* 0x000000ff0e0e7207 */ /* 0x004fca0002800000 */
[----:B01----:R-:W-:-:S05]  /*15710*/  IMAD.IADD R3, R7, 0x1, R14 ;  /* 0x0000000107037824 */ /* 0x003fca00078e020e */
[----:B------:R0:W1:Y:S02]  /*15720*/  SHFL.IDX PT, R14, R3, 0x1f, 0x1f ;  /* 0x03e01f00030e7f89 */ /* 0x00006400000e0000 */
.L_x_604:
[----:B------:R-:W-:Y:S02]  /*15730*/  ULDC UR4, c[0x0][0xc38] ;  /* 0x00030e0000047ab9 */ /* 0x000fe40000000800 */
[----:B------:R-:W-:-:S04]  /*15740*/  IMAD.U32 R16, RZ, RZ, UR4 ;  /* 0x00000004ff107e24 */ /* 0x000fc8000f8e00ff */
[----:B-1----:R-:W-:-:S04]  /*15750*/  IMAD R5, R14, R16, RZ ;  /* 0x000000100e057224 */ /* 0x002fc800078e02ff */
[----:B------:R-:W-:-:S05]  /*15760*/  IMAD.IADD R4, R5, 0x1, R4 ;  /* 0x0000000105047824 */ /* 0x000fca00078e0204 */
[----:B------:R-:W-:-:S13]  /*15770*/  ISETP.GT.AND P6, PT, R4, R0, PT ;  /* 0x000000000400720c */ /* 0x000fda0003fc4270 */
[----:B------:R-:W-:Y:S05]  /*15780*/  @!P6 BRA `(.L_x_511) ;  /* 0xfffffffc0064e947 */ /* 0x000fea000383ffff */
.L_x_506:
[----:B------:R-:W-:Y:S01]  /*15790*/  IMAD.IADD R6, R4, 0x1, -R5 ;  /* 0x0000000104067824 */ /* 0x000fe200078e0a05 */
[----:B------:R-:W-:-:S03]  /*157a0*/  UMOV UR4, 0xffffffff ;  /* 0xffffffff00047882 */ /* 0x000fc60000000000 */
[----:B------:R-:W-:-:S05]  /*157b0*/  IMAD R5, R3, R16, R6 ;  /* 0x0000001003057224 */ /* 0x000fca00078e0206 */
[----:B------:R-:W-:Y:S01]  /*157c0*/  ISETP.GT.AND P6, PT, R5, R0, PT ;  /* 0x000000000500720c */ /* 0x000fe20003fc4270 */
[----:B------:R-:W-:-:S12]  /*157d0*/  BRA.DIV UR4, `(.L_x_512) ;  /* 0x0000002604207947 */ /* 0x000fd8000b800000 */
[----:B------:R-:W-:-:S04]  /*157e0*/  VOTE.ANY R5, PT, !P6 ;  /* 0x0000000000057806 */ /* 0x000fc800070e0100 */
[----:B------:R-:W1:Y:S02]  /*157f0*/  POPC R4, R5 ;  /* 0x0000000500047309 */ /* 0x000e640000000000 */
[----:B-1----:R1:W2:Y:S02]  /*15800*/  SHFL.IDX PT, R17, R2, R4, 0x1f ;  /* 0x00001f0402117589 */ /* 0x0022a400000e0000 */
.L_x_608:
[----:B------:R-:W-:Y:S01]  /*15810*/  ISETP.NE.AND P0, PT, R5, RZ, PT ;  /* 0x000000ff0500720c */ /* 0x000fe20003f05270 */
[----:B------:R-:W-:-:S12]  /*15820*/  IMAD.MOV.U32 R14, RZ, RZ, RZ ;  /* 0x000000ffff0e7224 */ /* 0x000fd800078e00ff */
[----:B------:R-:W-:Y:S05]  /*15830*/  @!P0 BRA `(.L_x_513) ;  /* 0x0000000000108947 */ /* 0x000fea0003800000 */
[----:B------:R-:W-:Y:S01]  /*15840*/  UMOV UR4, 0xffffffff ;  /* 0xffffffff00047882 */ /* 0x000fe20000000000 */
[----:B------:R-:W-:Y:S02]  /*15850*/  VIADD R12, R4, 0xffffffff ;  /* 0xffffffff040c7836 */ /* 0x000fe40000000000 */
[----:B------:R-:W-:Y:S05]  /*15860*/  BRA.DIV UR4, `(.L_x_514) ;  /* 0x0000002604447947 */ /* 0x000fea000b800000 */
[----:B------:R3:W4:Y:S02]  /*15870*/  SHFL.IDX PT, R14, R3, R12, 0x1f ;  /* 0x00001f0c030e7589 */ /* 0x00072400000e0000 */
.L_x_513:
[-C--:B--2---:R-:W-:Y:S01]  /*15880*/  IABS R5, R17.reuse ;  /* 0x0000001100057213 */ /* 0x084fe20000000000 */
[----:B----4-:R-:W-:Y:S01]  /*15890*/  IMAD R16, R14, R16, R6 ;  /* 0x000000100e107224 */ /* 0x010fe200078e0206 */
[----:B------:R-:W-:Y:S01]  /*158a0*/  IABS R8, R17 ;  /* 0x0000001100087213 */ /* 0x000fe20000000000 */
[----:B------:R-:W-:Y:S01]  /*158b0*/  IMAD.IADD R19, R4, 0x1, R19 ;  /* 0x0000000104137824 */ /* 0x000fe200078e0213 */
[----:B------:R-:W2:Y:S01]  /*158c0*/  I2F.RP R6, R5 ;  /* 0x0000000500067306 */ /* 0x000ea20000209400 */
[----:B------:R-:W-:-:S07]  /*158d0*/  IMAD.IADD R0, R0, 0x1, -R16 ;  /* 0x0000000100007824 */ /* 0x000fce00078e0a10 */
[----:B--2---:R-:W2:Y:S02]  /*158e0*/  MUFU.RCP R6, R6 ;  /* 0x0000000600067308 */ /* 0x004ea40000001000 */
[----:B--2---:R-:W-:Y:S01]  /*158f0*/  IADD3 R7, R6, 0xffffffe, RZ ;  /* 0x0ffffffe06077810 */ /* 0x004fe20007ffe0ff */
[----:B------:R-:W-:-:S05]  /*15900*/  IMAD.MOV R6, RZ, RZ, -R8 ;  /* 0x000000ffff067224 */ /* 0x000fca00078e0a08 */
[----:B0--3--:R-:W1:Y:S02]  /*15910*/  F2I.FTZ.U32.TRUNC.NTZ R3, R7 ;  /* 0x0000000700037305 */ /* 0x009e64000021f000 */
[----:B-1----:R-:W-:-:S04]  /*15920*/  IMAD.MOV R2, RZ, RZ, -R3 ;  /* 0x000000ffff027224 */ /* 0x002fc800078e0a03 */
[----:B------:R-:W-:Y:S02]  /*15930*/  IMAD R9, R2, R5, RZ ;  /* 0x0000000502097224 */ /* 0x000fe400078e02ff */
[----:B------:R-:W-:-:S04]  /*15940*/  IMAD.MOV.U32 R2, RZ, RZ, RZ ;  /* 0x000000ffff027224 */ /* 0x000fc800078e00ff */
[----:B------:R-:W-:Y:S01]  /*15950*/  IMAD.HI.U32 R2, R3, R9, R2 ;  /* 0x0000000903027227 */ /* 0x000fe200078e0002 */
[----:B------:R-:W-:-:S05]  /*15960*/  IABS R3, R0 ;  /* 0x0000000000037213 */ /* 0x000fca0000000000 */
        /* <DEDUP_REMOVED lines=9> */
[----:B------:R-:W-:-:S05]  /*15a00*/  @P0 IADD3 R2, R2, 0x1, RZ ;  /* 0x0000000102020810 */ /* 0x000fca0007ffe0ff */
[----:B------:R-:W-:Y:S01]  /*15a10*/  @!P2 IMAD.MOV R2, RZ, RZ, -R2 ;  /* 0x000000ffff02a224 */ /* 0x000fe200078e0a02 */
[----:B------:R-:W-:-:S05]  /*15a20*/  @!P1 LOP3.LUT R2, RZ, R17, RZ, 0x33, !PT ;  /* 0x00000011ff029212 */ /* 0x000fca00078e33ff */
[--C-:B------:R-:W-:Y:S02]  /*15a30*/  IMAD.MOV R3, RZ, RZ, -R2.reuse ;  /* 0x000000ffff037224 */ /* 0x100fe400078e0a02 */
[----:B------:R-:W-:Y:S02]  /*15a40*/  IMAD.MOV.U32 R18, RZ, RZ, R2 ;  /* 0x000000ffff127224 */ /* 0x000fe400078e0002 */
[----:B------:R-:W-:Y:S01]  /*15a50*/  IMAD R17, R17, R3, R0 ;  /* 0x0000000311117224 */ /* 0x000fe200078e0200 */
[----:B------:R-:W-:Y:S06]  /*15a60*/  BRA `(.L_x_515) ;  /* 0x00000000001c7947 */ /* 0x000fec0003800000 */
.L_x_507:
[----:B------:R-:W-:Y:S01]  /*15a70*/  UMOV UR4, URZ ;  /* 0x0000003f00047c82 */ /* 0x000fe20008000000 */
[----:B------:R-:W-:Y:S01]  /*15a80*/  UMOV UR5, URZ ;  /* 0x0000003f00057c82 */ /* 0x000fe20008000000 */
[----:B------:R-:W-:Y:S01]  /*15a90*/  ULDC UR6, c[0x0][0xc3c] ;  /* 0x00030f0000067ab9 */ /* 0x000fe20000000800 */
[----:B------:R-:W-:Y:S01]  /*15aa0*/  IMAD.MOV.U32 R16, RZ, RZ, R0 ;  /* 0x000000ffff107224 */ /* 0x000fe200078e0000 */
[----:B------:R-:W-:Y:S01]  /*15ab0*/  MOV R18, UR5 ;  /* 0x0000000500127c02 */ /* 0x000fe20008000f00 */
[----:B------:R-:W-:Y:S02]  /*15ac0*/  IMAD.U32 R17, RZ, RZ, UR4 ;  /* 0x00000004ff117e24 */ /* 0x000fe4000f8e00ff */
[----:B------:R-:W-:-:S07]  /*15ad0*/  IMAD.U32 R19, RZ, RZ, UR6 ;  /* 0x00000006ff137e24 */ /* 0x000fce000f8e00ff */
.L_x_515:
[----:B------:R-:W1:Y:S01]  /*15ae0*/  S2R R0, SR_TID.X ;  /* 0x0000000000007919 */ /* 0x000e620000002100 */
[----:B------:R-:W-:Y:S05]  /*15af0*/  WARPSYNC.ALL ;  /* 0x0000000000007948 */ /* 0x000fea0003800000 */
[----:B------:R-:W-:Y:S01]  /*15b00*/  BAR.SYNC.DEFER_BLOCKING 0x4, 0x200 ;  /* 0x0108000000007b1d */ /* 0x000fe20000010000 */
[----:B-1----:R-:W-:-:S04]  /*15b10*/  LOP3.LUT R0, R0, 0x1f, RZ, 0xc0, !PT ;  /* 0x0000001f00007812 */ /* 0x002fc800078ec0ff */
[----:B------:R-:W-:-:S13]  /*15b20*/  ISETP.NE.AND P0, PT, R0, RZ, PT ;  /* 0x000000ff0000720c */ /* 0x000fda0003f05270 */
[----:B0-----:R-:W0:Y:S01]  /*15b30*/  @!P0 S2R R3, SR_CgaCtaId ;  /* 0x0000000000038919 */ /* 0x001e220000008800 */
[----:B------:R-:W-:-:S04]  /*15b40*/  @!P0 MOV R0, 0x400 ;  /* 0x0000040000008802 */ /* 0x000fc80000000f00 */
[----:B0-----:R-:W-:-:S05]  /*15b50*/  @!P0 LEA R22, R3, R0, 0x18 ;  /* 0x0000000003168211 */ /* 0x001fca00078ec0ff */
[----:B------:R3:W-:Y:S01]  /*15b60*/  @!P0 STS.128 [R22+0x132d0], R16 ;  /* 0x0132d01016008388 */ /* 0x0007e20000000c00 */
[----:B------:R-:W-:Y:S06]  /*15b70*/  BAR.ARV 0x5, 0x200 ;  /* 0x0148000000007b1d */ /* 0x000fec0000002000 */
.L_x_504:
[----:B------:R-:W-:Y:S02]  /*15b80*/  ULDC UR4, c[0x0][0xc3c] ;  /* 0x00030f0000047ab9 */ /* 0x000fe40000000800 */
[----:B--2---:R-:W-:-:S13]  /*15b90*/  ISETP.GE.AND P0, PT, R19, UR4, PT ;  /* 0x0000000413007c0c */ /* 0x004fda000bf06270 */
[----:B------:R-:W-:Y:S05]  /*15ba0*/  @!P0 BRA `(.L_x_516) ;  /* 0xffffffb400e48947 */ /* 0x000fea000383ffff */
[----:B------:R-:W-:Y:S05]  /*15bb0*/  BSYNC B7 ;  /* 0x0000000000077941 */ /* 0x000fea0003800000 */
.L_x_414:
[----:B--2---:R-:W2:Y:S01]  /*15bc0*/  LDL.LU R0, [R1+0x40] ;  /* 0x0000400001007983 */ /* 0x004ea20000300800 */
[----:B------:R-:W-:Y:S01]  /*15bd0*/  BSSY B0, `(.L_x_517) ;  /* 0x000000b000007945 */ /* 0x000fe20003800000 */
[----:B------:R-:W4:Y:S01]  /*15be0*/  S2R R5, SR_CgaCtaId ;  /* 0x0000000000057919 */ /* 0x000f220000008800 */
[----:B--2---:R-:W-:-:S05]  /*15bf0*/  VIADD R0, R0, 0x1 ;  /* 0x0000000100007836 */ /* 0x004fca0000000000 */
[----:B0-----:R-:W-:-:S04]  /*15c00*/  LEA.HI R2, R0, R0, RZ, 0x1 ;  /* 0x0000000000027211 */ /* 0x001fc800078f08ff */
[----:B------:R-:W-:Y:S02]  /*15c10*/  LOP3.LUT R3, R2, 0xfffffffe, RZ, 0xc0, !PT ;  /* 0xfffffffe02037812 */ /* 0x000fe400078ec0ff */
[----:B------:R-:W-:-:S03]  /*15c20*/  MOV R2, 0x400 ;  /* 0x0000040000027802 */ /* 0x000fc60000000f00 */
[----:B------:R-:W-:Y:S01]  /*15c30*/  IMAD.IADD R0, R0, 0x1, -R3 ;  /* 0x0000000100007824 */ /* 0x000fe200078e0a03 */
[----:B----4-:R-:W-:-:S04]  /*15c40*/  LEA R9, R5, R2, 0x18 ;  /* 0x0000000205097211 */ /* 0x010fc800078ec0ff */
[----:B------:R-:W-:-:S04]  /*15c50*/  SHF.L.U32 R0, R0, 0x1f, RZ ;  /* 0x0000001f00007819 */ /* 0x000fc800000006ff */
[----:B------:R-:W0:Y:S02]  /*15c60*/  SYNCS.PHASECHK.TRANS64.TRYWAIT P0, [R9+URZ+0x13220], R0 ;  /* 0x01322000090075a7 */ /* 0x000e24000800017f */
[----:B0-----:R-:W-:Y:S05]  /*15c70*/  @!P0 BRA `(.L_x_518) ;  /* 0x0000002000648947 */ /* 0x001fea0003800000 */
.L_x_611:
[----:B------:R-:W-:Y:S05]  /*15c80*/  BSYNC B0 ;  /* 0x0000000000007941 */ /* 0x000fea0003800000 */
.L_x_517:
[----:B------:R-:W-:-:S03]  /*15c90*/  UMOV UR4, 0xffffffff ;  /* 0xffffffff00047882 */ /* 0x000fc60000000000 */
[----:B------:R-:W-:Y:S05]  /*15ca0*/  BRA.DIV UR4, `(.L_x_519) ;  /* 0x00000022046c7947 */ /* 0x000fea000b800000 */
[----:B0-----:R-:W0:Y:S02]  /*15cb0*/  S2R R0, SR_TID.X ;  /* 0x0000000000007919 */ /* 0x001e240000002100 */
[----:B0-----:R-:W-:-:S04]  /*15cc0*/  SHF.R.U32.HI R0, RZ, 0x5, R0 ;  /* 0x00000005ff007819 */ /* 0x001fc80000011600 */
[----:B------:R-:W-:-:S05]  /*15cd0*/  LOP3.LUT R0, R0, 0x3, RZ, 0xc0, !PT ;  /* 0x0000000300007812 */ /* 0x000fca00078ec0ff */
[----:B------:R0:W2:Y:S02]  /*15ce0*/  SHFL.IDX PT, R14, R0, RZ, 0x1f ;  /* 0x00001fff000e7589 */ /* 0x0000a400000e0000 */
.L_x_614:
[----:B--2---:R-:W-:-:S13]  /*15cf0*/  ISETP.NE.AND P0, PT, R14, RZ, PT ;  /* 0x000000ff0e00720c */ /* 0x004fda0003f05270 */
[----:B------:R-:W-:Y:S05]  /*15d00*/  @P0 BRA `(.L_x_307) ;  /* 0x0000000000a40947 */ /* 0x000fea0003800000 */
[----:B------:R-:W-:-:S03]  /*15d10*/  UMOV UR4, 0xffffffff ;  /* 0xffffffff00047882 */ /* 0x000fc60000000000 */
[----:B------:R-:W-:Y:S05]  /*15d20*/  BRA.DIV UR4, `(.L_x_520) ;  /* 0x0000002204807947 */ /* 0x000fea000b800000 */
[----:B------:R-:W-:-:S13]  /*15d30*/  ELECT P6, URZ, PT ;  /* 0x00000000003f782f */ /* 0x000fda00038c0000 */
.L_x_617:
[----:B------:R-:W-:Y:S05]  /*15d40*/  @!P6 BRA `(.L_x_307) ;  /* 0x000000000094e947 */ /* 0x000fea0003800000 */
[----:B0-----:R-:W2:Y:S02]  /*15d50*/  LDL.LU R0, [R1+0x34] ;  /* 0x0000340001007983 */ /* 0x001ea40000300800 */
[----:B--2---:R-:W-:-:S04]  /*15d60*/  LOP3.LUT R0, R0, 0x2, RZ, 0xfc, !PT ;  /* 0x0000000200007812 */ /* 0x004fc800078efcff */
[----:B------:R-:W-:-:S13]  /*15d70*/  ISETP.NE.AND P0, PT, R0, 0x3, PT ;  /* 0x000000030000780c */ /* 0x000fda0003f05270 */
[----:B------:R-:W-:Y:S05]  /*15d80*/  @!P0 BRA `(.L_x_521) ;  /* 0x0000000000048947 */ /* 0x000fea0003800000 */
[----:B------:R-:W-:Y:S01]  /*15d90*/  BPT.TRAP 0x1 ;  /* 0x000000040000795c */ /* 0x000fe20000300000 */
.L_x_521:
        /* <DEDUP_REMOVED lines=12> */
.L_x_618:
[----:B------:R-:W2:Y:S02]  /*15e60*/  SYNCS.PHASECHK.TRANS64.TRYWAIT P1, [R3+URZ], R0 ;  /* 0x00000000030075a7 */ /* 0x000ea4000802017f */
[----:B--2---:R-:W-:Y:S05]  /*15e70*/  @!P1 BRA `(.L_x_523) ;  /* 0x0000002000609947 */ /* 0x004fea0003800000 */
.L_x_619:
[----:B------:R-:W-:Y:S05]  /*15e80*/  @!P0 BRA `(.L_x_524) ;  /* 0x0000000000048947 */ /* 0x000fea0003800000 */
[----:B------:R-:W-:Y:S01]  /*15e90*/  BPT.TRAP 0x1 ;  /* 0x000000040000795c */ /* 0x000fe20000300000 */
.L_x_524:
[----:B--2---:R-:W-:-:S04]  /*15ea0*/  IMAD R3, R24, 0x8, R9 ;  /* 0x0000000818037824 */ /* 0x004fc800078e0209 */
[----:B------:R-:W2:Y:S02]  /*15eb0*/  SYNCS.PHASECHK.TRANS64.TRYWAIT P1, [R3+URZ+0x13260], R2 ;  /* 0x01326002030075a7 */ /* 0x000ea4000802017f */
[----:B--2---:R-:W-:Y:S05]  /*15ec0*/  @!P1 BRA `(.L_x_525) ;  /* 0x0000002000609947 */ /* 0x004fea0003800000 */
.L_x_620:
[----:B------:R-:W-:Y:S05]  /*15ed0*/  @!P0 BRA `(.L_x_526) ;  /* 0x0000000000048947 */ /* 0x000fea0003800000 */
[----:B------:R-:W-:Y:S01]  /*15ee0*/  BPT.TRAP 0x1 ;  /* 0x000000040000795c */ /* 0x000fe20000300000 */
.L_x_526:
[----:B------:R-:W-:-:S04]  /*15ef0*/  IMAD R5, R4, 0x8, R9 ;  /* 0x0000000804057824 */ /* 0x000fc800078e0209 */
[----:B------:R-:W4:Y:S02]  /*15f00*/  SYNCS.PHASECHK.TRANS64.TRYWAIT P1, [R5+URZ+0x13260], R0 ;  /* 0x01326000050075a7 */ /* 0x000f24000802017f */
[----:B----4-:R-:W-:Y:S05]  /*15f10*/  @!P1 BRA `(.L_x_527) ;  /* 0x0000002000609947 */ /* 0x010fea0003800000 */
.L_x_621:
[----:B------:R-:W-:Y:S05]  /*15f20*/  @!P0 BRA `(.L_x_528) ;  /* 0x0000000000048947 */ /* 0x000fea0003800000 */
[----:B------:R-:W-:Y:S01]  /*15f30*/  BPT.TRAP 0x1 ;  /* 0x000000040000795c */ /* 0x000fe20000300000 */
.L_x_528:
[----:B------:R-:W5:Y:S02]  /*15f40*/  SYNCS.PHASECHK.TRANS64.TRYWAIT P0, [R3+URZ+0x13280], R2 ;  /* 0x01328002030075a7 */ /* 0x000f64000800017f */
[----:B-----5:R-:W-:Y:S05]  /*15f50*/  @!P0 BRA `(.L_x_529) ;  /* 0x0000002000648947 */ /* 0x020fea0003800000 */
.L_x_530:
[----:B------:R0:W0:Y:S02]  /*15f60*/  SYNCS.PHASECHK.TRANS64.TRYWAIT P0, [R5+URZ+0x13280], R0 ;  /* 0x01328000050075a7 */ /* 0x000024000800017f */
[----:B0-----:R-:W-:Y:S05]  /*15f70*/  @!P0 NANOSLEEP.SYNCS 0x989680 ;  /* 0x009896800000895d */ /* 0x001fea0003900000 */
[----:B------:R-:W0:Y:S02]  /*15f80*/  @!P0 SYNCS.PHASECHK.TRANS64 P0, [R5+URZ+0x13280], R0 ;  /* 0x01328000050085a7 */ /* 0x000e24000800007f */
[----:B0-----:R-:W-:Y:S05]  /*15f90*/  @!P0 BRA `(.L_x_530) ;  /* 0xfffffffc00f08947 */ /* 0x001fea000383ffff */
.L_x_307:
[----:B------:R-:W-:Y:S05]  /*15fa0*/  BSYNC B8 ;  /* 0x0000000000087941 */ /* 0x000fea0003800000 */
.L_x_304:
[----:B------:R-:W-:Y:S05]  /*15fb0*/  EXIT ;  /* 0x000000000000794d */ /* 0x000fea0003800000 */
.L_x_323:
[----:B0-----:R0:W1:Y:S02]  /*15fc0*/  SYNCS.PHASECHK.TRANS64.TRYWAIT P5, [R74+URZ+0x13290], R75 ;  /* 0x0132904b4a0075a7 */ /* 0x00106400080a017f */
[----:B-1----:R-:W-:Y:S05]  /*15fd0*/  @!P5 NANOSLEEP.SYNCS 0x989680 ;  /* 0x009896800000d95d */ /* 0x002fea0003900000 */
[----:B------:R-:W1:Y:S02]  /*15fe0*/  @!P5 SYNCS.PHASECHK.TRANS64 P5, [R74+URZ+0x13290], R75 ;  /* 0x0132904b4a00d5a7 */ /* 0x000e6400080a007f */
[----:B-1----:R-:W-:Y:S05]  /*15ff0*/  @!P5 BRA `(.L_x_323) ;  /* 0xfffffffc00f0d947 */ /* 0x002fea000383ffff */
[----:B------:R-:W-:Y:S05]  /*16000*/  BRA `(.L_x_531) ;  /* 0xfffffec4008c7947 */ /* 0x000fea000383ffff */
.L_x_333:
[----:B-1----:R1:W2:Y:S02]  /*16010*/  SYNCS.PHASECHK.TRANS64.TRYWAIT P5, [R74+URZ+0x13290], R75 ;  /* 0x0132904b4a0075a7 */ /* 0x0022a400080a017f */
[----:B--2---:R-:W-:Y:S05]  /*16020*/  @!P5 NANOSLEEP.SYNCS 0x989680 ;  /* 0x009896800000d95d */ /* 0x004fea0003900000 */
[----:B------:R-:W2:Y:S02]  /*16030*/  @!P5 SYNCS.PHASECHK.TRANS64 P5, [R74+URZ+0x13290], R75 ;  /* 0x0132904b4a00d5a7 */ /* 0x000ea400080a007f */
[----:B--2---:R-:W-:Y:S05]  /*16040*/  @!P5 BRA `(.L_x_333) ;  /* 0xfffffffc00f0d947 */ /* 0x004fea000383ffff */
[----:B------:R-:W-:Y:S05]  /*16050*/  BRA `(.L_x_532) ;  /* 0xfffffed400a47947 */ /* 0x000fea000383ffff */
.L_x_338:
[----:B0-----:R0:W1:Y:S02]  /*16060*/  SYNCS.PHASECHK.TRANS64.TRYWAIT P1, [R74+URZ+0x13290], R75 ;  /* 0x0132904b4a0075a7 */ /* 0x001064000802017f */
[----:B-1----:R-:W-:Y:S05]  /*16070*/  @!P1 NANOSLEEP.SYNCS 0x989680 ;  /* 0x009896800000995d */ /* 0x002fea0003900000 */
[----:B------:R-:W1:Y:S02]  /*16080*/  @!P1 SYNCS.PHASECHK.TRANS64 P1, [R74+URZ+0x13290], R75 ;  /* 0x0132904b4a0095a7 */ /* 0x000e64000802007f */
[----:B-1----:R-:W-:Y:S05]  /*16090*/  @!P1 BRA `(.L_x_338) ;  /* 0xfffffffc00f09947 */ /* 0x002fea000383ffff */
[----:B------:R-:W-:Y:S05]  /*160a0*/  BRA `(.L_x_533) ;  /* 0xfffffee400b07947 */ /* 0x000fea000383ffff */
.L_x_342:
[----:B------:R0:W0:Y:S02]  /*160b0*/  SYNCS.PHASECHK.TRANS64.TRYWAIT P0, [R74+URZ+0x132b0], R75 ;  /* 0x0132b04b4a0075a7 */ /* 0x000024000800017f */
[----:B0-----:R-:W-:Y:S05]  /*160c0*/  @!P0 NANOSLEEP.SYNCS 0x989680 ;  /* 0x009896800000895d */ /* 0x001fea0003900000 */
[----:B------:R-:W0:Y:S02]  /*160d0*/  @!P0 SYNCS.PHASECHK.TRANS64 P0, [R74+URZ+0x132b0], R75 ;  /* 0x0132b04b4a0085a7 */ /* 0x000e24000800007f */
[----:B0-----:R-:W-:Y:S05]  /*160e0*/  @!P0 BRA `(.L_x_342) ;  /* 0xfffffffc00f08947 */ /* 0x001fea000383ffff */
[----:B------:R-:W-:Y:S05]  /*160f0*/  BRA `(.L_x_534) ;  /* 0xfffffee800107947 */ /* 0x000fea000383ffff */
.L_x_360:
[----:B------:R-:W-:Y:S01]  /*16100*/  BSSY B1, `(.L_x_535) ;  /* 0x0000008000017945 */ /* 0x000fe20003800000 */
[----:B------:R-:W-:Y:S02]  /*16110*/  IMAD.MOV.U32 R13, RZ, RZ, R28 ;  /* 0x000000ffff0d7224 */ /* 0x000fe400078e001c */
[----:B------:R-:W-:Y:S02]  /*16120*/  IMAD.MOV.U32 R12, RZ, RZ, RZ ;  /* 0x000000ffff0c7224 */ /* 0x000fe400078e00ff */
[----:B------:R-:W-:Y:S02]  /*16130*/  IMAD.MOV.U32 R11, RZ, RZ, 0x1e1f ;  /* 0x00001e1fff0b7424 */ /* 0x000fe400078e00ff */
[----:B------:R-:W-:-:S07]  /*16140*/  IMAD.MOV.U32 R15, RZ, RZ, -0x1 ;  /* 0xffffffffff0f7424 */ /* 0x000fce00078e00ff */
[----:B------:R-:W-:Y:S05]  /*16150*/  WARPSYNC.COLLECTIVE R15, `(.L_x_536) ;  /* 0x000000000f087348 */ /* 0x000fea0003c00000 */
[----:B------:R0:W1:Y:S02]  /*16160*/  SHFL.IDX P6, R14, R13, R12, R11 ;  /* 0x0000000c0d0e7389 */ /* 0x00006400000c000b */
[----:B01----:R-:W-:Y:S01]  /*16170*/  ENDCOLLECTIVE ;  /* 0x000000000000791b */ /* 0x003fe20003800000 */
.L_x_536:
[----:B------:R-:W-:Y:S05]  /*16180*/  BSYNC B1 ;  /* 0x0000000000017941 */ /* 0x000fea0003800000 */
.L_x_535:
[----:B------:R-:W-:Y:S01]  /*16190*/  IMAD.MOV.U32 R13, RZ, RZ, R26 ;  /* 0x000000ffff0d7224 */ /* 0x000fe200078e001a */
[----:B------:R-:W-:Y:S01]  /*161a0*/  MOV R0, R14 ;  /* 0x0000000e00007202 */ /* 0x000fe20000000f00 */
[----:B------:R-:W-:Y:S02]  /*161b0*/  IMAD.MOV.U32 R12, RZ, RZ, RZ ;  /* 0x000000ffff0c7224 */ /* 0x000fe400078e00ff */
[----:B------:R-:W-:Y:S02]  /*161c0*/  IMAD.MOV.U32 R11, RZ, RZ, 0x1e1f ;  /* 0x00001e1fff0b7424 */ /* 0x000fe400078e00ff */
[----:B------:R-:W-:-:S07]  /*161d0*/  IMAD.MOV.U32 R15, RZ, RZ, -0x1 ;  /* 0xffffffffff0f7424 */ /* 0x000fce00078e00ff */
[----:B------:R-:W-:Y:S05]  /*161e0*/  WARPSYNC.COLLECTIVE R15, `(.L_x_537) ;  /* 0x000000000f087348 */ /* 0x000fea0003c00000 */
[----:B------:R0:W1:Y:S02]  /*161f0*/  SHFL.IDX P6, R14, R13, R12, R11 ;  /* 0x0000000c0d0e7389 */ /* 0x00006400000c000b */
[----:B01----:R-:W-:Y:S01]  /*16200*/  ENDCOLLECTIVE ;  /* 0x000000000000791b */ /* 0x003fe20003800000 */
.L_x_537:
[----:B------:R-:W-:Y:S02]  /*16210*/  IMAD.MOV.U32 R13, RZ, RZ, R30 ;  /* 0x000000ffff0d7224 */ /* 0x000fe400078e001e */
[----:B------:R-:W-:-:S07]  /*16220*/  IMAD.MOV.U32 R27, RZ, RZ, R14 ;  /* 0x000000ffff1b7224 */ /* 0x000fce00078e000e */
[----:B------:R-:W-:Y:S05]  /*16230*/  WARPSYNC.COLLECTIVE R15, `(.L_x_538) ;  /* 0x000000000f087348 */ /* 0x000fea0003c00000 */
[----:B------:R0:W1:Y:S02]  /*16240*/  SHFL.IDX P6, R14, R13, R12, R11 ;  /* 0x0000000c0d0e7389 */ /* 0x00006400000c000b */
[----:B01----:R-:W-:Y:S01]  /*16250*/  ENDCOLLECTIVE ;  /* 0x000000000000791b */ /* 0x003fe20003800000 */
.L_x_538:
[----:B------:R-:W-:Y:S01]  /*16260*/  IMAD.MOV.U32 R13, RZ, RZ, R24 ;  /* 0x000000ffff0d7224 */ /* 0x000fe200078e0018 */
[----:B------:R-:W-:-:S07]  /*16270*/  MOV R3, R14 ;  /* 0x0000000e00037202 */ /* 0x000fce0000000f00 */
[----:B------:R-:W-:Y:S05]  /*16280*/  WARPSYNC.COLLECTIVE R15, `(.L_x_539) ;  /* 0x000000000f087348 */ /* 0x000fea0003c00000 */
[----:B------:R0:W1:Y:S02]  /*16290*/  SHFL.IDX P6, R14, R13, R12, R11 ;  /* 0x0000000c0d0e7389 */ /* 0x00006400000c000b */
[----:B01----:R-:W-:Y:S01]  /*162a0*/  ENDCOLLECTIVE ;  /* 0x000000000000791b */ /* 0x003fe20003800000 */
.L_x_539:
[----:B------:R-:W-:Y:S05]  /*162b0*/  BRA `(.L_x_540) ;  /* 0xfffffef000d87947 */ /* 0x000fea000383ffff */
.L_x_364:
[----:B-1----:R1:W3:Y:S02]  /*162c0*/  SYNCS.PHASECHK.TRANS64.TRYWAIT P0, [R16+URZ+0x13200], R25 ;  /* 0x01320019100075a7 */ /* 0x0022e4000800017f */
[----:B---3--:R-:W-:Y:S05]  /*162d0*/  @!P0 NANOSLEEP.SYNCS 0x989680 ;  /* 0x009896800000895d */ /* 0x008fea0003900000 */
[----:B------:R-:W3:Y:S02]  /*162e0*/  @!P0 SYNCS.PHASECHK.TRANS64 P0, [R16+URZ+0x13200], R25 ;  /* 0x01320019100085a7 */ /* 0x000ee4000800007f */
[----:B---3--:R-:W-:Y:S05]  /*162f0*/  @!P0 BRA `(.L_x_364) ;  /* 0xfffffffc00f08947 */ /* 0x008fea000383ffff */
[----:B------:R-:W-:Y:S05]  /*16300*/  BRA `(.L_x_541) ;  /* 0xfffffef400707947 */ /* 0x000fea000383ffff */
.L_x_368:
        /* <DEDUP_REMOVED lines=8> */
.L_x_543:
[----:B------:R-:W-:Y:S05]  /*16390*/  BSYNC B1 ;  /* 0x0000000000017941 */ /* 0x000fea0003800000 */
.L_x_542:
[----:B------:R-:W-:Y:S01]  /*163a0*/  MOV R13, R26 ;  /* 0x0000001a000d7202 */ /* 0x000fe20000000f00 */
[----:B------:R-:W-:Y:S02]  /*163b0*/  IMAD.MOV.U32 R12, RZ, RZ, RZ ;  /* 0x000000ffff0c7224 */ /* 0x000fe400078e00ff */
[----:B------:R-:W-:Y:S02]  /*163c0*/  IMAD.MOV.U32 R11, RZ, RZ, 0x1e1f ;  /* 0x00001e1fff0b7424 */ /* 0x000fe400078e00ff */
[----:B------:R-:W-:Y:S02]  /*163d0*/  IMAD.MOV.U32 R15, RZ, RZ, -0x1 ;  /* 0xffffffffff0f7424 */ /* 0x000fe400078e00ff */
[----:B------:R-:W-:-:S07]  /*163e0*/  IMAD.MOV.U32 R0, RZ, RZ, R14 ;  /* 0x000000ffff007224 */ /* 0x000fce00078e000e */
[----:B------:R-:W-:Y:S05]  /*163f0*/  WARPSYNC.COLLECTIVE R15, `(.L_x_544) ;  /* 0x000000000f087348 */ /* 0x000fea0003c00000 */
[----:B------:R0:W1:Y:S02]  /*16400*/  SHFL.IDX P6, R14, R13, R12, R11 ;  /* 0x0000000c0d0e7389 */ /* 0x00006400000c000b */
[----:B01----:R-:W-:Y:S01]  /*16410*/  ENDCOLLECTIVE ;  /* 0x000000000000791b */ /* 0x003fe20003800000 */
.L_x_544:
[----:B------:R-:W-:Y:S02]  /*16420*/  IMAD.MOV.U32 R13, RZ, RZ, R30 ;  /* 0x000000ffff0d7224 */ /* 0x000fe400078e001e */
[----:B------:R-:W-:-:S07]  /*16430*/  IMAD.MOV.U32 R27, RZ, RZ, R14 ;  /* 0x000000ffff1b7224 */ /* 0x000fce00078e000e */
[----:B------:R-:W-:Y:S05]  /*16440*/  WARPSYNC.COLLECTIVE R15, `(.L_x_545) ;  /* 0x000000000f087348 */ /* 0x000fea0003c00000 */
[----:B------:R0:W1:Y:S02]  /*16450*/  SHFL.IDX P6, R14, R13, R12, R11 ;  /* 0x0000000c0d0e7389 */ /* 0x00006400000c000b */
[----:B01----:R-:W-:Y:S01]  /*16460*/  ENDCOLLECTIVE ;  /* 0x000000000000791b */ /* 0x003fe20003800000 */
.L_x_545:
[----:B------:R-:W-:Y:S01]  /*16470*/  MOV R13, R24 ;  /* 0x00000018000d7202 */ /* 0x000fe20000000f00 */
[----:B------:R-:W-:-:S07]  /*16480*/  IMAD.MOV.U32 R3, RZ, RZ, R14 ;  /* 0x000000ffff037224 */ /* 0x000fce00078e000e */
[----:B------:R-:W-:Y:S05]  /*16490*/  WARPSYNC.COLLECTIVE R15, `(.L_x_546) ;  /* 0x000000000f087348 */ /* 0x000fea0003c00000 */
[----:B------:R0:W1:Y:S02]  /*164a0*/  SHFL.IDX P6, R14, R13, R12, R11 ;  /* 0x0000000c0d0e7389 */ /* 0x00006400000c000b */
[----:B01----:R-:W-:Y:S01]  /*164b0*/  ENDCOLLECTIVE ;  /* 0x000000000000791b */ /* 0x003fe20003800000 */
.L_x_546:
[----:B------:R-:W-:Y:S05]  /*164c0*/  BRA `(.L_x_547) ;  /* 0xffffff0400207947 */ /* 0x000fea000383ffff */
.L_x_372:
[----:B-1----:R1:W3:Y:S02]  /*164d0*/  SYNCS.PHASECHK.TRANS64.TRYWAIT P1, [R16+URZ+0x13200], R21 ;  /* 0x01320015100075a7 */ /* 0x0022e4000802017f */
[----:B---3--:R-:W-:Y:S05]  /*164e0*/  @!P1 NANOSLEEP.SYNCS 0x989680 ;  /* 0x009896800000995d */ /* 0x008fea0003900000 */
[----:B------:R-:W3:Y:S02]  /*164f0*/  @!P1 SYNCS.PHASECHK.TRANS64 P1, [R16+URZ+0x13200], R21 ;  /* 0x01320015100095a7 */ /* 0x000ee4000802007f */
[----:B---3--:R-:W-:Y:S05]  /*16500*/  @!P1 BRA `(.L_x_372) ;  /* 0xfffffffc00f09947 */ /* 0x008fea000383ffff */
[----:B------:R-:W-:Y:S05]  /*16510*/  BRA `(.L_x_548) ;  /* 0xffffff0400987947 */ /* 0x000fea000383ffff */
.L_x_376:
[----:B-1----:R1:W4:Y:S02]  /*16520*/  SYNCS.PHASECHK.TRANS64.TRYWAIT P1, [R0+URZ+0x13230], R7 ;  /* 0x01323007000075a7 */ /* 0x002324000802017f */
[----:B----4-:R-:W-:Y:S05]  /*16530*/  @!P1 NANOSLEEP.SYNCS 0x989680 ;  /* 0x009896800000995d */ /* 0x010fea0003900000 */
[----:B------:R-:W4:Y:S02]  /*16540*/  @!P1 SYNCS.PHASECHK.TRANS64 P1, [R0+URZ+0x13230], R7 ;  /* 0x01323007000095a7 */ /* 0x000f24000802007f */
[----:B----4-:R-:W-:Y:S05]  /*16550*/  @!P1 BRA `(.L_x_376) ;  /* 0xfffffffc00f09947 */ /* 0x010fea000383ffff */
[----:B------:R-:W-:Y:S05]  /*16560*/  BRA `(.L_x_375) ;  /* 0xffffff1400f47947 */ /* 0x000fea000383ffff */
.L_x_383:
[----:B-1----:R1:W2:Y:S02]  /*16570*/  SYNCS.PHASECHK.TRANS64.TRYWAIT P1, [R13+URZ+0x13230], R10 ;  /* 0x0132300a0d0075a7 */ /* 0x0022a4000802017f */
[----:B--2---:R-:W-:Y:S05]  /*16580*/  @!P1 NANOSLEEP.SYNCS 0x989680 ;  /* 0x009896800000995d */ /* 0x004fea0003900000 */
[----:B------:R-:W2:Y:S02]  /*16590*/  @!P1 SYNCS.PHASECHK.TRANS64 P1, [R13+URZ+0x13230], R10 ;  /* 0x0132300a0d0095a7 */ /* 0x000ea4000802007f */
[----:B--2---:R-:W-:Y:S05]  /*165a0*/  @!P1 BRA `(.L_x_383) ;  /* 0xfffffffc00f09947 */ /* 0x004fea000383ffff */
[----:B------:R-:W-:Y:S05]  /*165b0*/  BRA `(.L_x_382) ;  /* 0xffffff4800f47947 */ /* 0x000fea000383ffff */
.L_x_388:
[----:B-1----:R1:W2:Y:S02]  /*165c0*/  SYNCS.PHASECHK.TRANS64.TRYWAIT P1, [R14+URZ+0x13250], R9 ;  /* 0x013250090e0075a7 */ /* 0x0022a4000802017f */
[----:B--2---:R-:W-:Y:S05]  /*165d0*/  @!P1 NANOSLEEP.SYNCS 0x989680 ;  /* 0x009896800000995d */ /* 0x004fea0003900000 */
[----:B------:R-:W2:Y:S02]  /*165e0*/  @!P1 SYNCS.PHASECHK.TRANS64 P1, [R14+URZ+0x13250], R9 ;  /* 0x013250090e0095a7 */ /* 0x000ea4000802007f */
[----:B--2---:R-:W-:Y:S05]  /*165f0*/  @!P1 BRA `(.L_x_388) ;  /* 0xfffffffc00f09947 */ /* 0x004fea000383ffff */
[----:B------:R-:W-:Y:S05]  /*16600*/  BRA `(.L_x_387) ;  /* 0xffffff5000647947 */ /* 0x000fea000383ffff */
.L_x_395:
[----:B--2---:R2:W3:Y:S02]  /*16610*/  SYNCS.PHASECHK.TRANS64.TRYWAIT P1, [R8+URZ+0x13250], R3 ;  /* 0x01325003080075a7 */ /* 0x0044e4000802017f */
[----:B---3--:R-:W-:Y:S05]  /*16620*/  @!P1 NANOSLEEP.SYNCS 0x989680 ;  /* 0x009896800000995d */ /* 0x008fea0003900000 */
[----:B------:R-:W3:Y:S02]  /*16630*/  @!P1 SYNCS.PHASECHK.TRANS64 P1, [R8+URZ+0x13250], R3 ;  /* 0x01325003080095a7 */ /* 0x000ee4000802007f */
[----:B---3--:R-:W-:Y:S05]  /*16640*/  @!P1 BRA `(.L_x_395) ;  /* 0xfffffffc00f09947 */ /* 0x008fea000383ffff */
[----:B------:R-:W-:Y:S05]  /*16650*/  BRA `(.L_x_394) ;  /* 0xffffff7800607947 */ /* 0x000fea000383ffff */
.L_x_420:
[----:B------:R-:W0:Y:S01]  /*16660*/  S2R R6, SR_TID.X ;  /* 0x0000000000067919 */ /* 0x000e220000002100 */
[----:B------:R-:W-:Y:S01]  /*16670*/  BSSY B1, `(.L_x_549) ;  /* 0x000000a000017945 */ /* 0x000fe20003800000 */
[----:B------:R-:W-:Y:S02]  /*16680*/  IMAD.MOV.U32 R12, RZ, RZ, RZ ;  /* 0x000000ffff0c7224 */ /* 0x000fe400078e00ff */
[----:B------:R-:W-:Y:S02]  /*16690*/  IMAD.MOV.U32 R11, RZ, RZ, 0x1f ;  /* 0x0000001fff0b7424 */ /* 0x000fe400078e00ff */
[----:B------:R-:W-:Y:S01]  /*166a0*/  IMAD.MOV.U32 R15, RZ, RZ, -0x1 ;  /* 0xffffffffff0f7424 */ /* 0x000fe200078e00ff */
[----:B0-----:R-:W-:-:S04]  /*166b0*/  SHF.R.U32.HI R6, RZ, 0x5, R6 ;  /* 0x00000005ff067819 */ /* 0x001fc80000011606 */
[----:B------:R-:W-:-:S05]  /*166c0*/  LOP3.LUT R6, R6, 0x3, RZ, 0xc0, !PT ;  /* 0x0000000306067812 */ /* 0x000fca00078ec0ff */
[----:B------:R-:W-:-:S07]  /*166d0*/  IMAD.MOV.U32 R13, RZ, RZ, R6 ;  /* 0x000000ffff0d7224 */ /* 0x000fce00078e0006 */
[----:B------:R-:W-:Y:S05]  /*166e0*/  WARPSYNC.COLLECTIVE R15, `(.L_x_550) ;  /* 0x000000000f087348 */ /* 0x000fea0003c00000 */
[----:B------:R0:W1:Y:S02]  /*166f0*/  SHFL.IDX P6, R14, R13, R12, R11 ;  /* 0x0000000c0d0e7389 */ /* 0x00006400000c000b */
[----:B01----:R-:W-:Y:S01]  /*16700*/  ENDCOLLECTIVE ;  /* 0x000000000000791b */ /* 0x003fe20003800000 */
.L_x_550:
[----:B------:R-:W-:Y:S05]  /*16710*/  BSYNC B1 ;  /* 0x0000000000017941 */ /* 0x000fea0003800000 */
.L_x_549:
[----:B------:R-:W-:Y:S05]  /*16720*/  BRA `(.L_x_551) ;  /* 0xffffffb000c07947 */ /* 0x000fea000383ffff */
.L_x_422:
[----:B------:R-:W-:Y:S01]  /*16730*/  BSSY B1, `(.L_x_552) ;  /* 0x0000006000017945 */ /* 0x000fe20003800000 */
[----:B------:R-:W-:-:S07]  /*16740*/  IMAD.MOV.U32 R15, RZ, RZ, -0x1 ;  /* 0xffffffffff0f7424 */ /* 0x000fce00078e00ff */
[----:B0-----:R-:W-:Y:S05]  /*16750*/  WARPSYNC.COLLECTIVE R15, `(.L_x_553) ;  /* 0x000000000f0c7348 */ /* 0x001fea0003c00000 */
[----:B------:R-:W-:Y:S02]  /*16760*/  ELECT P6, UR62, PT ;  /* 0x00000000003e782f */ /* 0x000fe400038c0000 */
[----:B------:R-:W-:Y:S01]  /*16770*/  MOV R14, UR62 ;  /* 0x0000003e000e7c02 */ /* 0x000fe20008000f00 */
[----:B0-----:R-:W-:Y:S10]  /*16780*/  ENDCOLLECTIVE ;  /* 0x000000000000791b */ /* 0x001ff40003800000 */
.L_x_553:
[----:B------:R-:W-:Y:S05]  /*16790*/  BSYNC B1 ;  /* 0x0000000000017941 */ /* 0x000fea0003800000 */
.L_x_552:
[----:B------:R-:W-:Y:S05]  /*167a0*/  BRA `(.L_x_421) ;  /* 0xffffffb000b87947 */ /* 0x000fea000383ffff */
.L_x_424:
[----:B0-----:R0:W1:Y:S02]  /*167b0*/  SYNCS.PHASECHK.TRANS64.TRYWAIT P0, [R22+URZ+0x13220], R5 ;  /* 0x01322005160075a7 */ /* 0x001064000800017f */
[----:B-1----:R-:W-:Y:S05]  /*167c0*/  @!P0 NANOSLEEP.SYNCS 0x989680 ;  /* 0x009896800000895d */ /* 0x002fea0003900000 */
[----:B------:R-:W1:Y:S02]  /*167d0*/  @!P0 SYNCS.PHASECHK.TRANS64 P0, [R22+URZ+0x13220], R5 ;  /* 0x01322005160085a7 */ /* 0x000e64000800007f */
[----:B-1----:R-:W-:Y:S05]  /*167e0*/  @!P0 BRA `(.L_x_424) ;  /* 0xfffffffc00f08947 */ /* 0x002fea000383ffff */
[----:B------:R-:W-:Y:S05]  /*167f0*/  BRA `(.L_x_554) ;  /* 0xffffffb000c87947 */ /* 0x000fea000383ffff */
.L_x_428:
[----:B0-----:R0:W1:Y:S02]  /*16800*/  SYNCS.PHASECHK.TRANS64.TRYWAIT P0, [R5+URZ+0x132a0], R6 ;  /* 0x0132a006050075a7 */ /* 0x001064000800017f */
[----:B-1----:R-:W-:Y:S05]  /*16810*/  @!P0 NANOSLEEP.SYNCS 0x989680 ;  /* 0x009896800000895d */ /* 0x002fea0003900000 */
[----:B------:R-:W1:Y:S02]  /*16820*/  @!P0 SYNCS.PHASECHK.TRANS64 P0, [R5+URZ+0x132a0], R6 ;  /* 0x0132a006050085a7 */ /* 0x000e64000800007f */
[----:B-1----:R-:W-:Y:S05]  /*16830*/  @!P0 BRA `(.L_x_428) ;  /* 0xfffffffc00f08947 */ /* 0x002fea000383ffff */
[----:B------:R-:W-:Y:S05]  /*16840*/  BRA `(.L_x_555) ;  /* 0xffffffb000e07947 */ /* 0x000fea000383ffff */
.L_x_433:
[----:B-1----:R1:W2:Y:S02]  /*16850*/  SYNCS.PHASECHK.TRANS64.TRYWAIT P0, [R5+URZ+0x132c0], R6 ;  /* 0x0132c006050075a7 */ /* 0x0022a4000800017f */
[----:B--2---:R-:W-:Y:S05]  /*16860*/  @!P0 NANOSLEEP.SYNCS 0x989680 ;  /* 0x009896800000895d */ /* 0x004fea0003900000 */
[----:B------:R-:W2:Y:S02]  /*16870*/  @!P0 SYNCS.PHASECHK.TRANS64 P0, [R5+URZ+0x132c0], R6 ;  /* 0x0132c006050085a7 */ /* 0x000ea4000800007f */
[----:B--2---:R-:W-:Y:S05]  /*16880*/  @!P0 BRA `(.L_x_433) ;  /* 0xfffffffc00f08947 */ /* 0x004fea000383ffff */
[----:B------:R-:W-:Y:S05]  /*16890*/  BRA `(.L_x_556) ;  /* 0xffffffb4005c7947 */ /* 0x000fea000383ffff */
.L_x_440:
[----:B0-----:R0:W1:Y:S02]  /*168a0*/  SYNCS.PHASECHK.TRANS64.TRYWAIT P1, [R5+URZ+0x132a0], R6 ;  /* 0x0132a006050075a7 */ /* 0x001064000802017f */
[----:B-1----:R-:W-:Y:S05]  /*168b0*/  @!P1 NANOSLEEP.SYNCS 0x989680 ;  /* 0x009896800000995d */ /* 0x002fea0003900000 */
[----:B------:R-:W1:Y:S02]  /*168c0*/  @!P1 SYNCS.PHASECHK.TRANS64 P1, [R5+URZ+0x132a0], R6 ;  /* 0x0132a006050095a7 */ /* 0x000e64000802007f */
[----:B-1----:R-:W-:Y:S05]  /*168d0*/  @!P1 BRA `(.L_x_440) ;  /* 0xfffffffc00f09947 */ /* 0x002fea000383ffff */
[----:B------:R-:W-:Y:S05]  /*168e0*/  BRA `(.L_x_557) ;  /* 0xffffffb800187947 */ /* 0x000fea000383ffff */
.L_x_445:
[----:B-1----:R1:W2:Y:S02]  /*168f0*/  SYNCS.PHASECHK.TRANS64.TRYWAIT P1, [R5+URZ+0x132c0], R6 ;  /* 0x0132c006050075a7 */ /* 0x0022a4000802017f */
[----:B--2---:R-:W-:Y:S05]  /*16900*/  @!P1 NANOSLEEP.SYNCS 0x989680 ;  /* 0x009896800000995d */ /* 0x004fea0003900000 */
[----:B------:R-:W2:Y:S02]  /*16910*/  @!P1 SYNCS.PHASECHK.TRANS64 P1, [R5+URZ+0x132c0], R6 ;  /* 0x0132c006050095a7 */ /* 0x000ea4000802007f */
[----:B--2---:R-:W-:Y:S05]  /*16920*/  @!P1 BRA `(.L_x_445) ;  /* 0xfffffffc00f09947 */ /* 0x004fea000383ffff */
[----:B------:R-:W-:Y:S05]  /*16930*/  BRA `(.L_x_558) ;  /* 0xffffffb800907947 */ /* 0x000fea000383ffff */
.L_x_460:
[----:B------:R-:W0:Y:S01]  /*16940*/  S2R R20, SR_TID.X ;  /* 0x0000000000147919 */ /* 0x000e220000002100 */
[----:B------:R-:W-:Y:S01]  /*16950*/  BSSY B0, `(.L_x_559) ;  /* 0x000000a000007945 */ /* 0x000fe20003800000 */
[----:B------:R-:W-:Y:S01]  /*16960*/  MOV R12, RZ ;  /* 0x000000ff000c7202 */ /* 0x000fe20000000f00 */
        /* <DEDUP_REMOVED lines=8> */
.L_x_560:
[----:B------:R-:W-:Y:S05]  /*169f0*/  BSYNC B0 ;  /* 0x0000000000007941 */ /* 0x000fea0003800000 */
.L_x_559:
[----:B------:R-:W-:Y:S05]  /*16a00*/  BRA `(.L_x_561) ;  /* 0xffffffc400007947 */ /* 0x000fea000383ffff */
.L_x_462:
[----:B------:R-:W-:Y:S01]  /*16a10*/  BSSY B0, `(.L_x_562) ;  /* 0x0000006000007945 */ /* 0x000fe20003800000 */
[----:B------:R-:W-:-:S07]  /*16a20*/  IMAD.MOV.U32 R15, RZ, RZ, -0x1 ;  /* 0xffffffffff0f7424 */ /* 0x000fce00078e00ff */
[----:B0-----:R-:W-:Y:S05]  /*16a30*/  WARPSYNC.COLLECTIVE R15, `(.L_x_563) ;  /* 0x000000000f0c7348 */ /* 0x001fea0003c00000 */
[----:B------:R-:W-:Y:S02]  /*16a40*/  ELECT P6, UR62, PT ;  /* 0x00000000003e782f */ /* 0x000fe400038c0000 */
[----:B------:R-:W-:Y:S01]  /*16a50*/  MOV R14, UR62 ;  /* 0x0000003e000e7c02 */ /* 0x000fe20008000f00 */
[----:B0-----:R-:W-:Y:S10]  /*16a60*/  ENDCOLLECTIVE ;  /* 0x000000000000791b */ /* 0x001ff40003800000 */
.L_x_563:
[----:B------:R-:W-:Y:S05]  /*16a70*/  BSYNC B0 ;  /* 0x0000000000007941 */ /* 0x000fea0003800000 */
.L_x_562:
[----:B------:R-:W-:Y:S05]  /*16a80*/  BRA `(.L_x_564) ;  /* 0xffffffc400087947 */ /* 0x000fea000383ffff */
.L_x_464:
[----:B0-----:R0:W1:Y:S02]  /*16a90*/  SYNCS.PHASECHK.TRANS64.TRYWAIT P0, [R4+URZ+0x13280], R3 ;  /* 0x01328003040075a7 */ /* 0x001064000800017f */
[----:B-1----:R-:W-:Y:S05]  /*16aa0*/  @!P0 NANOSLEEP.SYNCS 0x989680 ;  /* 0x009896800000895d */ /* 0x002fea0003900000 */
[----:B------:R-:W1:Y:S02]  /*16ab0*/  @!P0 SYNCS.PHASECHK.TRANS64 P0, [R4+URZ+0x13280], R3 ;  /* 0x01328003040085a7 */ /* 0x000e64000800007f */
[----:B-1----:R-:W-:Y:S05]  /*16ac0*/  @!P0 BRA `(.L_x_464) ;  /* 0xfffffffc00f08947 */ /* 0x002fea000383ffff */
[----:B------:R-:W-:Y:S05]  /*16ad0*/  BRA `(.L_x_565) ;  /* 0xffffffc4006c7947 */ /* 0x000fea000383ffff */
.L_x_466:
[----:B-1----:R1:W2:Y:S02]  /*16ae0*/  SYNCS.PHASECHK.TRANS64.TRYWAIT P0, [R4+URZ+0x13240], R3 ;  /* 0x01324003040075a7 */ /* 0x0022a4000800017f */
[----:B--2---:R-:W-:Y:S05]  /*16af0*/  @!P0 NANOSLEEP.SYNCS 0x989680 ;  /* 0x009896800000895d */ /* 0x004fea0003900000 */
[----:B------:R-:W2:Y:S02]  /*16b00*/  @!P0 SYNCS.PHASECHK.TRANS64 P0, [R4+URZ+0x13240], R3 ;  /* 0x01324003040085a7 */ /* 0x000ea4000800007f */
[----:B--2---:R-:W-:Y:S05]  /*16b10*/  @!P0 BRA `(.L_x_466) ;  /* 0xfffffffc00f08947 */ /* 0x004fea000383ffff */
[----:B------:R-:W-:Y:S05]  /*16b20*/  BRA `(.L_x_566) ;  /* 0xffffffc400c07947 */ /* 0x000fea000383ffff */
.L_x_470:
[----:B------:R-:W2:Y:S01]  /*16b30*/  LDL.LU R11, [R1+0x3c] ;  /* 0x00003c00010b7983 */ /* 0x000ea20000300800 */
[----:B------:R-:W-:Y:S01]  /*16b40*/  IMAD.MOV.U32 R13, RZ, RZ, R4 ;  /* 0x000000ffff0d7224 */ /* 0x000fe200078e0004 */
[----:B------:R-:W-:Y:S01]  /*16b50*/  MOV R15, 0xffffffff ;  /* 0xffffffff000f7802 */ /* 0x000fe20000000f00 */
[----:B------:R-:W-:Y:S02]  /*16b60*/  IMAD.MOV.U32 R12, RZ, RZ, RZ ;  /* 0x000000ffff0c7224 */ /* 0x000fe400078e00ff */
[----:B------:R-:W-:-:S04]  /*16b70*/  IMAD R17, R17, 0xc0, R21 ;  /* 0x000000c011117824 */ /* 0x000fc800078e0215 */
[----:B------:R-:W-:Y:S02]  /*16b80*/  VIADD R8, R17, 0x20 ;  /* 0x0000002011087836 */ /* 0x000fe40000000000 */
[----:B--2---:R-:W-:Y:S02]  /*16b90*/  IMAD R5, R11, R9, RZ ;  /* 0x000000090b057224 */ /* 0x004fe400078e02ff */
[----:B------:R-:W-:-:S03]  /*16ba0*/  IMAD.MOV.U32 R11, RZ, RZ, 0x1c1f ;  /* 0x00001c1fff0b7424 */ /* 0x000fc600078e00ff */
[----:B------:R-:W-:-:S13]  /*16bb0*/  ISETP.GE.AND P1, PT, R17, R5, PT ;  /* 0x000000051100720c */ /* 0x000fda0003f26270 */
[----:B-----5:R-:W-:Y:S05]  /*16bc0*/  WARPSYNC.COLLECTIVE R15, `(.L_x_567) ;  /* 0x000000000f087348 */ /* 0x020fea0003c00000 */
[----:B------:R0:W1:Y:S02]  /*16bd0*/  SHFL.IDX P6, R14, R13, R12, R11 ;  /* 0x0000000c0d0e7389 */ /* 0x00006400000c000b */
[----:B01---5:R-:W-:Y:S01]  /*16be0*/  ENDCOLLECTIVE ;  /* 0x000000000000791b */ /* 0x023fe20003800000 */
.L_x_567:
[----:B------:R-:W-:Y:S02]  /*16bf0*/  IMAD.MOV.U32 R13, RZ, RZ, R0 ;  /* 0x000000ffff0d7224 */ /* 0x000fe400078e0000 */
[----:B------:R-:W-:-:S07]  /*16c00*/  IMAD.MOV.U32 R7, RZ, RZ, R14 ;  /* 0x000000ffff077224 */ /* 0x000fce00078e000e */
[----:B------:R-:W-:Y:S05]  /*16c10*/  WARPSYNC.COLLECTIVE R15, `(.L_x_568) ;  /* 0x000000000f087348 */ /* 0x000fea0003c00000 */
[----:B------:R0:W1:Y:S02]  /*16c20*/  SHFL.IDX P6, R14, R13, R12, R11 ;  /* 0x0000000c0d0e7389 */ /* 0x00006400000c000b */
[----:B01----:R-:W-:Y:S01]  /*16c30*/  ENDCOLLECTIVE ;  /* 0x000000000000791b */ /* 0x003fe20003800000 */
.L_x_568:
[----:B------:R-:W-:Y:S01]  /*16c40*/  IMAD.MOV.U32 R13, RZ, RZ, R4 ;  /* 0x000000ffff0d7224 */ /* 0x000fe200078e0004 */
[----:B------:R-:W-:Y:S01]  /*16c50*/  MOV R12, 0x1 ;  /* 0x00000001000c7802 */ /* 0x000fe20000000f00 */
[----:B------:R-:W-:-:S07]  /*16c60*/  IMAD.MOV.U32 R6, RZ, RZ, R14 ;  /* 0x000000ffff067224 */ /* 0x000fce00078e000e */
[----:B------:R-:W-:Y:S05]  /*16c70*/  WARPSYNC.COLLECTIVE R15, `(.L_x_569) ;  /* 0x000000000f087348 */ /* 0x000fea0003c00000 */
[----:B------:R0:W1:Y:S02]  /*16c80*/  SHFL.IDX P6, R14, R13, R12, R11 ;  /* 0x0000000c0d0e7389 */ /* 0x00006400000c000b */
[----:B01----:R-:W-:Y:S01]  /*16c90*/  ENDCOLLECTIVE ;  /* 0x000000000000791b */ /* 0x003fe20003800000 */
.L_x_569:
[----:B------:R-:W-:-:S05]  /*16ca0*/  @!P1 IADD3 R6, P2, R20, R6, RZ ;  /* 0x0000000614069210 */ /* 0x000fca0007f5e0ff */
[----:B------:R-:W-:-:S05]  /*16cb0*/  @!P1 IMAD.X R7, RZ, RZ, R7, P2 ;  /* 0x000000ffff079224 */ /* 0x000fca00010e0607 */
[----:B------:R-:W-:Y:S01]  /*16cc0*/  @!PT LDS RZ, [RZ] ;  /* 0x00000000fffff984 */ /* 0x000fe20000000800 */
[----:B------:R-:W-:Y:S01]  /*16cd0*/  @!PT LDS RZ, [RZ] ;  /* 0x00000000fffff984 */ /* 0x000fe20000000800 */
[----:B------:R-:W-:Y:S01]  /*16ce0*/  @!PT LDS RZ, [RZ] ;  /* 0x00000000fffff984 */ /* 0x000fe20000000800 */
[----:B------:R0:W-:Y:S01]  /*16cf0*/  @!P1 LDGSTS.E.BYPASS.LTC128B.128 [R10+0xb000], desc[UR40][R6.64], !P0 ;  /* 0x0b000000060a9fae */ /* 0x0001e2000c101d68 */
[----:B------:R-:W-:Y:S01]  /*16d00*/  IMAD.MOV.U32 R13, RZ, RZ, R0 ;  /* 0x000000ffff0d7224 */ /* 0x000fe200078e0000 */
[----:B------:R-:W-:Y:S01]  /*16d10*/  ISETP.GE.AND P1, PT, R8, R5, PT ;  /* 0x000000050800720c */ /* 0x000fe20003f26270 */
[----:B0-----:R-:W-:-:S12]  /*16d20*/  IMAD.MOV.U32 R6, RZ, RZ, R14 ;  /* 0x000000ffff067224 */ /* 0x001fd800078e000e */
[----:B------:R-:W-:Y:S05]  /*16d30*/  WARPSYNC.COLLECTIVE R15, `(.L_x_570) ;  /* 0x000000000f087348 */ /* 0x000fea0003c00000 */
[----:B------:R0:W1:Y:S02]  /*16d40*/  SHFL.IDX P6, R14, R13, R12, R11 ;  /* 0x0000000c0d0e7389 */ /* 0x00006400000c000b */
[----:B01----:R-:W-:Y:S01]  /*16d50*/  ENDCOLLECTIVE ;  /* 0x000000000000791b */ /* 0x003fe20003800000 */
.L_x_570:
[----:B------:R-:W-:Y:S01]  /*16d60*/  MOV R13, R4 ;  /* 0x00000004000d7202 */ /* 0x000fe20000000f00 */
[----:B------:R-:W-:Y:S02]  /*16d70*/  IMAD.MOV.U32 R12, RZ, RZ, 0x2 ;  /* 0x00000002ff0c7424 */ /* 0x000fe400078e00ff */
[----:B------:R-:W-:-:S07]  /*16d80*/  IMAD.MOV.U32 R7, RZ, RZ, R14 ;  /* 0x000000ffff077224 */ /* 0x000fce00078e000e */
[----:B------:R-:W-:Y:S05]  /*16d90*/  WARPSYNC.COLLECTIVE R15, `(.L_x_571) ;  /* 0x000000000f087348 */ /* 0x000fea0003c00000 */
[----:B------:R0:W1:Y:S02]  /*16da0*/  SHFL.IDX P6, R14, R13, R12, R11 ;  /* 0x0000000c0d0e7389 */ /* 0x00006400000c000b */
[----:B01----:R-:W-:Y:S01]  /*16db0*/  ENDCOLLECTIVE ;  /* 0x000000000000791b */ /* 0x003fe20003800000 */
.L_x_571:
[----:B------:R-:W-:-:S05]  /*16dc0*/  @!P1 IADD3 R7, P2, R20, R7, RZ ;  /* 0x0000000714079210 */ /* 0x000fca0007f5e0ff */
[----:B------:R-:W-:-:S05]  /*16dd0*/  @!P1 IMAD.X R6, RZ, RZ, R6, P2 ;  /* 0x000000ffff069224 */ /* 0x000fca00010e0606 */
[----:B------:R-:W-:Y:S01]  /*16de0*/  @!P1 LOP3.LUT R7, R7, R6, RZ, 0x3c, !PT ;  /* 0x0000000607079212 */ /* 0x000fe200078e3cff */
[----:B------:R-:W-:-:S03]  /*16df0*/  IMAD.MOV.U32 R13, RZ, RZ, R0 ;  /* 0x000000ffff0d7224 */ /* 0x000fc600078e0000 */
[----:B------:R-:W-:-:S04]  /*16e00*/  @!P1 LOP3.LUT R6, R7, R6, RZ, 0x3c, !PT ;  /* 0x0000000607069212 */ /* 0x000fc800078e3cff */
[----:B------:R-:W-:-:S05]  /*16e10*/  @!P1 LOP3.LUT R7, R7, R6, RZ, 0x3c, !PT ;  /* 0x0000000607079212 */ /* 0x000fca00078e3cff */
[----:B------:R-:W-:Y:S01]  /*16e20*/  @!PT LDS RZ, [RZ] ;  /* 0x00000000fffff984 */ /* 0x000fe20000000800 */
[----:B------:R-:W-:Y:S01]  /*16e30*/  @!PT LDS RZ, [RZ] ;  /* 0x00000000fffff984 */ /* 0x000fe20000000800 */
[----:B------:R-:W-:Y:S01]  /*16e40*/  @!PT LDS RZ, [RZ] ;  /* 0x00000000fffff984 */ /* 0x000fe20000000800 */
[----:B------:R0:W-:Y:S02]  /*16e50*/  @!P1 LDGSTS.E.BYPASS.LTC128B.128 [R10+0xb800], desc[UR40][R6.64], !P0 ;  /* 0x0b800000060a9fae */ /* 0x0001e4000c101d68 */
[----:B0-----:R-:W-:-:S05]  /*16e60*/  VIADD R6, R17, 0x40 ;  /* 0x0000004011067836 */ /* 0x001fca0000000000 */
[----:B------:R-:W-:Y:S01]  /*16e70*/  ISETP.GE.AND P1, PT, R6, R5, PT ;  /* 0x000000050600720c */ /* 0x000fe20003f26270 */
[----:B------:R-:W-:-:S12]  /*16e80*/  IMAD.MOV.U32 R6, RZ, RZ, R14 ;  /* 0x000000ffff067224 */ /* 0x000fd800078e000e */
[----:B------:R-:W-:Y:S05]  /*16e90*/  WARPSYNC.COLLECTIVE R15, `(.L_x_572) ;  /* 0x000000000f087348 */ /* 0x000fea0003c00000 */
[----:B------:R0:W1:Y:S02]  /*16ea0*/  SHFL.IDX P6, R14, R13, R12, R11 ;  /* 0x0000000c0d0e7389 */ /* 0x00006400000c000b */
[----:B01----:R-:W-:Y:S01]  /*16eb0*/  ENDCOLLECTIVE ;  /* 0x000000000000791b */ /* 0x003fe20003800000 */
.L_x_572:
[----:B------:R-:W-:Y:S01]  /*16ec0*/  MOV R13, R4 ;  /* 0x00000004000d7202 */ /* 0x000fe20000000f00 */
[----:B------:R-:W-:Y:S02]  /*16ed0*/  IMAD.MOV.U32 R12, RZ, RZ, 0x3 ;  /* 0x00000003ff0c7424 */ /* 0x000fe400078e00ff */
[----:B------:R-:W-:-:S07]  /*16ee0*/  IMAD.MOV.U32 R7, RZ, RZ, R14 ;  /* 0x000000ffff077224 */ /* 0x000fce00078e000e */
[----:B------:R-:W-:Y:S05]  /*16ef0*/  WARPSYNC.COLLECTIVE R15, `(.L_x_573) ;  /* 0x000000000f087348 */ /* 0x000fea0003c00000 */
[----:B------:R0:W1:Y:S02]  /*16f00*/  SHFL.IDX P6, R14, R13, R12, R11 ;  /* 0x0000000c0d0e7389 */ /* 0x00006400000c000b */
[----:B01----:R-:W-:Y:S01]  /*16f10*/  ENDCOLLECTIVE ;  /* 0x000000000000791b */ /* 0x003fe20003800000 */
.L_x_573:
[----:B------:R-:W-:-:S05]  /*16f20*/  @!P1 IADD3 R7, P2, R20, R7, RZ ;  /* 0x0000000714079210 */ /* 0x000fca0007f5e0ff */
[----:B------:R-:W-:-:S05]  /*16f30*/  @!P1 IMAD.X R6, RZ, RZ, R6, P2 ;  /* 0x000000ffff069224 */ /* 0x000fca00010e0606 */
[-C--:B------:R-:W-:Y:S01]  /*16f40*/  @!P1 LOP3.LUT R7, R7, R6.reuse, RZ, 0x3c, !PT ;  /* 0x0000000607079212 */ /* 0x080fe200078e3cff */
[----:B------:R-:W-:Y:S02]  /*16f50*/  IMAD.MOV.U32 R13, RZ, RZ, R0 ;  /* 0x000000ffff0d7224 */ /* 0x000fe400078e0000 */
[----:B------:R-:W-:Y:S01]  /*16f60*/  VIADD R0, R17, 0x60 ;  /* 0x0000006011007836 */ /* 0x000fe20000000000 */
[----:B------:R-:W-:-:S04]  /*16f70*/  @!P1 LOP3.LUT R6, R7, R6, RZ, 0x3c, !PT ;  /* 0x0000000607069212 */ /* 0x000fc800078e3cff */
[----:B------:R-:W-:Y:S01]  /*16f80*/  @!P1 LOP3.LUT R7, R7, R6, RZ, 0x3c, !PT ;  /* 0x0000000607079212 */ /* 0x000fe200078e3cff */
[----:B------:R-:W-:-:S07]  /*16f90*/  IMAD.MOV.U32 R4, RZ, RZ, R14 ;  /* 0x000000ffff047224 */ /* 0x000fce00078e000e */
[----:B------:R-:W-:Y:S05]  /*16fa0*/  WARPSYNC.COLLECTIVE R15, `(.L_x_574) ;  /* 0x000000000f087348 */ /* 0x000fea0003c00000 */
[----:B------:R0:W1:Y:S02]  /*16fb0*/  SHFL.IDX P6, R14, R13, R12, R11 ;  /* 0x0000000c0d0e7389 */ /* 0x00006400000c000b */
[----:B01----:R-:W-:Y:S01]  /*16fc0*/  ENDCOLLECTIVE ;  /* 0x000000000000791b */ /* 0x003fe20003800000 */
.L_x_574:
[----:B------:R-:W-:Y:S01]  /*16fd0*/  @!PT LDS RZ, [RZ] ;  /* 0x00000000fffff984 */ /* 0x000fe20000000800 */
[----:B------:R-:W-:Y:S01]  /*16fe0*/  @!PT LDS RZ, [RZ] ;  /* 0x00000000fffff984 */ /* 0x000fe20000000800 */
[----:B------:R-:W-:Y:S01]  /*16ff0*/  @!PT LDS RZ, [RZ] ;  /* 0x00000000fffff984 */ /* 0x000fe20000000800 */
[----:B------:R0:W-:Y:S01]  /*17000*/  @!P1 LDGSTS.E.BYPASS.LTC128B.128 [R10+0xc000], desc[UR40][R6.64], !P0 ;  /* 0x0c000000060a9fae */ /* 0x0001e2000c101d68 */
[----:B------:R-:W-:Y:S01]  /*17010*/  ISETP.GE.AND P1, PT, R0, R5, PT ;  /* 0x000000050000720c */ /* 0x000fe20003f26270 */
[----:B------:R-:W-:Y:S02]  /*17020*/  IMAD.MOV.U32 R13, RZ, RZ, R3 ;  /* 0x000000ffff0d7224 */ /* 0x000fe400078e0003 */
[----:B------:R-:W-:Y:S02]  /*17030*/  IMAD.MOV.U32 R12, RZ, RZ, RZ ;  /* 0x000000ffff0c7224 */ /* 0x000fe400078e00ff */
[----:B0-----:R-:W-:-:S08]  /*17040*/  IMAD.MOV.U32 R6, RZ, RZ, R14 ;  /* 0x000000ffff067224 */ /* 0x001fd000078e000e */
[----:B------:R-:W-:Y:S05]  /*17050*/  WARPSYNC.COLLECTIVE R15, `(.L_x_575) ;  /* 0x000000000f087348 */ /* 0x000fea0003c00000 */
[----:B------:R0:W1:Y:S02]  /*17060*/  SHFL.IDX P6, R14, R13, R12, R11 ;  /* 0x0000000c0d0e7389 */ /* 0x00006400000c000b */
[----:B01----:R-:W-:Y:S01]  /*17070*/  ENDCOLLECTIVE ;  /* 0x000000000000791b */ /* 0x003fe20003800000 */
.L_x_575:
[----:B------:R-:W-:-:S04]  /*17080*/  @!P1 IADD3 R6, P3, R20, R6, RZ ;  /* 0x0000000614069210 */ /* 0x000fc80007f7e0ff */
[----:B------:R-:W-:-:S05]  /*17090*/  @!P1 IADD3.X R4, RZ, R4, RZ, P3, !PT ;  /* 0x00000004ff049210 */ /* 0x000fca0001ffe4ff */
[----:B------:R-:W-:Y:S02]  /*170a0*/  @!P1 IMAD.MOV.U32 R7, RZ, RZ, R4 ;  /* 0x000000ffff079224 */ /* 0x000fe400078e0004 */
[----:B------:R-:W-:Y:S02]  /*170b0*/  IMAD.MOV.U32 R13, RZ, RZ, R2 ;  /* 0x000000ffff0d7224 */ /* 0x000fe400078e0002 */
[----:B------:R-:W-:Y:S01]  /*170c0*/  VIADD R4, R17, 0x80 ;  /* 0x0000008011047836 */ /* 0x000fe20000000000 */
[----:B------:R-:W-:Y:S01]  /*170d0*/  @!PT LDS RZ, [RZ] ;  /* 0x00000000fffff984 */ /* 0x000fe20000000800 */
[----:B------:R-:W-:Y:S01]  /*170e0*/  @!PT LDS RZ, [RZ] ;  /* 0x00000000fffff984 */ /* 0x000fe20000000800 */
[----:B------:R-:W-:Y:S01]  /*170f0*/  @!PT LDS RZ, [RZ] ;  /* 0x00000000fffff984 */ /* 0x000fe20000000800 */
[----:B------:R0:W-:Y:S04]  /*17100*/  @!P1 LDGSTS.E.BYPASS.LTC128B.128 [R10+0xc800], desc[UR40][R6.64], !P0 ;  /* 0x0c800000060a9fae */ /* 0x0001e8000c101d68 */
[----:B------:R-:W-:Y:S01]  /*17110*/  ISETP.GE.AND P2, PT, R4, R5, PT ;  /* 0x000000050400720c */ /* 0x000fe20003f46270 */
[----:B------:R-:W-:-:S12]  /*17120*/  IMAD.MOV.U32 R8, RZ, RZ, R14 ;  /* 0x000000ffff087224 */ /* 0x000fd800078e000e */
[----:B0-----:R-:W-:Y:S05]  /*17130*/  WARPSYNC.COLLECTIVE R15, `(.L_x_576) ;  /* 0x000000000f087348 */ /* 0x001fea0003c00000 */
[----:B------:R1:W2:Y:S02]  /*17140*/  SHFL.IDX P6, R14, R13, R12, R11 ;  /* 0x0000000c0d0e7389 */ /* 0x0002a400000c000b */
[----:B012---:R-:W-:Y:S01]  /*17150*/  ENDCOLLECTIVE ;  /* 0x000000000000791b */ /* 0x007fe20003800000 */
.L_x_576:
[----:B------:R-:W-:Y:S01]  /*17160*/  IMAD.MOV.U32 R13, RZ, RZ, R3 ;  /* 0x000000ffff0d7224 */ /* 0x000fe200078e0003 */
[----:B------:R-:W-:Y:S02]  /*17170*/  MOV R12, 0x1 ;  /* 0x00000001000c7802 */ /* 0x000fe40000000f00 */
[----:B------:R-:W-:-:S07]  /*17180*/  MOV R0, R14 ;  /* 0x0000000e00007202 */ /* 0x000fce0000000f00 */
[----:B------:R-:W-:Y:S05]  /*17190*/  WARPSYNC.COLLECTIVE R15, `(.L_x_577) ;  /* 0x000000000f087348 */ /* 0x000fea0003c00000 */
[----:B------:R0:W1:Y:S02]  /*171a0*/  SHFL.IDX P6, R14, R13, R12, R11 ;  /* 0x0000000c0d0e7389 */ /* 0x00006400000c000b */
[----:B01----:R-:W-:Y:S01]  /*171b0*/  ENDCOLLECTIVE ;  /* 0x000000000000791b */ /* 0x003fe20003800000 */
.L_x_577:
[----:B------:R-:W-:-:S05]  /*171c0*/  @!P2 IADD3 R0, P1, R20, R0, RZ ;  /* 0x000000001400a210 */ /* 0x000fca0007f3e0ff */
[----:B------:R-:W-:-:S04]  /*171d0*/  @!P2 IMAD.X R6, RZ, RZ, R8, P1 ;  /* 0x000000ffff06a224 */ /* 0x000fc800008e0608 */
[----:B------:R-:W-:Y:S02]  /*171e0*/  @!P2 IMAD.MOV.U32 R7, RZ, RZ, R6 ;  /* 0x000000ffff07a224 */ /* 0x000fe400078e0006 */
[----:B------:R-:W-:Y:S02]  /*171f0*/  @!P2 IMAD.MOV.U32 R6, RZ, RZ, R0 ;  /* 0x000000ffff06a224 */ /* 0x000fe400078e0000 */
[----:B------:R-:W-:-:S03]  /*17200*/  IMAD.MOV.U32 R13, RZ, RZ, R2 ;  /* 0x000000ffff0d7224 */ /* 0x000fc600078e0002 */
[----:B------:R-:W-:Y:S01]  /*17210*/  @!PT LDS RZ, [RZ] ;  /* 0x00000000fffff984 */ /* 0x000fe20000000800 */
[----:B------:R-:W-:Y:S01]  /*17220*/  @!PT LDS RZ, [RZ] ;  /* 0x00000000fffff984 */ /* 0x000fe20000000800 */
[----:B------:R-:W-:Y:S01]  /*17230*/  @!PT LDS RZ, [RZ] ;  /* 0x00000000fffff984 */ /* 0x000fe20000000800 */
[----:B------:R0:W-:Y:S01]  /*17240*/  @!P2 LDGSTS.E.BYPASS.LTC128B.128 [R10+0xd000], desc[UR40][R6.64], !P0 ;  /* 0x0d000000060aafae */ /* 0x0001e2000c101d68 */
[----:B------:R-:W-:-:S07]  /*17250*/  IMAD.MOV.U32 R3, RZ, RZ, R14 ;  /* 0x000000ffff037224 */ /* 0x000fce00078e000e */
[----:B0-----:R-:W-:Y:S05]  /*17260*/  WARPSYNC.COLLECTIVE R15, `(.L_x_578) ;  /* 0x000000000f087348 */ /* 0x001fea0003c00000 */
[----:B------:R1:W2:Y:S02]  /*17270*/  SHFL.IDX P6, R14, R13, R12, R11 ;  /* 0x0000000c0d0e7389 */ /* 0x0002a400000c000b */
[----:B012---:R-:W-:Y:S01]  /*17280*/  ENDCOLLECTIVE ;  /* 0x000000000000791b */ /* 0x007fe20003800000 */
.L_x_578:
[----:B------:R-:W-:Y:S01]  /*17290*/  IMAD.MOV.U32 R2, RZ, RZ, R14 ;  /* 0x000000ffff027224 */ /* 0x000fe200078e000e */
[----:B------:R-:W-:Y:S06]  /*172a0*/  BRA `(.L_x_579) ;  /* 0xffffffc800e07947 */ /* 0x000fec000383ffff */
.L_x_473:
[----:B-1----:R1:W2:Y:S02]  /*172b0*/  SYNCS.PHASECHK.TRANS64.TRYWAIT P0, [R22+URZ+0x13220], R3 ;  /* 0x01322003160075a7 */ /* 0x0022a4000800017f */
[----:B--2---:R-:W-:Y:S05]  /*172c0*/  @!P0 NANOSLEEP.SYNCS 0x989680 ;  /* 0x009896800000895d */ /* 0x004fea0003900000 */
[----:B------:R-:W2:Y:S02]  /*172d0*/  @!P0 SYNCS.PHASECHK.TRANS64 P0, [R22+URZ+0x13220], R3 ;  /* 0x01322003160085a7 */ /* 0x000ea4000800007f */
[----:B--2---:R-:W-:Y:S05]  /*172e0*/  @!P0 BRA `(.L_x_473) ;  /* 0xfffffffc00f08947 */ /* 0x004fea000383ffff */
[----:B------:R-:W-:Y:S05]  /*172f0*/  BRA `(.L_x_580) ;  /* 0xffffffcc003c7947 */ /* 0x000fea000383ffff */
.L_x_479:
[----:B0-----:R0:W1:Y:S02]  /*17300*/  SYNCS.PHASECHK.TRANS64.TRYWAIT P0, [R4+URZ+0x13280], R3 ;  /* 0x01328003040075a7 */ /* 0x001064000800017f */
[----:B-1----:R-:W-:Y:S05]  /*17310*/  @!P0 NANOSLEEP.SYNCS 0x989680 ;  /* 0x009896800000895d */ /* 0x002fea0003900000 */
[----:B------:R-:W1:Y:S02]  /*17320*/  @!P0 SYNCS.PHASECHK.TRANS64 P0, [R4+URZ+0x13280], R3 ;  /* 0x01328003040085a7 */ /* 0x000e64000800007f */
[----:B-1----:R-:W-:Y:S05]  /*17330*/  @!P0 BRA `(.L_x_479) ;  /* 0xfffffffc00f08947 */ /* 0x002fea000383ffff */
[----:B------:R-:W-:Y:S05]  /*17340*/  BRA `(.L_x_581) ;  /* 0xffffffcc00e87947 */ /* 0x000fea000383ffff */
.L_x_484:
[----:B-1----:R1:W2:Y:S02]  /*17350*/  SYNCS.PHASECHK.TRANS64.TRYWAIT P0, [R4+URZ+0x13240], R3 ;  /* 0x01324003040075a7 */ /* 0x0022a4000800017f */
[----:B--2---:R-:W-:Y:S05]  /*17360*/  @!P0 NANOSLEEP.SYNCS 0x989680 ;  /* 0x009896800000895d */ /* 0x004fea0003900000 */
[----:B------:R-:W2:Y:S02]  /*17370*/  @!P0 SYNCS.PHASECHK.TRANS64 P0, [R4+URZ+0x13240], R3 ;  /* 0x01324003040085a7 */ /* 0x000ea4000800007f */
[----:B--2---:R-:W-:Y:S05]  /*17380*/  @!P0 BRA `(.L_x_484) ;  /* 0xfffffffc00f08947 */ /* 0x004fea000383ffff */
[----:B------:R-:W-:Y:S05]  /*17390*/  BRA `(.L_x_582) ;  /* 0xffffffd000647947 */ /* 0x000fea000383ffff */
.L_x_490:
[----:B0-----:R0:W1:Y:S02]  /*173a0*/  SYNCS.PHASECHK.TRANS64.TRYWAIT P0, [R3+URZ+0x13270], R2 ;  /* 0x01327002030075a7 */ /* 0x001064000800017f */
[----:B-1----:R-:W-:Y:S05]  /*173b0*/  @!P0 NANOSLEEP.SYNCS 0x989680 ;  /* 0x009896800000895d */ /* 0x002fea0003900000 */
[----:B------:R-:W1:Y:S02]  /*173c0*/  @!P0 SYNCS.PHASECHK.TRANS64 P0, [R3+URZ+0x13270], R2 ;  /* 0x01327002030085a7 */ /* 0x000e64000800007f */
[----:B-1----:R-:W-:Y:S05]  /*173d0*/  @!P0 BRA `(.L_x_490) ;  /* 0xfffffffc00f08947 */ /* 0x002fea000383ffff */
[----:B------:R-:W-:Y:S05]  /*173e0*/  BRA `(.L_x_583) ;  /* 0xffffffd400007947 */ /* 0x000fea000383ffff */
.L_x_492:
[----:B0-----:R0:W1:Y:S02]  /*173f0*/  SYNCS.PHASECHK.TRANS64.TRYWAIT P0, [R3+URZ+0x13260], R2 ;  /* 0x01326002030075a7 */ /* 0x001064000800017f */
[----:B-1----:R-:W-:Y:S05]  /*17400*/  @!P0 NANOSLEEP.SYNCS 0x989680 ;  /* 0x009896800000895d */ /* 0x002fea0003900000 */
[----:B------:R-:W1:Y:S02]  /*17410*/  @!P0 SYNCS.PHASECHK.TRANS64 P0, [R3+URZ+0x13260], R2 ;  /* 0x01326002030085a7 */ /* 0x000e64000800007f */
[----:B-1----:R-:W-:Y:S05]  /*17420*/  @!P0 BRA `(.L_x_492) ;  /* 0xfffffffc00f08947 */ /* 0x002fea000383ffff */
[----:B------:R-:W-:Y:S05]  /*17430*/  BRA `(.L_x_584) ;  /* 0xffffffd400087947 */ /* 0x000fea000383ffff */
.L_x_499:
[----:B-1----:R1:W2:Y:S02]  /*17440*/  SYNCS.PHASECHK.TRANS64.TRYWAIT P1, [R3+URZ+0x13270], R0 ;  /* 0x01327000030075a7 */ /* 0x0022a4000802017f */
[----:B--2---:R-:W-:Y:S05]  /*17450*/  @!P1 NANOSLEEP.SYNCS 0x989680 ;  /* 0x009896800000995d */ /* 0x004fea0003900000 */
[----:B------:R-:W2:Y:S02]  /*17460*/  @!P1 SYNCS.PHASECHK.TRANS64 P1, [R3+URZ+0x13270], R0 ;  /* 0x01327000030095a7 */ /* 0x000ea4000802007f */
[----:B--2---:R-:W-:Y:S05]  /*17470*/  @!P1 BRA `(.L_x_499) ;  /* 0xfffffffc00f09947 */ /* 0x004fea000383ffff */
[----:B------:R-:W-:Y:S05]  /*17480*/  BRA `(.L_x_585) ;  /* 0xffffffd800547947 */ /* 0x000fea000383ffff */
.L_x_501:
[----:B-1----:R1:W2:Y:S02]  /*17490*/  SYNCS.PHASECHK.TRANS64.TRYWAIT P1, [R3+URZ+0x13260], R0 ;  /* 0x01326000030075a7 */ /* 0x0022a4000802017f */
[----:B--2---:R-:W-:Y:S05]  /*174a0*/  @!P1 NANOSLEEP.SYNCS 0x989680 ;  /* 0x009896800000995d */ /* 0x004fea0003900000 */
[----:B------:R-:W2:Y:S02]  /*174b0*/  @!P1 SYNCS.PHASECHK.TRANS64 P1, [R3+URZ+0x13260], R0 ;  /* 0x01326000030095a7 */ /* 0x000ea4000802007f */
[----:B--2---:R-:W-:Y:S05]  /*174c0*/  @!P1 BRA `(.L_x_501) ;  /* 0xfffffffc00f09947 */ /* 0x004fea000383ffff */
[----:B------:R-:W-:Y:S05]  /*174d0*/  BRA `(.L_x_586) ;  /* 0xffffffd800587947 */ /* 0x000fea000383ffff */
.L_x_505:
[----:B------:R-:W-:Y:S01]  /*174e0*/  BSSY B0, `(.L_x_587) ;  /* 0x0000008000007945 */ /* 0x000fe20003800000 */
[----:B------:R-:W-:Y:S01]  /*174f0*/  IMAD.MOV.U32 R13, RZ, RZ, R16 ;  /* 0x000000ffff0d7224 */ /* 0x000fe200078e0010 */
[----:B------:R-:W-:Y:S01]  /*17500*/  MOV R11, 0x1f ;  /* 0x0000001f000b7802 */ /* 0x000fe20000000f00 */
[----:B------:R-:W-:Y:S02]  /*17510*/  IMAD.MOV.U32 R12, RZ, RZ, RZ ;  /* 0x000000ffff0c7224 */ /* 0x000fe400078e00ff */
[----:B------:R-:W-:-:S07]  /*17520*/  IMAD.MOV.U32 R15, RZ, RZ, -0x1 ;  /* 0xffffffffff0f7424 */ /* 0x000fce00078e00ff */
[----:B------:R-:W-:Y:S05]  /*17530*/  WARPSYNC.COLLECTIVE R15, `(.L_x_588) ;  /* 0x000000000f087348 */ /* 0x000fea0003c00000 */
[----:B------:R0:W1:Y:S02]  /*17540*/  SHFL.IDX P6, R14, R13, R12, R11 ;  /* 0x0000000c0d0e7389 */ /* 0x00006400000c000b */
[----:B01----:R-:W-:Y:S01]  /*17550*/  ENDCOLLECTIVE ;  /* 0x000000000000791b */ /* 0x003fe20003800000 */
.L_x_588:
[----:B------:R-:W-:Y:S05]  /*17560*/  BSYNC B0 ;  /* 0x0000000000007941 */ /* 0x000fea0003800000 */
.L_x_587:
[----:B------:R-:W-:Y:S01]  /*17570*/  IMAD.MOV.U32 R13, RZ, RZ, R16 ;  /* 0x000000ffff0d7224 */ /* 0x000fe200078e0010 */
[----:B------:R-:W-:Y:S01]  /*17580*/  MOV R15, 0xffffffff ;  /* 0xffffffff000f7802 */ /* 0x000fe20000000f00 */
[----:B------:R-:W-:Y:S02]  /*17590*/  IMAD.MOV.U32 R12, RZ, RZ, 0x1 ;  /* 0x00000001ff0c7424 */ /* 0x000fe400078e00ff */
[----:B------:R-:W-:Y:S02]  /*175a0*/  IMAD.MOV.U32 R11, RZ, RZ, 0x1f ;  /* 0x0000001fff0b7424 */ /* 0x000fe400078e00ff */
[----:B------:R-:W-:Y:S02]  /*175b0*/  IMAD.IADD R5, R19, 0x1, R8 ;  /* 0x0000000113057824 */ /* 0x000fe400078e0208 */
[----:B------:R-:W-:-:S07]  /*175c0*/  IMAD.MOV.U32 R0, RZ, RZ, R14 ;  /* 0x000000ffff007224 */ /* 0x000fce00078e000e */
[----:B------:R-:W-:Y:S05]  /*175d0*/  WARPSYNC.COLLECTIVE R15, `(.L_x_589) ;  /* 0x000000000f087348 */ /* 0x000fea0003c00000 */
[----:B------:R0:W1:Y:S02]  /*175e0*/  SHFL.IDX P6, R14, R13, R12, R11 ;  /* 0x0000000c0d0e7389 */ /* 0x00006400000c000b */
[----:B01----:R-:W-:Y:S01]  /*175f0*/  ENDCOLLECTIVE ;  /* 0x000000000000791b */ /* 0x003fe20003800000 */
.L_x_589:
[----:B------:R-:W-:Y:S02]  /*17600*/  ULDC UR4, c[0x0][0xc3c] ;  /* 0x00030f0000047ab9 */ /* 0x000fe40000000800 */
[----:B------:R-:W-:-:S13]  /*17610*/  ISETP.GE.OR P1, PT, R5, UR4, !P0 ;  /* 0x0000000405007c0c */ /* 0x000fda000c726670 */
[----:B------:R-:W0:Y:S01]  /*17620*/  @!P1 LDC.64 R2, c[0x0][0xc80] ;  /* 0x00032000ff029b82 */ /* 0x000e220000000a00 */
[----:B------:R-:W-:Y:S01]  /*17630*/  MOV R11, RZ ;  /* 0x000000ff000b7202 */ /* 0x000fe20000000f00 */
[----:B------:R-:W-:Y:S02]  /*17640*/  IMAD.MOV.U32 R4, RZ, RZ, R14 ;  /* 0x000000ffff047224 */ /* 0x000fe400078e000e */
[----:B0-----:R-:W-:-:S06]  /*17650*/  @!P1 IMAD.WIDE R2, R5, 0x4, R2 ;  /* 0x0000000405029825 */ /* 0x001fcc00078e0202 */
[----:B------:R0:W2:Y:S01]  /*17660*/  @!P1 LDG.E R3, desc[UR40][R2.64] ;  /* 0x0000002802039981 */ /* 0x0000a2000c1e1900 */
[C---:B------:R-:W-:Y:S02]  /*17670*/  ISETP.GE.U32.AND P2, PT, R8.reuse, 0x2, PT ;  /* 0x000000020800780c */ /* 0x040fe40003f46070 */
[C---:B------:R-:W-:Y:S02]  /*17680*/  ISETP.GE.U32.AND P3, PT, R8.reuse, 0x4, PT ;  /* 0x000000040800780c */ /* 0x040fe40003f66070 */
[C---:B------:R-:W-:Y:S02]  /*17690*/  ISETP.GE.U32.AND P4, PT, R8.reuse, 0x8, PT ;  /* 0x000000080800780c */ /* 0x040fe40003f86070 */
[C---:B------:R-:W-:Y:S01]  /*176a0*/  ISETP.GE.U32.AND P5, PT, R8.reuse, 0x10, PT ;  /* 0x000000100800780c */ /* 0x040fe20003fa6070 */
[----:B0-----:R-:W-:Y:S02]  /*176b0*/  IMAD.MOV.U32 R2, RZ, RZ, RZ ;  /* 0x000000ffff027224 */ /* 0x001fe400078e00ff */
[----:B--2---:R-:W-:Y:S01]  /*176c0*/  @!P1 IMAD.MOV.U32 R2, RZ, RZ, R3 ;  /* 0x000000ffff029224 */ /* 0x004fe200078e0003 */
[----:B------:R-:W-:-:S03]  /*176d0*/  ISETP.NE.AND P1, PT, R8, RZ, PT ;  /* 0x000000ff0800720c */ /* 0x000fc60003f25270 */
[----:B------:R-:W-:-:S10]  /*176e0*/  IMAD.MOV.U32 R13, RZ, RZ, R2 ;  /* 0x000000ffff0d7224 */ /* 0x000fd400078e0002 */
[----:B------:R-:W-:Y:S05]  /*176f0*/  WARPSYNC.COLLECTIVE R15, `(.L_x_590) ;  /* 0x000000000f087348 */ /* 0x000fea0003c00000 */
[----:B------:R0:W1:Y:S02]  /*17700*/  SHFL.UP P6, R14, R13, R12, R11 ;  /* 0x0400000c0d0e7389 */ /* 0x00006400000c000b */
[----:B01----:R-:W-:Y:S01]  /*17710*/  ENDCOLLECTIVE ;  /* 0x000000000000791b */ /* 0x003fe20003800000 */
.L_x_590:
[----:B------:R-:W-:Y:S01]  /*17720*/  IMAD.MOV.U32 R12, RZ, RZ, 0x2 ;  /* 0x00000002ff0c7424 */ /* 0x000fe200078e00ff */
[----:B------:R-:W-:-:S05]  /*17730*/  SEL R5, R14, RZ, P1 ;  /* 0x000000ff0e057207 */ /* 0x000fca0000800000 */
[----:B------:R-:W-:-:S04]  /*17740*/  IMAD.IADD R5, R2, 0x1, R5 ;  /* 0x0000000102057824 */ /* 0x000fc800078e0205 */
[----:B------:R-:W-:-:S07]  /*17750*/  IMAD.MOV.U32 R13, RZ, RZ, R5 ;  /* 0x000000ffff0d7224 */ /* 0x000fce00078e0005 */
[----:B------:R-:W-:Y:S05]  /*17760*/  WARPSYNC.COLLECTIVE R15, `(.L_x_591) ;  /* 0x000000000f087348 */ /* 0x000fea0003c00000 */
[----:B------:R0:W1:Y:S02]  /*17770*/  SHFL.UP P6, R14, R13, R12, R11 ;  /* 0x0400000c0d0e7389 */ /* 0x00006400000c000b */
[----:B01----:R-:W-:Y:S01]  /*17780*/  ENDCOLLECTIVE ;  /* 0x000000000000791b */ /* 0x003fe20003800000 */
.L_x_591:
[----:B------:R-:W-:Y:S02]  /*17790*/  MOV R12, 0x4 ;  /* 0x00000004000c7802 */ /* 0x000fe40000000f00 */
[----:B------:R-:W-:-:S05]  /*177a0*/  SEL R6, R14, RZ, P2 ;  /* 0x000000ff0e067207 */ /* 0x000fca0001000000 */
[----:B------:R-:W-:-:S04]  /*177b0*/  IMAD.IADD R6, R5, 0x1, R6 ;  /* 0x0000000105067824 */ /* 0x000fc800078e0206 */
[----:B------:R-:W-:-:S07]  /*177c0*/  IMAD.MOV.U32 R13, RZ, RZ, R6 ;  /* 0x000000ffff0d7224 */ /* 0x000fce00078e0006 */
[----:B------:R-:W-:Y:S05]  /*177d0*/  WARPSYNC.COLLECTIVE R15, `(.L_x_592) ;  /* 0x000000000f087348 */ /* 0x000fea0003c00000 */
[----:B------:R0:W1:Y:S02]  /*177e0*/  SHFL.UP P6, R14, R13, R12, R11 ;  /* 0x0400000c0d0e7389 */ /* 0x00006400000c000b */
[----:B01----:R-:W-:Y:S01]  /*177f0*/  ENDCOLLECTIVE ;  /* 0x000000000000791b */ /* 0x003fe20003800000 */
.L_x_592:
[----:B------:R-:W-:Y:S01]  /*17800*/  IMAD.MOV.U32 R12, RZ, RZ, 0x8 ;  /* 0x00000008ff0c7424 */ /* 0x000fe200078e00ff */
[----:B------:R-:W-:-:S05]  /*17810*/  SEL R7, R14, RZ, P3 ;  /* 0x000000ff0e077207 */ /* 0x000fca0001800000 */
[----:B------:R-:W-:-:S04]  /*17820*/  IMAD.IADD R7, R6, 0x1, R7 ;  /* 0x0000000106077824 */ /* 0x000fc800078e0207 */
[----:B------:R-:W-:-:S07]  /*17830*/  IMAD.MOV.U32 R13, RZ, RZ, R7 ;  /* 0x000000ffff0d7224 */ /* 0x000fce00078e0007 */
[----:B------:R-:W-:Y:S05]  /*17840*/  WARPSYNC.COLLECTIVE R15, `(.L_x_593) ;  /* 0x000000000f087348 */ /* 0x000fea0003c00000 */
[----:B------:R0:W1:Y:S02]  /*17850*/  SHFL.UP P6, R14, R13, R12, R11 ;  /* 0x0400000c0d0e7389 */ /* 0x00006400000c000b */
[----:B01----:R-:W-:Y:S01]  /*17860*/  ENDCOLLECTIVE ;  /* 0x000000000000791b */ /* 0x003fe20003800000 */
.L_x_593:
[----:B------:R-:W-:Y:S02]  /*17870*/  MOV R12, 0x10 ;  /* 0x00000010000c7802 */ /* 0x000fe40000000f00 */
[----:B------:R-:W-:-:S05]  /*17880*/  SEL R14, R14, RZ, P4 ;  /* 0x000000ff0e0e7207 */ /* 0x000fca0002000000 */
[----:B------:R-:W-:-:S04]  /*17890*/  IMAD.IADD R5, R7, 0x1, R14 ;  /* 0x0000000107057824 */ /* 0x000fc800078e020e */
[----:B------:R-:W-:-:S07]  /*178a0*/  IMAD.MOV.U32 R13, RZ, RZ, R5 ;  /* 0x000000ffff0d7224 */ /* 0x000fce00078e0005 */
[----:B------:R-:W-:Y:S05]  /*178b0*/  WARPSYNC.COLLECTIVE R15, `(.L_x_594) ;  /* 0x000000000f087348 */ /* 0x000fea0003c00000 */
[----:B------:R0:W1:Y:S02]  /*178c0*/  SHFL.UP P6, R14, R13, R12, R11 ;  /* 0x0400000c0d0e7389 */ /* 0x00006400000c000b */
[----:B01----:R-:W-:Y:S01]  /*178d0*/  ENDCOLLECTIVE ;  /* 0x000000000000791b */ /* 0x003fe20003800000 */
.L_x_594:
[----:B------:R-:W-:Y:S02]  /*178e0*/  IMAD.MOV.U32 R12, RZ, RZ, 0x1f ;  /* 0x0000001fff0c7424 */ /* 0x000fe400078e00ff */
[----:B------:R-:W-:Y:S01]  /*178f0*/  IMAD.MOV.U32 R11, RZ, RZ, 0x1f ;  /* 0x0000001fff0b7424 */ /* 0x000fe200078e00ff */
[----:B------:R-:W-:-:S05]  /*17900*/  SEL R14, R14, RZ, P5 ;  /* 0x000000ff0e0e7207 */ /* 0x000fca0002800000 */
[----:B------:R-:W-:-:S04]  /*17910*/  IMAD.IADD R3, R5, 0x1, R14 ;  /* 0x0000000105037824 */ /* 0x000fc800078e020e */
[----:B------:R-:W-:-:S07]  /*17920*/  IMAD.MOV.U32 R13, RZ, RZ, R3 ;  /* 0x000000ffff0d7224 */ /* 0x000fce00078e0003 */
[----:B------:R-:W-:Y:S05]  /*17930*/  WARPSYNC.COLLECTIVE R15, `(.L_x_595) ;  /* 0x000000000f087348 */ /* 0x000fea0003c00000 */
[----:B------:R0:W1:Y:S02]  /*17940*/  SHFL.IDX P6, R14, R13, R12, R11 ;  /* 0x0000000c0d0e7389 */ /* 0x00006400000c000b */
[----:B01----:R-:W-:Y:S01]  /*17950*/  ENDCOLLECTIVE ;  /* 0x000000000000791b */ /* 0x003fe20003800000 */
.L_x_595:
[----:B------:R-:W-:Y:S05]  /*17960*/  BRA `(.L_x_596) ;  /* 0xffffffd800d47947 */ /* 0x000fea000383ffff */
.L_x_510:
[----:B------:R-:W-:Y:S01]  /*17970*/  BSSY B0, `(.L_x_597) ;  /* 0x0000008000007945 */ /* 0x000fe20003800000 */
[----:B-----5:R-:W-:Y:S01]  /*17980*/  IMAD.MOV.U32 R13, RZ, RZ, R2 ;  /* 0x000000ffff0d7224 */ /* 0x020fe200078e0002 */
[----:B------:R-:W-:Y:S01]  /*17990*/  MOV R12, 0x1 ;  /* 0x00000001000c7802 */ /* 0x000fe20000000f00 */
[----:B------:R-:W-:Y:S02]  /*179a0*/  IMAD.MOV.U32 R11, RZ, RZ, RZ ;  /* 0x000000ffff0b7224 */ /* 0x000fe400078e00ff */
[----:B------:R-:W-:-:S07]  /*179b0*/  IMAD.MOV.U32 R15, RZ, RZ, -0x1 ;  /* 0xffffffffff0f7424 */ /* 0x000fce00078e00ff */
[----:B01----:R-:W-:Y:S05]  /*179c0*/  WARPSYNC.COLLECTIVE R15, `(.L_x_598) ;  /* 0x000000000f087348 */ /* 0x003fea0003c00000 */
[----:B------:R2:W3:Y:S02]  /*179d0*/  SHFL.UP P6, R14, R13, R12, R11 ;  /* 0x0400000c0d0e7389 */ /* 0x0004e400000c000b */
[----:B0123--:R-:W-:Y:S01]  /*179e0*/  ENDCOLLECTIVE ;  /* 0x000000000000791b */ /* 0x00ffe20003800000 */
.L_x_598:
[----:B------:R-:W-:Y:S05]  /*179f0*/  BSYNC B0 ;  /* 0x0000000000007941 */ /* 0x000fea0003800000 */
.L_x_597:
[----:B------:R-:W-:Y:S01]  /*17a00*/  SEL R13, R14, RZ, P1 ;  /* 0x000000ff0e0d7207 */ /* 0x000fe20000800000 */
[----:B------:R-:W-:Y:S01]  /*17a10*/  IMAD.MOV.U32 R12, RZ, RZ, 0x2 ;  /* 0x00000002ff0c7424 */ /* 0x000fe200078e00ff */
[----:B------:R-:W-:Y:S01]  /*17a20*/  MOV R15, 0xffffffff ;  /* 0xffffffff000f7802 */ /* 0x000fe20000000f00 */
[----:B------:R-:W-:Y:S02]  /*17a30*/  IMAD.MOV.U32 R11, RZ, RZ, RZ ;  /* 0x000000ffff0b7224 */ /* 0x000fe400078e00ff */
[----:B------:R-:W-:-:S07]  /*17a40*/  IMAD.IADD R13, R2, 0x1, R13 ;  /* 0x00000001020d7824 */ /* 0x000fce00078e020d */
[----:B------:R-:W-:Y:S05]  /*17a50*/  WARPSYNC.COLLECTIVE R15, `(.L_x_599) ;  /* 0x000000000f087348 */ /* 0x000fea0003c00000 */
[----:B------:R0:W1:Y:S02]  /*17a60*/  SHFL.UP P6, R14, R13, R12, R11 ;  /* 0x0400000c0d0e7389 */ /* 0x00006400000c000b */
[----:B01----:R-:W-:Y:S01]  /*17a70*/  ENDCOLLECTIVE ;  /* 0x000000000000791b */ /* 0x003fe20003800000 */
.L_x_599:
[----:B------:R-:W-:Y:S01]  /*17a80*/  IMAD.MOV.U32 R12, RZ, RZ, 0x4 ;  /* 0x00000004ff0c7424 */ /* 0x000fe200078e00ff */
[----:B------:R-:W-:-:S05]  /*17a90*/  SEL R14, R14, RZ, P2 ;  /* 0x000000ff0e0e7207 */ /* 0x000fca0001000000 */
[----:B------:R-:W-:-:S04]  /*17aa0*/  IMAD.IADD R5, R13, 0x1, R14 ;  /* 0x000000010d057824 */ /* 0x000fc800078e020e */
[----:B------:R-:W-:-:S07]  /*17ab0*/  IMAD.MOV.U32 R13, RZ, RZ, R5 ;  /* 0x000000ffff0d7224 */ /* 0x000fce00078e0005 */
[----:B------:R-:W-:Y:S05]  /*17ac0*/  WARPSYNC.COLLECTIVE R15, `(.L_x_600) ;  /* 0x000000000f087348 */ /* 0x000fea0003c00000 */
[----:B------:R0:W1:Y:S02]  /*17ad0*/  SHFL.UP P6, R14, R13, R12, R11 ;  /* 0x0400000c0d0e7389 */ /* 0x00006400000c000b */
[----:B01----:R-:W-:Y:S01]  /*17ae0*/  ENDCOLLECTIVE ;  /* 0x000000000000791b */ /* 0x003fe20003800000 */
.L_x_600:
[----:B------:R-:W-:Y:S02]  /*17af0*/  MOV R12, 0x8 ;  /* 0x00000008000c7802 */ /* 0x000fe40000000f00 */
[----:B------:R-:W-:-:S05]  /*17b00*/  SEL R6, R14, RZ, P3 ;  /* 0x000000ff0e067207 */ /* 0x000fca0001800000 */
[----:B------:R-:W-:-:S04]  /*17b10*/  IMAD.IADD R6, R5, 0x1, R6 ;  /* 0x0000000105067824 */ /* 0x000fc800078e0206 */
[----:B------:R-:W-:-:S07]  /*17b20*/  IMAD.MOV.U32 R13, RZ, RZ, R6 ;  /* 0x000000ffff0d7224 */ /* 0x000fce00078e0006 */
[----:B------:R-:W-:Y:S05]  /*17b30*/  WARPSYNC.COLLECTIVE R15, `(.L_x_601) ;  /* 0x000000000f087348 */ /* 0x000fea0003c00000 */
[----:B------:R0:W1:Y:S02]  /*17b40*/  SHFL.UP P6, R14, R13, R12, R11 ;  /* 0x0400000c0d0e7389 */ /* 0x00006400000c000b */
[----:B01----:R-:W-:Y:S01]  /*17b50*/  ENDCOLLECTIVE ;  /* 0x000000000000791b */ /* 0x003fe20003800000 */
.L_x_601:
[----:B------:R-:W-:Y:S01]  /*17b60*/  IMAD.MOV.U32 R12, RZ, RZ, 0x10 ;  /* 0x00000010ff0c7424 */ /* 0x000fe200078e00ff */
[----:B------:R-:W-:-:S05]  /*17b70*/  SEL R7, R14, RZ, P4 ;  /* 0x000000ff0e077207 */ /* 0x000fca0002000000 */
[----:B------:R-:W-:-:S04]  /*17b80*/  IMAD.IADD R7, R6, 0x1, R7 ;  /* 0x0000000106077824 */ /* 0x000fc800078e0207 */
[----:B------:R-:W-:-:S07]  /*17b90*/  IMAD.MOV.U32 R13, RZ, RZ, R7 ;  /* 0x000000ffff0d7224 */ /* 0x000fce00078e0007 */
[----:B------:R-:W-:Y:S05]  /*17ba0*/  WARPSYNC.COLLECTIVE R15, `(.L_x_602) ;  /* 0x000000000f087348 */ /* 0x000fea0003c00000 */
[----:B------:R0:W1:Y:S02]  /*17bb0*/  SHFL.UP P6, R14, R13, R12, R11 ;  /* 0x0400000c0d0e7389 */ /* 0x00006400000c000b */
[----:B01----:R-:W-:Y:S01]  /*17bc0*/  ENDCOLLECTIVE ;  /* 0x000000000000791b */ /* 0x003fe20003800000 */
.L_x_602:
[----:B------:R-:W-:Y:S01]  /*17bd0*/  MOV R12, 0x1f ;  /* 0x0000001f000c7802 */ /* 0x000fe20000000f00 */
[----:B------:R-:W-:Y:S01]  /*17be0*/  IMAD.MOV.U32 R11, RZ, RZ, 0x1f ;  /* 0x0000001fff0b7424 */ /* 0x000fe200078e00ff */
[----:B------:R-:W-:-:S05]  /*17bf0*/  SEL R14, R14, RZ, P5 ;  /* 0x000000ff0e0e7207 */ /* 0x000fca0002800000 */
[----:B------:R-:W-:-:S04]  /*17c00*/  IMAD.IADD R3, R7, 0x1, R14 ;  /* 0x0000000107037824 */ /* 0x000fc800078e020e */
[----:B------:R-:W-:-:S07]  /*17c10*/  IMAD.MOV.U32 R13, RZ, RZ, R3 ;  /* 0x000000ffff0d7224 */ /* 0x000fce00078e0003 */
[----:B------:R-:W-:Y:S05]  /*17c20*/  WARPSYNC.COLLECTIVE R15, `(.L_x_603) ;  /* 0x000000000f087348 */ /* 0x000fea0003c00000 */
[----:B------:R0:W1:Y:S02]  /*17c30*/  SHFL.IDX P6, R14, R13, R12, R11 ;  /* 0x0000000c0d0e7389 */ /* 0x00006400000c000b */
[----:B01----:R-:W-:Y:S01]  /*17c40*/  ENDCOLLECTIVE ;  /* 0x000000000000791b */ /* 0x003fe20003800000 */
.L_x_603:
[----:B------:R-:W-:Y:S05]  /*17c50*/  BRA `(.L_x_604) ;  /* 0xffffffd800b47947 */ /* 0x000fea000383ffff */
.L_x_512:
[----:B------:R-:W-:Y:S01]  /*17c60*/  BSSY B0, `(.L_x_605) ;  /* 0x0000006000007945 */ /* 0x000fe20003800000 */
[----:B------:R-:W-:Y:S01]  /*17c70*/  PLOP3.LUT P6, PT, P6, PT, PT, 0x8, 0x0 ;  /* 0x000000000000781c */ /* 0x000fe200037ce170 */
[----:B------:R-:W-:-:S12]  /*17c80*/  IMAD.MOV.U32 R15, RZ, RZ, -0x1 ;  /* 0xffffffffff0f7424 */ /* 0x000fd800078e00ff */
[----:B0-----:R-:W-:Y:S05]  /*17c90*/  WARPSYNC.COLLECTIVE R15, `(.L_x_606) ;  /* 0x000000000f087348 */ /* 0x001fea0003c00000 */
[----:B------:R-:W-:Y:S01]  /*17ca0*/  VOTE.ANY R14, PT, P6 ;  /* 0x00000000000e7806 */ /* 0x000fe200030e0100 */
[----:B0-----:R-:W-:Y:S06]  /*17cb0*/  ENDCOLLECTIVE ;  /* 0x000000000000791b */ /* 0x001fec0003800000 */
.L_x_606:
[----:B------:R-:W-:Y:S05]  /*17cc0*/  BSYNC B0 ;  /* 0x0000000000007941 */ /* 0x000fea0003800000 */
.L_x_605:
[----:B------:R-:W-:Y:S01]  /*17cd0*/  IMAD.MOV.U32 R5, RZ, RZ, R14 ;  /* 0x000000ffff057224 */ /* 0x000fe200078e000e */
[----:B------:R-:W-:Y:S01]  /*17ce0*/  MOV R11, 0x1f ;  /* 0x0000001f000b7802 */ /* 0x000fe20000000f00 */
[----:B------:R-:W-:Y:S02]  /*17cf0*/  IMAD.MOV.U32 R13, RZ, RZ, R2 ;  /* 0x000000ffff0d7224 */ /* 0x000fe400078e0002 */
[----:B------:R-:W0:Y:S01]  /*17d00*/  POPC R4, R5 ;  /* 0x0000000500047309 */ /* 0x000e220000000000 */
[----:B------:R-:W-:Y:S02]  /*17d10*/  IMAD.MOV.U32 R15, RZ, RZ, -0x1 ;  /* 0xffffffffff0f7424 */ /* 0x000fe400078e00ff */
[----:B0-----:R-:W-:-:S07]  /*17d20*/  IMAD.MOV.U32 R12, RZ, RZ, R4 ;  /* 0x000000ffff0c7224 */ /* 0x001fce00078e0004 */
[----:B------:R-:W-:Y:S05]  /*17d30*/  WARPSYNC.COLLECTIVE R15, `(.L_x_607) ;  /* 0x000000000f087348 */ /* 0x000fea0003c00000 */
[----:B------:R0:W1:Y:S02]  /*17d40*/  SHFL.IDX P6, R14, R13, R12, R11 ;  /* 0x0000000c0d0e7389 */ /* 0x00006400000c000b */
[----:B01----:R-:W-:Y:S01]  /*17d50*/  ENDCOLLECTIVE ;  /* 0x000000000000791b */ /* 0x003fe20003800000 */
.L_x_607:
[----:B------:R-:W-:Y:S01]  /*17d60*/  IMAD.MOV.U32 R17, RZ, RZ, R14 ;  /* 0x000000ffff117224 */ /* 0x000fe200078e000e */
[----:B------:R-:W-:Y:S06]  /*17d70*/  BRA `(.L_x_608) ;  /* 0xffffffd800a47947 */ /* 0x000fec000383ffff */
.L_x_514:
[----:B------:R-:W-:Y:S01]  /*17d80*/  BSSY B0, `(.L_x_609) ;  /* 0x0000007000007945 */ /* 0x000fe20003800000 */
[----:B------:R-:W-:Y:S02]  /*17d90*/  IMAD.MOV.U32 R13, RZ, RZ, R3 ;  /* 0x000000ffff0d7224 */ /* 0x000fe400078e0003 */
[----:B------:R-:W-:Y:S02]  /*17da0*/  IMAD.MOV.U32 R11, RZ, RZ, 0x1f ;  /* 0x0000001fff0b7424 */ /* 0x000fe400078e00ff */
[----:B------:R-:W-:-:S07]  /*17db0*/  IMAD.MOV.U32 R15, RZ, RZ, -0x1 ;  /* 0xffffffffff0f7424 */ /* 0x000fce00078e00ff */
[----:B012---:R-:W-:Y:S05]  /*17dc0*/  WARPSYNC.COLLECTIVE R15, `(.L_x_610) ;  /* 0x000000000f087348 */ /* 0x007fea0003c00000 */
[----:B------:R3:W4:Y:S02]  /*17dd0*/  SHFL.IDX P6, R14, R13, R12, R11 ;  /* 0x0000000c0d0e7389 */ /* 0x00072400000c000b */
[----:B01234-:R-:W-:Y:S01]  /*17de0*/  ENDCOLLECTIVE ;  /* 0x000000000000791b */ /* 0x01ffe20003800000 */
.L_x_610:
[----:B------:R-:W-:Y:S05]  /*17df0*/  BSYNC B0 ;  /* 0x0000000000007941 */ /* 0x000fea0003800000 */
.L_x_609:
[----:B------:R-:W-:Y:S05]  /*17e00*/  BRA `(.L_x_513) ;  /* 0xffffffd8009c7947 */ /* 0x000fea000383ffff */
.L_x_518:
[----:B0-----:R0:W2:Y:S02]  /*17e10*/  SYNCS.PHASECHK.TRANS64.TRYWAIT P0, [R9+URZ+0x13220], R0 ;  /* 0x01322000090075a7 */ /* 0x0010a4000800017f */
[----:B--2---:R-:W-:Y:S05]  /*17e20*/  @!P0 NANOSLEEP.SYNCS 0x989680 ;  /* 0x009896800000895d */ /* 0x004fea0003900000 */
[----:B------:R-:W2:Y:S02]  /*17e30*/  @!P0 SYNCS.PHASECHK.TRANS64 P0, [R9+URZ+0x13220], R0 ;  /* 0x01322000090085a7 */ /* 0x000ea4000800007f */
[----:B--2---:R-:W-:Y:S05]  /*17e40*/  @!P0 BRA `(.L_x_518) ;  /* 0xfffffffc00f08947 */ /* 0x004fea000383ffff */
[----:B------:R-:W-:Y:S05]  /*17e50*/  BRA `(.L_x_611) ;  /* 0xffffffdc00887947 */ /* 0x000fea000383ffff */
.L_x_519:
[----:B------:R-:W2:Y:S01]  /*17e60*/  S2R R2, SR_TID.X ;  /* 0x0000000000027919 */ /* 0x000ea20000002100 */
[----:B------:R-:W-:Y:S01]  /*17e70*/  BSSY B0, `(.L_x_612) ;  /* 0x000000a000007945 */ /* 0x000fe20003800000 */
[----:B------:R-:W-:Y:S02]  /*17e80*/  IMAD.MOV.U32 R12, RZ, RZ, RZ ;  /* 0x000000ffff0c7224 */ /* 0x000fe400078e00ff */
[----:B------:R-:W-:Y:S02]  /*17e90*/  IMAD.MOV.U32 R11, RZ, RZ, 0x1f ;  /* 0x0000001fff0b7424 */ /* 0x000fe400078e00ff */
[----:B------:R-:W-:Y:S01]  /*17ea0*/  IMAD.MOV.U32 R15, RZ, RZ, -0x1 ;  /* 0xffffffffff0f7424 */ /* 0x000fe200078e00ff */
[----:B--2---:R-:W-:-:S04]  /*17eb0*/  SHF.R.U32.HI R2, RZ, 0x5, R2 ;  /* 0x00000005ff027819 */ /* 0x004fc80000011602 */
[----:B------:R-:W-:-:S04]  /*17ec0*/  LOP3.LUT R2, R2, 0x3, RZ, 0xc0, !PT ;  /* 0x0000000302027812 */ /* 0x000fc800078ec0ff */
[----:B------:R-:W-:-:S07]  /*17ed0*/  MOV R13, R2 ;  /* 0x00000002000d7202 */ /* 0x000fce0000000f00 */
[----:B01-3--:R-:W-:Y:S05]  /*17ee0*/  WARPSYNC.COLLECTIVE R15, `(.L_x_613) ;  /* 0x000000000f087348 */ /* 0x00bfea0003c00000 */
[----:B------:R2:W4:Y:S02]  /*17ef0*/  SHFL.IDX P6, R14, R13, R12, R11 ;  /* 0x0000000c0d0e7389 */ /* 0x00052400000c000b */
[----:B01234-:R-:W-:Y:S01]  /*17f00*/  ENDCOLLECTIVE ;  /* 0x000000000000791b */ /* 0x01ffe20003800000 */
.L_x_613:
[----:B------:R-:W-:Y:S05]  /*17f10*/  BSYNC B0 ;  /* 0x0000000000007941 */ /* 0x000fea0003800000 */
.L_x_612:
[----:B------:R-:W-:Y:S05]  /*17f20*/  BRA `(.L_x_614) ;  /* 0xffffffdc00707947 */ /* 0x000fea000383ffff */
.L_x_520:
[----:B------:R-:W-:Y:S01]  /*17f30*/  BSSY B0, `(.L_x_615) ;  /* 0x0000006000007945 */ /* 0x000fe20003800000 */
[----:B------:R-:W-:-:S07]  /*17f40*/  IMAD.MOV.U32 R15, RZ, RZ, -0x1 ;  /* 0xffffffffff0f7424 */ /* 0x000fce00078e00ff */
[----:B01-3--:R-:W-:Y:S05]  /*17f50*/  WARPSYNC.COLLECTIVE R15, `(.L_x_616) ;  /* 0x000000000f0c7348 */ /* 0x00bfea0003c00000 */
[----:B------:R-:W-:Y:S02]  /*17f60*/  ELECT P6, UR62, PT ;  /* 0x00000000003e782f */ /* 0x000fe400038c0000 */
[----:B------:R-:W-:Y:S01]  /*17f70*/  MOV R14, UR62 ;  /* 0x0000003e000e7c02 */ /* 0x000fe20008000f00 */
[----:B01-3--:R-:W-:Y:S10]  /*17f80*/  ENDCOLLECTIVE ;  /* 0x000000000000791b */ /* 0x00bff40003800000 */
.L_x_616:
[----:B------:R-:W-:Y:S05]  /*17f90*/  BSYNC B0 ;  /* 0x0000000000007941 */ /* 0x000fea0003800000 */
.L_x_615:
[----:B------:R-:W-:Y:S05]  /*17fa0*/  BRA `(.L_x_617) ;  /* 0xffffffdc00647947 */ /* 0x000fea000383ffff */
.L_x_522:
[----:B0-----:R0:W2:Y:S02]  /*17fb0*/  SYNCS.PHASECHK.TRANS64.TRYWAIT P1, [R7+URZ], R2 ;  /* 0x00000002070075a7 */ /* 0x0010a4000802017f */
[----:B--2---:R-:W-:Y:S05]  /*17fc0*/  @!P1 NANOSLEEP.SYNCS 0x989680 ;  /* 0x009896800000995d */ /* 0x004fea0003900000 */
[----:B------:R-:W2:Y:S02]  /*17fd0*/  @!P1 SYNCS.PHASECHK.TRANS64 P1, [R7+URZ], R2 ;  /* 0x00000002070095a7 */ /* 0x000ea4000802007f */
[----:B--2---:R-:W-:Y:S05]  /*17fe0*/  @!P1 BRA `(.L_x_522) ;  /* 0xfffffffc00f09947 */ /* 0x004fea000383ffff */
[----:B------:R-:W-:Y:S05]  /*17ff0*/  BRA `(.L_x_618) ;  /* 0xffffffdc00987947 */ /* 0x000fea000383ffff */
.L_x_523:
[----:B--2---:R2:W4:Y:S02]  /*18000*/  SYNCS.PHASECHK.TRANS64.TRYWAIT P1, [R3+URZ], R0 ;  /* 0x00000000030075a7 */ /* 0x004524000802017f */
[----:B----4-:R-:W-:Y:S05]  /*18010*/  @!P1 NANOSLEEP.SYNCS 0x989680 ;  /* 0x009896800000995d */ /* 0x010fea0003900000 */
[----:B------:R-:W4:Y:S02]  /*18020*/  @!P1 SYNCS.PHASECHK.TRANS64 P1, [R3+URZ], R0 ;  /* 0x00000000030095a7 */ /* 0x000f24000802007f */
[----:B----4-:R-:W-:Y:S05]  /*18030*/  @!P1 BRA `(.L_x_523) ;  /* 0xfffffffc00f09947 */ /* 0x010fea000383ffff */
[----:B------:R-:W-:Y:S05]  /*18040*/  BRA `(.L_x_619) ;  /* 0xffffffdc008c7947 */ /* 0x000fea000383ffff */
.L_x_525:
[----:B--2---:R2:W4:Y:S02]  /*18050*/  SYNCS.PHASECHK.TRANS64.TRYWAIT P1, [R3+URZ+0x13260], R2 ;  /* 0x01326002030075a7 */ /* 0x004524000802017f */
[----:B----4-:R-:W-:Y:S05]  /*18060*/  @!P1 NANOSLEEP.SYNCS 0x989680 ;  /* 0x009896800000995d */ /* 0x010fea0003900000 */
[----:B------:R-:W4:Y:S02]  /*18070*/  @!P1 SYNCS.PHASECHK.TRANS64 P1, [R3+URZ+0x13260], R2 ;  /* 0x01326002030095a7 */ /* 0x000f24000802007f */
[----:B----4-:R-:W-:Y:S05]  /*18080*/  @!P1 BRA `(.L_x_525) ;  /* 0xfffffffc00f09947 */ /* 0x010fea000383ffff */
[----:B------:R-:W-:Y:S05]  /*18090*/  BRA `(.L_x_620) ;  /* 0xffffffdc008c7947 */ /* 0x000fea000383ffff */
.L_x_527:
[----:B----4-:R4:W0:Y:S02]  /*180a0*/  SYNCS.PHASECHK.TRANS64.TRYWAIT P1, [R5+URZ+0x13260], R0 ;  /* 0x01326000050075a7 */ /* 0x010824000802017f */
[----:B0-----:R-:W-:Y:S05]  /*180b0*/  @!P1 NANOSLEEP.SYNCS 0x989680 ;  /* 0x009896800000995d */ /* 0x001fea0003900000 */
[----:B------:R-:W0:Y:S02]  /*180c0*/  @!P1 SYNCS.PHASECHK.TRANS64 P1, [R5+URZ+0x13260], R0 ;  /* 0x01326000050095a7 */ /* 0x000e24000802007f */
[----:B0-----:R-:W-:Y:S05]  /*180d0*/  @!P1 BRA `(.L_x_527) ;  /* 0xfffffffc00f09947 */ /* 0x001fea000383ffff */
[----:B------:R-:W-:Y:S05]  /*180e0*/  BRA `(.L_x_621) ;  /* 0xffffffdc008c7947 */ /* 0x000fea000383ffff */
.L_x_529:
[----:B------:R0:W0:Y:S02]  /*180f0*/  SYNCS.PHASECHK.TRANS64.TRYWAIT P0, [R3+URZ+0x13280], R2 ;  /* 0x01328002030075a7 */ /* 0x000024000800017f */
[----:B0-----:R-:W-:Y:S05]  /*18100*/  @!P0 NANOSLEEP.SYNCS 0x989680 ;  /* 0x009896800000895d */ /* 0x001fea0003900000 */
[----:B------:R-:W0:Y:S02]  /*18110*/  @!P0 SYNCS.PHASECHK.TRANS64 P0, [R3+URZ+0x13280], R2 ;  /* 0x01328002030085a7 */ /* 0x000e24000800007f */
[----:B0-----:R-:W-:Y:S05]  /*18120*/  @!P0 BRA `(.L_x_529) ;  /* 0xfffffffc00f08947 */ /* 0x001fea000383ffff */
[----:B------:R-:W-:Y:S05]  /*18130*/  BRA `(.L_x_530) ;  /* 0xffffffdc00887947 */ /* 0x000fea000383ffff */
.L_x_622:
        /* <DEDUP_REMOVED lines=12> */
.L_x_2198:


//--------------------- .text._ZN7cutlass13device_kernelIN5flash11enable_sm90INS1_16FlashAttnFwdSm90INS1_25CollectiveMainloopFwdSm90ILi2EN4cute5tupleIJNS5_1CILi1EEES8_S8_EEENS6_IJNS7_ILi192EEENS7_ILi160EEENS7_ILi64EEEEEELi64ENS_12float_e4m3_tEfNS_4arch4Sm90ELb0ELb1ELb1ELb0ELb0ELb0ELb0ELb1ELb1ELb1ELb0ELb0EEENS1_21CollectiveEpilogueFwdINS6_IJSA_SC_SB_EEES9_NS_10bfloat16_tESG_Li384ELb0ELb1ELb0ELb1EEENS1_30DynamicPersistentTileSchedulerILi384ELi128ELb0ELb1ELb1EEEEEEEEEvNT_6ParamsE --------------------------
	.section	.text._ZN7cutlass13device_kernelIN5flash11enable_sm90INS1_16FlashAttnFwdSm90INS1_25CollectiveMainloopFwdSm90ILi2EN4cute5tupleIJNS5_1CILi1EEES8_S8_EEENS6_IJNS7_ILi192EEENS7_ILi160EEENS7_ILi64EEEEEELi64ENS_12float_e4m3_tEfNS_4arch4Sm90ELb0ELb1ELb1ELb0ELb0ELb0ELb0ELb1ELb1ELb1ELb0ELb0EEENS1_21CollectiveEpilogueFwdINS6_IJSA_SC_SB_EEES9_NS_10bfloat16_tESG_Li384ELb0ELb1ELb0ELb1EEENS1_30DynamicPersistentTileSchedulerILi384ELi128ELb0ELb1ELb1EEEEEEEEEvNT_6ParamsE,"ax",@progbits
	.align	128
.text._ZN7cutlass13device_kernelIN5flash11enable_sm90INS1_16FlashAttnFwdSm90INS1_25CollectiveMainloopFwdSm90ILi2EN4cute5tupleIJNS5_1CILi1EEES8_S8_EEENS6_IJNS7_ILi192EEENS7_ILi160EEENS7_ILi64EEEEEELi64ENS_12float_e4m3_tEfNS_4arch4Sm90ELb0ELb1ELb1ELb0ELb0ELb0ELb0ELb1ELb1ELb1ELb0ELb0EEENS1_21CollectiveEpilogueFwdINS6_IJSA_SC_SB_EEES9_NS_10bfloat16_tESG_Li384ELb0ELb1ELb0ELb1EEENS1_30DynamicPersistentTileSchedulerILi384ELi128ELb0ELb1ELb1EEEEEEEEEvNT_6ParamsE:
        .type           _ZN7cutlass13device_kernelIN5flash11enable_sm90INS1_16FlashAttnFwdSm90INS1_25CollectiveMainloopFwdSm90ILi2EN4cute5tupleIJNS5_1CILi1EEES8_S8_EEENS6_IJNS7_ILi192EEENS7_ILi160EEENS7_ILi64EEEEEELi64ENS_12float_e4m3_tEfNS_4arch4Sm90ELb0ELb1ELb1ELb0ELb0ELb0ELb0ELb1ELb1ELb1ELb0ELb0EEENS1_21CollectiveEpilogueFwdINS6_IJSA_SC_SB_EEES9_NS_10bfloat16_tESG_Li384ELb0ELb1ELb0ELb1EEENS1_30DynamicPersistentTileSchedulerILi384ELi128ELb0ELb1ELb1EEEEEEEEEvNT_6ParamsE,@function
        .size           _ZN7cutlass13device_kernelIN5flash11enable_sm90INS1_16FlashAttnFwdSm90INS1_25CollectiveMainloopFwdSm90ILi2EN4cute5tupleIJNS5_1CILi1EEES8_S8_EEENS6_IJNS7_ILi192EEENS7_ILi160EEENS7_ILi64EEEEEELi64ENS_12float_e4m3_tEfNS_4arch4Sm90ELb0ELb1ELb1ELb0ELb0ELb0ELb0ELb1ELb1ELb1ELb0ELb0EEENS1_21CollectiveEpilogueFwdINS6_IJSA_SC_SB_EEES9_NS_10bfloat16_tESG_Li384ELb0ELb1ELb0ELb1EEENS1_30DynamicPersistentTileSchedulerILi384ELi128ELb0ELb1ELb1EEEEEEEEEvNT_6ParamsE,(.L_x_2199 - _ZN7cutlass13device_kernelIN5flash11enable_sm90INS1_16FlashAttnFwdSm90INS1_25CollectiveMainloopFwdSm90ILi2EN4cute5tupleIJNS5_1CILi1EEES8_S8_EEENS6_IJNS7_ILi192EEENS7_ILi160EEENS7_ILi64EEEEEELi64ENS_12float_e4m3_tEfNS_4arch4Sm90ELb0ELb1ELb1ELb0ELb0ELb0ELb0ELb1ELb1ELb1ELb0ELb0EEENS1_21CollectiveEpilogueFwdINS6_IJSA_SC_SB_EEES9_NS_10bfloat16_tESG_Li384ELb0ELb1ELb0ELb1EEENS1_30DynamicPersistentTileSchedulerILi384ELi128ELb0ELb1ELb1EEEEEEEEEvNT_6ParamsE)
        .other          _ZN7cutlass13device_kernelIN5flash11enable_sm90INS1_16FlashAttnFwdSm90INS1_25CollectiveMainloopFwdSm90ILi2EN4cute5tupleIJNS5_1CILi1EEES8_S8_EEENS6_IJNS7_ILi192EEENS7_ILi160EEENS7_ILi64EEEEEELi64ENS_12float_e4m3_tEfNS_4arch4Sm90ELb0ELb1ELb1ELb0ELb0ELb0ELb0ELb1ELb1ELb1ELb0ELb0EEENS1_21CollectiveEpilogueFwdINS6_IJSA_SC_SB_EEES9_NS_10bfloat16_tESG_Li384ELb0ELb1ELb0ELb1EEENS1_30DynamicPersistentTileSchedulerILi384ELi128ELb0ELb1ELb1EEEEEEEEEvNT_6ParamsE,@"STO_CUDA_ENTRY STV_DEFAULT"
_ZN7cutlass13device_kernelIN5flash11enable_sm90INS1_16FlashAttnFwdSm90INS1_25CollectiveMainloopFwdSm90ILi2EN4cute5tupleIJNS5_1CILi1EEES8_S8_EEENS6_IJNS7_ILi192EEENS7_ILi160EEENS7_ILi64EEEEEELi64ENS_12float_e4m3_tEfNS_4arch4Sm90ELb0ELb1ELb1ELb0ELb0ELb0ELb0ELb1ELb1ELb1ELb0ELb0EEENS1_21CollectiveEpilogueFwdINS6_IJSA_SC_SB_EEES9_NS_10bfloat16_tESG_Li384ELb0ELb1ELb0ELb1EEENS1_30DynamicPersistentTileSchedulerILi384ELi128ELb0ELb1ELb1EEEEEEEEEvNT_6ParamsE:
        /* <DEDUP_REMOVED lines=17> */
.L_x_624:
[----:B------:R-:W-:Y:S05]  /*0110*/  BSYNC B0 ;  /* 0x0000000000007941 */ /* 0x000fea0003800000 */
.L_x_623:
        /* <DEDUP_REMOVED lines=41> */
.L_x_625:
        /* <DEDUP_REMOVED lines=22> */
.L_x_626:
        /* <DEDUP_REMOVED lines=18> */
.L_x_627:
        /* <DEDUP_REMOVED lines=22> */
.L_x_628:
        /* <DEDUP_REMOVED lines=22> */
.L_x_629:
[----:B------:R-:W-:Y:S01]  /*08f0*/  PLOP3.LUT P0, PT, PT, PT, UP0, 0x80, 0x0 ;  /* 0x000000000000781c */ /* 0x000fe20003f0f008 */
[----:B------:R-:W-:Y:S01]  /*0900*/  UMOV UR38, 0x1 ;  /* 0x0000000100267882 */ /* 0x000fe20000000000 */
[----:B------:R-:W-:Y:S01]  /*0910*/  NOP ;  /* 0x0000000000007918 */ /* 0x000fe20000000000 */
[----:B------:R-:W-:Y:S01]  /*0920*/  USEL UR38, UR38, 0x2, !UP0 ;  /* 0x0000000226267887 */ /* 0x000fe2000c000000 */
[----:B------:R-:W-:Y:S01]  /*0930*/  ULDC.64 UR48, c[0x0][0x208] ;  /* 0x0000820000307ab9 */ /* 0x000fe20000000a00 */
[----:B012-4-:R-:W-:Y:S08]  /*0940*/  BAR.SYNC.DEFER_BLOCKING 0x0 ;  /* 0x0000000000007b1d */ /* 0x017ff00000010000 */
[----:B------:R-:W-:Y:S05]  /*0950*/  @!P0 BRA `(.L_x_630) ;  /* 0x0000013c00208947 */ /* 0x000fea0003800000 */
.L_x_631:
[----:B------:R-:W-:-:S08]  /*0960*/  NOP ;  /* 0x0000000000007918 */ /* 0x000fd00000000000 */
[----:B------:R-:W0:Y:S02]  /*0970*/  USETMAXREG.TRY_ALLOC.CTAPOOL UP0, 0xa0 ;  /* 0x000000a0000079c8 */ /* 0x000e240008000600 */
[----:B0-----:R-:W-:-:S13]  /*0980*/  PLOP3.LUT P0, PT, PT, PT, UP0, 0x80, 0x0 ;  /* 0x000000000000781c */ /* 0x001fda0003f0f008 */
[----:B------:R-:W-:Y:S05]  /*0990*/  @!P0 BRA `(.L_x_631) ;  /* 0xfffffffc00f08947 */ /* 0x000fea000383ffff */
[----:B------:R-:W0:Y:S08]  /*09a0*/  S2UR UR4, SR_CTAID.X ;  /* 0x00000000000479c3 */ /* 0x000e300000002500 */
[----:B------:R-:W-:Y:S08]  /*09b0*/  BAR.ARV 0x4, 0x200 ;  /* 0x0108000000007b1d */ /* 0x000ff00000002000 */
[----:B------:R-:W0:Y:S08]  /*09c0*/  LDC R0, c[0x0][0xc38] ;  /* 0x00030e00ff007b82 */ /* 0x000e300000000800 */
[----:B------:R-:W-:Y:S06]  /*09d0*/  BAR.ARV 0x8, 0x200 ;  /* 0x0208000000007b1d */ /* 0x000fec0000002000 */
[----:B0-----:R-:W-:-:S13]  /*09e0*/  ISETP.LE.AND P0, PT, R0, UR4, PT ;  /* 0x0000000400007c0c */ /* 0x001fda000bf03270 */
[----:B------:R-:W-:Y:S05]  /*09f0*/  @P0 EXIT ;  /* 0x000000000000094d */ /* 0x000fea0003800000 */
[----:B------:R-:W-:Y:S01]  /*0a00*/  VIADD R0, R23, 0xffffff80 ;  /* 0xffffff8017007836 */ /* 0x000fe20000000000 */
[----:B------:R-:W-:Y:S01]  /*0a10*/  ULOP3.LUT UR46, UR38, 0x1, URZ, 0xfc, !UPT ;  /* 0x00000001262e7892 */ /* 0x000fe2000f8efc3f */
[----:B------:R-:W-:Y:S01]  /*0a20*/  UMOV UR36, URZ ;  /* 0x0000003f00247c82 */ /* 0x000fe20008000000 */
[----:B------:R-:W-:Y:S02]  /*0a30*/  UMOV UR37, URZ ;  /* 0x0000003f00257c82 */ /* 0x000fe40008000000 */
[----:B------:R-:W-:Y:S01]  /*0a40*/  SHF.R.S32.HI R3, RZ, 0x1f, R0 ;  /* 0x0000001fff037819 */ /* 0x000fe20000011400 */
[----:B------:R-:W-:-:S03]  /*0a50*/  UMOV UR39, URZ ;  /* 0x0000003f00277c82 */ /* 0x000fc60008000000 */
[CC--:B------:R-:W-:Y:S02]  /*0a60*/  LEA.HI R2, R3.reuse, R0.reuse, RZ, 0x7 ;  /* 0x0000000003027211 */ /* 0x0c0fe400078f38ff */
[CC--:B------:R-:W-:Y:S02]  /*0a70*/  LEA.HI R4, R3.reuse, R0.reuse, RZ, 0x5 ;  /* 0x0000000003047211 */ /* 0x0c0fe400078f28ff */
[----:B------:R-:W-:Y:S02]  /*0a80*/  LOP3.LUT R5, R2, 0xffffff80, RZ, 0xc0, !PT ;  /* 0xffffff8002057812 */ /* 0x000fe400078ec0ff */
[----:B------:R-:W-:Y:S01]  /*0a90*/  SHF.R.S32.HI R2, RZ, 0x7, R2 ;  /* 0x00000007ff027819 */ /* 0x000fe20000011402 */
[----:B------:R-:W-:Y:S02]  /*0aa0*/  IMAD.SHL.U32 R6, R4, 0x20, RZ ;  /* 0x0000002004067824 */ /* 0x000fe400078e00ff */
[----:B------:R-:W-:Y:S01]  /*0ab0*/  IMAD.IADD R18, R0, 0x1, -R5 ;  /* 0x0000000100127824 */ /* 0x000fe200078e0a05 */
[CC--:B------:R-:W-:Y:S01]  /*0ac0*/  LEA.HI R5, R3.reuse, R0.reuse, RZ, 0x2 ;  /* 0x0000000003057211 */ /* 0x0c0fe200078f10ff */
[----:B------:R-:W-:Y:S01]  /*0ad0*/  IMAD.HI R7, R2, 0x55555556, RZ ;  /* 0x5555555602077827 */ /* 0x000fe200078e02ff */
[----:B------:R-:W-:-:S02]  /*0ae0*/  LEA.HI R3, R3, R0, RZ, 0x4 ;  /* 0x0000000003037211 */ /* 0x000fc400078f20ff */
[----:B------:R-:W-:Y:S02]  /*0af0*/  SHF.R.S32.HI R9, RZ, 0x1f, R18 ;  /* 0x0000001fff097819 */ /* 0x000fe40000011412 */
[----:B------:R-:W-:Y:S02]  /*0b00*/  LOP3.LUT R13, R5, 0xfffffffc, RZ, 0xc0, !PT ;  /* 0xfffffffc050d7812 */ /* 0x000fe400078ec0ff */
[----:B------:R-:W-:Y:S02]  /*0b10*/  LEA.HI R8, R9, R18, RZ, 0x2 ;  /* 0x0000001209087211 */ /* 0x000fe400078f10ff */
[----:B------:R-:W-:Y:S01]  /*0b20*/  SHF.R.S32.HI R4, RZ, 0x4, R3 ;  /* 0x00000004ff047819 */ /* 0x000fe20000011403 */
[----:B------:R-:W-:Y:S01]  /*0b30*/  IMAD.IADD R13, R0, 0x1, -R13 ;  /* 0x00000001000d7824 */ /* 0x000fe200078e0a0d */
[--C-:B------:R-:W-:Y:S02]  /*0b40*/  SHF.R.S32.HI R10, RZ, 0x2, R8.reuse ;  /* 0x00000002ff0a7819 */ /* 0x100fe40000011408 */
[----:B------:R-:W-:-:S02]  /*0b50*/  SHF.R.S32.HI R11, RZ, 0x1f, R8 ;  /* 0x0000001fff0b7819 */ /* 0x000fc40000011408 */
[----:B------:R-:W-:Y:S02]  /*0b60*/  LOP3.LUT R5, R3, 0x3fffff0, RZ, 0xc0, !PT ;  /* 0x03fffff003057812 */ /* 0x000fe400078ec0ff */
[----:B------:R-:W-:Y:S02]  /*0b70*/  LEA.HI R11, R11, R10, RZ, 0x3 ;  /* 0x0000000a0b0b7211 */ /* 0x000fe400078f18ff */
[----:B------:R-:W-:Y:S01]  /*0b80*/  LEA.HI R3, R3, R4, RZ, 0x1 ;  /* 0x0000000403037211 */ /* 0x000fe200078f08ff */
[----:B------:R-:W-:Y:S01]  /*0b90*/  IMAD.IADD R5, R0, 0x1, -R5 ;  /* 0x0000000100057824 */ /* 0x000fe200078e0a05 */
[----:B------:R-:W-:Y:S02]  /*0ba0*/  LOP3.LUT R11, R11, 0xfffffff8, RZ, 0xc0, !PT ;  /* 0xfffffff80b0b7812 */ /* 0x000fe400078ec0ff */
[----:B------:R-:W-:Y:S02]  /*0bb0*/  LEA.HI R9, R9, R18, RZ, 0x5 ;  /* 0x0000001209097211 */ /* 0x000fe400078f28ff */
[----:B------:R-:W-:Y:S01]  /*0bc0*/  LOP3.LUT R6, R6, 0xfffffc00, RZ, 0xc0, !PT ;  /* 0xfffffc0006067812 */ /* 0x000fe200078ec0ff */
[----:B------:R-:W-:Y:S01]  /*0bd0*/  IMAD.IADD R10, R10, 0x1, -R11 ;  /* 0x000000010a0a7824 */ /* 0x000fe200078e0a0b */
[----:B------:R-:W-:-:S02]  /*0be0*/  LOP3.LUT R3, R3, 0x1ffffffe, RZ, 0xc0, !PT ;  /* 0x1ffffffe03037812 */ /* 0x000fc400078ec0ff */
[----:B------:R-:W-:Y:S01]  /*0bf0*/  LEA.HI R7, R7, R7, RZ, 0x1 ;  /* 0x0000000707077211 */ /* 0x000fe200078f08ff */
[----:B------:R-:W-:Y:S01]  /*0c00*/  IMAD R6, R5, 0x40, R6 ;  /* 0x0000004005067824 */ /* 0x000fe200078e0206 */
[----:B------:R-:W-:Y:S01]  /*0c10*/  LEA.HI R0, R13, R13, RZ, 0x1 ;  /* 0x0000000d0d007211 */ /* 0x000fe200078f08ff */
[----:B------:R-:W-:Y:S01]  /*0c20*/  IMAD.IADD R3, R4, 0x1, -R3 ;  /* 0x0000000104037824 */ /* 0x000fe200078e0a03 */
[----:B------:R-:W-:Y:S01]  /*0c30*/  SHF.R.S32.HI R9, RZ, 0x5, R9 ;  /* 0x00000005ff097819 */ /* 0x000fe20000011409 */
[----:B------:R-:W-:Y:S01]  /*0c40*/  IMAD R7, R7, -0x3, R2 ;  /* 0xfffffffd07077824 */ /* 0x000fe200078e0202 */
[----:B------:R-:W-:Y:S01]  /*0c50*/  LOP3.LUT R0, R0, 0x1ffffffe, RZ, 0xc0, !PT ;  /* 0x1ffffffe00007812 */ /* 0x000fe200078ec0ff */
[----:B------:R-:W-:Y:S01]  /*0c60*/  IMAD R156, R3, 0x8, R6 ;  /* 0x00000008039c7824 */ /* 0x000fe200078e0206 */
[----:B------:R-:W-:Y:S01]  /*0c70*/  LOP3.LUT R3, R8, 0x7ffffffc, RZ, 0xc0, !PT ;  /* 0x7ffffffc08037812 */ /* 0x000fe200078ec0ff */
[----:B------:R-:W-:Y:S02]  /*0c80*/  IMAD R10, R9, 0x10, R10 ;  /* 0x00000010090a7824 */ /* 0x000fe400078e020a */
[----:B------:R-:W-:-:S02]  /*0c90*/  IMAD.IADD R19, R13, 0x1, -R0 ;  /* 0x000000010d137824 */ /* 0x000fc400078e0a00 */
[----:B------:R-:W-:Y:S02]  /*0ca0*/  IMAD R22, R7, 0x40, R10 ;  /* 0x0000004007167824 */ /* 0x000fe400078e020a */
[----:B------:R-:W-:Y:S02]  /*0cb0*/  IMAD.IADD R18, R18, 0x1, -R3 ;  /* 0x0000000112127824 */ /* 0x000fe400078e0a03 */
[----:B------:R-:W-:-:S07]  /*0cc0*/  IMAD R19, R19, 0x8, R22 ;  /* 0x0000000813137824 */ /* 0x000fce00078e0216 */
.L_x_720:
[----:B------:R-:W-:Y:S01]  /*0cd0*/  ULDC UR5, c[0x0][0xc60] ;  /* 0x0003180000057ab9 */ /* 0x000fe20000000800 */
[----:B------:R-:W-:Y:S01]  /*0ce0*/  UMOV UR8, UR4 ;  /* 0x0000000400087c82 */ /* 0x000fe20008000000 */
[----:B------:R-:W-:-:S11]  /*0cf0*/  UISETP.NE.AND UP0, UPT, UR5, 0x1, UPT ;  /* 0x000000010500788c */ /* 0x000fd6000bf05270 */
[----:B------:R-:W-:Y:S01]  /*0d00*/  @UP0 ULDC UR6, c[0x0][0xc64] ;  /* 0x0003190000060ab9 */ /* 0x000fe20000000800 */
[----:B------:R-:W-:Y:S01]  /*0d10*/  @UP0 ULDC UR9, c[0x0][0xc68] ;  /* 0x00031a0000090ab9 */ /* 0x000fe20000000800 */
[----:B------:R-:W-:-:S04]  /*0d20*/  UIMAD.WIDE.U32 UR6, UR4, UR6, URZ ;  /* 0x00000006040672a5 */ /* 0x000fc8000f8e003f */
[----:B------:R-:W-:-:S03]  /*0d30*/  @UP0 USHF.R.U32.HI UR8, URZ, UR9, UR7 ;  /* 0x000000093f080299 */ /* 0x000fc60008011607 */
[----:B------:R-:W-:Y:S02]  /*0d40*/  ULDC UR6, c[0x0][0xc78] ;  /* 0x00031e0000067ab9 */ /* 0x000fe40000000800 */
[----:B------:R-:W-:Y:S02]  /*0d50*/  UISETP.GE.AND UP0, UPT, UR8, UR6, UPT ;  /* 0x000000060800728c */ /* 0x000fe4000bf06270 */
[----:B------:R-:W-:-:S04]  /*0d60*/  UIADD3 UR6, -UR8, URZ, URZ ;  /* 0x0000003f08067290 */ /* 0x000fc8000fffe13f */
[----:B------:R-:W-:Y:S01]  /*0d70*/  PLOP3.LUT P0, PT, PT, PT, UP0, 0x80, 0x0 ;  /* 0x000000000000781c */ /* 0x000fe20003f0f008 */
[----:B------:R-:W-:-:S12]  /*0d80*/  UIMAD UR9, UR5, UR6, UR4 ;  /* 0x00000006050972a4 */ /* 0x000fd8000f8e0204 */
[----:B012--5:R-:W-:Y:S05]  /*0d90*/  @!P0 BRA `(.L_x_632) ;  /* 0x0000000000208947 */ /* 0x027fea0003800000 */
[----:B------:R-:W-:Y:S01]  /*0da0*/  ULDC UR7, c[0x0][0xc6c] ;  /* 0x00031b0000077ab9 */ /* 0x000fe20000000800 */
[----:B------:R-:W-:Y:S01]  /*0db0*/  UMOV UR6, UR9 ;  /* 0x0000000900067c82 */ /* 0x000fe20008000000 */
[----:B------:R-:W-:-:S11]  /*0dc0*/  UISETP.NE.AND UP0, UPT, UR7, 0x1, UPT ;  /* 0x000000010700788c */ /* 0x000fd6000bf05270 */
[----:B------:R-:W-:Y:S02]  /*0dd0*/  @UP0 ULDC.64 UR10, c[0x0][0xc70] ;  /* 0x00031c00000a0ab9 */ /* 0x000fe40000000a00 */
[----:B------:R-:W-:-:S04]  /*0de0*/  UIMAD.WIDE.U32 UR4, UR9, UR10, URZ ;  /* 0x0000000a090472a5 */ /* 0x000fc8000f8e003f */
[----:B------:R-:W-:-:S04]  /*0df0*/  @UP0 USHF.R.U32.HI UR6, URZ, UR11, UR5 ;  /* 0x0000000b3f060299 */ /* 0x000fc80008011605 */
[----:B------:R-:W-:Y:S01]  /*0e00*/  UIMAD UR4, UR6, UR7, URZ ;  /* 0x00000007060472a4 */ /* 0x000fe2000f8e023f */
[----:B------:R-:W-:Y:S11]  /*0e10*/  BRA `(.L_x_633) ;  /* 0x00000000001c7947 */ /* 0x000ff60003800000 */
.L_x_632:
[----:B------:R-:W-:Y:S01]  /*0e20*/  ULDC UR7, c[0x0][0xc54] ;  /* 0x0003150000077ab9 */ /* 0x000fe20000000800 */
[----:B------:R-:W-:Y:S01]  /*0e30*/  UMOV UR6, UR9 ;  /* 0x0000000900067c82 */ /* 0x000fe20008000000 */
[----:B------:R-:W-:-:S11]  /*0e40*/  UISETP.NE.AND UP0, UPT, UR7, 0x1, UPT ;  /* 0x000000010700788c */ /* 0x000fd6000bf05270 */
[----:B------:R-:W-:Y:S02]  /*0e50*/  @UP0 ULDC.64 UR10, c[0x0][0xc58] ;  /* 0x00031600000a0ab9 */ /* 0x000fe40000000a00 */
[----:B------:R-:W-:-:S04]  /*0e60*/  UIMAD.WIDE.U32 UR4, UR9, UR10, URZ ;  /* 0x0000000a090472a5 */ /* 0x000fc8000f8e003f */
[----:B------:R-:W-:-:S04]  /*0e70*/  @UP0 USHF.R.U32.HI UR6, URZ, UR11, UR5 ;  /* 0x0000000b3f060299 */ /* 0x000fc80008011605 */
[----:B------:R-:W-:-:S12]  /*0e80*/  UIMAD UR4, UR6, UR7, URZ ;  /* 0x00000007060472a4 */ /* 0x000fd8000f8e023f */
.L_x_633:
[----:B------:R-:W0:Y:S01]  /*0e90*/  LDC R0, c[0x0][0x448] ;  /* 0x00011200ff007b82 */ /* 0x000e220000000800 */
[----:B------:R-:W-:Y:S01]  /*0ea0*/  ULOP3.LUT UR6, URZ, UR6, URZ, 0x33, !UPT ;  /* 0x000000063f067292 */ /* 0x000fe2000f8e333f */
[----:B------:R-:W-:Y:S01]  /*0eb0*/  ULDC UR42, c[0x0][0xc48] ;  /* 0x00031200002a7ab9 */ /* 0x000fe20000000800 */
[----:B------:R-:W-:Y:S01]  /*0ec0*/  ULDC UR5, c[0x0][0xc3c] ;  /* 0x00030f0000057ab9 */ /* 0x000fe20000000800 */
[----:B------:R-:W-:Y:S02]  /*0ed0*/  UISETP.NE.AND UP0, UPT, UR42, 0x1, UPT ;  /* 0x000000012a00788c */ /* 0x000fe4000bf05270 */
[----:B------:R-:W-:Y:S02]  /*0ee0*/  UIADD3 UR6, UR6, UR5, URZ ;  /* 0x0000000506067290 */ /* 0x000fe4000fffe03f */
[----:B------:R-:W1:Y:S01]  /*0ef0*/  LDC.64 R10, c[0x0][0x9e0] ;  /* 0x00027800ff0a7b82 */ /* 0x000e620000000a00 */
[----:B------:R-:W-:Y:S02]  /*0f00*/  UIADD3 UR4, UR9, -UR4, URZ ;  /* 0x8000000409047290 */ /* 0x000fe4000fffe03f */
[----:B------:R-:W-:Y:S01]  /*0f10*/  UIMAD UR40, UR6, 0xc0, URZ ;  /* 0x000000c0062878a4 */ /* 0x000fe2000f8e023f */
[----:B------:R-:W-:Y:S01]  /*0f20*/  ULDC.64 UR10, c[0x0][0x418] ;  /* 0x00010600000a7ab9 */ /* 0x000fe20000000a00 */
[----:B------:R-:W-:Y:S01]  /*0f30*/  ULDC UR7, c[0x0][0xc54] ;  /* 0x0003150000077ab9 */ /* 0x000fe20000000800 */
[----:B------:R-:W-:-:S02]  /*0f40*/  ISETP.NE.U32.AND P0, PT, RZ, UR10, PT ;  /* 0x0000000aff007c0c */ /* 0x000fc4000bf05070 */
[----:B------:R-:W2:Y:S01]  /*0f50*/  LDC R105, c[0x0][0x288] ;  /* 0x0000a200ff697b82 */ /* 0x000ea20000000800 */
[----:B------:R-:W-:Y:S02]  /*0f60*/  UIADD3 UR6, UR40, 0xbf, URZ ;  /* 0x000000bf28067890 */ /* 0x000fe4000fffe03f */
[----:B------:R-:W-:Y:S01]  /*0f70*/  UIMAD UR8, UR8, UR7, UR4 ;  /* 0x00000007080872a4 */ /* 0x000fe2000f8e0204 */
[----:B------:R-:W-:Y:S02]  /*0f80*/  ISETP.NE.AND.EX P0, PT, RZ, UR11, PT, P0 ;  /* 0x0000000bff007c0c */ /* 0x000fe4000bf05300 */
[----:B------:R-:W-:Y:S01]  /*0f90*/  @UP0 ULDC UR4, c[0x0][0xc4c] ;  /* 0x0003130000040ab9 */ /* 0x000fe20000000800 */
[----:B------:R-:W-:Y:S01]  /*0fa0*/  @UP0 ULDC UR7, c[0x0][0xc50] ;  /* 0x0003140000070ab9 */ /* 0x000fe20000000800 */
[----:B0-----:R-:W-:Y:S01]  /*0fb0*/  ISETP.NE.AND P1, PT, R0, 0x1, PT ;  /* 0x000000010000780c */ /* 0x001fe20003f25270 */
[----:B------:R-:W0:Y:S01]  /*0fc0*/  LDC R7, c[0x0][0x2f0] ;  /* 0x0000bc00ff077b82 */ /* 0x000e220000000800 */
[----:B------:R-:W-:Y:S01]  /*0fd0*/  UIMAD.WIDE.U32 UR4, UR8, UR4, URZ ;  /* 0x00000004080472a5 */ /* 0x000fe2000f8e003f */
[----:B------:R-:W-:Y:S01]  /*0fe0*/  IMAD.U32 R3, RZ, RZ, UR6 ;  /* 0x00000006ff037e24 */ /* 0x000fe2000f8e00ff */
[----:B------:R-:W-:-:S02]  /*0ff0*/  UMOV UR41, UR8 ;  /* 0x0000000800297c82 */ /* 0x000fc40008000000 */
[----:B------:R-:W-:Y:S01]  /*1000*/  @UP0 USHF.R.U32.HI UR41, URZ, UR7, UR5 ;  /* 0x000000073f290299 */ /* 0x000fe20008011605 */
[----:B-1----:R-:W-:Y:S02]  /*1010*/  ISETP.GE.AND P2, PT, R11, 0x1, PT ;  /* 0x000000010b00780c */ /* 0x002fe40003f46270 */
[----:B------:R-:W1:Y:S01]  /*1020*/  LDC R0, c[0x0][0x424] ;  /* 0x00010900ff007b82 */ /* 0x000e620000000800 */
[----:B------:R-:W-:-:S04]  /*1030*/  UIADD3 UR4, -UR41, URZ, URZ ;  /* 0x0000003f29047290 */ /* 0x000fc8000fffe13f */
[----:B------:R-:W-:Y:S01]  /*1040*/  UIMAD UR42, UR42, UR4, UR8 ;  /* 0x000000042a2a72a4 */ /* 0x000fe2000f8e0208 */
[----:B--2---:R-:W-:Y:S02]  /*1050*/  IADD3 R5, -R105, 0x1, RZ ;  /* 0x0000000169057810 */ /* 0x004fe40007ffe1ff */
[----:B------:R-:W2:Y:S08]  /*1060*/  @P1 LDC R4, c[0x0][0x44c] ;  /* 0x00011300ff041b82 */ /* 0x000eb00000000800 */
[----:B------:R-:W3:Y:S01]  /*1070*/  @P1 LDC R9, c[0x0][0x450] ;  /* 0x00011400ff091b82 */ /* 0x000ee20000000800 */
[----:B-1----:R-:W-:-:S05]  /*1080*/  SEL R0, R0, 0x1, P0 ;  /* 0x0000000100007807 */ /* 0x002fca0000000000 */
[CC--:B0-----:R-:W-:Y:S02]  /*1090*/  IMAD R6, R0.reuse, R7.reuse, R5 ;  /* 0x0000000700067224 */ /* 0x0c1fe400078e0205 */
[----:B------:R-:W-:Y:S02]  /*10a0*/  IMAD R17, R0, R7, RZ ;  /* 0x0000000700117224 */ /* 0x000fe400078e02ff */
[----:B--2---:R-:W-:-:S05]  /*10b0*/  @P1 IMAD.HI.U32 R4, R4, UR6, RZ ;  /* 0x0000000604041c27 */ /* 0x004fca000f8e00ff */
[----:B---3--:R-:W-:-:S05]  /*10c0*/  @P1 SHF.R.U32.HI R3, RZ, R9, R4 ;  /* 0x00000009ff031219 */ /* 0x008fca0000011604 */
[----:B------:R-:W-:-:S04]  /*10d0*/  IMAD.IADD R5, R6, 0x1, R3 ;  /* 0x0000000106057824 */ /* 0x000fc800078e0203 */
[----:B------:R-:W-:Y:S01]  /*10e0*/  IMAD.IADD R3, R5, 0x1, R10 ;  /* 0x0000000105037824 */ /* 0x000fe200078e020a */
[----:B------:R-:W-:Y:S06]  /*10f0*/  @!P2 BRA `(.L_x_634) ;  /* 0x000000000040a947 */ /* 0x000fec0003800000 */
[C---:B------:R-:W-:Y:S01]  /*1100*/  ISETP.GT.AND P0, PT, R5.reuse, RZ, PT ;  /* 0x000000ff0500720c */ /* 0x040fe20003f04270 */
[----:B------:R-:W-:-:S12]  /*1110*/  VIADD R4, R5, 0xffffffff ;  /* 0xffffffff05047836 */ /* 0x000fd80000000000 */
[----:B------:R-:W-:Y:S05]  /*1120*/  @P0 BRA `(.L_x_635) ;  /* 0x00000000001c0947 */ /* 0x000fea0003800000 */
[----:B------:R-:W-:Y:S01]  /*1130*/  ISETP.NE.AND P0, PT, R11, 0x1, PT ;  /* 0x000000010b00780c */ /* 0x000fe20003f05270 */
[----:B------:R-:W-:-:S12]  /*1140*/  IMAD.MOV R5, RZ, RZ, -R5 ;  /* 0x000000ffff057224 */ /* 0x000fd800078e0a05 */
[----:B------:R-:W0:Y:S02]  /*1150*/  @P0 LDC.64 R8, c[0x0][0x9e8] ;  /* 0x00027a00ff080b82 */ /* 0x000e240000000a00 */
[----:B0-----:R-:W-:-:S05]  /*1160*/  @P0 IMAD.HI.U32 R4, R5, R8, RZ ;  /* 0x0000000805040227 */ /* 0x001fca00078e00ff */
[----:B------:R-:W-:-:S04]  /*1170*/  @P0 SHF.R.U32.HI R5, RZ, R9, R4 ;  /* 0x00000009ff050219 */ /* 0x000fc80000011604 */
[----:B------:R-:W-:Y:S01]  /*1180*/  LOP3.LUT R4, RZ, R5, RZ, 0x33, !PT ;  /* 0x00000005ff047212 */ /* 0x000fe200078e33ff */
[----:B------:R-:W-:Y:S06]  /*1190*/  BRA `(.L_x_636) ;  /* 0x0000000000107947 */ /* 0x000fec0003800000 */
.L_x_635:
[----:B------:R-:W-:-:S13]  /*11a0*/  ISETP.NE.AND P0, PT, R11, 0x1, PT ;  /* 0x000000010b00780c */ /* 0x000fda0003f05270 */
[----:B------:R-:W0:Y:S02]  /*11b0*/  @P0 LDC.64 R8, c[0x0][0x9e8] ;  /* 0x00027a00ff080b82 */ /* 0x000e240000000a00 */
[----:B0-----:R-:W-:-:S05]  /*11c0*/  @P0 IMAD.HI.U32 R6, R4, R8, RZ ;  /* 0x0000000804060227 */ /* 0x001fca00078e00ff */
[----:B------:R-:W-:-:S07]  /*11d0*/  @P0 SHF.R.U32.HI R4, RZ, R9, R6 ;  /* 0x00000009ff040219 */ /* 0x000fce0000011606 */
.L_x_636:
[----:B------:R-:W-:-:S05]  /*11e0*/  IMAD R4, R4, R11, R11 ;  /* 0x0000000b04047224 */ /* 0x000fca00078e020b */
[----:B------:R-:W-:-:S07]  /*11f0*/  VIMNMX R3, R3, R4, PT ;  /* 0x0000000403037248 */ /* 0x000fce0003fe0100 */
.L_x_634:
[----:B------:R-:W0:Y:S01]  /*1200*/  @P1 LDC R5, c[0x0][0x44c] ;  /* 0x00011300ff051b82 */ /* 0x000e220000000800 */
[----:B------:R-:W-:Y:S01]  /*1210*/  IMAD.U32 R4, RZ, RZ, UR40 ;  /* 0x00000028ff047e24 */ /* 0x000fe2000f8e00ff */
[----:B------:R-:W-:Y:S01]  /*1220*/  ULDC UR4, c[0x0][0x9dc] ;  /* 0x0002770000047ab9 */ /* 0x000fe20000000800 */
[CC--:B------:R-:W-:Y:S02]  /*1230*/  IMAD R105, R0.reuse, R7.reuse, -R105 ;  /* 0x0000000700697224 */ /* 0x0c0fe400078e0a69 */
[----:B------:R-:W-:Y:S02]  /*1240*/  VIADD R3, R3, 0x9f ;  /* 0x0000009f03037836 */ /* 0x000fe40000000000 */
[----:B------:R-:W-:Y:S01]  /*1250*/  IMAD R0, R0, R7, 0x9f ;  /* 0x0000009f00007424 */ /* 0x000fe200078e0207 */
[----:B------:R-:W1:Y:S03]  /*1260*/  @P1 LDC R6, c[0x0][0x450] ;  /* 0x00011400ff061b82 */ /* 0x000e660000000800 */
[----:B------:R-:W-:-:S04]  /*1270*/  IMAD.HI R0, R0, 0x66666667, RZ ;  /* 0x6666666700007827 */ /* 0x000fc800078e02ff */
[----:B0-----:R-:W-:-:S05]  /*1280*/  @P1 IMAD.HI.U32 R5, R5, UR40, RZ ;  /* 0x0000002805051c27 */ /* 0x001fca000f8e00ff */
[----:B-1----:R-:W-:-:S05]  /*1290*/  @P1 SHF.R.U32.HI R4, RZ, R6, R5 ;  /* 0x00000006ff041219 */ /* 0x002fca0000011605 */
[----:B------:R-:W-:Y:S02]  /*12a0*/  IMAD.IADD R6, R105, 0x1, R4 ;  /* 0x0000000169067824 */ /* 0x000fe400078e0204 */
[----:B------:R-:W-:Y:S01]  /*12b0*/  IMAD.HI R4, R3, 0x66666667, RZ ;  /* 0x6666666703047827 */ /* 0x000fe200078e02ff */
[----:B------:R-:W-:-:S03]  /*12c0*/  SHF.R.U32.HI R3, RZ, 0x1f, R0 ;  /* 0x0000001fff037819 */ /* 0x000fc60000011600 */
[----:B------:R-:W-:Y:S01]  /*12d0*/  VIADD R7, R6, -UR4 ;  /* 0x8000000406077c36 */ /* 0x000fe20008000000 */
[----:B------:R-:W-:Y:S02]  /*12e0*/  SHF.R.U32.HI R5, RZ, 0x1f, R4 ;  /* 0x0000001fff057819 */ /* 0x000fe40000011604 */
[----:B------:R-:W-:Y:S02]  /*12f0*/  LEA.HI.SX32 R3, R0, R3, 0x1a ;  /* 0x0000000300037211 */ /* 0x000fe400078fd2ff */
[----:B------:R-:W-:Y:S02]  /*1300*/  LEA.HI.SX32 R104, R4, R5, 0x1a ;  /* 0x0000000504687211 */ /* 0x000fe400078fd2ff */
[----:B------:R-:W-:Y:S02]  /*1310*/  R2UR UR4, R7 ;  /* 0x00000000070472ca */ /* 0x000fe400000e0000 */
[----:B------:R-:W-:Y:S01]  /*1320*/  VIMNMX R104, R3, R104, PT ;  /* 0x0000006803687248 */ /* 0x000fe20003fe0100 */
[----:B------:R-:W-:-:S12]  /*1330*/  @!P2 BRA `(.L_x_637) ;  /* 0x000000000044a947 */ /* 0x000fd80003800000 */
[----:B------:R-:W-:-:S13]  /*1340*/  ISETP.GT.AND P0, PT, R6, -0x1, PT ;  /* 0xffffffff0600780c */ /* 0x000fda0003f04270 */
[----:B------:R-:W-:Y:S05]  /*1350*/  @P0 BRA `(.L_x_638) ;  /* 0x00000000001c0947 */ /* 0x000fea0003800000 */
[----:B------:R-:W-:Y:S02]  /*1360*/  ISETP.NE.AND P0, PT, R11, 0x1, PT ;  /* 0x000000010b00780c */ /* 0x000fe40003f05270 */
[----:B------:R-:W-:-:S11]  /*1370*/  LOP3.LUT R3, RZ, R6, RZ, 0x33, !PT ;  /* 0x00000006ff037212 */ /* 0x000fd600078e33ff */
[----:B------:R-:W0:Y:S02]  /*1380*/  @P0 LDC.64 R4, c[0x0][0x9e8] ;  /* 0x00027a00ff040b82 */ /* 0x000e240000000a00 */
[----:B0-----:R-:W-:-:S05]  /*1390*/  @P0 IMAD.HI.U32 R0, R3, R4, RZ ;  /* 0x0000000403000227 */ /* 0x001fca00078e00ff */
[----:B------:R-:W-:-:S04]  /*13a0*/  @P0 SHF.R.U32.HI R3, RZ, R5, R0 ;  /* 0x00000005ff030219 */ /* 0x000fc80000011600 */
[----:B------:R-:W-:Y:S01]  /*13b0*/  LOP3.LUT R6, RZ, R3, RZ, 0x33, !PT ;  /* 0x00000003ff067212 */ /* 0x000fe200078e33ff */
[----:B------:R-:W-:Y:S06]  /*13c0*/  BRA `(.L_x_639) ;  /* 0x0000000000107947 */ /* 0x000fec0003800000 */
.L_x_638:
[----:B------:R-:W-:-:S13]  /*13d0*/  ISETP.NE.AND P0, PT, R11, 0x1, PT ;  /* 0x000000010b00780c */ /* 0x000fda0003f05270 */
[----:B------:R-:W0:Y:S02]  /*13e0*/  @P0 LDC.64 R4, c[0x0][0x9e8] ;  /* 0x00027a00ff040b82 */ /* 0x000e240000000a00 */
[----:B0-----:R-:W-:-:S05]  /*13f0*/  @P0 IMAD.HI.U32 R0, R6, R4, RZ ;  /* 0x0000000406000227 */ /* 0x001fca00078e00ff */
[----:B------:R-:W-:-:S07]  /*1400*/  @P0 SHF.R.U32.HI R6, RZ, R5, R0 ;  /* 0x00000005ff060219 */ /* 0x000fce0000011600 */
.L_x_639:
[----:B------:R-:W-:-:S05]  /*1410*/  IMAD R6, R6, R11, RZ ;  /* 0x0000000b06067224 */ /* 0x000fca00078e02ff */
[----:B------:R-:W-:-:S13]  /*1420*/  R2UR UR5, R6 ;  /* 0x00000000060572ca */ /* 0x000fda00000e0000 */
[----:B------:R-:W-:-:S04]  /*1430*/  UISETP.LT.AND UP0, UPT, UR4, UR5, UPT ;  /* 0x000000050400728c */ /* 0x000fc8000bf01270 */
[----:B------:R-:W-:-:S12]  /*1440*/  USEL UR4, UR4, UR5, !UP0 ;  /* 0x0000000504047287 */ /* 0x000fd8000c000000 */
.L_x_637:
[----:B------:R-:W-:Y:S01]  /*1450*/  UIMAD.WIDE UR4, UR4, 0x66666667, URZ ;  /* 0x66666667040478a5 */ /* 0x000fe2000f8e023f */
[----:B------:R-:W-:Y:S01]  /*1460*/  PLOP3.LUT P0, PT, PT, PT, PT, 0x80, 0x0 ;  /* 0x000000000000781c */ /* 0x000fe20003f0f070 */
[----:B------:R-:W-:Y:S01]  /*1470*/  IMAD.MOV.U32 R4, RZ, RZ, RZ ;  /* 0x000000ffff047224 */ /* 0x000fe200078e00ff */
[----:B------:R-:W-:Y:S01]  /*1480*/  CS2R R54, SRZ ;  /* 0x0000000000367805 */ /* 0x000fe2000001ff00 */
[----:B------:R-:W-:Y:S01]  /*1490*/  USHF.R.U32.HI UR4, URZ, 0x1f, UR5 ;  /* 0x0000001f3f047899 */ /* 0x000fe20008011605 */
[----:B------:R-:W-:Y:S01]  /*14a0*/  IMAD.MOV.U32 R6, RZ, RZ, RZ ;  /* 0x000000ffff067224 */ /* 0x000fe200078e00ff */
[----:B------:R-:W-:Y:S02]  /*14b0*/  CS2R R12, SRZ ;  /* 0x00000000000c7805 */ /* 0x000fe4000001ff00 */
[----:B------:R-:W-:Y:S01]  /*14c0*/  CS2R R52, SRZ ;  /* 0x0000000000347805 */ /* 0x000fe2000001ff00 */
[----:B------:R-:W-:Y:S01]  /*14d0*/  ULEA.HI.SX32 UR4, UR5, UR4, 0x1a ;  /* 0x0000000405047291 */ /* 0x000fe2000f8fd23f */
[----:B------:R-:W-:Y:S01]  /*14e0*/  CS2R R14, SRZ ;  /* 0x00000000000e7805 */ /* 0x000fe2000001ff00 */
[----:B------:R-:W-:Y:S01]  /*14f0*/  IMAD.MOV.U32 R9, RZ, RZ, RZ ;  /* 0x000000ffff097224 */ /* 0x000fe200078e00ff */
[----:B------:R-:W-:Y:S01]  /*1500*/  CS2R R46, SRZ ;  /* 0x00000000002e7805 */ /* 0x000fe2000001ff00 */
[----:B------:R-:W-:Y:S01]  /*1510*/  UISETP.LT.AND UP0, UPT, URZ, UR4, UPT ;  /* 0x000000043f00728c */ /* 0x000fe2000bf01270 */
[----:B------:R-:W-:-:S02]  /*1520*/  CS2R R20, SRZ ;  /* 0x0000000000147805 */ /* 0x000fc4000001ff00 */
[----:B------:R-:W-:Y:S02]  /*1530*/  CS2R R44, SRZ ;  /* 0x00000000002c7805 */ /* 0x000fe4000001ff00 */
[----:B------:R-:W-:Y:S01]  /*1540*/  CS2R R24, SRZ ;  /* 0x0000000000187805 */ /* 0x000fe2000001ff00 */
[----:B------:R-:W-:Y:S01]  /*1550*/  USEL UR43, URZ, UR4, !UP0 ;  /* 0x000000043f2b7287 */ /* 0x000fe2000c000000 */
[----:B------:R-:W-:Y:S01]  /*1560*/  CS2R R38, SRZ ;  /* 0x0000000000267805 */ /* 0x000fe2000001ff00 */
[----:B------:R-:W-:Y:S01]  /*1570*/  IMAD.MOV.U32 R26, RZ, RZ, RZ ;  /* 0x000000ffff1a7224 */ /* 0x000fe200078e00ff */
[----:B------:R-:W-:Y:S02]  /*1580*/  CS2R R36, SRZ ;  /* 0x0000000000247805 */ /* 0x000fe4000001ff00 */
[----:B------:R-:W-:Y:S02]  /*1590*/  CS2R R28, SRZ ;  /* 0x00000000001c7805 */ /* 0x000fe4000001ff00 */
[----:B------:R-:W-:-:S02]  /*15a0*/  CS2R R30, SRZ ;  /* 0x00000000001e7805 */ /* 0x000fc4000001ff00 */
[----:B------:R-:W-:Y:S02]  /*15b0*/  ISETP.GT.AND P1, PT, R104, UR43, PT ;  /* 0x0000002b68007c0c */ /* 0x000fe4000bf24270 */
[----:B------:R-:W-:Y:S02]  /*15c0*/  CS2R R32, SRZ ;  /* 0x0000000000207805 */ /* 0x000fe4000001ff00 */
[----:B------:R-:W-:Y:S02]  /*15d0*/  CS2R R56, SRZ ;  /* 0x0000000000387805 */ /* 0x000fe4000001ff00 */
[----:B------:R-:W-:-:S07]  /*15e0*/  CS2R R58, SRZ ;  /* 0x00000000003a7805 */ /* 0x000fce000001ff00 */
[----:B------:R-:W-:Y:S05]  /*15f0*/  @!P1 BRA `(.L_x_640) ;  /* 0x0000011400c49947 */ /* 0x000fea0003800000 */
[----:B------:R-:W-:Y:S01]  /*1600*/  VIADD R0, R23, 0xffffff80 ;  /* 0xffffff8017007836 */ /* 0x000fe20000000000 */
[----:B------:R-:W0:Y:S01]  /*1610*/  S2UR UR44, SR_CgaCtaId ;  /* 0x00000000002c79c3 */ /* 0x000e220000008800 */
[----:B------:R-:W-:-:S03]  /*1620*/  UMOV UR45, 0x400 ;  /* 0x00000400002d7882 */ /* 0x000fc60000000000 */
[----:B------:R-:W-:-:S04]  /*1630*/  SHF.R.S32.HI R3, RZ, 0x1f, R0 ;  /* 0x0000001fff037819 */ /* 0x000fc80000011400 */
[----:B------:R-:W-:-:S04]  /*1640*/  LEA.HI R3, R3, R0, RZ, 0x7 ;  /* 0x0000000003037211 */ /* 0x000fc800078f38ff */
[----:B------:R-:W-:-:S06]  /*1650*/  SHF.R.S32.HI R3, RZ, 0x7, R3 ;  /* 0x00000007ff037819 */ /* 0x000fcc0000011403 */
[----:B------:R-:W1:Y:S01]  /*1660*/  SHFL.IDX PT, R3, R3, RZ, 0x1f ;  /* 0x00001fff03037589 */ /* 0x000e6200000e0000 */
[----:B0-----:R-:W-:Y:S01]  /*1670*/  ULEA UR45, UR44, UR45, 0x18 ;  /* 0x0000002d2c2d7291 */ /* 0x001fe2000f8ec03f */
[----:B-1----:R-:W-:-:S13]  /*1680*/  R2UR UR6, R3 ;  /* 0x00000000030672ca */ /* 0x002fda00000e0000 */
        /* <DEDUP_REMOVED lines=17> */
[----:B------:R-:W-:Y:S02]  /*17a0*/  IMAD.U32 R10, RZ, RZ, UR6 ;  /* 0x00000006ff0a7e24 */ /* 0x000fe4000f8e00ff */
[----:B------:R-:W-:Y:S02]  /*17b0*/  IMAD.U32 R6, RZ, RZ, UR4 ;  /* 0x00000004ff067e24 */ /* 0x000fe4000f8e00ff */
[----:B------:R-:W-:-:S02]  /*17c0*/  IMAD.U32 R7, RZ, RZ, UR5 ;  /* 0x00000005ff077e24 */ /* 0x000fc4000f8e00ff */
[----:B------:R-:W-:Y:S02]  /*17d0*/  IMAD.U32 R11, RZ, RZ, UR7 ;  /* 0x00000007ff0b7e24 */ /* 0x000fe4000f8e00ff */
[----:B------:R-:W-:Y:S02]  /*17e0*/  IMAD.MOV.U32 R8, RZ, RZ, 0x70 ;  /* 0x00000070ff087424 */ /* 0x000fe400078e00ff */
[----:B------:R-:W-:Y:S02]  /*17f0*/  IMAD.MOV.U32 R12, RZ, RZ, 0x1 ;  /* 0x00000001ff0c7424 */ /* 0x000fe400078e00ff */
[----:B0-----:R-:W-:-:S07]  /*1800*/  IMAD.MOV.U32 R13, RZ, RZ, RZ ;  /* 0x000000ffff0d7224 */ /* 0x001fce00078e00ff */
[----:B------:R-:W-:-:S07]  /*1810*/  LEPC R20, `(.L_x_641) ;  /* 0x000000001014794e */ /* 0x000fce0000000000 */
[----:B-1----:R-:W-:Y:S05]  /*1820*/  CALL.ABS.NOINC R14 ;  /* 0x000000000e007343 */ /* 0x002fea0003c00000 */
.L_x_641:
        /* <DEDUP_REMOVED lines=13> */
[----:B------:R-:W-:Y:S01]  /*1900*/  @UP1 ULDC.64 UR16, c[0x0][0x9b8] ;  /* 0x00026e0000101ab9 */ /* 0x000fe20000000a00 */
[----:B------:R-:W-:Y:S02]  /*1910*/  @UP0 UIMAD UR8, UR8, UR14, URZ ;  /* 0x0000000e080802a4 */ /* 0x000fe4000f8e023f */
[----:B------:R-:W-:Y:S02]  /*1920*/  @UP1 UIMAD UR12, UR12, UR16, URZ ;  /* 0x000000100c0c12a4 */ /* 0x000fe4000f8e023f */
[----:B------:R-:W-:Y:S02]  /*1930*/  @UP0 UIMAD UR15, UR41, UR15, UR8 ;  /* 0x0000000f290f02a4 */ /* 0x000fe4000f8e0208 */
[----:B------:R-:W-:-:S02]  /*1940*/  @UP1 UIMAD.WIDE.U32 UR8, UR41, UR16, URZ ;  /* 0x00000010290812a5 */ /* 0x000fc4000f8e003f */
[----:B------:R-:W-:Y:S02]  /*1950*/  @UP0 UIMAD.WIDE.U32 UR10, UR41, UR14, URZ ;  /* 0x0000000e290a02a5 */ /* 0x000fe4000f8e003f */
[----:B------:R-:W-:Y:S02]  /*1960*/  @UP1 UIMAD UR16, UR41, UR17, UR12 ;  /* 0x00000011291012a4 */ /* 0x000fe4000f8e020c */
[----:B------:R-:W-:Y:S02]  /*1970*/  @UP1 USHF.R.S32.HI UR17, URZ, 0x1f, UR42 ;  /* 0x0000001f3f111899 */ /* 0x000fe4000801142a */
[----:B------:R-:W-:Y:S01]  /*1980*/  @UP0 USHF.R.S32.HI UR14, URZ, 0x1f, UR42 ;  /* 0x0000001f3f0e0899 */ /* 0x000fe2000801142a */
[----:B------:R-:W-:Y:S01]  /*1990*/  @UP1 ULDC.64 UR12, c[0x0][0x9c0] ;  /* 0x00027000000c1ab9 */ /* 0x000fe20000000a00 */
[----:B------:R-:W-:Y:S01]  /*19a0*/  @UP0 ULDC.64 UR18, c[0x0][0x9b0] ;  /* 0x00026c0000120ab9 */ /* 0x000fe20000000a00 */
[----:B------:R-:W-:Y:S02]  /*19b0*/  @UP0 UIADD3 UR11, UR11, UR15, URZ ;  /* 0x0000000f0b0b0290 */ /* 0x000fe4000fffe03f */
[----:B------:R-:W-:-:S02]  /*19c0*/  @UP1 UIMAD UR15, UR17, UR12, URZ ;  /* 0x0000000c110f12a4 */ /* 0x000fc4000f8e023f */
[----:B------:R-:W-:Y:S02]  /*19d0*/  @UP0 UIMAD UR14, UR14, UR18, URZ ;  /* 0x000000120e0e02a4 */ /* 0x000fe4000f8e023f */
[----:B------:R-:W-:Y:S02]  /*19e0*/  @UP1 UIADD3 UR9, UR9, UR16, URZ ;  /* 0x0000001009091290 */ /* 0x000fe4000fffe03f */
[----:B------:R-:W-:Y:S02]  /*19f0*/  @UP1 UIMAD UR15, UR42, UR13, UR15 ;  /* 0x0000000d2a0f12a4 */ /* 0x000fe4000f8e020f */
[----:B------:R-:W-:Y:S02]  /*1a00*/  @UP0 UIMAD UR14, UR42, UR19, UR14 ;  /* 0x000000132a0e02a4 */ /* 0x000fe4000f8e020e */
[----:B------:R-:W-:Y:S02]  /*1a10*/  @UP0 UIMAD.WIDE.U32 UR10, UR42, UR18, UR10 ;  /* 0x000000122a0a02a5 */ /* 0x000fe4000f8e000a */
[----:B------:R-:W-:-:S02]  /*1a20*/  @UP1 UIMAD.WIDE.U32 UR12, UR42, UR12, UR8 ;  /* 0x0000000c2a0c12a5 */ /* 0x000fc4000f8e0008 */
[----:B------:R-:W-:Y:S02]  /*1a30*/  @UP0 UIADD3 UR9, UR11, UR14, URZ ;  /* 0x0000000e0b090290 */ /* 0x000fe4000fffe03f */
[----:B------:R-:W-:Y:S02]  /*1a40*/  @UP0 ULEA UR6, UP2, UR10, UR6, 0x2 ;  /* 0x000000060a060291 */ /* 0x000fe4000f84103f */
[----:B------:R-:W-:Y:S02]  /*1a50*/  @UP1 UIADD3 UR8, UR13, UR15, URZ ;  /* 0x0000000f0d081290 */ /* 0x000fe4000fffe03f */
[----:B------:R-:W-:Y:S02]  /*1a60*/  @UP1 ULEA UR4, UP3, UR12, UR4, 0x2 ;  /* 0x000000040c041291 */ /* 0x000fe4000f86103f */
[----:B------:R-:W-:Y:S01]  /*1a70*/  @UP0 ULEA.HI.X UR7, UR10, UR7, UR9, 0x2, UP2 ;  /* 0x000000070a070291 */ /* 0x000fe200090f1409 */
[----:B------:R-:W-:Y:S01]  /*1a80*/  IMAD.U32 R4, RZ, RZ, UR6 ;  /* 0x00000006ff047e24 */ /* 0x000fe2000f8e00ff */
[----:B------:R-:W-:-:S02]  /*1a90*/  @UP1 ULEA.HI.X UR5, UR12, UR5, UR8, 0x2, UP3 ;  /* 0x000000050c051291 */ /* 0x000fc400098f1408 */
[----:B------:R-:W-:Y:S02]  /*1aa0*/  IMAD.U32 R6, RZ, RZ, UR4 ;  /* 0x00000004ff067e24 */ /* 0x000fe4000f8e00ff */
[----:B------:R-:W-:Y:S02]  /*1ab0*/  IMAD.U32 R5, RZ, RZ, UR7 ;  /* 0x00000007ff057e24 */ /* 0x000fe4000f8e00ff */
[----:B------:R-:W-:-:S03]  /*1ac0*/  IMAD.U32 R7, RZ, RZ, UR5 ;  /* 0x00000005ff077e24 */ /* 0x000fc6000f8e00ff */
[----:B------:R-:W2:Y:S04]  /*1ad0*/  @P0 LDG.E R3, desc[UR48][R4.64] ;  /* 0x0000003004030981 */ /* 0x000ea8000c1e1900 */
[----:B------:R-:W2:Y:S01]  /*1ae0*/  @P1 LDG.E R0, desc[UR48][R6.64] ;  /* 0x0000003006001981 */ /* 0x000ea2000c1e1900 */
[----:B------:R-:W-:Y:S01]  /*1af0*/  ULEA.HI UR4, UR36, UR36, URZ, 0x1 ;  /* 0x0000002424047291 */ /* 0x000fe2000f8f083f */
[----:B------:R-:W-:-:S03]  /*1b00*/  IMAD.U32 R9, RZ, RZ, UR46 ;  /* 0x0000002eff097e24 */ /* 0x000fc6000f8e00ff */
[----:B------:R-:W-:Y:S02]  /*1b10*/  ULOP3.LUT UR4, UR4, 0xfffffffe, URZ, 0xc0, !UPT ;  /* 0xfffffffe04047892 */ /* 0x000fe4000f8ec03f */
[----:B------:R-:W-:Y:S02]  /*1b20*/  ISETP.NE.AND P0, PT, R9, 0x3, PT ;  /* 0x000000030900780c */ /* 0x000fe40003f05270 */
[----:B------:R-:W-:-:S06]  /*1b30*/  UIADD3 UR4, UR36, -UR4, URZ ;  /* 0x8000000424047290 */ /* 0x000fcc000fffe03f */
[----:B------:R-:W-:Y:S01]  /*1b40*/  IMAD.U32 R8, RZ, RZ, UR4 ;  /* 0x00000004ff087e24 */ /* 0x000fe2000f8e00ff */
[----:B------:R-:W-:-:S04]  /*1b50*/  ULDC UR4, c[0x0][0x9d8] ;  /* 0x0002760000047ab9 */ /* 0x000fc80000000800 */
[----:B------:R-:W-:-:S04]  /*1b60*/  SHF.L.U32 R8, R8, 0x1f, RZ ;  /* 0x0000001f08087819 */ /* 0x000fc800000006ff */
[----:B------:R-:W0:Y:S01]  /*1b70*/  SYNCS.PHASECHK.TRANS64.TRYWAIT P1, [UR45+0x13200], R8 ;  /* 0x01320008ff0075a7 */ /* 0x000e22000802016d */
[----:B--2---:R-:W-:-:S04]  /*1b80*/  FMUL.FTZ R0, R3, R0 ;  /* 0x0000000003007220 */ /* 0x004fc80000410000 */
[----:B------:R-:W-:Y:S01]  /*1b90*/  FMUL.FTZ R0, R0, UR4 ;  /* 0x0000000400007c20 */ /* 0x000fe20008410000 */
[----:B0-----:R-:W-:Y:S06]  /*1ba0*/  @!P1 BRA `(.L_x_642) ;  /* 0x0000016400109947 */ /* 0x001fec0003800000 */
.L_x_803:
[----:B------:R-:W-:Y:S05]  /*1bb0*/  @!P0 BRA `(.L_x_643) ;  /* 0x0000000000048947 */ /* 0x000fea0003800000 */
[----:B------:R-:W-:Y:S01]  /*1bc0*/  BPT.TRAP 0x1 ;  /* 0x000000040000795c */ /* 0x000fe20000300000 */
.L_x_643:
[----:B------:R-:W-:Y:S02]  /*1bd0*/  IMAD.U32 R106, RZ, RZ, UR39 ;  /* 0x00000027ff6a7e24 */ /* 0x000fe4000f8e00ff */
[----:B0-----:R-:W-:-:S03]  /*1be0*/  IMAD.U32 R3, RZ, RZ, UR37 ;  /* 0x00000025ff037e24 */ /* 0x001fc6000f8e00ff */
[----:B------:R-:W-:Y:S02]  /*1bf0*/  LEA R106, R106, UR45, 0x3 ;  /* 0x0000002d6a6a7c11 */ /* 0x000fe4000f8e18ff */
[----:B------:R-:W-:-:S04]  /*1c00*/  SHF.L.U32 R3, R3, 0x1f, RZ ;  /* 0x0000001f03037819 */ /* 0x000fc800000006ff */
[----:B------:R0:W1:Y:S01]  /*1c10*/  SYNCS.PHASECHK.TRANS64.TRYWAIT P1, [R106+URZ+0x13230], R3 ;  /* 0x013230036a0075a7 */ /* 0x000062000802017f */
[----:B------:R-:W-:Y:S05]  /*1c20*/  @!P0 BRA `(.L_x_644) ;  /* 0x0000000000048947 */ /* 0x000fea0003800000 */
[----:B------:R-:W-:Y:S01]  /*1c30*/  BPT.TRAP 0x1 ;  /* 0x000000040000795c */ /* 0x000fe20000300000 */
.L_x_644:
[----:B-1----:R-:W-:Y:S05]  /*1c40*/  @P1 BRA `(.L_x_645) ;  /* 0x0000000000081947 */ /* 0x002fea0003800000 */
[----:B------:R-:W1:Y:S02]  /*1c50*/  SYNCS.PHASECHK.TRANS64.TRYWAIT P1, [R106+URZ+0x13230], R3 ;  /* 0x013230036a0075a7 */ /* 0x000e64000802017f */
[----:B-1----:R-:W-:Y:S05]  /*1c60*/  @!P1 BRA `(.L_x_646) ;  /* 0x0000016000f89947 */ /* 0x002fea0003800000 */
.L_x_645:
[----:B------:R-:W-:Y:S01]  /*1c70*/  UIADD3 UR4, UR45, 0xe000, URZ ;  /* 0x0000e0002d047890 */ /* 0x000fe2000fffe03f */
[----:B------:R-:W-:Y:S02]  /*1c80*/  LOP3.LUT P3, RZ, R23, 0x7f, RZ, 0xc0, !PT ;  /* 0x0000007f17ff7812 */ /* 0x000fe4000786c0ff */
[----:B------:R-:W-:Y:S01]  /*1c90*/  LOP3.LUT R2, R2, 0xfffffff7, RZ, 0xc0, !PT ;  /* 0xfffffff702027812 */ /* 0x000fe200078ec0ff */
[----:B------:R-:W-:-:S04]  /*1ca0*/  USHF.R.U32.HI UR4, URZ, 0x4, UR4 ;  /* 0x000000043f047899 */ /* 0x000fc80008011604 */
[----:B------:R-:W-:-:S06]  /*1cb0*/  ULOP3.LUT UR4, UR4, 0x3fff, URZ, 0xc0, !UPT ;  /* 0x00003fff04047892 */ /* 0x000fcc000f8ec03f */
[----:B------:R-:W-:Y:S01]  /*1cc0*/  IMAD.U32 R6, RZ, RZ, UR4 ;  /* 0x00000004ff067e24 */ /* 0x000fe2000f8e00ff */
[----:B------:R-:W-:Y:S05]  /*1cd0*/  WARPSYNC.ALL ;  /* 0x0000000000007948 */ /* 0x000fea0003800000 */
[----:B------:R-:W-:Y:S02]  /*1ce0*/  LOP3.LUT R6, R6, 0x10000, RZ, 0xfc, !PT ;  /* 0x0001000006067812 */ /* 0x000fe400078efcff */
[----:B------:R-:W-:Y:S02]  /*1cf0*/  @P3 LOP3.LUT R2, R2, 0x8, RZ, 0xfc, !PT ;  /* 0x0000000802023812 */ /* 0x000fe400078efcff */
        /* <DEDUP_REMOVED lines=8> */
[----:B01----:R-:W-:Y:S01]  /*1d80*/  @!P3 VIADD R106, R106, 0x13240 ;  /* 0x000132406a6ab836 */ /* 0x003fe20000000000 */
[----:B------:R-:W-:-:S04]  /*1d90*/  ULOP3.LUT UR20, URZ, UR20, URZ, 0x33, !UPT ;  /* 0x000000143f147292 */ /* 0x000fc8000f8e333f */
[----:B------:R-:W-:Y:S01]  /*1da0*/  UIMAD UR12, UR39, 0x280, UR12 ;  /* 0x00000280270c78a4 */ /* 0x000fe2000f8e020c */
[----:B------:R-:W-:-:S03]  /*1db0*/  @!P3 PRMT R106, RZ, 0x654, R106 ;  /* 0x00000654ff6ab816 */ /* 0x000fc6000000006a */
        /* <DEDUP_REMOVED lines=44> */
[C---:B------:R-:W-:Y:S01]  /*2080*/  FMUL.FTZ R88, R0.reuse, R89 ;  /* 0x0000005900587220 */ /* 0x040fe20000410000 */
[----:B------:R-:W-:Y:S01]  /*2090*/  UMOV UR7, 0x80000020 ;  /* 0x8000002000077882 */ /* 0x000fe20000000000 */
[C---:B------:R-:W-:Y:S01]  /*20a0*/  FMUL.FTZ R89, R0.reuse, R93 ;  /* 0x0000005d00597220 */ /* 0x040fe20000410000 */
        /* <DEDUP_REMOVED lines=8> */
[----:B------:R-:W-:Y:S01]  /*2130*/  FMUL.FTZ R12, R0, R103 ;  /* 0x00000067000c7220 */ /* 0x000fe20000410000 */
[----:B------:R-:W0:Y:S08]  /*2140*/  MUFU.TANH R3, R3 ;  /* 0x0000000300037308 */ /* 0x000e300000002400 */
[----:B------:R-:W1:Y:S08]  /*2150*/  MUFU.TANH R88, R88 ;  /* 0x0000005800587308 */ /* 0x000e700000002400 */
[----:B------:R-:W2:Y:S08]  /*2160*/  MUFU.TANH R4, R4 ;  /* 0x0000000400047308 */ /* 0x000eb00000002400 */
[----:B------:R-:W3:Y:S08]  /*2170*/  MUFU.TANH R5, R5 ;  /* 0x0000000500057308 */ /* 0x000ef00000002400 */
[----:B------:R-:W4:Y:S08]  /*2180*/  MUFU.TANH R90, R90 ;  /* 0x0000005a005a7308 */ /* 0x000f300000002400 */
[----:B------:R-:W0:Y:S01]  /*2190*/  MUFU.TANH R89, R89 ;  /* 0x0000005900597308 */ /* 0x000e220000002400 */
[----:B------:R-:W-:-:S02]  /*21a0*/  WARPGROUP.DEPBAR.LE gsb0, 0x0 ;  /* 0x00008000000079c5 */ /* 0x000fc40000010000 */
        /* <DEDUP_REMOVED lines=21> */
[----:B------:R-:W0:Y:S08]  /*2300*/  MUFU.TANH R8, R8 ;  /* 0x0000000800087308 */ /* 0x000e300000002400 */
[----:B------:R-:W0:Y:S08]  /*2310*/  MUFU.TANH R92, R92 ;  /* 0x0000005c005c7308 */ /* 0x000e300000002400 */
[----:B------:R-:W0:Y:S08]  /*2320*/  MUFU.TANH R91, R91 ;  /* 0x0000005b005b7308 */ /* 0x000e300000002400 */
[----:B------:R-:W0:Y:S08]  /*2330*/  MUFU.TANH R9, R9 ;  /* 0x0000000900097308 */ /* 0x000e300000002400 */
[----:B------:R-:W0:Y:S01]  /*2340*/  MUFU.TANH R10, R10 ;  /* 0x0000000a000a7308 */ /* 0x000e220000002400 */
[----:B------:R-:W-:-:S02]  /*2350*/  WARPGROUP.DEPBAR.LE gsb0, 0x0 ;  /* 0x00008000000079c5 */ /* 0x000fc40000010000 */
[----:B------:R-:W-:Y:S01]  /*2360*/  WARPGROUP.ARRIVE ;  /* 0x00000000000079c5 */ /* 0x000fe20000000000 */
[C---:B------:R-:W-:Y:S01]  /*2370*/  FMUL.FTZ R81, R0.reuse, R56 ;  /* 0x0000003800517220 */ /* 0x040fe20000410000 */
[C---:B------:R-:W-:Y:S01]  /*2380*/  FMUL.FTZ R56, R0.reuse, R58 ;  /* 0x0000003a00387220 */ /* 0x040fe20000410000 */
[C---:B------:R-:W-:Y:S01]  /*2390*/  FMUL.FTZ R82, R0.reuse, R57 ;  /* 0x0000003900527220 */ /* 0x040fe20000410000 */
[----:B------:R-:W5:Y:S01]  /*23a0*/  LDC R58, c[0x0][0x288] ;  /* 0x0000a200ff3a7b82 */ /* 0x000f620000000800 */
        /* <DEDUP_REMOVED lines=30> */
[----:B------:R-:W-:Y:S01]  /*2590*/  ULDC UR6, c[0x0][0x448] ;  /* 0x0001120000067ab9 */ /* 0x000fe20000000800 */
[C---:B------:R-:W-:Y:S01]  /*25a0*/  FMUL.FTZ R41, R0.reuse, R43 ;  /* 0x0000002b00297220 */ /* 0x040fe20000410000 */
[----:B------:R-:W-:Y:S01]  /*25b0*/  UISETP.NE.AND UP0, UPT, UR6, 0x1, UPT ;  /* 0x000000010600788c */ /* 0x000fe2000bf05270 */
[C---:B------:R-:W-:Y:S01]  /*25c0*/  FMUL.FTZ R70, R0.reuse, R44 ;  /* 0x0000002c00467220 */ /* 0x040fe20000410000 */
[C---:B------:R-:W-:Y:S01]  /*25d0*/  FMUL.FTZ R71, R0.reuse, R45 ;  /* 0x0000002d00477220 */ /* 0x040fe20000410000 */
[C---:B------:R-:W-:Y:S01]  /*25e0*/  FMUL.FTZ R42, R0.reuse, R46 ;  /* 0x0000002e002a7220 */ /* 0x040fe20000410000 */
[C---:B------:R-:W-:Y:S01]  /*25f0*/  FMUL.FTZ R43, R0.reuse, R47 ;  /* 0x0000002f002b7220 */ /* 0x040fe20000410000 */
[C---:B------:R-:W-:Y:S01]  /*2600*/  FMUL.FTZ R44, R0.reuse, R50 ;  /* 0x00000032002c7220 */ /* 0x040fe20000410000 */
[----:B------:R-:W-:Y:S01]  /*2610*/  PLOP3.LUT P1, PT, PT, PT, UP0, 0x80, 0x0 ;  /* 0x000000000000781c */ /* 0x000fe20003f2f008 */
[C---:B------:R-:W-:Y:S01]  /*2620*/  FMUL.FTZ R45, R0.reuse, R51 ;  /* 0x00000033002d7220 */ /* 0x040fe20000410000 */
[----:B------:R-:W-:Y:S01]  /*2630*/  PLOP3.LUT P2, PT, PT, PT, UP0, 0x80, 0x0 ;  /* 0x000000000000781c */ /* 0x000fe20003f4f008 */
[C---:B------:R-:W-:Y:S01]  /*2640*/  FMUL.FTZ R97, R0.reuse, R52 ;  /* 0x0000003400617220 */ /* 0x040fe20000410000 */
[C---:B------:R-:W-:Y:S01]  /*2650*/  FMUL.FTZ R98, R0.reuse, R53 ;  /* 0x0000003500627220 */ /* 0x040fe20000410000 */
[----:B------:R-:W-:Y:S01]  /*2660*/  @UP0 ULDC UR6, c[0x0][0x44c] ;  /* 0x0001130000060ab9 */ /* 0x000fe20000000800 */
        /* <DEDUP_REMOVED lines=9> */
[----:B------:R-:W-:Y:S01]  /*2700*/  FMUL.FTZ R49, R0, R27 ;  /* 0x0000001b00317220 */ /* 0x000fe20000410000 */
[----:B------:R-:W-:Y:S01]  /*2710*/  @P1 IMAD.HI.U32 R27, R108, UR6, RZ ;  /* 0x000000066c1b1c27 */ /* 0x000fe2000f8e00ff */
[----:B------:R-:W-:-:S03]  /*2720*/  @UP0 ULDC UR6, c[0x0][0x450] ;  /* 0x0001140000060ab9 */ /* 0x000fc60000000800 */
[C---:B------:R-:W-:Y:S01]  /*2730*/  FMUL.FTZ R48, R0.reuse, R26 ;  /* 0x0000001a00307220 */ /* 0x040fe20000410000 */
[C---:B------:R-:W-:Y:S01]  /*2740*/  FMUL.FTZ R26, R0.reuse, R35 ;  /* 0x00000023001a7220 */ /* 0x040fe20000410000 */
[C---:B------:R-:W-:Y:S01]  /*2750*/  FMUL.FTZ R107, R0.reuse, R33 ;  /* 0x00000021006b7220 */ /* 0x040fe20000410000 */
[----:B------:R-:W-:Y:S01]  /*2760*/  @P2 SHF.R.U32.HI R108, RZ, UR6, R27 ;  /* 0x00000006ff6c2c19 */ /* 0x000fe2000801161b */
[----:B------:R-:W-:Y:S01]  /*2770*/  IMAD.MOV.U32 R33, RZ, RZ, -0xa0 ;  /* 0xffffff60ff217424 */ /* 0x000fe200078e00ff */
[----:B------:R-:W-:Y:S01]  /*2780*/  ULDC.64 UR6, c[0x0][0x9e0] ;  /* 0x0002780000067ab9 */ /* 0x000fe20000000a00 */
[C---:B------:R-:W-:Y:S01]  /*2790*/  FMUL.FTZ R99, R0.reuse, R24 ;  /* 0x0000001800637220 */ /* 0x040fe20000410000 */
[----:B------:R-:W-:Y:S01]  /*27a0*/  UISETP.GE.AND UP1, UPT, UR7, 0x1, UPT ;  /* 0x000000010700788c */ /* 0x000fe2000bf26270 */
[----:B------:R-:W1:Y:S01]  /*27b0*/  SHFL.IDX PT, R35, R108, RZ, 0x1c1f ;  /* 0x001c1fff6c237589 */ /* 0x000e6200000e0000 */
[C---:B------:R-:W-:Y:S01]  /*27c0*/  FMUL.FTZ R100, R0.reuse, R25 ;  /* 0x0000001900647220 */ /* 0x040fe20000410000 */
[C---:B------:R-:W-:Y:S01]  /*27d0*/  FMUL.FTZ R101, R0.reuse, R28 ;  /* 0x0000001c00657220 */ /* 0x040fe20000410000 */
[----:B------:R-:W-:Y:S01]  /*27e0*/  FMUL.FTZ R102, R0, R29 ;  /* 0x0000001d00667220 */ /* 0x000fe20000410000 */
[----:B------:R-:W-:-:S02]  /*27f0*/  IMAD R33, R104, R33, 0xa1 ;  /* 0x000000a168217424 */ /* 0x000fc400078e0221 */
        /* <DEDUP_REMOVED lines=8> */
[----:B------:R-:W-:Y:S01]  /*2880*/  IMAD R30, R104, -0xa0, R17 ;  /* 0xffffff60681e7824 */ /* 0x000fe200078e0211 */
[----:B------:R-:W-:Y:S01]  /*2890*/  PLOP3.LUT P1, PT, PT, PT, UP1, 0x40, 0x0 ;  /* 0x000000000000781c */ /* 0x000fe20003f2e818 */
[----:B------:R-:W-:Y:S01]  /*28a0*/  IMAD R32, R18, -0x2, R33 ;  /* 0xfffffffe12207824 */ /* 0x000fe200078e0221 */
[----:B------:R-:W0:Y:S01]  /*28b0*/  MUFU.TANH R78, R78 ;  /* 0x0000004e004e7308 */ /* 0x000e220000002400 */
[----:B------:R-:W-:Y:S01]  /*28c0*/  VIADD R31, R30, 0xa0 ;  /* 0x000000a01e1f7836 */ /* 0x000fe20000000000 */
[----:B------:R1:W-:Y:S01]  /*28d0*/  @!P3 SYNCS.ARRIVE.TRANS64.RED.A1T0 RZ, [R106+URZ], RZ ;  /* 0x000000ff6affb9a7 */ /* 0x0003e2000810043f */
[----:B------:R-:W-:Y:S01]  /*28e0*/  VIADD R115, R33, 0xffffffff ;  /* 0xffffffff21737836 */ /* 0x000fe20000000000 */
[----:B-----5:R-:W-:Y:S01]  /*28f0*/  IADD3 R30, R32, -R58, R17 ;  /* 0x8000003a201e7210 */ /* 0x020fe20007ffe011 */
[----:B------:R-:W-:-:S02]  /*2900*/  IMAD R112, R18, -0x2, R31 ;  /* 0xfffffffe12707824 */ /* 0x000fc400078e021f */
[----:B------:R-:W-:Y:S01]  /*2910*/  VIADD R117, R32, 0xffffffff ;  /* 0xffffffff20757836 */ /* 0x000fe20000000000 */
[----:B------:R-:W0:Y:S01]  /*2920*/  MUFU.TANH R77, R77 ;  /* 0x0000004d004d7308 */ /* 0x000e220000002400 */
[C---:B------:R-:W-:Y:S02]  /*2930*/  VIADD R113, R30.reuse, UR6 ;  /* 0x000000061e717c36 */ /* 0x040fe40008000000 */
[----:B------:R-:W-:-:S03]  /*2940*/  VIADD R114, R30, UR20 ;  /* 0x000000141e727c36 */ /* 0x000fc60008000000 */
[----:B-1----:R-:W-:Y:S01]  /*2950*/  VIADDMNMX R106, R35, R113, R112, PT ;  /* 0x00000071236a7246 */ /* 0x002fe20003800170 */
[----:B------:R-:W-:Y:S01]  /*2960*/  IMAD.IADD R110, R114, 0x1, R35 ;  /* 0x00000001726e7824 */ /* 0x000fe200078e0223 */
[----:B------:R-:W1:Y:S08]  /*2970*/  MUFU.TANH R21, R21 ;  /* 0x0000001500157308 */ /* 0x000e700000002400 */
[----:B------:R-:W0:Y:S08]  /*2980*/  MUFU.TANH R72, R72 ;  /* 0x0000004800487308 */ /* 0x000e300000002400 */
        /* <DEDUP_REMOVED lines=49> */
[----:B------:R0:W0:Y:S08]  /*2ca0*/  MUFU.TANH R111, R37 ;  /* 0x00000025006f7308 */ /* 0x0000300000002400 */
[----:B------:R-:W0:Y:S08]  /*2cb0*/  MUFU.TANH R28, R28 ;  /* 0x0000001c001c7308 */ /* 0x000e300000002400 */
[----:B------:R-:W0:Y:S01]  /*2cc0*/  MUFU.TANH R27, R27 ;  /* 0x0000001b001b7308 */ /* 0x000e220000002400 */
[----:B-1234-:R-:W-:Y:S05]  /*2cd0*/  @P1 BRA `(.L_x_647) ;  /* 0x0000000000541947 */ /* 0x01efea0003800000 */
[----:B------:R-:W-:Y:S01]  /*2ce0*/  IADD3 R30, R17, -R58, R35 ;  /* 0x8000003a111e7210 */ /* 0x000fe20007ffe023 */
[----:B------:R-:W-:Y:S03]  /*2cf0*/  BSSY B0, `(.L_x_648) ;  /* 0x0000010000007945 */ /* 0x000fe60003800000 */
[----:B------:R-:W-:-:S13]  /*2d00*/  ISETP.GT.AND P1, PT, R30, -0x1, PT ;  /* 0xffffffff1e00780c */ /* 0x000fda0003f24270 */
[----:B------:R-:W-:Y:S05]  /*2d10*/  @P1 BRA `(.L_x_649) ;  /* 0x0000000000201947 */ /* 0x000fea0003800000 */
[----:B------:R-:W-:Y:S01]  /*2d20*/  UISETP.NE.AND UP2, UPT, UR7, 0x1, UPT ;  /* 0x000000010700788c */ /* 0x000fe2000bf45270 */
[----:B------:R-:W-:-:S05]  /*2d30*/  LOP3.LUT R30, RZ, R30, RZ, 0x33, !PT ;  /* 0x0000001eff1e7212 */ /* 0x000fca00078e33ff */
[----:B------:R-:W-:-:S05]  /*2d40*/  PLOP3.LUT P1, PT, PT, PT, UP2, 0x80, 0x0 ;  /* 0x000000000000781c */ /* 0x000fca0003f2f028 */
[----:B------:R-:W-:-:S08]  /*2d50*/  @UP2 ULDC.64 UR10, c[0x0][0x9e8] ;  /* 0x00027a00000a2ab9 */ /* 0x000fd00000000a00 */
[----:B------:R-:W-:-:S05]  /*2d60*/  @P1 IMAD.HI.U32 R31, R30, UR10, RZ ;  /* 0x0000000a1e1f1c27 */ /* 0x000fca000f8e00ff */
[----:B------:R-:W-:-:S04]  /*2d70*/  @P1 SHF.R.U32.HI R30, RZ, UR11, R31 ;  /* 0x0000000bff1e1c19 */ /* 0x000fc8000801161f */
[----:B------:R-:W-:Y:S01]  /*2d80*/  LOP3.LUT R30, RZ, R30, RZ, 0x33, !PT ;  /* 0x0000001eff1e7212 */ /* 0x000fe200078e33ff */
[----:B------:R-:W-:Y:S06]  /*2d90*/  BRA `(.L_x_650) ;  /* 0x0000000000147947 */ /* 0x000fec0003800000 */
.L_x_649:
[----:B------:R-:W-:-:S06]  /*2da0*/  UISETP.NE.AND UP2, UPT, UR7, 0x1, UPT ;  /* 0x000000010700788c */ /* 0x000fcc000bf45270 */
[----:B------:R-:W-:-:S05]  /*2db0*/  PLOP3.LUT P1, PT, PT, PT, UP2, 0x80, 0x0 ;  /* 0x000000000000781c */ /* 0x000fca0003f2f028 */
[----:B------:R-:W-:-:S08]  /*2dc0*/  @UP2 ULDC.64 UR10, c[0x0][0x9e8] ;  /* 0x00027a00000a2ab9 */ /* 0x000fd00000000a00 */
[----:B------:R-:W-:-:S05]  /*2dd0*/  @P1 IMAD.HI.U32 R31, R30, UR10, RZ ;  /* 0x0000000a1e1f1c27 */ /* 0x000fca000f8e00ff */
[----:B------:R-:W-:-:S07]  /*2de0*/  @P1 SHF.R.U32.HI R30, RZ, UR11, R31 ;  /* 0x0000000bff1e1c19 */ /* 0x000fce000801161f */
.L_x_650:
[----:B------:R-:W-:Y:S05]  /*2df0*/  BSYNC B0 ;  /* 0x0000000000007941 */ /* 0x000fea0003800000 */
.L_x_648:
[----:B------:R-:W-:-:S05]  /*2e00*/  IMAD R31, R30, UR7, R117 ;  /* 0x000000071e1f7c24 */ /* 0x000fca000f8e0275 */
[----:B------:R-:W-:Y:S02]  /*2e10*/  VIMNMX R110, R110, R31, !PT ;  /* 0x0000001f6e6e7248 */ /* 0x000fe40007fe0100 */
[----:B------:R-:W-:-:S07]  /*2e20*/  VIADDMNMX R106, R31, UR7, R106, PT ;  /* 0x000000071f6a7c46 */ /* 0x000fce000b80016a */
.L_x_647:
[C---:B------:R-:W-:Y:S02]  /*2e30*/  ISETP.GE.AND P5, PT, R115.reuse, 0x9, PT ;  /* 0x000000097300780c */ /* 0x040fe40003fa6270 */
[C---:B------:R-:W-:Y:S02]  /*2e40*/  ISETP.GE.AND P1, PT, R115.reuse, 0x2, PT ;  /* 0x000000027300780c */ /* 0x040fe40003f26270 */
[----:B------:R-:W-:Y:S02]  /*2e50*/  ISETP.GE.AND P4, PT, R115, 0xa, PT ;  /* 0x0000000a7300780c */ /* 0x000fe40003f86270 */
[----:B------:R-:W-:Y:S02]  /*2e60*/  ISETP.GT.AND P2, PT, R110, 0x1, !P1 ;  /* 0x000000016e00780c */ /* 0x000fe40004f44270 */
[----:B------:R-:W-:Y:S02]  /*2e70*/  LOP3.LUT R16, R16, 0xfffffffd, RZ, 0xc0, !PT ;  /* 0xfffffffd10107812 */ /* 0x000fe400078ec0ff */
[----:B------:R-:W-:-:S02]  /*2e80*/  ISETP.LT.OR P3, PT, R106, 0x2, P2 ;  /* 0x000000026a00780c */ /* 0x000fc40001761670 */
[----:B------:R-:W-:Y:S02]  /*2e90*/  ISETP.GT.AND P2, PT, R110, 0x8, !P5 ;  /* 0x000000086e00780c */ /* 0x000fe40006f44270 */
[----:B------:R-:W-:Y:S02]  /*2ea0*/  @P5 LOP3.LUT R16, R16, 0x2, RZ, 0xfc, !PT ;  /* 0x0000000210105812 */ /* 0x000fe400078efcff */
[----:B------:R-:W-:Y:S02]  /*2eb0*/  FSEL R88, R88, -INF , !P3 ;  /* 0xff80000058587808 */ /* 0x000fe40005800000 */
[----:B------:R-:W-:Y:S02]  /*2ec0*/  LOP3.LUT R16, R16, 0xfffffffb, RZ, 0xc0, !PT ;  /* 0xfffffffb10107812 */ /* 0x000fe400078ec0ff */
[----:B------:R-:W-:Y:S02]  /*2ed0*/  ISETP.GT.AND P3, PT, R110, 0x9, !P4 ;  /* 0x000000096e00780c */ /* 0x000fe40006764270 */
[----:B------:R-:W-:-:S02]  /*2ee0*/  ISETP.LT.OR P2, PT, R106, 0x9, P2 ;  /* 0x000000096a00780c */ /* 0x000fc40001741670 */
[----:B------:R-:W-:Y:S02]  /*2ef0*/  @P4 LOP3.LUT R16, R16, 0x4, RZ, 0xfc, !PT ;  /* 0x0000000410104812 */ /* 0x000fe400078efcff */
[----:B------:R-:W-:Y:S02]  /*2f00*/  ISETP.LT.OR P3, PT, R106, 0xa, P3 ;  /* 0x0000000a6a00780c */ /* 0x000fe40001f61670 */
[----:B------:R-:W-:Y:S02]  /*2f10*/  FSEL R90, R90, -INF , !P2 ;  /* 0xff8000005a5a7808 */ /* 0x000fe40005000000 */
[C---:B------:R-:W-:Y:S02]  /*2f20*/  ISETP.GE.AND P2, PT, R115.reuse, 0x11, PT ;  /* 0x000000117300780c */ /* 0x040fe40003f46270 */
[----:B------:R-:W-:Y:S02]  /*2f30*/  ISETP.GE.AND P4, PT, R115, 0x12, PT ;  /* 0x000000127300780c */ /* 0x000fe40003f86270 */
[----:B0-----:R-:W-:-:S02]  /*2f40*/  FSEL R89, R89, -INF , !P3 ;  /* 0xff80000059597808 */ /* 0x001fc40005800000 */
[----:B------:R-:W-:Y:S02]  /*2f50*/  ISETP.GT.AND P3, PT, R110, 0x10, !P2 ;  /* 0x000000106e00780c */ /* 0x000fe40005764270 */
[----:B------:R-:W-:Y:S02]  /*2f60*/  LOP3.LUT R2, R2, 0xfffffffe, RZ, 0xc0, !PT ;  /* 0xfffffffe02027812 */ /* 0x000fe400078ec0ff */
[----:B------:R-:W-:Y:S02]  /*2f70*/  ISETP.LT.OR P3, PT, R106, 0x11, P3 ;  /* 0x000000116a00780c */ /* 0x000fe40001f61670 */
[----:B------:R-:W-:Y:S02]  /*2f80*/  LOP3.LUT R16, R16, 0x7fffffff, RZ, 0xc0, !PT ;  /* 0x7fffffff10107812 */ /* 0x000fe400078ec0ff */
[----:B------:R-:W-:Y:S02]  /*2f90*/  FSEL R92, R92, -INF , !P3 ;  /* 0xff8000005c5c7808 */ /* 0x000fe40005800000 */
[----:B------:R-:W-:-:S02]  /*2fa0*/  @P4 LOP3.LUT R2, R2, 0x1, RZ, 0xfc, !PT ;  /* 0x0000000102024812 */ /* 0x000fc400078efcff */
[----:B------:R-:W-:Y:S02]  /*2fb0*/  ISETP.GT.AND P3, PT, R110, 0x11, !P4 ;  /* 0x000000116e00780c */ /* 0x000fe40006764270 */
[----:B------:R-:W-:Y:S02]  /*2fc0*/  ISETP.GE.AND P4, PT, R115, 0x19, PT ;  /* 0x000000197300780c */ /* 0x000fe40003f86270 */
[----:B------:R-:W-:Y:S02]  /*2fd0*/  ISETP.LT.OR P3, PT, R106, 0x12, P3 ;  /* 0x000000126a00780c */ /* 0x000fe40001f61670 */
[----:B------:R-:W-:Y:S02]  /*2fe0*/  LOP3.LUT R2, R2, 0xfffffffd, RZ, 0xc0, !PT ;  /* 0xfffffffd02027812 */ /* 0x000fe400078ec0ff */
[----:B------:R-:W-:Y:S02]  /*2ff0*/  FSEL R91, R91, -INF , !P3 ;  /* 0xff8000005b5b7808 */ /* 0x000fe40005800000 */
[----:B------:R-:W-:-:S04]  /*3000*/  ISETP.GT.AND P3, PT, R110, 0x18, !P4 ;  /* 0x000000186e00780c */ /* 0x000fc80006764270 */
[----:B------:R-:W-:Y:S02]  /*3010*/  ISETP.LT.OR P3, PT, R106, 0x19, P3 ;  /* 0x000000196a00780c */ /* 0x000fe40001f61670 */
[----:B------:R-:W-:Y:S02]  /*3020*/  @P4 LOP3.LUT R16, R16, 0x80000000, RZ, 0xfc, !PT ;  /* 0x8000000010104812 */ /* 0x000fe400078efcff */
[----:B------:R-:W-:Y:S02]  /*3030*/  ISETP.GE.AND P4, PT, R115, 0x1a, PT ;  /* 0x0000001a7300780c */ /* 0x000fe40003f86270 */
[----:B------:R-:W-:Y:S02]  /*3040*/  LOP3.LUT R16, R16, 0xbfffffff, RZ, 0xc0, !PT ;  /* 0xbfffffff10107812 */ /* 0x000fe400078ec0ff */
[----:B------:R-:W-:Y:S02]  /*3050*/  FSEL R30, R94, -INF , !P3 ;  /* 0xff8000005e1e7808 */ /* 0x000fe40005800000 */
[----:B------:R-:W-:-:S04]  /*3060*/  ISETP.GT.AND P3, PT, R110, 0x19, !P4 ;  /* 0x000000196e00780c */ /* 0x000fc80006764270 */
[----:B------:R-:W-:-:S03]  /*3070*/  ISETP.LT.OR P3, PT, R106, 0x1a, P3 ;  /* 0x0000001a6a00780c */ /* 0x000fc60001f61670 */
        /* <DEDUP_REMOVED lines=136> */
[----:B------:R-:W-:Y:S01]  /*3900*/  ISETP.GT.AND P3, PT, R110, 0x78, !P4 ;  /* 0x000000786e00780c */ /* 0x000fe20006764270 */
[----:B------:R-:W0:Y:S03]  /*3910*/  SHFL.IDX PT, R87, R108, 0x1, 0x1c1f ;  /* 0x003c1f006c577f89 */ /* 0x000e2600000e0000 */
        /* <DEDUP_REMOVED lines=8> */
[----:B------:R-:W-:Y:S01]  /*39a0*/  ISETP.GE.AND P4, PT, R115, 0x81, PT ;  /* 0x000000817300780c */ /* 0x000fe20003f86270 */
[----:B0-----:R-:W-:Y:S01]  /*39b0*/  IMAD.IADD R94, R114, 0x1, R87 ;  /* 0x00000001725e7824 */ /* 0x001fe200078e0257 */
[----:B------:R-:W-:Y:S02]  /*39c0*/  LOP3.LUT R16, R16, 0xffffffdf, RZ, 0xc0, !PT ;  /* 0xffffffdf10107812 */ /* 0x000fe400078ec0ff */
[----:B------:R-:W-:Y:S02]  /*39d0*/  FSEL R77, R98, -INF , !P3 ;  /* 0xff800000624d7808 */ /* 0x000fe40005800000 */
[----:B------:R-:W-:Y:S02]  /*39e0*/  ISETP.GT.AND P3, PT, R110, 0x80, !P4 ;  /* 0x000000806e00780c */ /* 0x000fe40006764270 */
[----:B------:R-:W-:-:S02]  /*39f0*/  VIADDMNMX R85, R87, R113, R112, PT ;  /* 0x0000007157557246 */ /* 0x000fc40003800170 */
        /* <DEDUP_REMOVED lines=9> */
[----:B------:R-:W-:Y:S02]  /*3a90*/  FSEL R79, R100, -INF , !P3 ;  /* 0xff800000644f7808 */ /* 0x000fe40005800000 */
[----:B------:R-:W-:Y:S02]  /*3aa0*/  LOP3.LUT R16, R16, 0xfffffff7, RZ, 0xc0, !PT ;  /* 0xfffffff710107812 */ /* 0x000fe400078ec0ff */
[----:B------:R-:W-:-:S04]  /*3ab0*/  ISETP.GT.AND P3, PT, R110, 0x88, !P4 ;  /* 0x000000886e00780c */ /* 0x000fc80006764270 */
[----:B------:R-:W-:-:S03]  /*3ac0*/  ISETP.LT.OR P3, PT, R106, 0x89, P3 ;  /* 0x000000896a00780c */ /* 0x000fc60001f61670 */
[----:B------:R-:W-:Y:S02]  /*3ad0*/  @P4 LOP3.LUT R16, R16, 0x8, RZ, 0xfc, !PT ;  /* 0x0000000810104812 */ /* 0x000fe400078efcff */
[----:B------:R-:W-:Y:S02]  /*3ae0*/  ISETP.GE.AND P4, PT, R115, 0x8a, PT ;  /* 0x0000008a7300780c */ /* 0x000fe40003f86270 */
[----:B------:R-:W-:Y:S02]  /*3af0*/  FSEL R81, R101, -INF , !P3 ;  /* 0xff80000065517808 */ /* 0x000fe40005800000 */
[----:B------:R-:W-:Y:S02]  /*3b00*/  ISETP.GT.AND P3, PT, R110, 0x89, !P4 ;  /* 0x000000896e00780c */ /* 0x000fe40006764270 */
[----:B------:R-:W-:Y:S02]  /*3b10*/  LOP3.LUT R16, R16, 0xfffffffe, RZ, 0xc0, !PT ;  /* 0xfffffffe10107812 */ /* 0x000fe400078ec0ff */
[----:B------:R-:W-:-:S04]  /*3b20*/  ISETP.LT.OR P3, PT, R106, 0x8a, P3 ;  /* 0x0000008a6a00780c */ /* 0x000fc80001f61670 */
[----:B------:R-:W-:Y:S02]  /*3b30*/  FSEL R84, R102, -INF , !P3 ;  /* 0xff80000066547808 */ /* 0x000fe40005800000 */
[----:B------:R-:W-:Y:S02]  /*3b40*/  ISETP.GE.AND P3, PT, R115, 0x91, PT ;  /* 0x000000917300780c */ /* 0x000fe40003f66270 */
[----:B------:R-:W-:Y:S02]  /*3b50*/  @P4 LOP3.LUT R2, R2, 0x2, RZ, 0xfc, !PT ;  /* 0x0000000202024812 */ /* 0x000fe400078efcff */
[----:B------:R-:W-:Y:S02]  /*3b60*/  ISETP.GT.AND P4, PT, R110, 0x90, !P3 ;  /* 0x000000906e00780c */ /* 0x000fe40005f84270 */
[----:B------:R-:W-:Y:S02]  /*3b70*/  LOP3.LUT R2, R2, 0xfffffffb, RZ, 0xc0, !PT ;  /* 0xfffffffb02027812 */ /* 0x000fe400078ec0ff */
[----:B------:R-:W-:-:S04]  /*3b80*/  ISETP.LT.OR P4, PT, R106, 0x91, P4 ;  /* 0x000000916a00780c */ /* 0x000fc80002781670 */
[----:B------:R-:W-:Y:S02]  /*3b90*/  FSEL R83, R103, -INF , !P4 ;  /* 0xff80000067537808 */ /* 0x000fe40006000000 */
[----:B------:R-:W-:-:S04]  /*3ba0*/  ISETP.GE.AND P4, PT, R115, 0x92, PT ;  /* 0x000000927300780c */ /* 0x000fc80003f86270 */
[----:B------:R-:W-:-:S04]  /*3bb0*/  ISETP.GT.AND P5, PT, R110, 0x91, !P4 ;  /* 0x000000916e00780c */ /* 0x000fc800067a4270 */
[----:B------:R-:W-:-:S04]  /*3bc0*/  ISETP.LT.OR P5, PT, R106, 0x92, P5 ;  /* 0x000000926a00780c */ /* 0x000fc80002fa1670 */
[----:B------:R-:W-:Y:S02]  /*3bd0*/  FSEL R82, R107, -INF , !P5 ;  /* 0xff8000006b527808 */ /* 0x000fe40006800000 */
[----:B------:R-:W-:-:S04]  /*3be0*/  ISETP.GE.AND P5, PT, R115, 0x99, PT ;  /* 0x000000997300780c */ /* 0x000fc80003fa6270 */
[----:B------:R-:W-:-:S04]  /*3bf0*/  ISETP.GT.AND P6, PT, R110, 0x98, !P5 ;  /* 0x000000986e00780c */ /* 0x000fc80006fc4270 */
[----:B------:R-:W-:-:S04]  /*3c00*/  ISETP.LT.OR P6, PT, R106, 0x99, P6 ;  /* 0x000000996a00780c */ /* 0x000fc800037c1670 */
[----:B------:R-:W-:Y:S02]  /*3c10*/  FSEL R80, R109, -INF , !P6 ;  /* 0xff8000006d507808 */ /* 0x000fe40007000000 */
[----:B------:R-:W-:-:S13]  /*3c20*/  ISETP.GE.AND P6, PT, R115, 0x1, PT ;  /* 0x000000017300780c */ /* 0x000fda0003fc6270 */
[----:B------:R-:W-:Y:S02]  /*3c30*/  @P6 LOP3.LUT R16, R16, 0x1, RZ, 0xfc, !PT ;  /* 0x0000000110106812 */ /* 0x000fe400078efcff */
[----:B------:R-:W-:-:S04]  /*3c40*/  ISETP.GT.AND P6, PT, R110, RZ, !P6 ;  /* 0x000000ff6e00720c */ /* 0x000fc800077c4270 */
[----:B------:R-:W-:-:S04]  /*3c50*/  ISETP.LT.OR P6, PT, R106, 0x1, P6 ;  /* 0x000000016a00780c */ /* 0x000fc800037c1670 */
[----:B------:R-:W-:Y:S02]  /*3c60*/  FSEL R93, R3, -INF , !P6 ;  /* 0xff800000035d7808 */ /* 0x000fe40007000000 */
[----:B------:R-:W-:-:S13]  /*3c70*/  ISETP.GE.AND P6, PT, R115, 0x9a, PT ;  /* 0x0000009a7300780c */ /* 0x000fda0003fc6270 */
[----:B------:R-:W-:Y:S02]  /*3c80*/  @P6 LOP3.LUT R2, R2, 0x4, RZ, 0xfc, !PT ;  /* 0x0000000402026812 */ /* 0x000fe400078efcff */
[----:B------:R-:W-:-:S04]  /*3c90*/  ISETP.GT.AND P6, PT, R110, 0x99, !P6 ;  /* 0x000000996e00780c */ /* 0x000fc800077c4270 */
[----:B------:R-:W-:-:S04]  /*3ca0*/  ISETP.LT.OR P6, PT, R106, 0x9a, P6 ;  /* 0x0000009a6a00780c */ /* 0x000fc800037c1670 */
[----:B------:R-:W-:Y:S02]  /*3cb0*/  FSEL R3, R111, -INF , !P6 ;  /* 0xff8000006f037808 */ /* 0x000fe40007000000 */
[----:B------:R-:W-:-:S13]  /*3cc0*/  PLOP3.LUT P6, PT, PT, PT, UP1, 0x40, 0x0 ;  /* 0x000000000000781c */ /* 0x000fda0003fce818 */
[----:B------:R-:W-:Y:S05]  /*3cd0*/  @P6 BRA `(.L_x_651) ;  /* 0x00000000005c6947 */ /* 0x000fea0003800000 */
        /* <DEDUP_REMOVED lines=8> */
[----:B------:R-:W-:Y:S01]  /*3d60*/  @P6 IMAD.HI.U32 R87, R86, UR10, RZ ;  /* 0x0000000a56576c27 */ /* 0x000fe2000f8e00ff */
[----:B------:R-:W-:-:S13]  /*3d70*/  PLOP3.LUT P6, PT, PT, PT, UP2, 0x80, 0x0 ;  /* 0x000000000000781c */ /* 0x000fda0003fcf028 */
[----:B------:R-:W-:-:S04]  /*3d80*/  @P6 SHF.R.U32.HI R86, RZ, UR11, R87 ;  /* 0x0000000bff566c19 */ /* 0x000fc80008011657 */
[----:B------:R-:W-:Y:S01]  /*3d90*/  LOP3.LUT R86, RZ, R86, RZ, 0x33, !PT ;  /* 0x00000056ff567212 */ /* 0x000fe200078e33ff */
[----:B------:R-:W-:Y:S06]  /*3da0*/  BRA `(.L_x_654) ;  /* 0x0000000000187947 */ /* 0x000fec0003800000 */
.L_x_653:
[----:B------:R-:W-:-:S06]  /*3db0*/  UISETP.NE.AND UP2, UPT, UR7, 0x1, UPT ;  /* 0x000000010700788c */ /* 0x000fcc000bf45270 */
[----:B------:R-:W-:-:S05]  /*3dc0*/  PLOP3.LUT P6, PT, PT, PT, UP2, 0x80, 0x0 ;  /* 0x000000000000781c */ /* 0x000fca0003fcf028 */
[----:B------:R-:W-:-:S08]  /*3dd0*/  @UP2 ULDC.64 UR10, c[0x0][0x9e8] ;  /* 0x00027a00000a2ab9 */ /* 0x000fd00000000a00 */
[----:B------:R-:W-:Y:S01]  /*3de0*/  @P6 IMAD.HI.U32 R87, R86, UR10, RZ ;  /* 0x0000000a56576c27 */ /* 0x000fe2000f8e00ff */
[----:B------:R-:W-:-:S13]  /*3df0*/  PLOP3.LUT P6, PT, PT, PT, UP2, 0x80, 0x0 ;  /* 0x000000000000781c */ /* 0x000fda0003fcf028 */
[----:B------:R-:W-:-:S07]  /*3e00*/  @P6 SHF.R.U32.HI R86, RZ, UR11, R87 ;  /* 0x0000000bff566c19 */ /* 0x000fce0008011657 */
.L_x_654:
[----:B------:R-:W-:Y:S05]  /*3e10*/  BSYNC B0 ;  /* 0x0000000000007941 */ /* 0x000fea0003800000 */
.L_x_652:
[----:B------:R-:W-:-:S05]  /*3e20*/  IMAD R86, R86, UR7, R117 ;  /* 0x0000000756567c24 */ /* 0x000fca000f8e0275 */
[----:B------:R-:W-:Y:S02]  /*3e30*/  VIMNMX R94, R94, R86, !PT ;  /* 0x000000565e5e7248 */ /* 0x000fe40007fe0100 */
[----:B------:R-:W-:-:S07]  /*3e40*/  VIADDMNMX R85, R86, UR7, R85, PT ;  /* 0x0000000756557c46 */ /* 0x000fce000b800155 */
.L_x_651:
[C---:B------:R-:W-:Y:S01]  /*3e50*/  ISETP.GT.AND P1, PT, R94.reuse, 0x1, !P1 ;  /* 0x000000015e00780c */ /* 0x040fe20004f24270 */
[----:B------:R-:W-:Y:S01]  /*3e60*/  ULDC UR21, c[0x0][0x988] ;  /* 0x0002620000157ab9 */ /* 0x000fe20000000800 */
[----:B------:R-:W-:Y:S01]  /*3e70*/  ISETP.GT.AND P2, PT, R94, 0x10, !P2 ;  /* 0x000000105e00780c */ /* 0x000fe20005744270 */
[----:B------:R-:W-:Y:S01]  /*3e80*/  IMAD.U32 R97, RZ, RZ, UR21 ;  /* 0x00000015ff617e24 */ /* 0x000fe2000f8e00ff */
[C---:B------:R-:W-:Y:S01]  /*3e90*/  ISETP.LT.OR P1, PT, R85.reuse, 0x2, P1 ;  /* 0x000000025500780c */ /* 0x040fe20000f21670 */
[----:B------:R-:W-:Y:S01]  /*3ea0*/  @UP0 ULDC UR10, c[0x0][0x44c] ;  /* 0x00011300000a0ab9 */ /* 0x000fe20000000800 */
[----:B------:R-:W-:Y:S01]  /*3eb0*/  ISETP.LT.OR P2, PT, R85, 0x11, P2 ;  /* 0x000000115500780c */ /* 0x000fe20001741670 */
[----:B------:R-:W-:Y:S01]  /*3ec0*/  UIMAD.WIDE.U32 UR10, UR40, UR10, URZ ;  /* 0x0000000a280a72a5 */ /* 0x000fe2000f8e003f */
[----:B------:R-:W-:Y:S01]  /*3ed0*/  FSEL R5, R5, -INF , !P1 ;  /* 0xff80000005057808 */ /* 0x000fe20004800000 */
[----:B------:R-:W-:Y:S01]  /*3ee0*/  @UP0 ULDC UR14, c[0x0][0x450] ;  /* 0x00011400000e0ab9 */ /* 0x000fe20000000800 */
[----:B------:R-:W-:Y:S01]  /*3ef0*/  LOP3.LUT P1, RZ, R16, 0x2, RZ, 0xc0, !PT ;  /* 0x0000000210ff7812 */ /* 0x000fe2000782c0ff */
[----:B------:R-:W-:Y:S01]  /*3f00*/  UMOV UR12, UR40 ;  /* 0x00000028000c7c82 */ /* 0x000fe20008000000 */
[----:B------:R-:W-:Y:S01]  /*3f10*/  FSEL R86, R9, -INF , !P2 ;  /* 0xff80000009567808 */ /* 0x000fe20005000000 */
[----:B------:R-:W-:Y:S01]  /*3f20*/  @UP0 USHF.R.U32.HI UR12, URZ, UR14, UR11 ;  /* 0x0000000e3f0c0299 */ /* 0x000fe2000801160b */
[----:B------:R-:W-:-:S02]  /*3f30*/  ISETP.GT.AND P1, PT, R94, 0x8, !P1 ;  /* 0x000000085e00780c */ /* 0x000fc40004f24270 */
[C---:B------:R-:W-:Y:S02]  /*3f40*/  LOP3.LUT P2, RZ, R16.reuse, 0x4000000, RZ, 0xc0, !PT ;  /* 0x0400000010ff7812 */ /* 0x040fe4000784c0ff */
[----:B------:R-:W-:Y:S02]  /*3f50*/  ISETP.LT.OR P1, PT, R85, 0x9, P1 ;  /* 0x000000095500780c */ /* 0x000fe40000f21670 */
[C---:B------:R-:W-:Y:S02]  /*3f60*/  LOP3.LUT P6, RZ, R16.reuse, 0x2000000, RZ, 0xc0, !PT ;  /* 0x0200000010ff7812 */ /* 0x040fe400078cc0ff */
[----:B------:R-:W-:Y:S02]  /*3f70*/  FSEL R7, R7, -INF , !P1 ;  /* 0xff80000007077808 */ /* 0x000fe40004800000 */
[----:B------:R-:W-:Y:S02]  /*3f80*/  LOP3.LUT P1, RZ, R16, 0x4, RZ, 0xc0, !PT ;  /* 0x0000000410ff7812 */ /* 0x000fe4000782c0ff */
[----:B------:R-:W-:-:S02]  /*3f90*/  FMNMX.FTZ R9, R93, R88, !PT ;  /* 0x000000585d097209 */ /* 0x000fc40007810000 */
[C---:B------:R-:W-:Y:S02]  /*3fa0*/  ISETP.GT.AND P1, PT, R94.reuse, 0x9, !P1 ;  /* 0x000000095e00780c */ /* 0x040fe40004f24270 */
[C---:B------:R-:W-:Y:S02]  /*3fb0*/  ISETP.GT.AND P3, PT, R94.reuse, 0x90, !P3 ;  /* 0x000000905e00780c */ /* 0x040fe40005f64270 */
[----:B------:R-:W-:Y:S02]  /*3fc0*/  ISETP.LT.OR P1, PT, R85, 0xa, P1 ;  /* 0x0000000a5500780c */ /* 0x000fe40000f21670 */
[----:B------:R-:W-:Y:S02]  /*3fd0*/  ISETP.GT.AND P4, PT, R94, 0x91, !P4 ;  /* 0x000000915e00780c */ /* 0x000fe40006784270 */
[----:B------:R-:W-:Y:S02]  /*3fe0*/  FSEL R8, R8, -INF , !P1 ;  /* 0xff80000008087808 */ /* 0x000fe40004800000 */
[----:B------:R-:W-:-:S02]  /*3ff0*/  LOP3.LUT P1, RZ, R2, 0x1, RZ, 0xc0, !PT ;  /* 0x0000000102ff7812 */ /* 0x000fc4000782c0ff */
[C---:B------:R-:W-:Y:S02]  /*4000*/  ISETP.LT.OR P3, PT, R85.reuse, 0x91, P3 ;  /* 0x000000915500780c */ /* 0x040fe40001f61670 */
[C---:B------:R-:W-:Y:S02]  /*4010*/  ISETP.GT.AND P1, PT, R94.reuse, 0x11, !P1 ;  /* 0x000000115e00780c */ /* 0x040fe40004f24270 */
[----:B------:R-:W-:Y:S02]  /*4020*/  ISETP.GT.AND P5, PT, R94, 0x98, !P5 ;  /* 0x000000985e00780c */ /* 0x000fe40006fa4270 */
[C---:B------:R-:W-:Y:S02]  /*4030*/  ISETP.LT.OR P1, PT, R85.reuse, 0x12, P1 ;  /* 0x000000125500780c */ /* 0x040fe40000f21670 */
[----:B------:R-:W-:Y:S02]  /*4040*/  ISETP.LT.OR P4, PT, R85, 0x92, P4 ;  /* 0x000000925500780c */ /* 0x000fe40002781670 */
[----:B------:R-:W-:-:S02]  /*4050*/  FSEL R87, R10, -INF , !P1 ;  /* 0xff8000000a577808 */ /* 0x000fc40004800000 */
[----:B------:R-:W-:Y:S02]  /*4060*/  LOP3.LUT P1, RZ, R16, 0x80000000, RZ, 0xc0, !PT ;  /* 0x8000000010ff7812 */ /* 0x000fe4000782c0ff */
[----:B------:R-:W-:Y:S02]  /*4070*/  FMNMX.FTZ R10, R90, R9, !PT ;  /* 0x000000095a0a7209 */ /* 0x000fe40007810000 */
[----:B------:R-:W-:Y:S02]  /*4080*/  ISETP.GT.AND P1, PT, R94, 0x18, !P1 ;  /* 0x000000185e00780c */ /* 0x000fe40004f24270 */
[----:B------:R-:W-:Y:S02]  /*4090*/  FMNMX.FTZ R9, R89, R10, !PT ;  /* 0x0000000a59097209 */ /* 0x000fe40007810000 */
[----:B------:R-:W-:Y:S02]  /*40a0*/  ISETP.LT.OR P1, PT, R85, 0x19, P1 ;  /* 0x000000195500780c */ /* 0x000fe40000f21670 */
[----:B------:R-:W-:-:S02]  /*40b0*/  FMNMX.FTZ R10, R92, R9, !PT ;  /* 0x000000095c0a7209 */ /* 0x000fc40007810000 */
[----:B------:R-:W-:Y:S02]  /*40c0*/  FSEL R11, R11, -INF , !P1 ;  /* 0xff8000000b0b7808 */ /* 0x000fe40004800000 */
[----:B------:R-:W-:Y:S02]  /*40d0*/  LOP3.LUT P1, RZ, R16, 0x40000000, RZ, 0xc0, !PT ;  /* 0x4000000010ff7812 */ /* 0x000fe4000782c0ff */
[----:B------:R-:W-:Y:S02]  /*40e0*/  FMNMX.FTZ R9, R91, R10, !PT ;  /* 0x0000000a5b097209 */ /* 0x000fe40007810000 */
[----:B------:R-:W-:Y:S02]  /*40f0*/  ISETP.GT.AND P1, PT, R94, 0x19, !P1 ;  /* 0x000000195e00780c */ /* 0x000fe40004f24270 */
[----:B------:R-:W-:Y:S02]  /*4100*/  FMNMX.FTZ R10, R30, R9, !PT ;  /* 0x000000091e0a7209 */ /* 0x000fe40007810000 */
[----:B------:R-:W-:-:S02]  /*4110*/  ISETP.LT.OR P1, PT, R85, 0x1a, P1 ;  /* 0x0000001a5500780c */ /* 0x000fc40000f21670 */
[----:B------:R-:W-:Y:S02]  /*4120*/  FMNMX.FTZ R9, R31, R10, !PT ;  /* 0x0000000a1f097209 */ /* 0x000fe40007810000 */
[----:B------:R-:W-:Y:S02]  /*4130*/  FSEL R12, R12, -INF , !P1 ;  /* 0xff8000000c0c7808 */ /* 0x000fe40004800000 */
[----:B------:R-:W-:Y:S02]  /*4140*/  LOP3.LUT P1, RZ, R16, 0x20000000, RZ, 0xc0, !PT ;  /* 0x2000000010ff7812 */ /* 0x000fe4000782c0ff */
[----:B------:R-:W-:Y:S02]  /*4150*/  FMNMX.FTZ R10, R32, R9, !PT ;  /* 0x00000009200a7209 */ /* 0x000fe40007810000 */
[----:B------:R-:W-:Y:S02]  /*4160*/  ISETP.GT.AND P1, PT, R94, 0x20, !P1 ;  /* 0x000000205e00780c */ /* 0x000fe40004f24270 */
[----:B------:R-:W-:-:S02]  /*4170*/  FMNMX.FTZ R9, R33, R10, !PT ;  /* 0x0000000a21097209 */ /* 0x000fc40007810000 */
[----:B------:R-:W-:Y:S02]  /*4180*/  ISETP.LT.OR P1, PT, R85, 0x21, P1 ;  /* 0x000000215500780c */ /* 0x000fe40000f21670 */
[----:B------:R-:W-:Y:S02]  /*4190*/  FMNMX.FTZ R10, R34, R9, !PT ;  /* 0x00000009220a7209 */ /* 0x000fe40007810000 */
[----:B------:R-:W-:Y:S02]  /*41a0*/  FSEL R13, R13, -INF , !P1 ;  /* 0xff8000000d0d7808 */ /* 0x000fe40004800000 */
[----:B------:R-:W-:Y:S02]  /*41b0*/  LOP3.LUT P1, RZ, R16, 0x10000000, RZ, 0xc0, !PT ;  /* 0x1000000010ff7812 */ /* 0x000fe4000782c0ff */
[----:B------:R-:W-:Y:S02]  /*41c0*/  FMNMX.FTZ R9, R35, R10, !PT ;  /* 0x0000000a23097209 */ /* 0x000fe40007810000 */
[----:B------:R-:W-:-:S02]  /*41d0*/  ISETP.GT.AND P1, PT, R94, 0x21, !P1 ;  /* 0x000000215e00780c */ /* 0x000fc40004f24270 */
[----:B------:R-:W-:Y:S02]  /*41e0*/  FMNMX.FTZ R10, R36, R9, !PT ;  /* 0x00000009240a7209 */ /* 0x000fe40007810000 */
[----:B------:R-:W-:Y:S02]  /*41f0*/  ISETP.LT.OR P1, PT, R85, 0x22, P1 ;  /* 0x000000225500780c */ /* 0x000fe40000f21670 */
[----:B------:R-:W-:Y:S02]  /*4200*/  FMNMX.FTZ R9, R37, R10, !PT ;  /* 0x0000000a25097209 */ /* 0x000fe40007810000 */
[----:B------:R-:W-:Y:S02]  /*4210*/  FSEL R14, R14, -INF , !P1 ;  /* 0xff8000000e0e7808 */ /* 0x000fe40004800000 */
[----:B------:R-:W-:Y:S02]  /*4220*/  LOP3.LUT P1, RZ, R16, 0x8000000, RZ, 0xc0, !PT ;  /* 0x0800000010ff7812 */ /* 0x000fe4000782c0ff */
[----:B------:R-:W-:-:S02]  /*4230*/  FMNMX.FTZ R10, R38, R9, !PT ;  /* 0x00000009260a7209 */ /* 0x000fc40007810000 */
[----:B------:R-:W-:Y:S02]  /*4240*/  ISETP.GT.AND P1, PT, R94, 0x28, !P1 ;  /* 0x000000285e00780c */ /* 0x000fe40004f24270 */
[----:B------:R-:W-:Y:S02]  /*4250*/  FMNMX.FTZ R9, R39, R10, !PT ;  /* 0x0000000a27097209 */ /* 0x000fe40007810000 */
[----:B------:R-:W-:Y:S02]  /*4260*/  ISETP.LT.OR P1, PT, R85, 0x29, P1 ;  /* 0x000000295500780c */ /* 0x000fe40000f21670 */
[----:B------:R-:W-:Y:S02]  /*4270*/  FMNMX.FTZ R10, R50, R9, !PT ;  /* 0x00000009320a7209 */ /* 0x000fe40007810000 */
[----:B------:R-:W-:Y:S02]  /*4280*/  FSEL R15, R15, -INF , !P1 ;  /* 0xff8000000f0f7808 */ /* 0x000fe40004800000 */
[----:B------:R-:W-:-:S02]  /*4290*/  ISETP.GT.AND P1, PT, R94, 0x29, !P2 ;  /* 0x000000295e00780c */ /* 0x000fc40005724270 */
[----:B------:R-:W-:Y:S02]  /*42a0*/  LOP3.LUT P2, RZ, R16, 0x8000, RZ, 0xc0, !PT ;  /* 0x0000800010ff7812 */ /* 0x000fe4000784c0ff */
[----:B------:R-:W-:Y:S02]  /*42b0*/  ISETP.LT.OR P1, PT, R85, 0x2a, P1 ;  /* 0x0000002a5500780c */ /* 0x000fe40000f21670 */
[----:B------:R-:W-:Y:S02]  /*42c0*/  FMNMX.FTZ R9, R51, R10, !PT ;  /* 0x0000000a33097209 */ /* 0x000fe40007810000 */
[----:B------:R-:W-:Y:S02]  /*42d0*/  FSEL R20, R20, -INF , !P1 ;  /* 0xff80000014147808 */ /* 0x000fe40004800000 */
[----:B------:R-:W-:Y:S02]  /*42e0*/  ISETP.GT.AND P1, PT, R94, 0x30, !P6 ;  /* 0x000000305e00780c */ /* 0x000fe40007724270 */
[----:B------:R-:W-:-:S02]  /*42f0*/  LOP3.LUT P6, RZ, R16, 0x4000, RZ, 0xc0, !PT ;  /* 0x0000400010ff7812 */ /* 0x000fc400078cc0ff */
        /* <DEDUP_REMOVED lines=17> */
[----:B------:R-:W-:-:S02]  /*4410*/  LOP3.LUT P1, RZ, R16, 0x400000, RZ, 0xc0, !PT ;  /* 0x0040000010ff7812 */ /* 0x000fc4000782c0ff */
[----:B------:R-:W-:Y:S02]  /*4420*/  FMNMX.FTZ R10, R68, R9, !PT ;  /* 0x00000009440a7209 */ /* 0x000fe40007810000 */
[----:B------:R-:W-:Y:S02]  /*4430*/  ISETP.GT.AND P1, PT, R94, 0x39, !P1 ;  /* 0x000000395e00780c */ /* 0x000fe40004f24270 */
[----:B------:R-:W-:Y:S02]  /*4440*/  FMNMX.FTZ R9, R69, R10, !PT ;  /* 0x0000000a45097209 */ /* 0x000fe40007810000 */
[----:B------:R-:W-:Y:S02]  /*4450*/  ISETP.LT.OR P1, PT, R85, 0x3a, P1 ;  /* 0x0000003a5500780c */ /* 0x000fe40000f21670 */
[----:B------:R-:W-:Y:S02]  /*4460*/  FMNMX.FTZ R10, R70, R9, !PT ;  /* 0x00000009460a7209 */ /* 0x000fe40007810000 */
        /* <DEDUP_REMOVED lines=29> */
[----:B------:R-:W-:Y:S01]  /*4640*/  LOP3.LUT P1, RZ, R16, 0x20000, RZ, 0xc0, !PT ;  /* 0x0002000010ff7812 */ /* 0x000fe2000782c0ff */
[----:B------:R-:W0:Y:S01]  /*4650*/  SHFL.BFLY PT, R10, R9, 0x2, 0x1f ;  /* 0x0c401f00090a7f89 */ /* 0x000e2200000e0000 */
[----:B------:R-:W-:-:S02]  /*4660*/  FSEL R25, R25, -INF , !P3 ;  /* 0xff80000019197808 */ /* 0x000fc40005800000 */
[----:B------:R-:W-:Y:S02]  /*4670*/  ISETP.GT.AND P1, PT, R94, 0x50, !P1 ;  /* 0x000000505e00780c */ /* 0x000fe40004f24270 */
[C---:B------:R-:W-:Y:S02]  /*4680*/  ISETP.LT.OR P5, PT, R85.reuse, 0x99, P5 ;  /* 0x000000995500780c */ /* 0x040fe40002fa1670 */
[----:B------:R-:W-:Y:S02]  /*4690*/  ISETP.LT.OR P1, PT, R85, 0x51, P1 ;  /* 0x000000515500780c */ /* 0x000fe40000f21670 */
[----:B------:R-:W-:Y:S02]  /*46a0*/  FSEL R26, R26, -INF , !P4 ;  /* 0xff8000001a1a7808 */ /* 0x000fe40006000000 */
[----:B------:R-:W-:Y:S02]  /*46b0*/  FSEL R61, R61, -INF , !P1 ;  /* 0xff8000003d3d7808 */ /* 0x000fe40004800000 */
[----:B------:R-:W-:-:S02]  /*46c0*/  LOP3.LUT P1, RZ, R16, 0x10000, RZ, 0xc0, !PT ;  /* 0x0001000010ff7812 */ /* 0x000fc4000782c0ff */
[----:B------:R-:W-:Y:S02]  /*46d0*/  FSEL R28, R28, -INF , !P5 ;  /* 0xff8000001c1c7808 */ /* 0x000fe40006800000 */
[----:B------:R-:W-:Y:S02]  /*46e0*/  ISETP.GT.AND P1, PT, R94, 0x51, !P1 ;  /* 0x000000515e00780c */ /* 0x000fe40004f24270 */
[----:B------:R-:W-:Y:S02]  /*46f0*/  R2UR UR13, R105 ;  /* 0x00000000690d72ca */ /* 0x000fe400000e0000 */
[----:B------:R-:W-:Y:S02]  /*4700*/  ISETP.LT.OR P1, PT, R85, 0x52, P1 ;  /* 0x000000525500780c */ /* 0x000fe40000f21670 */
[----:B0-----:R-:W-:Y:S02]  /*4710*/  FMNMX.FTZ R95, R9, R10, !PT ;  /* 0x0000000a095f7209 */ /* 0x001fe40007810000 */
[----:B------:R-:W-:-:S02]  /*4720*/  FSEL R62, R62, -INF , !P1 ;  /* 0xff8000003e3e7808 */ /* 0x000fc40004800000 */
[----:B------:R-:W-:Y:S01]  /*4730*/  ISETP.GT.AND P1, PT, R94, 0x58, !P2 ;  /* 0x000000585e00780c */ /* 0x000fe20005724270 */
[----:B------:R-:W0:Y:S01]  /*4740*/  SHFL.BFLY PT, R10, R95, 0x1, 0x1f ;  /* 0x0c201f005f0a7f89 */ /* 0x000e2200000e0000 */
[----:B------:R-:W-:Y:S02]  /*4750*/  LOP3.LUT P2, RZ, R16, 0x10, RZ, 0xc0, !PT ;  /* 0x0000001010ff7812 */ /* 0x000fe4000784c0ff */
[----:B------:R-:W-:Y:S01]  /*4760*/  ISETP.LT.OR P1, PT, R85, 0x59, P1 ;  /* 0x000000595500780c */ /* 0x000fe20000f21670 */
[----:B------:R-:W-:-:S03]  /*4770*/  UIADD3 UR10, UR13, UR12, URZ ;  /* 0x0000000c0d0a7290 */ /* 0x000fc6000fffe03f */
[----:B------:R-:W-:Y:S01]  /*4780*/  FSEL R63, R63, -INF , !P1 ;  /* 0xff8000003f3f7808 */ /* 0x000fe20004800000 */
[----:B------:R-:W-:Y:S01]  /*4790*/  UIADD3 UR6, UR10, UR6, URZ ;  /* 0x000000060a067290 */ /* 0x000fe2000fffe03f */
[----:B------:R-:W-:Y:S02]  /*47a0*/  ISETP.GT.AND P1, PT, R94, 0x59, !P6 ;  /* 0x000000595e00780c */ /* 0x000fe40007724270 */
[----:B------:R-:W-:Y:S02]  /*47b0*/  LOP3.LUT P6, RZ, R16, 0x8, RZ, 0xc0, !PT ;  /* 0x0000000810ff7812 */ /* 0x000fe400078cc0ff */
[----:B------:R-:W-:-:S04]  /*47c0*/  ISETP.LT.OR P1, PT, R85, 0x5a, P1 ;  /* 0x0000005a5500780c */ /* 0x000fc80000f21670 */
[----:B------:R-:W-:Y:S02]  /*47d0*/  FSEL R64, R64, -INF , !P1 ;  /* 0xff80000040407808 */ /* 0x000fe40004800000 */
[----:B------:R-:W-:-:S04]  /*47e0*/  LOP3.LUT P1, RZ, R16, 0x2000, RZ, 0xc0, !PT ;  /* 0x0000200010ff7812 */ /* 0x000fc8000782c0ff */
[----:B------:R-:W-:Y:S02]  /*47f0*/  ISETP.GT.AND P1, PT, R94, 0x60, !P1 ;  /* 0x000000605e00780c */ /* 0x000fe40004f24270 */
[----:B0-----:R-:W-:Y:S02]  /*4800*/  FMNMX.FTZ R10, R95, R10, !PT ;  /* 0x0000000a5f0a7209 */ /* 0x001fe40007810000 */
[----:B------:R-:W-:-:S03]  /*4810*/  ISETP.LT.OR P1, PT, R85, 0x61, P1 ;  /* 0x000000615500780c */ /* 0x000fc60000f21670 */
[----:B------:R-:W-:Y:S01]  /*4820*/  FFMA.FTZ R98, R10, R97, -8 ;  /* 0xc10000000a627423 */ /* 0x000fe20000010061 */
[----:B------:R-:W-:Y:S02]  /*4830*/  FSEL R40, R40, -INF , !P1 ;  /* 0xff80000028287808 */ /* 0x000fe40004800000 */
[----:B------:R-:W-:-:S04]  /*4840*/  LOP3.LUT P1, RZ, R16, 0x1000, RZ, 0xc0, !PT ;  /* 0x0000100010ff7812 */ /* 0x000fc8000782c0ff */
[----:B------:R-:W-:-:S04]  /*4850*/  ISETP.GT.AND P1, PT, R94, 0x61, !P1 ;  /* 0x000000615e00780c */ /* 0x000fc80004f24270 */
[----:B------:R-:W-:-:S04]  /*4860*/  ISETP.LT.OR P1, PT, R85, 0x62, P1 ;  /* 0x000000625500780c */ /* 0x000fc80000f21670 */
        /* <DEDUP_REMOVED lines=29> */
[----:B------:R-:W-:Y:S02]  /*4a40*/  ISETP.GT.AND P1, PT, R94, 0x81, !P2 ;  /* 0x000000815e00780c */ /* 0x000fe40005724270 */
[----:B------:R-:W-:Y:S02]  /*4a50*/  LOP3.LUT P2, RZ, R2, 0x2, RZ, 0xc0, !PT ;  /* 0x0000000202ff7812 */ /* 0x000fe4000784c0ff */
[----:B------:R-:W-:-:S04]  /*4a60*/  ISETP.LT.OR P1, PT, R85, 0x82, P1 ;  /* 0x000000825500780c */ /* 0x000fc80000f21670 */
[----:B------:R-:W-:Y:S02]  /*4a70*/  FSEL R49, R49, -INF , !P1 ;  /* 0xff80000031317808 */ /* 0x000fe40004800000 */
[----:B------:R-:W-:Y:S02]  /*4a80*/  ISETP.GT.AND P1, PT, R94, 0x88, !P6 ;  /* 0x000000885e00780c */ /* 0x000fe40007724270 */
[----:B------:R-:W-:Y:S02]  /*4a90*/  LOP3.LUT P6, RZ, R16, 0x1, RZ, 0xc0, !PT ;  /* 0x0000000110ff7812 */ /* 0x000fe400078cc0ff */
[----:B------:R-:W-:-:S04]  /*4aa0*/  ISETP.LT.OR P1, PT, R85, 0x89, P1 ;  /* 0x000000895500780c */ /* 0x000fc80000f21670 */
[----:B------:R-:W-:Y:S02]  /*4ab0*/  FSEL R29, R29, -INF , !P1 ;  /* 0xff8000001d1d7808 */ /* 0x000fe40004800000 */
[----:B------:R-:W-:-:S04]  /*4ac0*/  FSETP.NEU.FTZ.AND P1, PT, R10, -INF , PT ;  /* 0xff8000000a00780b */ /* 0x000fc80003f3d000 */
[----:B------:R-:W-:Y:S02]  /*4ad0*/  FSEL R98, R98, RZ, P1 ;  /* 0x000000ff62627208 */ /* 0x000fe40000800000 */
[----:B------:R-:W-:Y:S02]  /*4ae0*/  ISETP.GT.AND P1, PT, R94, RZ, !P6 ;  /* 0x000000ff5e00720c */ /* 0x000fe40007724270 */
[----:B------:R-:W-:Y:S01]  /*4af0*/  LOP3.LUT P6, RZ, R2, 0x4, RZ, 0xc0, !PT ;  /* 0x0000000402ff7812 */ /* 0x000fe200078cc0ff */
[----:B------:R-:W-:-:S01]  /*4b00*/  FFMA.FTZ R95, R39, UR21, -R98 ;  /* 0x00000015275f7c23 */ /* 0x000fc20008010862 */
[----:B------:R-:W-:Y:S01]  /*4b10*/  ISETP.LT.OR P1, PT, R85, 0x1, P1 ;  /* 0x000000015500780c */ /* 0x000fe20000f21670 */
[----:B------:R-:W-:-:S01]  /*4b20*/  FFMA.FTZ R39, R50, UR21, -R98 ;  /* 0x0000001532277c23 */ /* 0x000fc20008010862 */
[--C-:B------:R-:W-:Y:S01]  /*4b30*/  FFMA.FTZ R97, R51, UR21, -R98.reuse ;  /* 0x0000001533617c23 */ /* 0x100fe20008010862 */
[----:B------:R-:W-:-:S01]  /*4b40*/  FFMA.FTZ R51, R53, UR21, -R98 ;  /* 0x0000001535337c23 */ /* 0x000fc20008010862 */
[----:B------:R-:W-:Y:S01]  /*4b50*/  FSEL R96, R4, -INF , !P1 ;  /* 0xff80000004607808 */ /* 0x000fe20004800000 */
[----:B------:R-:W-:-:S01]  /*4b60*/  FFMA.FTZ R4, R93, UR21, -R98 ;  /* 0x000000155d047c23 */ /* 0x000fc20008010862 */
[--C-:B------:R-:W-:Y:S01]  /*4b70*/  FFMA.FTZ R93, R88, UR21, -R98.reuse ;  /* 0x00000015585d7c23 */ /* 0x100fe20008010862 */
[----:B------:R-:W-:-:S01]  /*4b80*/  FFMA.FTZ R88, R90, UR21, -R98 ;  /* 0x000000155a587c23 */ /* 0x000fc20008010862 */
[--C-:B------:R-:W-:Y:S01]  /*4b90*/  FFMA.FTZ R90, R92, UR21, -R98.reuse ;  /* 0x000000155c5a7c23 */ /* 0x100fe20008010862 */
[----:B------:R-:W-:Y:S01]  /*4ba0*/  FMNMX.FTZ R92, R96, R5, !PT ;  /* 0x00000005605c7209 */ /* 0x000fe20007810000 */
[--C-:B------:R-:W-:Y:S01]  /*4bb0*/  FFMA.FTZ R53, R54, UR21, -R98.reuse ;  /* 0x0000001536357c23 */ /* 0x100fe20008010862 */
[----:B------:R-:W-:Y:S01]  /*4bc0*/  ISETP.GT.AND P1, PT, R94, 0x89, !P2 ;  /* 0x000000895e00780c */ /* 0x000fe20005724270 */
[----:B------:R-:W-:Y:S01]  /*4bd0*/  MUFU.EX2 R4, R4 ;  /* 0x0000000400047308 */ /* 0x000fe20000000800 */
[----:B------:R-:W-:Y:S01]  /*4be0*/  FMNMX.FTZ R9, R7, R92, !PT ;  /* 0x0000005c07097209 */ /* 0x000fe20007810000 */
[--C-:B------:R-:W-:Y:S01]  /*4bf0*/  FFMA.FTZ R89, R89, UR21, -R98.reuse ;  /* 0x0000001559597c23 */ /* 0x100fe20008010862 */
[----:B------:R-:W-:Y:S01]  /*4c00*/  ISETP.LT.OR P1, PT, R85, 0x8a, P1 ;  /* 0x0000008a5500780c */ /* 0x000fe20000f21670 */
[--C-:B------:R-:W-:Y:S01]  /*4c10*/  FFMA.FTZ R91, R91, UR21, -R98.reuse ;  /* 0x000000155b5b7c23 */ /* 0x100fe20008010862 */
[----:B------:R-:W-:Y:S01]  /*4c20*/  FMNMX.FTZ R9, R8, R9, !PT ;  /* 0x0000000908097209 */ /* 0x000fe20007810000 */
[--C-:B------:R-:W-:Y:S01]  /*4c30*/  FFMA.FTZ R30, R30, UR21, -R98.reuse ;  /* 0x000000151e1e7c23 */ /* 0x100fe20008010862 */
[----:B------:R-:W-:Y:S01]  /*4c40*/  FSEL R24, R24, -INF , !P1 ;  /* 0xff80000018187808 */ /* 0x000fe20004800000 */
[----:B------:R-:W-:Y:S01]  /*4c50*/  MUFU.EX2 R93, R93 ;  /* 0x0000005d005d7308 */ /* 0x000fe20000000800 */
[----:B------:R-:W-:Y:S01]  /*4c60*/  FMNMX.FTZ R92, R86, R9, !PT ;  /* 0x00000009565c7209 */ /* 0x000fe20007810000 */
[--C-:B------:R-:W-:Y:S01]  /*4c70*/  FFMA.FTZ R31, R31, UR21, -R98.reuse ;  /* 0x000000151f1f7c23 */ /* 0x100fe20008010862 */
[----:B------:R-:W-:Y:S01]  /*4c80*/  ISETP.GT.AND P2, PT, R94, 0x99, !P6 ;  /* 0x000000995e00780c */ /* 0x000fe20007744270 */
[--C-:B------:R-:W-:Y:S01]  /*4c90*/  FFMA.FTZ R32, R32, UR21, -R98.reuse ;  /* 0x0000001520207c23 */ /* 0x100fe20008010862 */
[----:B------:R-:W-:Y:S01]  /*4ca0*/  FMNMX.FTZ R92, R87, R92, !PT ;  /* 0x0000005c575c7209 */ /* 0x000fe20007810000 */
[--C-:B------:R-:W-:Y:S01]  /*4cb0*/  FFMA.FTZ R33, R33, UR21, -R98.reuse ;  /* 0x0000001521217c23 */ /* 0x100fe20008010862 */
[----:B------:R-:W-:Y:S01]  /*4cc0*/  ISETP.LT.OR P2, PT, R85, 0x9a, P2 ;  /* 0x0000009a5500780c */ /* 0x000fe20001741670 */
[----:B------:R-:W-:Y:S01]  /*4cd0*/  MUFU.EX2 R88, R88 ;  /* 0x0000005800587308 */ /* 0x000fe20000000800 */
[----:B------:R-:W-:Y:S01]  /*4ce0*/  FMNMX.FTZ R9, R11, R92, !PT ;  /* 0x0000005c0b097209 */ /* 0x000fe20007810000 */
[--C-:B------:R-:W-:Y:S01]  /*4cf0*/  FFMA.FTZ R34, R34, UR21, -R98.reuse ;  /* 0x0000001522227c23 */ /* 0x100fe20008010862 */
[----:B------:R-:W-:Y:S01]  /*4d00*/  FSEL R27, R27, -INF , !P2 ;  /* 0xff8000001b1b7808 */ /* 0x000fe20005000000 */
[--C-:B------:R-:W-:Y:S01]  /*4d10*/  FFMA.FTZ R35, R35, UR21, -R98.reuse ;  /* 0x0000001523237c23 */ /* 0x100fe20008010862 */
[----:B------:R-:W-:Y:S01]  /*4d20*/  FMNMX.FTZ R92, R12, R9, !PT ;  /* 0x000000090c5c7209 */ /* 0x000fe20007810000 */
[--C-:B------:R-:W-:Y:S01]  /*4d30*/  FFMA.FTZ R36, R36, UR21, -R98.reuse ;  /* 0x0000001524247c23 */ /* 0x100fe20008010862 */
[----:B------:R-:W-:-:S01]  /*4d40*/  FFMA.FTZ R37, R37, UR21, -R98 ;  /* 0x0000001525257c23 */ /* 0x000fc20008010862 */
[----:B------:R-:W0:Y:S01]  /*4d50*/  MUFU.EX2 R89, R89 ;  /* 0x0000005900597308 */ /* 0x000e220000000800 */
[----:B------:R-:W-:Y:S01]  /*4d60*/  FMNMX.FTZ R9, R13, R92, !PT ;  /* 0x0000005c0d097209 */ /* 0x000fe20007810000 */
[--C-:B------:R-:W-:Y:S01]  /*4d70*/  FFMA.FTZ R38, R38, UR21, -R98.reuse ;  /* 0x0000001526267c23 */ /* 0x100fe20008010862 */
[----:B------:R-:W-:-:S01]  /*4d80*/  FFMA.FTZ R52, R52, UR21, -R98 ;  /* 0x0000001534347c23 */ /* 0x000fc20008010862 */
[--C-:B------:R-:W-:Y:S01]  /*4d90*/  FFMA.FTZ R66, R66, UR21, -R98.reuse ;  /* 0x0000001542427c23 */ /* 0x100fe20008010862 */
[----:B------:R-:W-:Y:S01]  /*4da0*/  FMNMX.FTZ R92, R14, R9, !PT ;  /* 0x000000090e5c7209 */ /* 0x000fe20007810000 */
[--C-:B------:R-:W-:Y:S01]  /*4db0*/  FFMA.FTZ R68, R68, UR21, -R98.reuse ;  /* 0x0000001544447c23 */ /* 0x100fe20008010862 */
[----:B------:R-:W-:-:S01]  /*4dc0*/  FFMA.FTZ R70, R70, UR21, -R98 ;  /* 0x0000001546467c23 */ /* 0x000fc20008010862 */
[----:B------:R-:W-:Y:S01]  /*4dd0*/  MUFU.EX2 R90, R90 ;  /* 0x0000005a005a7308 */ /* 0x000fe20000000800 */
[----:B------:R-:W-:Y:S01]  /*4de0*/  FMNMX.FTZ R9, R15, R92, !PT ;  /* 0x0000005c0f097209 */ /* 0x000fe20007810000 */
[--C-:B------:R-:W-:Y:S01]  /*4df0*/  FFMA.FTZ R84, R84, UR21, -R98.reuse ;  /* 0x0000001554547c23 */ /* 0x100fe20008010862 */
[----:B------:R-:W-:-:S01]  /*4e00*/  FFMA.FTZ R82, R82, UR21, -R98 ;  /* 0x0000001552527c23 */ /* 0x000fc20008010862 */
[----:B------:R-:W-:Y:S01]  /*4e10*/  FFMA.FTZ R80, R80, UR21, -R98 ;  /* 0x0000001550507c23 */ /* 0x000fe20008010862 */
[----:B------:R-:W-:-:S03]  /*4e20*/  FMNMX.FTZ R92, R20, R9, !PT ;  /* 0x00000009145c7209 */ /* 0x000fc60007810000 */
[----:B------:R-:W-:Y:S01]  /*4e30*/  MUFU.EX2 R91, R91 ;  /* 0x0000005b005b7308 */ /* 0x000fe20000000800 */
[----:B------:R-:W-:Y:S02]  /*4e40*/  FMNMX.FTZ R9, R21, R92, !PT ;  /* 0x0000005c15097209 */ /* 0x000fe40007810000 */
[----:B0-----:R-:W-:Y:S02]  /*4e50*/  F2FP.SATFINITE.E4M3.F32.PACK_AB_MERGE_C R152, R89, R88, RZ ;  /* 0x000000585998723e */ /* 0x001fe400048070ff */
[----:B------:R-:W-:Y:S02]  /*4e60*/  FMNMX.FTZ R92, R72, R9, !PT ;  /* 0x00000009485c7209 */ /* 0x000fe40007810000 */
[----:B------:R-:W-:Y:S01]  /*4e70*/  F2FP.SATFINITE.E4M3.F32.PACK_AB_MERGE_C R152, R93, R4, R152 ;  /* 0x000000045d98723e */ /* 0x000fe20004807098 */
        /* <DEDUP_REMOVED lines=9> */
[----:B------:R-:W-:Y:S01]  /*4f10*/  MUFU.EX2 R34, R34 ;  /* 0x0000002200227308 */ /* 0x000fe20000000800 */
[----:B------:R-:W-:Y:S02]  /*4f20*/  FMNMX.FTZ R9, R61, R50, !PT ;  /* 0x000000323d097209 */ /* 0x000fe40007810000 */
[----:B0-----:R-:W-:Y:S02]  /*4f30*/  F2FP.SATFINITE.E4M3.F32.PACK_AB_MERGE_C R154, R31, R30, RZ ;  /* 0x0000001e1f9a723e */ /* 0x001fe400048070ff */
[----:B------:R-:W-:Y:S02]  /*4f40*/  FMNMX.FTZ R92, R62, R9, !PT ;  /* 0x000000093e5c7209 */ /* 0x000fe40007810000 */
[----:B------:R-:W-:Y:S01]  /*4f50*/  F2FP.SATFINITE.E4M3.F32.PACK_AB_MERGE_C R154, R91, R90, R154 ;  /* 0x0000005a5b9a723e */ /* 0x000fe2000480709a */
[----:B------:R-:W0:Y:S01]  /*4f60*/  MUFU.EX2 R35, R35 ;  /* 0x0000002300237308 */ /* 0x000e220000000800 */
[----:B------:R-:W-:-:S04]  /*4f70*/  FMNMX.FTZ R9, R63, R92, !PT ;  /* 0x0000005c3f097209 */ /* 0x000fc80007810000 */
[----:B------:R-:W-:-:S03]  /*4f80*/  FMNMX.FTZ R9, R64, R9, !PT ;  /* 0x0000000940097209 */ /* 0x000fc60007810000 */
[----:B------:R-:W1:Y:S01]  /*4f90*/  MUFU.EX2 R33, R33 ;  /* 0x0000002100217308 */ /* 0x000e620000000800 */
[----:B------:R-:W-:-:S04]  /*4fa0*/  FMNMX.FTZ R92, R40, R9, !PT ;  /* 0x00000009285c7209 */ /* 0x000fc80007810000 */
[----:B------:R-:W-:-:S03]  /*4fb0*/  FMNMX.FTZ R9, R41, R92, !PT ;  /* 0x0000005c29097209 */ /* 0x000fc60007810000 */
[----:B------:R-:W-:Y:S01]  /*4fc0*/  MUFU.EX2 R36, R36 ;  /* 0x0000002400247308 */ /* 0x000fe20000000800 */
[----:B------:R-:W-:Y:S02]  /*4fd0*/  FMNMX.FTZ R54, R42, R9, !PT ;  /* 0x000000092a367209 */ /* 0x000fe40007810000 */
[----:B0-----:R-:W-:Y:S02]  /*4fe0*/  F2FP.SATFINITE.E4M3.F32.PACK_AB_MERGE_C R148, R35, R34, RZ ;  /* 0x000000222394723e */ /* 0x001fe400048070ff */
        /* <DEDUP_REMOVED lines=11> */
[----:B------:R-:W-:Y:S01]  /*50a0*/  FFMA.FTZ R81, R3, UR21, -R98 ;  /* 0x0000001503517c23 */ /* 0x000fe20008010862 */
[----:B------:R-:W-:Y:S01]  /*50b0*/  FMNMX.FTZ R92, R46, R9, !PT ;  /* 0x000000092e5c7209 */ /* 0x000fe20007810000 */
[----:B------:R-:W-:Y:S01]  /*50c0*/  MUFU.EX2 R37, R37 ;  /* 0x0000002500257308 */ /* 0x000fe20000000800 */
[----:B-1----:R-:W-:-:S02]  /*50d0*/  F2FP.SATFINITE.E4M3.F32.PACK_AB_MERGE_C R148, R33, R32, R148 ;  /* 0x000000202194723e */ /* 0x002fc40004807094 */
[----:B------:R-:W-:-:S04]  /*50e0*/  FMNMX.FTZ R9, R47, R92, !PT ;  /* 0x0000005c2f097209 */ /* 0x000fc80007810000 */
[----:B------:R-:W-:Y:S01]  /*50f0*/  FMNMX.FTZ R92, R48, R9, !PT ;  /* 0x00000009305c7209 */ /* 0x000fe20007810000 */
[----:B------:R-:W-:Y:S03]  /*5100*/  MUFU.EX2 R38, R38 ;  /* 0x0000002600267308 */ /* 0x000fe60000000800 */
[----:B------:R-:W-:-:S04]  /*5110*/  FMNMX.FTZ R92, R49, R92, !PT ;  /* 0x0000005c315c7209 */ /* 0x000fc80007810000 */
[----:B------:R-:W-:Y:S01]  /*5120*/  FMNMX.FTZ R9, R29, R92, !PT ;  /* 0x0000005c1d097209 */ /* 0x000fe20007810000 */
[----:B------:R-:W0:Y:S03]  /*5130*/  MUFU.EX2 R95, R95 ;  /* 0x0000005f005f7308 */ /* 0x000e260000000800 */
[----:B------:R-:W-:-:S04]  /*5140*/  FMNMX.FTZ R92, R24, R9, !PT ;  /* 0x00000009185c7209 */ /* 0x000fc80007810000 */
[----:B------:R-:W-:Y:S01]  /*5150*/  FMNMX.FTZ R9, R25, R92, !PT ;  /* 0x0000005c19097209 */ /* 0x000fe20007810000 */
[----:B------:R-:W-:Y:S03]  /*5160*/  MUFU.EX2 R39, R39 ;  /* 0x0000002700277308 */ /* 0x000fe60000000800 */
[----:B------:R-:W-:-:S04]  /*5170*/  FMNMX.FTZ R9, R26, R9, !PT ;  /* 0x000000091a097209 */ /* 0x000fc80007810000 */
[----:B------:R-:W-:Y:S01]  /*5180*/  FMNMX.FTZ R92, R28, R9, !PT ;  /* 0x000000091c5c7209 */ /* 0x000fe20007810000 */
[----:B------:R-:W-:Y:S01]  /*5190*/  MUFU.EX2 R50, R97 ;  /* 0x0000006100327308 */ /* 0x000fe20000000800 */
[----:B0-----:R-:W-:Y:S02]  /*51a0*/  F2FP.SATFINITE.E4M3.F32.PACK_AB_MERGE_C R150, R95, R38, RZ ;  /* 0x000000265f96723e */ /* 0x001fe400048070ff */
[----:B------:R-:W-:Y:S01]  /*51b0*/  FMNMX.FTZ R9, R27, R92, !PT ;  /* 0x0000005c1b097209 */ /* 0x000fe20007810000 */
[----:B------:R-:W-:-:S01]  /*51c0*/  FFMA.FTZ R92, R75, UR21, -R98 ;  /* 0x000000154b5c7c23 */ /* 0x000fc20008010862 */
[--C-:B------:R-:W-:Y:S01]  /*51d0*/  FFMA.FTZ R75, R78, UR21, -R98.reuse ;  /* 0x000000154e4b7c23 */ /* 0x100fe20008010862 */
[----:B------:R-:W-:-:S01]  /*51e0*/  FFMA.FTZ R78, R79, UR21, -R98 ;  /* 0x000000154f4e7c23 */ /* 0x000fc20008010862 */
[----:B------:R-:W-:Y:S01]  /*51f0*/  FFMA.FTZ R79, R83, UR21, -R98 ;  /* 0x00000015534f7c23 */ /* 0x000fe20008010862 */
[----:B------:R-:W0:Y:S01]  /*5200*/  SHFL.BFLY PT, R94, R9, 0x2, 0x1f ;  /* 0x0c401f00095e7f89 */ /* 0x000e2200000e0000 */
[----:B------:R-:W-:Y:S01]  /*5210*/  MUFU.EX2 R52, R52 ;  /* 0x0000003400347308 */ /* 0x000fe20000000800 */
[----:B------:R-:W-:-:S07]  /*5220*/  F2FP.SATFINITE.E4M3.F32.PACK_AB_MERGE_C R150, R37, R36, R150 ;  /* 0x000000242596723e */ /* 0x000fce0004807096 */
[----:B------:R-:W1:Y:S08]  /*5230*/  MUFU.EX2 R51, R51 ;  /* 0x0000003300337308 */ /* 0x000e700000000800 */
[----:B------:R-:W-:Y:S01]  /*5240*/  MUFU.EX2 R67, R67 ;  /* 0x0000004300437308 */ /* 0x000fe20000000800 */
[----:B0-----:R-:W-:-:S07]  /*5250*/  FMNMX.FTZ R94, R9, R94, !PT ;  /* 0x0000005e095e7209 */ /* 0x001fce0007810000 */
        /* <DEDUP_REMOVED lines=8> */
[----:B------:R-:W-:-:S03]  /*52e0*/  IMAD.U32 R94, RZ, RZ, UR21 ;  /* 0x00000015ff5e7e24 */ /* 0x000fc6000f8e00ff */
[C---:B------:R-:W-:Y:S01]  /*52f0*/  FSETP.NEU.FTZ.AND P1, PT, R9.reuse, -INF , PT ;  /* 0xff8000000900780b */ /* 0x040fe20003f3d000 */
[----:B------:R-:W-:-:S02]  /*5300*/  FFMA.FTZ R83, R9, R94, -8 ;  /* 0xc100000009537423 */ /* 0x000fc4000001005e */
[----:B------:R-:W-:Y:S01]  /*5310*/  MUFU.EX2 R65, R65 ;  /* 0x0000004100417308 */ /* 0x000fe20000000800 */
[----:B-1----:R-:W-:Y:S02]  /*5320*/  F2FP.SATFINITE.E4M3.F32.PACK_AB_MERGE_C R146, R66, R55, RZ ;  /* 0x000000374292723e */ /* 0x002fe400048070ff */
        /* <DEDUP_REMOVED lines=16> */
[----:B------:R-:W-:Y:S01]  /*5430*/  FADD.FTZ R73, R4, R93 ;  /* 0x0000005d04497221 */ /* 0x000fe20000010000 */
[----:B------:R-:W-:-:S01]  /*5440*/  FFMA.FTZ R74, R60, UR21, -R3 ;  /* 0x000000153c4a7c23 */ /* 0x000fc20008010803 */
[--C-:B------:R-:W-:Y:S01]  /*5450*/  FFMA.FTZ R8, R8, UR21, -R3.reuse ;  /* 0x0000001508087c23 */ /* 0x100fe20008010803 */
[----:B------:R-:W-:-:S01]  /*5460*/  FFMA.FTZ R60, R61, UR21, -R3 ;  /* 0x000000153d3c7c23 */ /* 0x000fc20008010803 */
[----:B------:R-:W-:Y:S01]  /*5470*/  FFMA.FTZ R61, R62, UR21, -R3 ;  /* 0x000000153e3d7c23 */ /* 0x000fe20008010803 */
[----:B------:R-:W-:-:S01]  /*5480*/  FADD.FTZ R62, R88, R73 ;  /* 0x00000049583e7221 */ /* 0x000fc20000010000 */
        /* <DEDUP_REMOVED lines=10> */
[----:B------:R-:W-:Y:S01]  /*5530*/  FFMA.FTZ R57, R57, UR21, -R3 ;  /* 0x0000001539397c23 */ /* 0x000fe20008010803 */
[----:B------:R-:W-:-:S01]  /*5540*/  FADD.FTZ R73, R91, R98 ;  /* 0x000000625b497221 */ /* 0x000fc20000010000 */
[--C-:B------:R-:W-:Y:S01]  /*5550*/  FFMA.FTZ R59, R59, UR21, -R3.reuse ;  /* 0x000000153b3b7c23 */ /* 0x100fe20008010803 */
[----:B------:R-:W-:-:S01]  /*5560*/  FFMA.FTZ R40, R40, UR21, -R3 ;  /* 0x0000001528287c23 */ /* 0x000fc20008010803 */
[----:B------:R-:W-:Y:S01]  /*5570*/  FFMA.FTZ R41, R41, UR21, -R3 ;  /* 0x0000001529297c23 */ /* 0x000fe20008010803 */
[----:B------:R-:W-:-:S01]  /*5580*/  FADD.FTZ R98, R30, R73 ;  /* 0x000000491e627221 */ /* 0x000fc20000010000 */
[----:B------:R-:W2:Y:S01]  /*5590*/  MUFU.EX2 R8, R8 ;  /* 0x0000000800087308 */ /* 0x000ea20000000800 */
[----:B0-----:R-:W-:-:S01]  /*55a0*/  FADD.FTZ R64, R83, R94 ;  /* 0x0000005e53407221 */ /* 0x001fc20000010000 */
[----:B------:R-:W-:Y:S01]  /*55b0*/  FFMA.FTZ R30, R42, UR21, -R3 ;  /* 0x000000152a1e7c23 */ /* 0x000fe20008010803 */
[----:B------:R-:W-:-:S01]  /*55c0*/  FADD.FTZ R87, R31, R98 ;  /* 0x000000621f577221 */ /* 0x000fc20000010000 */
[--C-:B------:R-:W-:Y:S01]  /*55d0*/  FFMA.FTZ R46, R46, UR21, -R3.reuse ;  /* 0x000000152e2e7c23 */ /* 0x100fe20008010803 */
[----:B------:R-:W-:-:S01]  /*55e0*/  FFMA.FTZ R47, R47, UR21, -R3 ;  /* 0x000000152f2f7c23 */ /* 0x000fc20008010803 */
[----:B------:R-:W-:Y:S01]  /*55f0*/  FFMA.FTZ R48, R48, UR21, -R3 ;  /* 0x0000001530307c23 */ /* 0x000fe20008010803 */
[----:B------:R-:W-:-:S01]  /*5600*/  FADD.FTZ R98, R32, R87 ;  /* 0x0000005720627221 */ /* 0x000fc20000010000 */
[----:B------:R-:W0:Y:S01]  /*5610*/  MUFU.EX2 R7, R7 ;  /* 0x0000000700077308 */ /* 0x000e220000000800 */
[----:B-1----:R-:W-:-:S01]  /*5620*/  FADD.FTZ R73, R5, R64 ;  /* 0x0000004005497221 */ /* 0x002fc20000010000 */
[----:B------:R-:W-:Y:S01]  /*5630*/  FFMA.FTZ R49, R49, UR21, -R3 ;  /* 0x0000001531317c23 */ /* 0x000fe20008010803 */
[----:B------:R-:W-:-:S01]  /*5640*/  FADD.FTZ R87, R33, R98 ;  /* 0x0000006221577221 */ /* 0x000fc20000010000 */
[--C-:B------:R-:W-:Y:S01]  /*5650*/  FFMA.FTZ R29, R29, UR21, -R3.reuse ;  /* 0x000000151d1d7c23 */ /* 0x100fe20008010803 */
[----:B------:R-:W-:-:S01]  /*5660*/  FFMA.FTZ R24, R24, UR21, -R3 ;  /* 0x0000001518187c23 */ /* 0x000fc20008010803 */
[----:B------:R-:W-:Y:S01]  /*5670*/  FFMA.FTZ R25, R25, UR21, -R3 ;  /* 0x0000001519197c23 */ /* 0x000fe20008010803 */
[----:B------:R-:W-:-:S01]  /*5680*/  FADD.FTZ R88, R34, R87 ;  /* 0x0000005722587221 */ /* 0x000fc20000010000 */
[----:B------:R-:W1:Y:S01]  /*5690*/  MUFU.EX2 R86, R86 ;  /* 0x0000005600567308 */ /* 0x000e620000000800 */
[----:B--2---:R-:W-:-:S01]  /*56a0*/  FADD.FTZ R64, R8, R73 ;  /* 0x0000004908407221 */ /* 0x004fc20000010000 */
[--C-:B------:R-:W-:Y:S01]  /*56b0*/  FFMA.FTZ R26, R26, UR21, -R3.reuse ;  /* 0x000000151a1a7c23 */ /* 0x100fe20008010803 */
[----:B------:R-:W-:-:S05]  /*56c0*/  FFMA.FTZ R28, R28, UR21, -R3 ;  /* 0x000000151c1c7c23 */ /* 0x000fca0008010803 */
[----:B------:R-:W2:Y:S01]  /*56d0*/  MUFU.EX2 R11, R11 ;  /* 0x0000000b000b7308 */ /* 0x000ea20000000800 */
[----:B0-----:R-:W-:-:S07]  /*56e0*/  FADD.FTZ R73, R7, R64 ;  /* 0x0000004007497221 */ /* 0x001fce0000010000 */
[----:B------:R-:W0:Y:S01]  /*56f0*/  MUFU.EX2 R96, R96 ;  /* 0x0000006000607308 */ /* 0x000e220000000800 */
[----:B-1----:R-:W-:-:S01]  /*5700*/  FADD.FTZ R64, R86, R73 ;  /* 0x0000004956407221 */ /* 0x002fc20000010000 */
[----:B------:R-:W-:Y:S01]  /*5710*/  FADD.FTZ R73, R35, R88 ;  /* 0x0000005823497221 */ /* 0x000fe20000010000 */
[----:B------:R-:W-:-:S03]  /*5720*/  FFMA.FTZ R35, R43, UR21, -R3 ;  /* 0x000000152b237c23 */ /* 0x000fc60008010803 */
[----:B------:R-:W-:Y:S02]  /*5730*/  FADD.FTZ R34, R36, R73 ;  /* 0x0000004924227221 */ /* 0x000fe40000010000 */
[----:B------:R-:W1:Y:S01]  /*5740*/  MUFU.EX2 R12, R12 ;  /* 0x0000000c000c7308 */ /* 0x000e620000000800 */
[----:B--2---:R-:W-:-:S01]  /*5750*/  FADD.FTZ R31, R11, R64 ;  /* 0x000000400b1f7221 */ /* 0x004fc20000010000 */
[----:B------:R-:W-:-:S04]  /*5760*/  FADD.FTZ R73, R37, R34 ;  /* 0x0000002225497221 */ /* 0x000fc80000010000 */
[----:B------:R-:W-:Y:S02]  /*5770*/  FADD.FTZ R34, R38, R73 ;  /* 0x0000004926227221 */ /* 0x000fe40000010000 */
[----:B------:R-:W2:Y:S01]  /*5780*/  MUFU.EX2 R13, R13 ;  /* 0x0000000d000d7308 */ /* 0x000ea20000000800 */
[----:B0-----:R-:W-:-:S01]  /*5790*/  FADD.FTZ R31, R96, R31 ;  /* 0x0000001f601f7221 */ /* 0x001fc20000010000 */
[----:B------:R-:W-:Y:S01]  /*57a0*/  FADD.FTZ R34, R95, R34 ;  /* 0x000000225f227221 */ /* 0x000fe20000010000 */
[----:B------:R-:W-:-:S04]  /*57b0*/  F2FP.SATFINITE.E4M3.F32.PACK_AB_MERGE_C R11, R96, R11, RZ ;  /* 0x0000000b600b723e */ /* 0x000fc800048070ff */
[----:B------:R-:W-:Y:S01]  /*57c0*/  F2FP.SATFINITE.E4M3.F32.PACK_AB_MERGE_C R155, R86, R7, R11 ;  /* 0x00000007569b723e */ /* 0x000fe2000480700b */
[----:B------:R-:W0:Y:S01]  /*57d0*/  MUFU.EX2 R14, R14 ;  /* 0x0000000e000e7308 */ /* 0x000e220000000800 */
[----:B-1----:R-:W-:-:S07]  /*57e0*/  FADD.FTZ R4, R12, R31 ;  /* 0x0000001f0c047221 */ /* 0x002fce0000010000 */
[----:B------:R-:W1:Y:S01]  /*57f0*/  MUFU.EX2 R85, R85 ;  /* 0x0000005500557308 */ /* 0x000e620000000800 */
[----:B--2---:R-:W-:-:S01]  /*5800*/  FADD.FTZ R31, R13, R4 ;  /* 0x000000040d1f7221 */ /* 0x004fc20000010000 */
[----:B------:R-:W-:-:S06]  /*5810*/  FFMA.FTZ R4, R44, UR21, -R3 ;  /* 0x000000152c047c23 */ /* 0x000fcc0008010803 */
[----:B------:R-:W2:Y:S01]  /*5820*/  MUFU.EX2 R15, R15 ;  /* 0x0000000f000f7308 */ /* 0x000ea20000000800 */
[----:B0-----:R-:W-:-:S01]  /*5830*/  FADD.FTZ R32, R14, R31 ;  /* 0x0000001f0e207221 */ /* 0x001fc20000010000 */
[----:B------:R-:W-:-:S04]  /*5840*/  FADD.FTZ R31, R39, R34 ;  /* 0x00000022271f7221 */ /* 0x000fc80000010000 */
[----:B------:R-:W-:Y:S01]  /*5850*/  FADD.FTZ R37, R50, R31 ;  /* 0x0000001f32257221 */ /* 0x000fe20000010000 */
[----:B------:R-:W-:-:S01]  /*5860*/  FFMA.FTZ R31, R45, UR21, -R3 ;  /* 0x000000152d1f7c23 */ /* 0x000fc20008010803 */
[----:B------:R-:W0:Y:S01]  /*5870*/  MUFU.EX2 R20, R20 ;  /* 0x0000001400147308 */ /* 0x000e220000000800 */
[----:B-1----:R-:W-:-:S01]  /*5880*/  FADD.FTZ R32, R85, R32 ;  /* 0x0000002055207221 */ /* 0x002fc20000010000 */
[----:B------:R-:W-:Y:S01]  /*5890*/  FADD.FTZ R52, R52, R37 ;  /* 0x0000002534347221 */ /* 0x000fe20000010000 */
[----:B------:R-:W-:-:S01]  /*58a0*/  FFMA.FTZ R3, R27, UR21, -R3 ;  /* 0x000000151b037c23 */ /* 0x000fc20008010803 */
[----:B------:R-:W-:Y:S02]  /*58b0*/  F2FP.SATFINITE.E4M3.F32.PACK_AB_MERGE_C R27, R8, R5, RZ ;  /* 0x00000005081b723e */ /* 0x000fe400048070ff */
[----:B------:R-:W-:-:S01]  /*58c0*/  FADD.FTZ R52, R51, R52 ;  /* 0x0000003433347221 */ /* 0x000fc20000010000 */
[----:B------:R-:W-:Y:S01]  /*58d0*/  F2FP.SATFINITE.E4M3.F32.PACK_AB_MERGE_C R5, R70, R67, RZ ;  /* 0x000000434605723e */ /* 0x000fe200048070ff */
[----:B------:R-:W1:Y:S01]  /*58e0*/  MUFU.EX2 R21, R21 ;  /* 0x0000001500157308 */ /* 0x000e620000000800 */
[----:B--2---:R-:W-:-:S01]  /*58f0*/  FADD.FTZ R33, R15, R32 ;  /* 0x000000200f217221 */ /* 0x004fc20000010000 */
[----:B------:R-:W-:Y:S01]  /*5900*/  FADD.FTZ R37, R53, R52 ;  /* 0x0000003435257221 */ /* 0x000fe20000010000 */
[----:B------:R-:W-:-:S02]  /*5910*/  F2FP.SATFINITE.E4M3.F32.PACK_AB_MERGE_C R140, R68, R65, R5 ;  /* 0x00000041448c723e */ /* 0x000fc40004807005 */
[----:B------:R-:W-:Y:S02]  /*5920*/  F2FP.SATFINITE.E4M3.F32.PACK_AB_MERGE_C R14, R85, R14, RZ ;  /* 0x0000000e550e723e */ /* 0x000fe400048070ff */
[----:B------:R-:W-:Y:S01]  /*5930*/  F2FP.SATFINITE.E4M3.F32.PACK_AB_MERGE_C R153, R94, R83, R27 ;  /* 0x000000535e99723e */ /* 0x000fe2000480701b */
[----:B------:R-:W2:Y:S01]  /*5940*/  MUFU.EX2 R72, R72 ;  /* 0x0000004800487308 */ /* 0x000ea20000000800 */
[----:B0-----:R-:W-:-:S01]  /*5950*/  FADD.FTZ R32, R20, R33 ;  /* 0x0000002114207221 */ /* 0x001fc20000010000 */
[----:B------:R-:W-:-:S06]  /*5960*/  F2FP.SATFINITE.E4M3.F32.PACK_AB_MERGE_C R149, R13, R12, R14 ;  /* 0x0000000c0d95723e */ /* 0x000fcc000480700e */
[----:B------:R-:W0:Y:S01]  /*5970*/  MUFU.EX2 R56, R56 ;  /* 0x0000003800387308 */ /* 0x000e220000000800 */
[----:B-1----:R-:W-:-:S07]  /*5980*/  FADD.FTZ R33, R21, R32 ;  /* 0x0000002015217221 */ /* 0x002fce0000010000 */
[----:B------:R-:W1:Y:S01]  /*5990*/  MUFU.EX2 R57, R57 ;  /* 0x0000003900397308 */ /* 0x000e620000000800 */
[----:B--2---:R-:W-:-:S01]  /*59a0*/  FADD.FTZ R33, R72, R33 ;  /* 0x0000002148217221 */ /* 0x004fc20000010000 */
[----:B------:R-:W-:-:S04]  /*59b0*/  F2FP.SATFINITE.E4M3.F32.PACK_AB_MERGE_C R21, R72, R21, RZ ;  /* 0x000000154815723e */ /* 0x000fc800048070ff */
[----:B------:R-:W-:Y:S02]  /*59c0*/  F2FP.SATFINITE.E4M3.F32.PACK_AB_MERGE_C R151, R20, R15, R21 ;  /* 0x0000000f1497723e */ /* 0x000fe40004807015 */
[----:B------:R-:W2:Y:S01]  /*59d0*/  MUFU.EX2 R59, R59 ;  /* 0x0000003b003b7308 */ /* 0x000ea20000000800 */
[----:B0-----:R-:W-:-:S07]  /*59e0*/  FADD.FTZ R32, R56, R33 ;  /* 0x0000002138207221 */ /* 0x001fce0000010000 */
[----:B------:R-:W0:Y:S01]  /*59f0*/  MUFU.EX2 R74, R74 ;  /* 0x0000004a004a7308 */ /* 0x000e220000000800 */
[----:B-1----:R-:W-:-:S07]  /*5a00*/  FADD.FTZ R32, R57, R32 ;  /* 0x0000002039207221 */ /* 0x002fce0000010000 */
[----:B------:R-:W1:Y:S01]  /*5a10*/  MUFU.EX2 R60, R60 ;  /* 0x0000003c003c7308 */ /* 0x000e620000000800 */
[----:B--2---:R-:W-:-:S07]  /*5a20*/  FADD.FTZ R33, R59, R32 ;  /* 0x000000203b217221 */ /* 0x004fce0000010000 */
[----:B------:R-:W2:Y:S01]  /*5a30*/  MUFU.EX2 R54, R54 ;  /* 0x0000003600367308 */ /* 0x000ea20000000800 */
[----:B0-----:R-:W-:-:S01]  /*5a40*/  FADD.FTZ R33, R74, R33 ;  /* 0x000000214a217221 */ /* 0x001fc20000010000 */
[----:B------:R-:W-:-:S04]  /*5a50*/  F2FP.SATFINITE.E4M3.F32.PACK_AB_MERGE_C R59, R74, R59, RZ ;  /* 0x0000003b4a3b723e */ /* 0x000fc800048070ff */
[----:B------:R-:W-:Y:S02]  /*5a60*/  F2FP.SATFINITE.E4M3.F32.PACK_AB_MERGE_C R145, R57, R56, R59 ;  /* 0x000000383991723e */ /* 0x000fe4000480703b */
[----:B------:R-:W0:Y:S01]  /*5a70*/  MUFU.EX2 R61, R61 ;  /* 0x0000003d003d7308 */ /* 0x000e220000000800 */
[----:B-1----:R-:W-:-:S07]  /*5a80*/  FADD.FTZ R8, R60, R33 ;  /* 0x000000213c087221 */ /* 0x002fce0000010000 */
[----:B------:R-:W1:Y:S01]  /*5a90*/  MUFU.EX2 R62, R62 ;  /* 0x0000003e003e7308 */ /* 0x000e620000000800 */
[C---:B--2---:R-:W-:Y:S01]  /*5aa0*/  F2FP.SATFINITE.E4M3.F32.PACK_AB_MERGE_C R146, R54.reuse, R53, R146 ;  /* 0x000000353692723e */ /* 0x044fe20004807092 */
[----:B------:R-:W-:-:S04]  /*5ab0*/  FADD.FTZ R54, R54, R37 ;  /* 0x0000002536367221 */ /* 0x000fc80000010000 */
[----:B------:R-:W-:Y:S02]  /*5ac0*/  FADD.FTZ R55, R55, R54 ;  /* 0x0000003637377221 */ /* 0x000fe40000010000 */
[----:B------:R-:W2:Y:S01]  /*5ad0*/  MUFU.EX2 R63, R63 ;  /* 0x0000003f003f7308 */ /* 0x000ea20000000800 */
[----:B0-----:R-:W-:-:S01]  /*5ae0*/  FADD.FTZ R5, R61, R8 ;  /* 0x000000083d057221 */ /* 0x001fc20000010000 */
[----:B------:R-:W-:-:S04]  /*5af0*/  FADD.FTZ R66, R66, R55 ;  /* 0x0000003742427221 */ /* 0x000fc80000010000 */
[----:B------:R-:W-:Y:S02]  /*5b00*/  FADD.FTZ R65, R65, R66 ;  /* 0x0000004241417221 */ /* 0x000fe40000010000 */
[----:B------:R-:W0:Y:S01]  /*5b10*/  MUFU.EX2 R40, R40 ;  /* 0x0000002800287308 */ /* 0x000e220000000800 */
[----:B-1----:R-:W-:-:S01]  /*5b20*/  FADD.FTZ R8, R62, R5 ;  /* 0x000000053e087221 */ /* 0x002fc20000010000 */
[----:B------:R-:W-:-:S04]  /*5b30*/  FADD.FTZ R68, R68, R65 ;  /* 0x0000004144447221 */ /* 0x000fc80000010000 */
[----:B------:R-:W-:Y:S02]  /*5b40*/  FADD.FTZ R67, R67, R68 ;  /* 0x0000004443437221 */ /* 0x000fe40000010000 */
[----:B------:R-:W1:Y:S01]  /*5b50*/  MUFU.EX2 R41, R41 ;  /* 0x0000002900297308 */ /* 0x000e620000000800 */
[----:B--2---:R-:W-:-:S01]  /*5b60*/  FADD.FTZ R5, R63, R8 ;  /* 0x000000083f057221 */ /* 0x004fc20000010000 */
[----:B------:R-:W-:Y:S01]  /*5b70*/  FADD.FTZ R70, R70, R67 ;  /* 0x0000004346467221 */ /* 0x000fe20000010000 */
[----:B------:R-:W-:-:S04]  /*5b80*/  F2FP.SATFINITE.E4M3.F32.PACK_AB_MERGE_C R62, R63, R62, RZ ;  /* 0x0000003e3f3e723e */ /* 0x000fc800048070ff */
[----:B------:R-:W-:Y:S01]  /*5b90*/  F2FP.SATFINITE.E4M3.F32.PACK_AB_MERGE_C R147, R61, R60, R62 ;  /* 0x0000003c3d93723e */ /* 0x000fe2000480703e */
[----:B------:R-:W2:Y:S01]  /*5ba0*/  MUFU.EX2 R30, R30 ;  /* 0x0000001e001e7308 */ /* 0x000ea20000000800 */
[----:B0-----:R-:W-:-:S07]  /*5bb0*/  FADD.FTZ R8, R40, R5 ;  /* 0x0000000528087221 */ /* 0x001fce0000010000 */
[----:B------:R-:W0:Y:S01]  /*5bc0*/  MUFU.EX2 R35, R35 ;  /* 0x0000002300237308 */ /* 0x000e220000000800 */
[----:B-1----:R-:W-:-:S07]  /*5bd0*/  FADD.FTZ R5, R41, R8 ;  /* 0x0000000829057221 */ /* 0x002fce0000010000 */
[----:B------:R-:W-:Y:S01]  /*5be0*/  MUFU.EX2 R71, R71 ;  /* 0x0000004700477308 */ /* 0x000fe20000000800 */
[----:B--2---:R-:W-:-:S07]  /*5bf0*/  FADD.FTZ R8, R30, R5 ;  /* 0x000000051e087221 */ /* 0x004fce0000010000 */
[----:B------:R-:W1:Y:S01]  /*5c00*/  MUFU.EX2 R76, R76 ;  /* 0x0000004c004c7308 */ /* 0x000e620000000800 */
[C---:B0-----:R-:W-:Y:S01]  /*5c10*/  F2FP.SATFINITE.E4M3.F32.PACK_AB_MERGE_C R30, R35.reuse, R30, RZ ;  /* 0x0000001e231e723e */ /* 0x041fe200048070ff */
[----:B------:R-:W-:-:S03]  /*5c20*/  FADD.FTZ R35, R35, R8 ;  /* 0x0000000823237221 */ /* 0x000fc60000010000 */
[----:B------:R-:W-:-:S03]  /*5c30*/  F2FP.SATFINITE.E4M3.F32.PACK_AB_MERGE_C R141, R41, R40, R30 ;  /* 0x00000028298d723e */ /* 0x000fc6000480701e */
[----:B------:R-:W-:Y:S08]  /*5c40*/  MUFU.EX2 R77, R77 ;  /* 0x0000004d004d7308 */ /* 0x000ff00000000800 */
[----:B------:R-:W0:Y:S01]  /*5c50*/  MUFU.EX2 R84, R84 ;  /* 0x0000005400547308 */ /* 0x000e220000000800 */
[----:B-1----:R-:W-:-:S07]  /*5c60*/  F2FP.SATFINITE.E4M3.F32.PACK_AB_MERGE_C R32, R76, R71, RZ ;  /* 0x000000474c20723e */ /* 0x002fce00048070ff */
[----:B------:R-:W-:Y:S08]  /*5c70*/  MUFU.EX2 R69, R69 ;  /* 0x0000004500457308 */ /* 0x000ff00000000800 */
[----:B------:R-:W1:Y:S01]  /*5c80*/  MUFU.EX2 R92, R92 ;  /* 0x0000005c005c7308 */ /* 0x000e620000000800 */
[----:B0-----:R-:W-:-:S07]  /*5c90*/  F2FP.SATFINITE.E4M3.F32.PACK_AB_MERGE_C R5, R84, R77, RZ ;  /* 0x0000004d5405723e */ /* 0x001fce00048070ff */
[----:B------:R-:W0:Y:S08]  /*5ca0*/  MUFU.EX2 R4, R4 ;  /* 0x0000000400047308 */ /* 0x000e300000000800 */
[----:B------:R-:W-:Y:S01]  /*5cb0*/  MUFU.EX2 R75, R75 ;  /* 0x0000004b004b7308 */ /* 0x000fe20000000800 */
[----:B-1----:R-:W-:Y:S01]  /*5cc0*/  F2FP.SATFINITE.E4M3.F32.PACK_AB_MERGE_C R142, R92, R69, R32 ;  /* 0x000000455c8e723e */ /* 0x002fe20004807020 */
[----:B------:R-:W-:-:S04]  /*5cd0*/  FADD.FTZ R69, R69, R70 ;  /* 0x0000004645457221 */ /* 0x000fc80000010000 */
[----:B------:R-:W-:Y:S02]  /*5ce0*/  FADD.FTZ R92, R92, R69 ;  /* 0x000000455c5c7221 */ /* 0x000fe40000010000 */
[----:B------:R-:W1:Y:S01]  /*5cf0*/  MUFU.EX2 R78, R78 ;  /* 0x0000004e004e7308 */ /* 0x000e620000000800 */
[----:B0-----:R-:W-:-:S01]  /*5d00*/  FADD.FTZ R8, R4, R35 ;  /* 0x0000002304087221 */ /* 0x001fc20000010000 */
[----:B------:R-:W-:-:S04]  /*5d10*/  FADD.FTZ R71, R71, R92 ;  /* 0x0000005c47477221 */ /* 0x000fc80000010000 */
[----:B------:R-:W-:Y:S02]  /*5d20*/  FADD.FTZ R76, R76, R71 ;  /* 0x000000474c4c7221 */ /* 0x000fe40000010000 */
[----:B------:R-:W0:Y:S08]  /*5d30*/  MUFU.EX2 R31, R31 ;  /* 0x0000001f001f7308 */ /* 0x000e300000000800 */
[----:B------:R-:W2:Y:S01]  /*5d40*/  MUFU.EX2 R46, R46 ;  /* 0x0000002e002e7308 */ /* 0x000ea20000000800 */
[----:B-1----:R-:W-:Y:S01]  /*5d50*/  F2FP.SATFINITE.E4M3.F32.PACK_AB_MERGE_C R136, R78, R75, R5 ;  /* 0x0000004b4e88723e */ /* 0x002fe20004807005 */
[----:B------:R-:W-:-:S04]  /*5d60*/  FADD.FTZ R75, R75, R76 ;  /* 0x0000004c4b4b7221 */ /* 0x000fc80000010000 */
[----:B------:R-:W-:Y:S02]  /*5d70*/  FADD.FTZ R78, R78, R75 ;  /* 0x0000004b4e4e7221 */ /* 0x000fe40000010000 */
[----:B------:R-:W1:Y:S01]  /*5d80*/  MUFU.EX2 R47, R47 ;  /* 0x0000002f002f7308 */ /* 0x000e620000000800 */
[----:B0-----:R-:W-:-:S01]  /*5d90*/  FADD.FTZ R5, R31, R8 ;  /* 0x000000081f057221 */ /* 0x001fc20000010000 */
[----:B------:R-:W-:-:S04]  /*5da0*/  FADD.FTZ R77, R77, R78 ;  /* 0x0000004e4d4d7221 */ /* 0x000fc80000010000 */
[----:B------:R-:W-:Y:S02]  /*5db0*/  FADD.FTZ R84, R84, R77 ;  /* 0x0000004d54547221 */ /* 0x000fe40000010000 */
[----:B------:R-:W0:Y:S01]  /*5dc0*/  MUFU.EX2 R48, R48 ;  /* 0x0000003000307308 */ /* 0x000e220000000800 */
[----:B--2---:R-:W-:-:S07]  /*5dd0*/  FADD.FTZ R8, R46, R5 ;  /* 0x000000052e087221 */ /* 0x004fce0000010000 */
[----:B------:R-:W-:Y:S01]  /*5de0*/  MUFU.EX2 R80, R80 ;  /* 0x0000005000507308 */ /* 0x000fe20000000800 */
[C---:B-1----:R-:W-:Y:S01]  /*5df0*/  F2FP.SATFINITE.E4M3.F32.PACK_AB_MERGE_C R46, R47.reuse, R46, RZ ;  /* 0x0000002e2f2e723e */ /* 0x042fe200048070ff */
[----:B------:R-:W-:-:S03]  /*5e00*/  FADD.FTZ R47, R47, R8 ;  /* 0x000000082f2f7221 */ /* 0x000fc60000010000 */
[----:B------:R-:W-:-:S03]  /*5e10*/  F2FP.SATFINITE.E4M3.F32.PACK_AB_MERGE_C R143, R31, R4, R46 ;  /* 0x000000041f8f723e */ /* 0x000fc6000480702e */
[----:B------:R-:W1:Y:S01]  /*5e20*/  MUFU.EX2 R81, R81 ;  /* 0x0000005100517308 */ /* 0x000e620000000800 */
[----:B0-----:R-:W-:-:S07]  /*5e30*/  FADD.FTZ R8, R48, R47 ;  /* 0x0000002f30087221 */ /* 0x001fce0000010000 */
[----:B------:R-:W0:Y:S08]  /*5e40*/  MUFU.EX2 R49, R49 ;  /* 0x0000003100317308 */ /* 0x000e300000000800 */
[----:B------:R-:W-:Y:S01]  /*5e50*/  MUFU.EX2 R79, R79 ;  /* 0x0000004f004f7308 */ /* 0x000fe20000000800 */
[----:B-1----:R-:W-:-:S07]  /*5e60*/  F2FP.SATFINITE.E4M3.F32.PACK_AB_MERGE_C R5, R81, R80, RZ ;  /* 0x000000505105723e */ /* 0x002fce00048070ff */
[----:B------:R-:W1:Y:S01]  /*5e70*/  MUFU.EX2 R82, R82 ;  /* 0x0000005200527308 */ /* 0x000e620000000800 */
[----:B0-----:R-:W-:-:S07]  /*5e80*/  FADD.FTZ R8, R49, R8 ;  /* 0x0000000831087221 */ /* 0x001fce0000010000 */
[----:B------:R-:W0:Y:S08]  /*5e90*/  MUFU.EX2 R29, R29 ;  /* 0x0000001d001d7308 */ /* 0x000e300000000800 */
[----:B------:R-:W2:Y:S01]  /*5ea0*/  MUFU.EX2 R24, R24 ;  /* 0x0000001800187308 */ /* 0x000ea20000000800 */
[----:B-1----:R-:W-:Y:S01]  /*5eb0*/  F2FP.SATFINITE.E4M3.F32.PACK_AB_MERGE_C R138, R82, R79, R5 ;  /* 0x0000004f528a723e */ /* 0x002fe20004807005 */
[----:B------:R-:W-:-:S04]  /*5ec0*/  FADD.FTZ R79, R79, R84 ;  /* 0x000000544f4f7221 */ /* 0x000fc80000010000 */
[----:B------:R-:W-:Y:S02]  /*5ed0*/  FADD.FTZ R79, R82, R79 ;  /* 0x0000004f524f7221 */ /* 0x000fe40000010000 */
[----:B------:R-:W1:Y:S01]  /*5ee0*/  MUFU.EX2 R25, R25 ;  /* 0x0000001900197308 */ /* 0x000e620000000800 */
[----:B0-----:R-:W-:-:S01]  /*5ef0*/  FADD.FTZ R5, R29, R8 ;  /* 0x000000081d057221 */ /* 0x001fc20000010000 */
[----:B------:R-:W-:-:S06]  /*5f00*/  FADD.FTZ R80, R80, R79 ;  /* 0x0000004f50507221 */ /* 0x000fcc0000010000 */
[----:B------:R-:W0:Y:S01]  /*5f10*/  MUFU.EX2 R26, R26 ;  /* 0x0000001a001a7308 */ /* 0x000e220000000800 */
[C---:B--2---:R-:W-:Y:S01]  /*5f20*/  F2FP.SATFINITE.E4M3.F32.PACK_AB_MERGE_C R29, R24.reuse, R29, RZ ;  /* 0x0000001d181d723e */ /* 0x044fe200048070ff */
[----:B------:R-:W-:-:S03]  /*5f30*/  FADD.FTZ R24, R24, R5 ;  /* 0x0000000518187221 */ /* 0x000fc60000010000 */
[----:B------:R-:W-:-:S03]  /*5f40*/  F2FP.SATFINITE.E4M3.F32.PACK_AB_MERGE_C R137, R49, R48, R29 ;  /* 0x000000303189723e */ /* 0x000fc6000480701d */
[----:B------:R-:W2:Y:S01]  /*5f50*/  MUFU.EX2 R28, R28 ;  /* 0x0000001c001c7308 */ /* 0x000ea20000000800 */
[----:B-1----:R-:W-:-:S07]  /*5f60*/  FADD.FTZ R5, R25, R24 ;  /* 0x0000001819057221 */ /* 0x002fce0000010000 */
[----:B------:R-:W1:Y:S01]  /*5f70*/  MUFU.EX2 R3, R3 ;  /* 0x0000000300037308 */ /* 0x000e620000000800 */
[----:B0-----:R-:W-:-:S04]  /*5f80*/  FADD.FTZ R5, R26, R5 ;  /* 0x000000051a057221 */ /* 0x001fc80000010000 */
[----:B--2---:R-:W-:Y:S01]  /*5f90*/  FADD.FTZ R4, R28, R5 ;  /* 0x000000051c047221 */ /* 0x004fe20000010000 */
[----:B------:R-:W-:-:S01]  /*5fa0*/  FADD.FTZ R5, R81, R80 ;  /* 0x0000005051057221 */ /* 0x000fc20000010000 */
[C---:B-1----:R-:W-:Y:S02]  /*5fb0*/  F2FP.SATFINITE.E4M3.F32.PACK_AB_MERGE_C R7, R3.reuse, R28, RZ ;  /* 0x0000001c0307723e */ /* 0x042fe400048070ff */
[----:B------:R-:W-:-:S01]  /*5fc0*/  FADD.FTZ R4, R3, R4 ;  /* 0x0000000403047221 */ /* 0x000fc20000010000 */
[----:B------:R-:W-:Y:S01]  /*5fd0*/  VIADD R3, R104, 0xfffffffe ;  /* 0xfffffffe68037836 */ /* 0x000fe20000000000 */
[----:B------:R-:W-:Y:S01]  /*5fe0*/  F2FP.SATFINITE.E4M3.F32.PACK_AB_MERGE_C R139, R26, R25, R7 ;  /* 0x000000191a8b723e */ /* 0x000fe20004807007 */
[----:B------:R-:W-:Y:S06]  /*5ff0*/  @P1 BRA `(.L_x_655) ;  /* 0x0000000000441947 */ /* 0x000fec0003800000 */
[----:B------:R-:W-:Y:S01]  /*6000*/  ISETP.LT.AND P1, PT, RZ, UR10, PT ;  /* 0x0000000aff007c0c */ /* 0x000fe2000bf21270 */
[----:B------:R-:W-:-:S12]  /*6010*/  UIADD3 UR12, UR10, -0x1, URZ ;  /* 0xffffffff0a0c7890 */ /* 0x000fd8000fffe03f */
[----:B------:R-:W-:Y:S05]  /*6020*/  @P1 BRA `(.L_x_656) ;  /* 0x00000000001c1947 */ /* 0x000fea0003800000 */
[----:B------:R-:W-:Y:S02]  /*6030*/  UISETP.NE.AND UP2, UPT, UR7, 0x1, UPT ;  /* 0x000000010700788c */ /* 0x000fe4000bf45270 */
[----:B------:R-:W-:-:S09]  /*6040*/  UIADD3 UR12, -UR10, URZ, URZ ;  /* 0x0000003f0a0c7290 */ /* 0x000fd2000fffe13f */
[----:B------:R-:W-:Y:S02]  /*6050*/  @UP2 ULDC.64 UR14, c[0x0][0x9e8] ;  /* 0x00027a00000e2ab9 */ /* 0x000fe40000000a00 */
[----:B------:R-:W-:-:S04]  /*6060*/  UIMAD.WIDE.U32 UR10, UR12, UR14, URZ ;  /* 0x0000000e0c0a72a5 */ /* 0x000fc8000f8e003f */
[----:B------:R-:W-:-:S04]  /*6070*/  @UP2 USHF.R.U32.HI UR12, URZ, UR15, UR11 ;  /* 0x0000000f3f0c2299 */ /* 0x000fc8000801160b */
[----:B------:R-:W-:Y:S01]  /*6080*/  ULOP3.LUT UR12, URZ, UR12, URZ, 0x33, !UPT ;  /* 0x0000000c3f0c7292 */ /* 0x000fe2000f8e333f */
[----:B------:R-:W-:Y:S11]  /*6090*/  BRA `(.L_x_657) ;  /* 0x0000000000107947 */ /* 0x000ff60003800000 */
.L_x_656:
[----:B------:R-:W-:-:S11]  /*60a0*/  UISETP.NE.AND UP2, UPT, UR7, 0x1, UPT ;  /* 0x000000010700788c */ /* 0x000fd6000bf45270 */
[----:B------:R-:W-:Y:S02]  /*60b0*/  @UP2 ULDC.64 UR14, c[0x0][0x9e8] ;  /* 0x00027a00000e2ab9 */ /* 0x000fe40000000a00 */
[----:B------:R-:W-:-:S04]  /*60c0*/  UIMAD.WIDE.U32 UR10, UR12, UR14, URZ ;  /* 0x0000000e0c0a72a5 */ /* 0x000fc8000f8e003f */
[----:B------:R-:W-:-:S12]  /*60d0*/  @UP2 USHF.R.U32.HI UR12, URZ, UR15, UR11 ;  /* 0x0000000f3f0c2299 */ /* 0x000fd8000801160b */
.L_x_657:
[----:B------:R-:W-:-:S04]  /*60e0*/  UIMAD UR7, UR12, UR7, UR7 ;  /* 0x000000070c0772a4 */ /* 0x000fc8000f8e0207 */
[----:B------:R-:W-:-:S04]  /*60f0*/  UISETP.LT.AND UP2, UPT, UR6, UR7, UPT ;  /* 0x000000070600728c */ /* 0x000fc8000bf41270 */
[----:B------:R-:W-:-:S12]  /*6100*/  USEL UR6, UR6, UR7, UP2 ;  /* 0x0000000706067287 */ /* 0x000fd80009000000 */
.L_x_655:
[----:B------:R-:W-:Y:S01]  /*6110*/  UIMAD.WIDE UR6, UR6, 0x66666667, URZ ;  /* 0x66666667060678a5 */ /* 0x000fe2000f8e023f */
[----:B------:R-:W-:Y:S02]  /*6120*/  CS2R R54, SRZ ;  /* 0x0000000000367805 */ /* 0x000fe4000001ff00 */
[----:B------:R-:W-:Y:S02]  /*6130*/  CS2R R52, SRZ ;  /* 0x0000000000347805 */ /* 0x000fe4000001ff00 */
[----:B------:R-:W-:Y:S01]  /*6140*/  CS2R R50, SRZ ;  /* 0x0000000000327805 */ /* 0x000fe2000001ff00 */
[----:B------:R-:W-:Y:S01]  /*6150*/  USHF.R.U32.HI UR6, URZ, 0x1f, UR7 ;  /* 0x0000001f3f067899 */ /* 0x000fe20008011607 */
[----:B------:R-:W-:Y:S02]  /*6160*/  CS2R R48, SRZ ;  /* 0x0000000000307805 */ /* 0x000fe4000001ff00 */
[----:B------:R-:W-:Y:S02]  /*6170*/  CS2R R46, SRZ ;  /* 0x00000000002e7805 */ /* 0x000fe4000001ff00 */
[----:B------:R-:W-:Y:S01]  /*6180*/  CS2R R44, SRZ ;  /* 0x00000000002c7805 */ /* 0x000fe2000001ff00 */
[----:B------:R-:W-:Y:S01]  /*6190*/  ULEA.HI.SX32 UR6, UR7, UR6, 0x1a ;  /* 0x0000000607067291 */ /* 0x000fe2000f8fd23f */
[----:B------:R-:W-:-:S02]  /*61a0*/  CS2R R42, SRZ ;  /* 0x00000000002a7805 */ /* 0x000fc4000001ff00 */
[----:B------:R-:W-:Y:S02]  /*61b0*/  CS2R R40, SRZ ;  /* 0x0000000000287805 */ /* 0x000fe4000001ff00 */
[----:B------:R-:W-:Y:S01]  /*61c0*/  CS2R R38, SRZ ;  /* 0x0000000000267805 */ /* 0x000fe2000001ff00 */
[----:B------:R-:W-:Y:S01]  /*61d0*/  UISETP.LT.AND UP2, UPT, UR43, UR6, UPT ;  /* 0x000000062b00728c */ /* 0x000fe2000bf41270 */
[----:B------:R-:W-:Y:S02]  /*61e0*/  CS2R R36, SRZ ;  /* 0x0000000000247805 */ /* 0x000fe4000001ff00 */
[----:B------:R-:W-:Y:S02]  /*61f0*/  CS2R R34, SRZ ;  /* 0x0000000000227805 */ /* 0x000fe4000001ff00 */
[----:B------:R-:W-:Y:S01]  /*6200*/  CS2R R32, SRZ ;  /* 0x0000000000207805 */ /* 0x000fe2000001ff00 */
[----:B------:R-:W-:Y:S01]  /*6210*/  USEL UR26, UR43, UR6, !UP2 ;  /* 0x000000062b1a7287 */ /* 0x000fe2000d000000 */
[----:B------:R-:W-:-:S02]  /*6220*/  CS2R R30, SRZ ;  /* 0x00000000001e7805 */ /* 0x000fc4000001ff00 */
[----:B------:R-:W-:Y:S02]  /*6230*/  CS2R R28, SRZ ;  /* 0x00000000001c7805 */ /* 0x000fe4000001ff00 */
[----:B------:R-:W-:Y:S02]  /*6240*/  CS2R R26, SRZ ;  /* 0x00000000001a7805 */ /* 0x000fe4000001ff00 */
[----:B------:R-:W-:Y:S02]  /*6250*/  CS2R R24, SRZ ;  /* 0x0000000000187805 */ /* 0x000fe4000001ff00 */
[----:B------:R-:W-:-:S13]  /*6260*/  ISETP.GE.AND P1, PT, R3, UR26, PT ;  /* 0x0000001a03007c0c */ /* 0x000fda000bf26270 */
[----:B------:R-:W-:Y:S05]  /*6270*/  @!P1 BRA `(.L_x_658) ;  /* 0x0000004800549947 */ /* 0x000fea0003800000 */
[----:B------:R-:W-:Y:S01]  /*6280*/  IMAD.MOV.U32 R55, RZ, RZ, RZ ;  /* 0x000000ffff377224 */ /* 0x000fe200078e00ff */
[----:B------:R-:W-:Y:S01]  /*6290*/  ULDC UR22, c[0x0][0x9e4] ;  /* 0x0002790000167ab9 */ /* 0x000fe20000000800 */
[----:B------:R-:W-:Y:S01]  /*62a0*/  ULDC UR21, c[0x0][0x988] ;  /* 0x0002620000157ab9 */ /* 0x000fe20000000800 */
[----:B------:R-:W-:-:S05]  /*62b0*/  ULDC UR23, c[0x0][0x9e0] ;  /* 0x0002780000177ab9 */ /* 0x000fca0000000800 */
.L_x_676:
[----:B------:R-:W-:-:S04]  /*62c0*/  UIADD3 UR25, UR39, 0x1, URZ ;  /* 0x0000000127197890 */ /* 0x000fc8000fffe03f */
[----:B------:R-:W-:-:S04]  /*62d0*/  UISETP.NE.AND UP2, UPT, UR25, 0x2, UPT ;  /* 0x000000021900788c */ /* 0x000fc8000bf45270 */
[----:B------:R-:W-:Y:S02]  /*62e0*/  USEL UR24, URZ, 0x1, UP2 ;  /* 0x000000013f187887 */ /* 0x000fe40009000000 */
[----:B------:R-:W-:Y:S02]  /*62f0*/  USEL UR25, UR25, URZ, UP2 ;  /* 0x0000003f19197287 */ /* 0x000fe40009000000 */
[----:B------:R-:W-:Y:S01]  /*6300*/  ULOP3.LUT UR24, UR37, UR24, URZ, 0x3c, !UPT ;  /* 0x0000001825187292 */ /* 0x000fe2000f8e3c3f */
[----:B------:R-:W-:Y:S11]  /*6310*/  @!P0 BRA `(.L_x_659) ;  /* 0x0000000000048947 */ /* 0x000ff60003800000 */
[----:B------:R-:W-:Y:S01]  /*6320*/  BPT.TRAP 0x1 ;  /* 0x000000040000795c */ /* 0x000fe20000300000 */
.L_x_659:
[----:B------:R-:W-:Y:S01]  /*6330*/  ULEA UR6, UR25, UR45, 0x3 ;  /* 0x0000002d19067291 */ /* 0x000fe2000f8e183f */
[----:B------:R-:W-:-:S05]  /*6340*/  IMAD.U32 R7, RZ, RZ, UR24 ;  /* 0x00000018ff077e24 */ /* 0x000fca000f8e00ff */
[----:B------:R-:W-:-:S04]  /*6350*/  SHF.L.U32 R7, R7, 0x1f, RZ ;  /* 0x0000001f07077819 */ /* 0x000fc800000006ff */
[----:B------:R0:W1:Y:S01]  /*6360*/  SYNCS.PHASECHK.TRANS64.TRYWAIT P1, [UR6+0x13230], R7 ;  /* 0x01323007ff0075a7 */ /* 0x0000620008020146 */
[----:B------:R-:W-:Y:S05]  /*6370*/  @!P0 BRA `(.L_x_660) ;  /* 0x0000000000048947 */ /* 0x000fea0003800000 */
[----:B------:R-:W-:Y:S01]  /*6380*/  BPT.TRAP 0x1 ;  /* 0x000000040000795c */ /* 0x000fe20000300000 */
.L_x_660:
[----:B-1----:R-:W-:Y:S05]  /*6390*/  @P1 BRA `(.L_x_661) ;  /* 0x0000000000081947 */ /* 0x002fea0003800000 */
[----:B------:R-:W1:Y:S02]  /*63a0*/  SYNCS.PHASECHK.TRANS64.TRYWAIT P1, [UR6+0x13230], R7 ;  /* 0x01323007ff0075a7 */ /* 0x000e640008020146 */
[----:B-1----:R-:W-:Y:S05]  /*63b0*/  @!P1 BRA `(.L_x_662) ;  /* 0x0000011c00389947 */ /* 0x002fea0003800000 */
.L_x_661:
        /* <DEDUP_REMOVED lines=64> */
.L_x_663:
[----:B------:R-:W-:Y:S01]  /*67c0*/  ULEA UR11, UR39, UR45, 0x3 ;  /* 0x0000002d270b7291 */ /* 0x000fe2000f8e183f */
[----:B01----:R-:W-:-:S05]  /*67d0*/  IMAD.U32 R7, RZ, RZ, UR37 ;  /* 0x00000025ff077e24 */ /* 0x003fca000f8e00ff */
[----:B------:R-:W-:-:S04]  /*67e0*/  SHF.L.U32 R7, R7, 0x1f, RZ ;  /* 0x0000001f07077819 */ /* 0x000fc800000006ff */
[----:B------:R0:W1:Y:S01]  /*67f0*/  SYNCS.PHASECHK.TRANS64.TRYWAIT P1, [UR11+0x13250], R7 ;  /* 0x01325007ff0075a7 */ /* 0x000062000802014b */
[----:B------:R-:W-:Y:S05]  /*6800*/  @!P0 BRA `(.L_x_664) ;  /* 0x0000000000048947 */ /* 0x000fea0003800000 */
[----:B------:R-:W-:Y:S01]  /*6810*/  BPT.TRAP 0x1 ;  /* 0x000000040000795c */ /* 0x000fe20000300000 */
.L_x_664:
        /* <DEDUP_REMOVED lines=19> */
[----:B------:R-:W2:Y:S01]  /*6950*/  MUFU.TANH R8, R8 ;  /* 0x0000000800087308 */ /* 0x000ea20000002400 */
[----:B------:R-:W-:-:S07]  /*6960*/  FMUL.FTZ R128, R0, R107 ;  /* 0x0000006b00807220 */ /* 0x000fce0000410000 */
[----:B------:R-:W3:Y:S08]  /*6970*/  MUFU.TANH R11, R11 ;  /* 0x0000000b000b7308 */ /* 0x000ef00000002400 */
[----:B------:R-:W4:Y:S08]  /*6980*/  MUFU.TANH R12, R12 ;  /* 0x0000000c000c7308 */ /* 0x000f300000002400 */
        /* <DEDUP_REMOVED lines=15> */
[----:B------:R-:W0:Y:S01]  /*6a80*/  MUFU.TANH R106, R106 ;  /* 0x0000006a006a7308 */ /* 0x000e220000002400 */
[----:B-1234-:R-:W-:Y:S05]  /*6a90*/  @P1 BRA `(.L_x_665) ;  /* 0x0000000000081947 */ /* 0x01efea0003800000 */
[----:B------:R-:W1:Y:S02]  /*6aa0*/  SYNCS.PHASECHK.TRANS64.TRYWAIT P1, [UR11+0x13250], R7 ;  /* 0x01325007ff0075a7 */ /* 0x000e64000802014b */
[----:B-1----:R-:W-:Y:S05]  /*6ab0*/  @!P1 BRA `(.L_x_666) ;  /* 0x0000011400909947 */ /* 0x002fea0003800000 */
.L_x_665:
[----:B------:R-:W-:Y:S01]  /*6ac0*/  UIADD3 UR6, UR45, 0x1000, URZ ;  /* 0x000010002d067890 */ /* 0x000fe2000fffe03f */
[----:B------:R-:W-:Y:S01]  /*6ad0*/  WARPGROUP.ARRIVE ;  /* 0x00000000000079c5 */ /* 0x000fe20000000000 */
[----:B------:R-:W-:Y:S01]  /*6ae0*/  UMOV UR7, 0xc0000010 ;  /* 0xc000001000077882 */ /* 0x000fe20000000000 */
[C---:B------:R-:W-:Y:S01]  /*6af0*/  FMUL.FTZ R107, R0.reuse, R108 ;  /* 0x0000006c006b7220 */ /* 0x040fe20000410000 */
[----:B------:R-:W-:Y:S01]  /*6b00*/  USHF.R.U32.HI UR6, URZ, 0x4, UR6 ;  /* 0x000000043f067899 */ /* 0x000fe20008011606 */
[C---:B------:R-:W-:Y:S01]  /*6b10*/  FMUL.FTZ R108, R0.reuse, R109 ;  /* 0x0000006d006c7220 */ /* 0x040fe20000410000 */
[C---:B------:R-:W-:Y:S01]  /*6b20*/  FMUL.FTZ R109, R0.reuse, R110 ;  /* 0x0000006e006d7220 */ /* 0x040fe20000410000 */
[C---:B------:R-:W-:Y:S01]  /*6b30*/  FMUL.FTZ R110, R0.reuse, R111 ;  /* 0x0000006f006e7220 */ /* 0x040fe20000410000 */
[----:B------:R-:W-:Y:S01]  /*6b40*/  ULOP3.LUT UR6, UR6, 0x3fff, URZ, 0xc0, !UPT ;  /* 0x00003fff06067892 */ /* 0x000fe2000f8ec03f */
[C---:B------:R-:W-:Y:S01]  /*6b50*/  FMUL.FTZ R111, R0.reuse, R112 ;  /* 0x00000070006f7220 */ /* 0x040fe20000410000 */
[----:B------:R-:W-:Y:S01]  /*6b60*/  PLOP3.LUT P1, PT, PT, PT, UP0, 0x80, 0x0 ;  /* 0x000000000000781c */ /* 0x000fe20003f2f008 */
[C---:B------:R-:W-:Y:S01]  /*6b70*/  FMUL.FTZ R112, R0.reuse, R113 ;  /* 0x0000007100707220 */ /* 0x040fe20000410000 */
[----:B------:R-:W-:Y:S01]  /*6b80*/  ULOP3.LUT UR6, UR6, 0x10000, URZ, 0xfc, !UPT ;  /* 0x0001000006067892 */ /* 0x000fe2000f8efc3f */
[C---:B------:R-:W-:Y:S01]  /*6b90*/  FMUL.FTZ R113, R0.reuse, R114 ;  /* 0x0000007200717220 */ /* 0x040fe20000410000 */
[C---:B------:R-:W-:Y:S01]  /*6ba0*/  FMUL.FTZ R114, R0.reuse, R115 ;  /* 0x0000007300727220 */ /* 0x040fe20000410000 */
[C---:B------:R-:W-:Y:S01]  /*6bb0*/  FMUL.FTZ R115, R0.reuse, R116 ;  /* 0x0000007400737220 */ /* 0x040fe20000410000 */
[----:B------:R-:W-:Y:S01]  /*6bc0*/  UIMAD UR10, UR39, 0x280, UR6 ;  /* 0x00000280270a78a4 */ /* 0x000fe2000f8e0206 */
[C---:B------:R-:W-:Y:S01]  /*6bd0*/  FMUL.FTZ R116, R0.reuse, R117 ;  /* 0x0000007500747220 */ /* 0x040fe20000410000 */
[----:B------:R-:W-:Y:S01]  /*6be0*/  PLOP3.LUT P2, PT, PT, PT, UP0, 0x80, 0x0 ;  /* 0x000000000000781c */ /* 0x000fe20003f4f008 */
[C---:B------:R-:W-:Y:S01]  /*6bf0*/  FMUL.FTZ R117, R0.reuse, R118 ;  /* 0x0000007600757220 */ /* 0x040fe20000410000 */
[C---:B------:R-:W-:Y:S01]  /*6c00*/  FMUL.FTZ R118, R0.reuse, R119 ;  /* 0x0000007700767220 */ /* 0x040fe20000410000 */
[----:B01----:R0:W1:Y:S01]  /*6c10*/  MUFU.TANH R7, R128 ;  /* 0x0000008000077308 */ /* 0x0030620000002400 */
[C---:B------:R-:W-:Y:S01]  /*6c20*/  FMUL.FTZ R119, R0.reuse, R80 ;  /* 0x0000005000777220 */ /* 0x040fe20000410000 */
[----:B------:R-:W-:Y:S01]  /*6c30*/  UMOV UR6, UR10 ;  /* 0x0000000a00067c82 */ /* 0x000fe20008000000 */
[C---:B------:R-:W-:Y:S01]  /*6c40*/  FMUL.FTZ R80, R0.reuse, R82 ;  /* 0x0000005200507220 */ /* 0x040fe20000410000 */
[----:B------:R-:W-:Y:S01]  /*6c50*/  QGMMA.64x64x32.F32.E4M3.E4M3 R24, R152, gdesc[UR4], R24, gsb0 ;  /* 0x00e0000498187df3 */ /* 0x000fe20008000818 */
[----:B------:R-:W-:Y:S01]  /*6c60*/  UIADD3 UR6, UR10, 0x80, URZ ;  /* 0x000000800a067890 */ /* 0x000fe2000fffe03f */
[----:B------:R-:W-:Y:S01]  /*6c70*/  VIADD R133, R19, UR40 ;  /* 0x0000002813857c36 */ /* 0x000fe20008000000 */
[----:B------:R-:W-:Y:S01]  /*6c80*/  UMOV UR7, 0xc0000010 ;  /* 0xc000001000077882 */ /* 0x000fe20000000000 */
[C---:B------:R-:W-:Y:S01]  /*6c90*/  FMUL.FTZ R82, R0.reuse, R84 ;  /* 0x0000005400527220 */ /* 0x040fe20000410000 */
[C---:B0-----:R-:W-:Y:S01]  /*6ca0*/  FMUL.FTZ R128, R0.reuse, R81 ;  /* 0x0000005100807220 */ /* 0x041fe20000410000 */
[C---:B------:R-:W-:Y:S01]  /*6cb0*/  FMUL.FTZ R81, R0.reuse, R83 ;  /* 0x0000005300517220 */ /* 0x040fe20000410000 */
[C---:B------:R-:W-:Y:S01]  /*6cc0*/  FMUL.FTZ R83, R0.reuse, R86 ;  /* 0x0000005600537220 */ /* 0x040fe20000410000 */
[C---:B------:R-:W-:Y:S01]  /*6cd0*/  FMUL.FTZ R84, R0.reuse, R87 ;  /* 0x0000005700547220 */ /* 0x040fe20000410000 */
[C---:B------:R-:W-:Y:S01]  /*6ce0*/  FMUL.FTZ R87, R0.reuse, R56 ;  /* 0x0000003800577220 */ /* 0x040fe20000410000 */
[C---:B------:R-:W-:Y:S01]  /*6cf0*/  FMUL.FTZ R86, R0.reuse, R58 ;  /* 0x0000003a00567220 */ /* 0x040fe20000410000 */
[----:B------:R-:W-:Y:S01]  /*6d00*/  LOP3.LUT P3, RZ, R23, 0x7f, RZ, 0xc0, !PT ;  /* 0x0000007f17ff7812 */ /* 0x000fe2000786c0ff */
[----:B------:R-:W0:Y:S01]  /*6d10*/  LDC R58, c[0x0][0x288] ;  /* 0x0000a200ff3a7b82 */ /* 0x000e220000000800 */
[----:B------:R-:W-:Y:S01]  /*6d20*/  FMUL.FTZ R129, R0, R57 ;  /* 0x0000003900817220 */ /* 0x000fe20000410000 */
[----:B------:R-:W-:-:S02]  /*6d30*/  IMAD.U32 R57, RZ, RZ, UR25 ;  /* 0x00000019ff397e24 */ /* 0x000fc4000f8e00ff */
[C---:B------:R-:W-:Y:S01]  /*6d40*/  FMUL.FTZ R134, R0.reuse, R69 ;  /* 0x0000004500867220 */ /* 0x040fe20000410000 */
[----:B------:R-:W-:Y:S02]  /*6d50*/  IMAD R69, R3, -0xa0, RZ ;  /* 0xffffff6003457824 */ /* 0x000fe400078e02ff */
        /* <DEDUP_REMOVED lines=37> */
[----:B------:R-:W2:Y:S08]  /*6fb0*/  MUFU.TANH R107, R107 ;  /* 0x0000006b006b7308 */ /* 0x000eb00000002400 */
[----:B------:R-:W3:Y:S08]  /*6fc0*/  MUFU.TANH R108, R108 ;  /* 0x0000006c006c7308 */ /* 0x000ef00000002400 */
[----:B------:R-:W4:Y:S01]  /*6fd0*/  MUFU.TANH R109, R109 ;  /* 0x0000006d006d7308 */ /* 0x000f220000002400 */
[----:B------:R-:W-:-:S02]  /*6fe0*/  WARPGROUP.DEPBAR.LE gsb0, 0x0 ;  /* 0x00008000000079c5 */ /* 0x000fc40000010000 */
[----:B------:R-:W-:-:S05]  /*6ff0*/  WARPGROUP.ARRIVE ;  /* 0x00000000000079c5 */ /* 0x000fca0000000000 */
[----:B------:R-:W0:Y:S01]  /*7000*/  MUFU.TANH R110, R110 ;  /* 0x0000006e006e7308 */ /* 0x000e220000002400 */
[----:B------:R-:W-:Y:S01]  /*7010*/  QGMMA.64x64x32.F32.E4M3.E4M3 R24, R148, gdesc[UR4], R24, gsb0 ;  /* 0x00e0000494187df3 */ /* 0x000fe20008000818 */
[----:B------:R-:W-:Y:S01]  /*7020*/  UIADD3 UR6, UR10, 0x100, URZ ;  /* 0x000001000a067890 */ /* 0x000fe2000fffe03f */
[----:B------:R-:W-:-:S05]  /*7030*/  UMOV UR7, 0xc0000010 ;  /* 0xc000001000077882 */ /* 0x000fca0000000000 */
        /* <DEDUP_REMOVED lines=45> */
[----:B------:R-:W-:Y:S02]  /*7310*/  @UP0 ULDC UR6, c[0x0][0x44c] ;  /* 0x0001130000060ab9 */ /* 0x000fe40000000800 */
[----:B------:R-:W-:Y:S01]  /*7320*/  @P1 IMAD.HI.U32 R56, R133, UR6, RZ ;  /* 0x0000000685381c27 */ /* 0x000fe2000f8e00ff */
[----:B------:R-:W-:Y:S01]  /*7330*/  @UP0 ULDC UR6, c[0x0][0x450] ;  /* 0x0001140000060ab9 */ /* 0x000fe20000000800 */
[----:B------:R-:W-:Y:S02]  /*7340*/  PLOP3.LUT P1, PT, PT, PT, UP1, 0x40, 0x0 ;  /* 0x000000000000781c */ /* 0x000fe40003f2e818 */
[----:B------:R-:W1:Y:S01]  /*7350*/  MUFU.TANH R119, R119 ;  /* 0x0000007700777308 */ /* 0x000e620000002400 */
[----:B------:R-:W-:Y:S02]  /*7360*/  @P2 SHF.R.U32.HI R133, RZ, UR6, R56 ;  /* 0x00000006ff852c19 */ /* 0x000fe40008011638 */
[----:B------:R-:W-:Y:S01]  /*7370*/  @!P3 LEA R56, R57, UR45, 0x3 ;  /* 0x0000002d3938bc11 */ /* 0x000fe2000f8e18ff */
[----:B------:R-:W-:-:S04]  /*7380*/  VIADD R57, R69, 0x1 ;  /* 0x0000000145397836 */ /* 0x000fc80000000000 */
[----:B------:R-:W1:Y:S01]  /*7390*/  MUFU.TANH R128, R128 ;  /* 0x0000008000807308 */ /* 0x000e620000002400 */
[----:B------:R-:W-:Y:S02]  /*73a0*/  IMAD R57, R18, -0x2, R57 ;  /* 0xfffffffe12397824 */ /* 0x000fe400078e0239 */
[----:B------:R-:W-:Y:S02]  /*73b0*/  @!P3 VIADD R56, R56, 0x13240 ;  /* 0x000132403838b836 */ /* 0x000fe40000000000 */
[C---:B------:R-:W-:Y:S01]  /*73c0*/  VIADD R67, R57.reuse, 0xffffffff ;  /* 0xffffffff39437836 */ /* 0x040fe20000000000 */
[----:B0-----:R-:W-:Y:S02]  /*73d0*/  IADD3 R135, R57, -R58, R17 ;  /* 0x8000003a39877210 */ /* 0x001fe40007ffe011 */
[----:B------:R-:W0:Y:S01]  /*73e0*/  MUFU.TANH R80, R80 ;  /* 0x0000005000507308 */ /* 0x000e220000002400 */
[----:B------:R-:W-:-:S07]  /*73f0*/  @!P3 PRMT R56, RZ, 0x654, R56 ;  /* 0x00000654ff38b816 */ /* 0x000fce0000000038 */
[----:B------:R-:W0:Y:S08]  /*7400*/  MUFU.TANH R81, R81 ;  /* 0x0000005100517308 */ /* 0x000e300000002400 */
[----:B------:R-:W0:Y:S08]  /*7410*/  MUFU.TANH R82, R82 ;  /* 0x0000005200527308 */ /* 0x000e300000002400 */
[----:B------:R-:W0:Y:S08]  /*7420*/  MUFU.TANH R85, R85 ;  /* 0x0000005500557308 */ /* 0x000e300000002400 */
[----:B------:R-:W0:Y:S08]  /*7430*/  MUFU.TANH R83, R83 ;  /* 0x0000005300537308 */ /* 0x000e300000002400 */
[----:B------:R-:W0:Y:S08]  /*7440*/  MUFU.TANH R84, R84 ;  /* 0x0000005400547308 */ /* 0x000e300000002400 */
[----:B------:R-:W0:Y:S01]  /*7450*/  MUFU.TANH R87, R87 ;  /* 0x0000005700577308 */ /* 0x000e220000002400 */
[----:B------:R-:W-:-:S02]  /*7460*/  WARPGROUP.DEPBAR.LE gsb0, 0x0 ;  /* 0x00008000000079c5 */ /* 0x000fc40000010000 */
[----:B------:R-:W5:Y:S05]  /*7470*/  SHFL.IDX PT, R137, R133, RZ, 0x1c1f ;  /* 0x001c1fff85897589 */ /* 0x000f6a00000e0000 */
[----:B------:R-:W0:Y:S01]  /*7480*/  MUFU.TANH R129, R129 ;  /* 0x0000008100817308 */ /* 0x000e220000002400 */
[C---:B------:R-:W-:Y:S01]  /*7490*/  VIADD R136, R135.reuse, UR23 ;  /* 0x0000001787887c36 */ /* 0x040fe20008000000 */
[----:B------:R0:W-:Y:S01]  /*74a0*/  @!P3 SYNCS.ARRIVE.TRANS64.RED.A1T0 RZ, [R56+URZ], RZ ;  /* 0x000000ff38ffb9a7 */ /* 0x0001e2000810043f */
[----:B------:R-:W-:-:S05]  /*74b0*/  VIADD R135, R135, UR20 ;  /* 0x0000001487877c36 */ /* 0x000fca0008000000 */
[----:B------:R-:W0:Y:S08]  /*74c0*/  MUFU.TANH R86, R86 ;  /* 0x0000005600567308 */ /* 0x000e300000002400 */
[----:B------:R-:W0:Y:S01]  /*74d0*/  MUFU.TANH R59, R59 ;  /* 0x0000003b003b7308 */ /* 0x000e220000002400 */
[----:B-----5:R-:W-:-:S07]  /*74e0*/  IMAD.IADD R71, R136, 0x1, R137 ;  /* 0x0000000188477824 */ /* 0x020fce00078e0289 */
[----:B------:R-:W0:Y:S01]  /*74f0*/  MUFU.TANH R130, R130 ;  /* 0x0000008200827308 */ /* 0x000e220000002400 */
[----:B------:R-:W-:-:S07]  /*7500*/  IMAD.IADD R70, R135, 0x1, R137 ;  /* 0x0000000187467824 */ /* 0x000fce00078e0289 */
        /* <DEDUP_REMOVED lines=12> */
[----:B------:R-:W-:Y:S01]  /*75d0*/  IADD3 R137, R17, -R58, R137 ;  /* 0x8000003a11897210 */ /* 0x000fe20007ffe089 */
[----:B------:R-:W-:Y:S03]  /*75e0*/  BSSY B0, `(.L_x_668) ;  /* 0x0000010000007945 */ /* 0x000fe60003800000 */
[----:B------:R-:W-:-:S13]  /*75f0*/  ISETP.GT.AND P1, PT, R137, -0x1, PT ;  /* 0xffffffff8900780c */ /* 0x000fda0003f24270 */
[----:B------:R-:W-:Y:S05]  /*7600*/  @P1 BRA `(.L_x_669) ;  /* 0x0000000000201947 */ /* 0x000fea0003800000 */
[----:B------:R-:W-:Y:S01]  /*7610*/  IMAD.U32 R138, RZ, RZ, UR22 ;  /* 0x00000016ff8a7e24 */ /* 0x000fe2000f8e00ff */
[----:B------:R-:W-:-:S04]  /*7620*/  LOP3.LUT R137, RZ, R137, RZ, 0x33, !PT ;  /* 0x00000089ff897212 */ /* 0x000fc800078e33ff */
[----:B------:R-:W-:-:S13]  /*7630*/  ISETP.NE.AND P1, PT, R138, 0x1, PT ;  /* 0x000000018a00780c */ /* 0x000fda0003f25270 */
[----:B0-----:R-:W0:Y:S02]  /*7640*/  @P1 LDC.64 R56, c[0x0][0x9e8] ;  /* 0x00027a00ff381b82 */ /* 0x001e240000000a00 */
[----:B0-----:R-:W-:-:S05]  /*7650*/  @P1 IMAD.HI.U32 R56, R137, R56, RZ ;  /* 0x0000003889381227 */ /* 0x001fca00078e00ff */
[----:B------:R-:W-:-:S04]  /*7660*/  @P1 SHF.R.U32.HI R137, RZ, R57, R56 ;  /* 0x00000039ff891219 */ /* 0x000fc80000011638 */
[----:B------:R-:W-:Y:S01]  /*7670*/  LOP3.LUT R137, RZ, R137, RZ, 0x33, !PT ;  /* 0x00000089ff897212 */ /* 0x000fe200078e33ff */
[----:B------:R-:W-:Y:S06]  /*7680*/  BRA `(.L_x_670) ;  /* 0x0000000000147947 */ /* 0x000fec0003800000 */
.L_x_669:
[----:B------:R-:W-:-:S05]  /*7690*/  IMAD.U32 R138, RZ, RZ, UR22 ;  /* 0x00000016ff8a7e24 */ /* 0x000fca000f8e00ff */
[----:B------:R-:W-:-:S13]  /*76a0*/  ISETP.NE.AND P1, PT, R138, 0x1, PT ;  /* 0x000000018a00780c */ /* 0x000fda0003f25270 */
[----:B0-----:R-:W0:Y:S02]  /*76b0*/  @P1 LDC.64 R56, c[0x0][0x9e8] ;  /* 0x00027a00ff381b82 */ /* 0x001e240000000a00 */
[----:B0-----:R-:W-:-:S05]  /*76c0*/  @P1 IMAD.HI.U32 R56, R137, R56, RZ ;  /* 0x0000003889381227 */ /* 0x001fca00078e00ff */
[----:B------:R-:W-:-:S07]  /*76d0*/  @P1 SHF.R.U32.HI R137, RZ, R57, R56 ;  /* 0x00000039ff891219 */ /* 0x000fce0000011638 */
.L_x_670:
[----:B------:R-:W-:Y:S05]  /*76e0*/  BSYNC B0 ;  /* 0x0000000000007941 */ /* 0x000fea0003800000 */
.L_x_668:
[----:B------:R-:W-:-:S05]  /*76f0*/  IMAD R137, R137, R138, R67 ;  /* 0x0000008a89897224 */ /* 0x000fca00078e0243 */
[----:B------:R-:W-:Y:S02]  /*7700*/  VIADDMNMX R71, R137, R138, R71, PT ;  /* 0x0000008a89477246 */ /* 0x000fe40003800147 */
[----:B------:R-:W-:-:S07]  /*7710*/  VIMNMX R70, R70, R137, !PT ;  /* 0x0000008946467248 */ /* 0x000fce0007fe0100 */
.L_x_667:
[C---:B------:R-:W-:Y:S02]  /*7720*/  ISETP.GE.AND P3, PT, R69.reuse, 0x9, PT ;  /* 0x000000094500780c */ /* 0x040fe40003f66270 */
[C---:B------:R-:W-:Y:S02]  /*7730*/  ISETP.GE.AND P1, PT, R69.reuse, 0x2, PT ;  /* 0x000000024500780c */ /* 0x040fe40003f26270 */
[----:B------:R-:W-:Y:S02]  /*7740*/  ISETP.GE.AND P4, PT, R69, 0xa, PT ;  /* 0x0000000a4500780c */ /* 0x000fe40003f86270 */
[----:B------:R-:W-:Y:S02]  /*7750*/  LOP3.LUT R16, R16, 0xfffffffd, RZ, 0xc0, !PT ;  /* 0xfffffffd10107812 */ /* 0x000fe400078ec0ff */
[----:B------:R-:W-:Y:S02]  /*7760*/  ISETP.GT.AND P2, PT, R70, 0x1, !P1 ;  /* 0x000000014600780c */ /* 0x000fe40004f44270 */
[----:B------:R-:W-:-:S02]  /*7770*/  LOP3.LUT R2, R2, 0xfffffffd, RZ, 0xc0, !PT ;  /* 0xfffffffd02027812 */ /* 0x000fc400078ec0ff */
[----:B------:R-:W-:Y:S02]  /*7780*/  ISETP.LT.OR P2, PT, R71, 0x2, P2 ;  /* 0x000000024700780c */ /* 0x000fe40001741670 */
[----:B------:R-:W-:Y:S02]  /*7790*/  @P3 LOP3.LUT R16, R16, 0x2, RZ, 0xfc, !PT ;  /* 0x0000000210103812 */ /* 0x000fe400078efcff */
[----:B------:R-:W-:Y:S02]  /*77a0*/  FSEL R11, R11, -INF , !P2 ;  /* 0xff8000000b0b7808 */ /* 0x000fe40005000000 */
[----:B------:R-:W-:Y:S02]  /*77b0*/  LOP3.LUT R16, R16, 0xfffffffb, RZ, 0xc0, !PT ;  /* 0xfffffffb10107812 */ /* 0x000fe400078ec0ff */
[----:B------:R-:W-:Y:S02]  /*77c0*/  ISETP.GT.AND P3, PT, R70, 0x8, !P3 ;  /* 0x000000084600780c */ /* 0x000fe40005f64270 */
[----:B------:R-:W-:-:S02]  /*77d0*/  @P4 LOP3.LUT R16, R16, 0x4, RZ, 0xfc, !PT ;  /* 0x0000000410104812 */ /* 0x000fc400078efcff */
[----:B------:R-:W-:Y:S02]  /*77e0*/  ISETP.GT.AND P2, PT, R70, 0x9, !P4 ;  /* 0x000000094600780c */ /* 0x000fe40006744270 */
[----:B------:R-:W-:Y:S02]  /*77f0*/  ISETP.GE.AND P4, PT, R69, 0x11, PT ;  /* 0x000000114500780c */ /* 0x000fe40003f86270 */
[C---:B------:R-:W-:Y:S02]  /*7800*/  ISETP.LT.OR P3, PT, R71.reuse, 0x9, P3 ;  /* 0x000000094700780c */ /* 0x040fe40001f61670 */
[----:B------:R-:W-:Y:S02]  /*7810*/  ISETP.LT.OR P2, PT, R71, 0xa, P2 ;  /* 0x0000000a4700780c */ /* 0x000fe40001741670 */
[----:B0-----:R-:W-:Y:S02]  /*7820*/  FSEL R56, R14, -INF , !P3 ;  /* 0xff8000000e387808 */ /* 0x001fe40005800000 */
[----:B------:R-:W-:-:S02]  /*7830*/  ISETP.GE.AND P3, PT, R69, 0x12, PT ;  /* 0x000000124500780c */ /* 0x000fc40003f66270 */
[----:B------:R-:W-:Y:S02]  /*7840*/  LOP3.LUT R16, R16, 0xfffffff7, RZ, 0xc0, !PT ;  /* 0xfffffff710107812 */ /* 0x000fe400078ec0ff */
[----:B------:R-:W-:Y:S02]  /*7850*/  FSEL R57, R15, -INF , !P2 ;  /* 0xff8000000f397808 */ /* 0x000fe40005000000 */
[----:B------:R-:W-:Y:S02]  /*7860*/  ISETP.GT.AND P2, PT, R70, 0x10, !P4 ;  /* 0x000000104600780c */ /* 0x000fe40006744270 */
[----:B------:R-:W-:Y:S02]  /*7870*/  @P4 LOP3.LUT R16, R16, 0x8, RZ, 0xfc, !PT ;  /* 0x0000000810104812 */ /* 0x000fe400078efcff */
[----:B------:R-:W-:Y:S02]  /*7880*/  ISETP.LT.OR P2, PT, R71, 0x11, P2 ;  /* 0x000000114700780c */ /* 0x000fe40001741670 */
[----:B------:R-:W-:-:S02]  /*7890*/  LOP3.LUT R16, R16, 0xffffffef, RZ, 0xc0, !PT ;  /* 0xffffffef10107812 */ /* 0x000fc400078ec0ff */
[----:B------:R-:W-:Y:S02]  /*78a0*/  FSEL R120, R120, -INF , !P2 ;  /* 0xff80000078787808 */ /* 0x000fe40005000000 */
[----:B------:R-:W-:Y:S02]  /*78b0*/  @P3 LOP3.LUT R16, R16, 0x10, RZ, 0xfc, !PT ;  /* 0x0000001010103812 */ /* 0x000fe400078efcff */
[----:B------:R-:W-:Y:S02]  /*78c0*/  ISETP.GT.AND P2, PT, R70, 0x11, !P3 ;  /* 0x000000114600780c */ /* 0x000fe40005f44270 */
[----:B------:R-:W-:Y:S02]  /*78d0*/  ISETP.GE.AND P3, PT, R69, 0x19, PT ;  /* 0x000000194500780c */ /* 0x000fe40003f66270 */
[----:B------:R-:W-:Y:S02]  /*78e0*/  ISETP.LT.OR P2, PT, R71, 0x12, P2 ;  /* 0x000000124700780c */ /* 0x000fe40001741670 */
[----:B------:R-:W-:-:S02]  /*78f0*/  LOP3.LUT R16, R16, 0x7fffffff, RZ, 0xc0, !PT ;  /* 0x7fffffff10107812 */ /* 0x000fc400078ec0ff */
        /* <DEDUP_REMOVED lines=16> */
[----:B------:R-:W-:Y:S02]  /*7a00*/  @P3 LOP3.LUT R16, R16, 0x80000000, RZ, 0xfc, !PT ;  /* 0x8000000010103812 */ /* 0x000fe400078efcff */
[----:B------:R-:W-:Y:S02]  /*7a10*/  ISETP.GE.AND P3, PT, R69, 0x22, PT ;  /* 0x000000224500780c */ /* 0x000fe40003f66270 */
[----:B------:R-:W-:Y:S02]  /*7a20*/  LOP3.LUT R16, R16, 0xbfffffff, RZ, 0xc0, !PT ;  /* 0xbfffffff10107812 */ /* 0x000fe400078ec0ff */
[----:B------:R-:W-:-:S04]  /*7a30*/  ISETP.GT.AND P2, PT, R70, 0x21, !P3 ;  /* 0x000000214600780c */ /* 0x000fc80005f44270 */
        /* <DEDUP_REMOVED lines=175> */
[----:B------:R-:W-:Y:S01]  /*8530*/  ISETP.GE.AND P6, PT, R69, 0x9a, PT ;  /* 0x0000009a4500780c */ /* 0x000fe20003fc6270 */
[----:B------:R-:W0:-:S12]  /*8540*/  SHFL.IDX PT, R8, R133, 0x1, 0x1c1f ;  /* 0x003c1f0085087f89 */ /* 0x000e1800000e0000 */
[----:B------:R-:W-:Y:S02]  /*8550*/  @P6 LOP3.LUT R2, R2, 0x4, RZ, 0xfc, !PT ;  /* 0x0000000402026812 */ /* 0x000fe400078efcff */
[----:B------:R-:W-:-:S04]  /*8560*/  ISETP.GT.AND P6, PT, R70, 0x99, !P6 ;  /* 0x000000994600780c */ /* 0x000fc800077c4270 */
[----:B------:R-:W-:-:S04]  /*8570*/  ISETP.LT.OR P6, PT, R71, 0x9a, P6 ;  /* 0x0000009a4700780c */ /* 0x000fc800037c1670 */
[----:B------:R-:W-:Y:S02]  /*8580*/  FSEL R134, R134, -INF , !P6 ;  /* 0xff80000086867808 */ /* 0x000fe40007000000 */
[----:B------:R-:W-:Y:S01]  /*8590*/  PLOP3.LUT P6, PT, PT, PT, UP1, 0x40, 0x0 ;  /* 0x000000000000781c */ /* 0x000fe20003fce818 */
[--C-:B0-----:R-:W-:Y:S02]  /*85a0*/  IMAD.IADD R136, R136, 0x1, R8.reuse ;  /* 0x0000000188887824 */ /* 0x101fe400078e0208 */
[----:B------:R-:W-:-:S10]  /*85b0*/  IMAD.IADD R135, R135, 0x1, R8 ;  /* 0x0000000187877824 */ /* 0x000fd400078e0208 */
[----:B------:R-:W-:Y:S05]  /*85c0*/  @P6 BRA `(.L_x_671) ;  /* 0x0000000000546947 */ /* 0x000fea0003800000 */
[----:B------:R-:W-:Y:S01]  /*85d0*/  IADD3 R8, R17, -R58, R8 ;  /* 0x8000003a11087210 */ /* 0x000fe20007ffe008 */
[----:B------:R-:W-:Y:S03]  /*85e0*/  BSSY B0, `(.L_x_672) ;  /* 0x0000010000007945 */ /* 0x000fe60003800000 */
[----:B------:R-:W-:-:S13]  /*85f0*/  ISETP.GT.AND P6, PT, R8, -0x1, PT ;  /* 0xffffffff0800780c */ /* 0x000fda0003fc4270 */
[----:B------:R-:W-:Y:S05]  /*8600*/  @P6 BRA `(.L_x_673) ;  /* 0x0000000000206947 */ /* 0x000fea0003800000 */
[----:B------:R-:W-:Y:S01]  /*8610*/  IMAD.U32 R71, RZ, RZ, UR22 ;  /* 0x00000016ff477e24 */ /* 0x000fe2000f8e00ff */
[----:B------:R-:W-:-:S04]  /*8620*/  LOP3.LUT R69, RZ, R8, RZ, 0x33, !PT ;  /* 0x00000008ff457212 */ /* 0x000fc800078e33ff */
[----:B------:R-:W-:-:S13]  /*8630*/  ISETP.NE.AND P6, PT, R71, 0x1, PT ;  /* 0x000000014700780c */ /* 0x000fda0003fc5270 */
[----:B------:R-:W0:Y:S02]  /*8640*/  @P6 LDC.64 R14, c[0x0][0x9e8] ;  /* 0x00027a00ff0e6b82 */ /* 0x000e240000000a00 */
[----:B0-----:R-:W-:-:S05]  /*8650*/  @P6 IMAD.HI.U32 R14, R69, R14, RZ ;  /* 0x0000000e450e6227 */ /* 0x001fca00078e00ff */
[----:B------:R-:W-:-:S04]  /*8660*/  @P6 SHF.R.U32.HI R69, RZ, R15, R14 ;  /* 0x0000000fff456219 */ /* 0x000fc8000001160e */
[----:B------:R-:W-:Y:S01]  /*8670*/  LOP3.LUT R8, RZ, R69, RZ, 0x33, !PT ;  /* 0x00000045ff087212 */ /* 0x000fe200078e33ff */
[----:B------:R-:W-:Y:S06]  /*8680*/  BRA `(.L_x_674) ;  /* 0x0000000000147947 */ /* 0x000fec0003800000 */
.L_x_673:
[----:B------:R-:W-:-:S05]  /*8690*/  IMAD.U32 R71, RZ, RZ, UR22 ;  /* 0x00000016ff477e24 */ /* 0x000fca000f8e00ff */
[----:B------:R-:W-:-:S13]  /*86a0*/  ISETP.NE.AND P6, PT, R71, 0x1, PT ;  /* 0x000000014700780c */ /* 0x000fda0003fc5270 */
[----:B------:R-:W0:Y:S02]  /*86b0*/  @P6 LDC.64 R14, c[0x0][0x9e8] ;  /* 0x00027a00ff0e6b82 */ /* 0x000e240000000a00 */
[----:B0-----:R-:W-:-:S05]  /*86c0*/  @P6 IMAD.HI.U32 R14, R8, R14, RZ ;  /* 0x0000000e080e6227 */ /* 0x001fca00078e00ff */
[----:B------:R-:W-:-:S07]  /*86d0*/  @P6 SHF.R.U32.HI R8, RZ, R15, R14 ;  /* 0x0000000fff086219 */ /* 0x000fce000001160e */
.L_x_674:
[----:B------:R-:W-:Y:S05]  /*86e0*/  BSYNC B0 ;  /* 0x0000000000007941 */ /* 0x000fea0003800000 */
.L_x_672:
[----:B------:R-:W-:-:S05]  /*86f0*/  IMAD R8, R8, R71, R67 ;  /* 0x0000004708087224 */ /* 0x000fca00078e0243 */
[----:B------:R-:W-:Y:S02]  /*8700*/  VIADDMNMX R136, R8, R71, R136, PT ;  /* 0x0000004708887246 */ /* 0x000fe40003800188 */
[----:B------:R-:W-:-:S07]  /*8710*/  VIMNMX R135, R135, R8, !PT ;  /* 0x0000000887877248 */ /* 0x000fce0007fe0100 */
.L_x_671:
[----:B------:R-:W-:Y:S02]  /*8720*/  ISETP.GT.AND P1, PT, R135, 0x1, !P1 ;  /* 0x000000018700780c */ /* 0x000fe40004f24270 */
[----:B------:R-:W-:Y:S02]  /*8730*/  LOP3.LUT P6, RZ, R16, 0x8000000, RZ, 0xc0, !PT ;  /* 0x0800000010ff7812 */ /* 0x000fe400078cc0ff */
        /* <DEDUP_REMOVED lines=73> */
[----:B------:R-:W-:Y:S02]  /*8bd0*/  ISETP.GT.AND P1, PT, R135, 0x30, !P6 ;  /* 0x000000308700780c */ /* 0x000fe40007724270 */
[----:B------:R-:W-:Y:S02]  /*8be0*/  LOP3.LUT P6, RZ, R16, 0x10000, RZ, 0xc0, !PT ;  /* 0x0001000010ff7812 */ /* 0x000fe400078cc0ff */
        /* <DEDUP_REMOVED lines=19> */
[C---:B------:R-:W-:Y:S02]  /*8d20*/  ISETP.GT.AND P1, PT, R135.reuse, 0x39, !P1 ;  /* 0x000000398700780c */ /* 0x040fe40004f24270 */
[----:B------:R-:W-:Y:S02]  /*8d30*/  FMNMX.FTZ R15, R134, R15, !PT ;  /* 0x0000000f860f7209 */ /* 0x000fe40007810000 */
[----:B------:R-:W-:Y:S02]  /*8d40*/  ISETP.LT.OR P1, PT, R136, 0x3a, P1 ;  /* 0x0000003a8800780c */ /* 0x000fe40000f21670 */
[----:B------:R-:W-:Y:S01]  /*8d50*/  ISETP.GT.AND P2, PT, R135, 0x89, !P2 ;  /* 0x000000898700780c */ /* 0x000fe20005744270 */
[----:B------:R-:W0:Y:S01]  /*8d60*/  SHFL.BFLY PT, R8, R15, 0x2, 0x1f ;  /* 0x0c401f000f087f89 */ /* 0x000e2200000e0000 */
[----:B------:R-:W-:Y:S02]  /*8d70*/  FSEL R118, R118, -INF , !P1 ;  /* 0xff80000076767808 */ /* 0x000fe40004800000 */
[----:B------:R-:W-:-:S02]  /*8d80*/  LOP3.LUT P1, RZ, R16, 0x800000, RZ, 0xc0, !PT ;  /* 0x0080000010ff7812 */ /* 0x000fc4000782c0ff */
[C---:B------:R-:W-:Y:S02]  /*8d90*/  ISETP.LT.OR P2, PT, R136.reuse, 0x8a, P2 ;  /* 0x0000008a8800780c */ /* 0x040fe40001741670 */
[C---:B------:R-:W-:Y:S02]  /*8da0*/  ISETP.GT.AND P1, PT, R135.reuse, 0x40, !P1 ;  /* 0x000000408700780c */ /* 0x040fe40004f24270 */
[----:B------:R-:W-:Y:S02]  /*8db0*/  ISETP.GT.AND P3, PT, R135, 0x90, !P3 ;  /* 0x000000908700780c */ /* 0x000fe40005f64270 */
[----:B------:R-:W-:Y:S02]  /*8dc0*/  ISETP.LT.OR P1, PT, R136, 0x41, P1 ;  /* 0x000000418800780c */ /* 0x000fe40000f21670 */
[----:B------:R-:W-:Y:S02]  /*8dd0*/  FSEL R61, R61, -INF , !P2 ;  /* 0xff8000003d3d7808 */ /* 0x000fe40005000000 */
[----:B------:R-:W-:-:S02]  /*8de0*/  FSEL R90, R90, -INF , !P1 ;  /* 0xff8000005a5a7808 */ /* 0x000fc40004800000 */
[----:B------:R-:W-:Y:S02]  /*8df0*/  LOP3.LUT P1, RZ, R16, 0x400000, RZ, 0xc0, !PT ;  /* 0x0040000010ff7812 */ /* 0x000fe4000782c0ff */
[C---:B------:R-:W-:Y:S02]  /*8e00*/  ISETP.GT.AND P4, PT, R135.reuse, 0x91, !P4 ;  /* 0x000000918700780c */ /* 0x040fe40006784270 */
[----:B------:R-:W-:Y:S02]  /*8e10*/  ISETP.GT.AND P1, PT, R135, 0x41, !P1 ;  /* 0x000000418700780c */ /* 0x000fe40004f24270 */
[C---:B------:R-:W-:Y:S02]  /*8e20*/  ISETP.LT.OR P3, PT, R136.reuse, 0x91, P3 ;  /* 0x000000918800780c */ /* 0x040fe40001f61670 */
[----:B------:R-:W-:Y:S02]  /*8e30*/  ISETP.LT.OR P1, PT, R136, 0x42, P1 ;  /* 0x000000428800780c */ /* 0x000fe40000f21670 */
[----:B0-----:R-:W-:-:S02]  /*8e40*/  FMNMX.FTZ R14, R15, R8, !PT ;  /* 0x000000080f0e7209 */ /* 0x001fc40007810000 */
[----:B------:R-:W-:Y:S02]  /*8e50*/  FSEL R91, R91, -INF , !P1 ;  /* 0xff8000005b5b7808 */ /* 0x000fe40004800000 */
[----:B------:R-:W-:Y:S01]  /*8e60*/  LOP3.LUT P1, RZ, R16, 0x200000, RZ, 0xc0, !PT ;  /* 0x0020000010ff7812 */ /* 0x000fe2000782c0ff */
[----:B------:R-:W0:Y:S01]  /*8e70*/  SHFL.BFLY PT, R67, R14, 0x1, 0x1f ;  /* 0x0c201f000e437f89 */ /* 0x000e2200000e0000 */
[C---:B------:R-:W-:Y:S02]  /*8e80*/  ISETP.GT.AND P5, PT, R135.reuse, 0x98, !P5 ;  /* 0x000000988700780c */ /* 0x040fe40006fa4270 */
[----:B------:R-:W-:Y:S02]  /*8e90*/  ISETP.GT.AND P1, PT, R135, 0x48, !P1 ;  /* 0x000000488700780c */ /* 0x000fe40004f24270 */
[C---:B------:R-:W-:Y:S02]  /*8ea0*/  ISETP.LT.OR P4, PT, R136.reuse, 0x92, P4 ;  /* 0x000000928800780c */ /* 0x040fe40002781670 */
[----:B------:R-:W-:-:S02]  /*8eb0*/  ISETP.LT.OR P1, PT, R136, 0x49, P1 ;  /* 0x000000498800780c */ /* 0x000fc40000f21670 */
[----:B------:R-:W-:Y:S02]  /*8ec0*/  FSEL R63, R63, -INF , !P3 ;  /* 0xff8000003f3f7808 */ /* 0x000fe40005800000 */
[----:B------:R-:W-:Y:S02]  /*8ed0*/  FSEL R94, R94, -INF , !P1 ;  /* 0xff8000005e5e7808 */ /* 0x000fe40004800000 */
[----:B------:R-:W-:Y:S02]  /*8ee0*/  LOP3.LUT P1, RZ, R16, 0x100000, RZ, 0xc0, !PT ;  /* 0x0010000010ff7812 */ /* 0x000fe4000782c0ff */
[----:B------:R-:W-:Y:S02]  /*8ef0*/  ISETP.LT.OR P5, PT, R136, 0x99, P5 ;  /* 0x000000998800780c */ /* 0x000fe40002fa1670 */
[----:B------:R-:W-:Y:S02]  /*8f00*/  ISETP.GT.AND P1, PT, R135, 0x49, !P1 ;  /* 0x000000498700780c */ /* 0x000fe40004f24270 */
[----:B------:R-:W-:-:S02]  /*8f10*/  FSEL R66, R66, -INF , !P5 ;  /* 0xff80000042427808 */ /* 0x000fc40006800000 */
[----:B------:R-:W-:Y:S02]  /*8f20*/  ISETP.LT.OR P1, PT, R136, 0x4a, P1 ;  /* 0x0000004a8800780c */ /* 0x000fe40000f21670 */
[----:B0-----:R-:W-:Y:S01]  /*8f30*/  FMNMX.FTZ R8, R14, R67, !PT ;  /* 0x000000430e087209 */ /* 0x001fe20007810000 */
[----:B------:R-:W-:Y:S01]  /*8f40*/  IMAD.U32 R67, RZ, RZ, UR21 ;  /* 0x00000015ff437e24 */ /* 0x000fe2000f8e00ff */
[----:B------:R-:W-:Y:S02]  /*8f50*/  FSEL R95, R95, -INF , !P1 ;  /* 0xff8000005f5f7808 */ /* 0x000fe40004800000 */
[----:B------:R-:W-:Y:S01]  /*8f60*/  LOP3.LUT P1, RZ, R16, 0x80000, RZ, 0xc0, !PT ;  /* 0x0008000010ff7812 */ /* 0x000fe2000782c0ff */
[----:B------:R-:W-:-:S03]  /*8f70*/  FFMA.FTZ R70, R8, R67, -8 ;  /* 0xc100000008467423 */ /* 0x000fc60000010043 */
        /* <DEDUP_REMOVED lines=59> */
[C---:B------:R-:W-:Y:S02]  /*9330*/  ISETP.GT.AND P1, PT, R135.reuse, RZ, !P6 ;  /* 0x000000ff8700720c */ /* 0x040fe40007724270 */
[----:B------:R-:W-:Y:S02]  /*9340*/  LOP3.LUT P6, RZ, R2, 0x4, RZ, 0xc0, !PT ;  /* 0x0000000402ff7812 */ /* 0x000fe400078cc0ff */
[----:B------:R-:W-:Y:S02]  /*9350*/  ISETP.LT.OR P1, PT, R136, 0x1, P1 ;  /* 0x000000018800780c */ /* 0x000fe40000f21670 */
[----:B------:R-:W-:Y:S02]  /*9360*/  ISETP.GT.AND P2, PT, R135, 0x99, !P6 ;  /* 0x000000998700780c */ /* 0x000fe40007744270 */
[----:B------:R-:W-:-:S02]  /*9370*/  FSEL R12, R12, -INF , !P1 ;  /* 0xff8000000c0c7808 */ /* 0x000fc40004800000 */
[----:B------:R-:W-:Y:S02]  /*9380*/  FSETP.NEU.FTZ.AND P1, PT, R8, -INF , PT ;  /* 0xff8000000800780b */ /* 0x000fe40003f3d000 */
[----:B------:R-:W-:Y:S02]  /*9390*/  ISETP.LT.OR P2, PT, R136, 0x9a, P2 ;  /* 0x0000009a8800780c */ /* 0x000fe40001741670 */
[----:B------:R-:W-:Y:S02]  /*93a0*/  FSEL R70, R70, RZ, P1 ;  /* 0x000000ff46467208 */ /* 0x000fe40000800000 */
[----:B------:R-:W-:-:S03]  /*93b0*/  FSEL R68, R68, -INF , !P2 ;  /* 0xff80000044447808 */ /* 0x000fc60005000000 */
        /* <DEDUP_REMOVED lines=15> */
[--C-:B------:R-:W-:Y:S01]  /*94b0*/  FFMA.FTZ R124, R125, UR21, -R70.reuse ;  /* 0x000000157d7c7c23 */ /* 0x100fe20008010846 */
[----:B------:R-:W-:-:S01]  /*94c0*/  FFMA.FTZ R136, R129, UR21, -R70 ;  /* 0x0000001581887c23 */ /* 0x000fc20008010846 */
[----:B------:R-:W-:Y:S01]  /*94d0*/  FMNMX.FTZ R138, R122, R105, !PT ;  /* 0x000000697a8a7209 */ /* 0x000fe20007810000 */
[----:B------:R-:W-:Y:S01]  /*94e0*/  IMAD.U32 R129, RZ, RZ, UR21 ;  /* 0x00000015ff817e24 */ /* 0x000fe2000f8e00ff */
[----:B------:R-:W-:Y:S01]  /*94f0*/  FSEL R125, R8, RZ, P1 ;  /* 0x000000ff087d7208 */ /* 0x000fe20000800000 */
[----:B0-----:R-:W-:-:S01]  /*9500*/  FFMA.FTZ R121, R76, UR21, -R70 ;  /* 0x000000154c797c23 */ /* 0x001fc20008010846 */
[----:B------:R-:W-:Y:S01]  /*9510*/  FMNMX.FTZ R105, R123, R138, !PT ;  /* 0x0000008a7b697209 */ /* 0x000fe20007810000 */
[----:B------:R-:W-:-:S01]  /*9520*/  FFMA.FTZ R137, R137, UR21, -R70 ;  /* 0x0000001589897c23 */ /* 0x000fc20008010846 */
[----:B------:R-:W-:Y:S01]  /*9530*/  FSEL R76, R64, -INF , !P4 ;  /* 0xff800000404c7808 */ /* 0x000fe20006000000 */
[----:B------:R-:W-:-:S01]  /*9540*/  FADD.FTZ R125, -R125, R10 ;  /* 0x0000000a7d7d7221 */ /* 0x000fc20000010100 */
[----:B------:R-:W-:Y:S01]  /*9550*/  FMNMX.FTZ R138, R126, R105, !PT ;  /* 0x000000697e8a7209 */ /* 0x000fe20007810000 */
[----:B------:R-:W-:-:S01]  /*9560*/  FFMA.FTZ R105, R111, UR21, -R70 ;  /* 0x000000156f697c23 */ /* 0x000fc20008010846 */
[----:B------:R-:W-:Y:S01]  /*9570*/  MUFU.EX2 R64, R121 ;  /* 0x0000007900407308 */ /* 0x000fe20000000800 */
[----:B------:R-:W-:-:S01]  /*9580*/  FFMA.FTZ R11, R11, UR21, -R70 ;  /* 0x000000150b0b7c23 */ /* 0x000fc20008010846 */
[----:B------:R-:W-:Y:S01]  /*9590*/  FMNMX.FTZ R107, R127, R138, !PT ;  /* 0x0000008a7f6b7209 */ /* 0x000fe20007810000 */
[----:B------:R-:W-:-:S01]  /*95a0*/  FFMA.FTZ R108, R108, UR21, -R70 ;  /* 0x000000156c6c7c23 */ /* 0x000fc20008010846 */
[--C-:B------:R-:W-:Y:S01]  /*95b0*/  FFMA.FTZ R112, R112, UR21, -R70.reuse ;  /* 0x0000001570707c23 */ /* 0x100fe20008010846 */
        /* <DEDUP_REMOVED lines=15> */
[----:B------:R0:W-:Y:S01]  /*96b0*/  MUFU.EX2 R107, R115 ;  /* 0x00000073006b7308 */ /* 0x0001e20000000800 */
[----:B------:R-:W-:-:S01]  /*96c0*/  FFMA.FTZ R77, R77, UR21, -R70 ;  /* 0x000000154d4d7c23 */ /* 0x000fc20008010846 */
[----:B------:R-:W-:Y:S01]  /*96d0*/  FMNMX.FTZ R111, R113, R138, !PT ;  /* 0x0000008a716f7209 */ /* 0x000fe20007810000 */
[----:B------:R-:W-:-:S01]  /*96e0*/  FFMA.FTZ R128, R128, UR21, -R70 ;  /* 0x0000001580807c23 */ /* 0x000fc20008010846 */
[--C-:B------:R-:W-:Y:S01]  /*96f0*/  FFMA.FTZ R82, R82, UR21, -R70.reuse ;  /* 0x0000001552527c23 */ /* 0x100fe20008010846 */
[----:B------:R-:W-:-:S01]  /*9700*/  FFMA.FTZ R85, R85, UR21, -R70 ;  /* 0x0000001555557c23 */ /* 0x000fc20008010846 */
[----:B------:R-:W-:Y:S01]  /*9710*/  FMNMX.FTZ R138, R114, R111, !PT ;  /* 0x0000006f728a7209 */ /* 0x000fe20007810000 */
[----:B------:R-:W-:-:S01]  /*9720*/  FFMA.FTZ R87, R87, UR21, -R70 ;  /* 0x0000001557577c23 */ /* 0x000fc20008010846 */
[----:B------:R-:W-:Y:S02]  /*9730*/  MUFU.EX2 R14, R137 ;  /* 0x00000089000e7308 */ /* 0x000fe40000000800 */
[----:B------:R-:W-:-:S04]  /*9740*/  FMNMX.FTZ R111, R117, R138, !PT ;  /* 0x0000008a756f7209 */ /* 0x000fc80007810000 */
[----:B------:R-:W-:Y:S02]  /*9750*/  FMNMX.FTZ R111, R118, R111, !PT ;  /* 0x0000006f766f7209 */ /* 0x000fe40007810000 */
        /* <DEDUP_REMOVED lines=35> */
[----:B0-----:R-:W-:Y:S02]  /*9990*/  FMNMX.FTZ R115, R68, R111, !PT ;  /* 0x0000006f44737209 */ /* 0x001fe40007810000 */
[----:B------:R0:W-:Y:S03]  /*99a0*/  MUFU.EX2 R111, R119 ;  /* 0x00000077006f7308 */ /* 0x0001e60000000800 */
[----:B------:R-:W1:Y:S05]  /*99b0*/  SHFL.BFLY PT, R138, R115, 0x2, 0x1f ;  /* 0x0c401f00738a7f89 */ /* 0x000e6a00000e0000 */
[----:B------:R-:W-:Y:S01]  /*99c0*/  MUFU.EX2 R116, R116 ;  /* 0x0000007400747308 */ /* 0x000fe20000000800 */
[----:B0-----:R-:W-:-:S07]  /*99d0*/  FFMA.FTZ R119, R62, UR21, -R70 ;  /* 0x000000153e777c23 */ /* 0x001fce0008010846 */
[----:B------:R-:W-:Y:S08]  /*99e0*/  MUFU.EX2 R88, R88 ;  /* 0x0000005800587308 */ /* 0x000ff00000000800 */
[----:B------:R-:W-:Y:S01]  /*99f0*/  MUFU.EX2 R89, R89 ;  /* 0x0000005900597308 */ /* 0x000fe20000000800 */
[----:B-1----:R-:W-:Y:S01]  /*9a00*/  FMNMX.FTZ R121, R115, R138, !PT ;  /* 0x0000008a73797209 */ /* 0x002fe20007810000 */
[--C-:B------:R-:W-:Y:S01]  /*9a10*/  FFMA.FTZ R115, R130, UR21, -R70.reuse ;  /* 0x0000001582737c23 */ /* 0x100fe20008010846 */
[----:B------:R-:W-:-:S01]  /*9a20*/  FFMA.FTZ R138, R65, UR21, -R70 ;  /* 0x00000015418a7c23 */ /* 0x000fc20008010846 */
[--C-:B------:R-:W-:Y:S01]  /*9a30*/  FFMA.FTZ R130, R131, UR21, -R70.reuse ;  /* 0x0000001583827c23 */ /* 0x100fe20008010846 */
[----:B------:R-:W-:-:S01]  /*9a40*/  FFMA.FTZ R65, R132, UR21, -R70 ;  /* 0x0000001584417c23 */ /* 0x000fc20008010846 */
[----:B------:R-:W0:Y:S01]  /*9a50*/  SHFL.BFLY PT, R140, R121, 0x1, 0x1f ;  /* 0x0c201f00798c7f89 */ /* 0x000e2200000e0000 */
[----:B------:R-:W-:-:S01]  /*9a60*/  FFMA.FTZ R70, R134, UR21, -R70 ;  /* 0x0000001586467c23 */ /* 0x000fc20008010846 */
[----:B------:R-:W-:Y:S08]  /*9a70*/  MUFU.EX2 R92, R92 ;  /* 0x0000005c005c7308 */ /* 0x000ff00000000800 */
[----:B------:R1:W-:Y:S08]  /*9a80*/  MUFU.EX2 R10, R70 ;  /* 0x00000046000a7308 */ /* 0x0003f00000000800 */
[----:B------:R-:W-:Y:S01]  /*9a90*/  MUFU.EX2 R93, R93 ;  /* 0x0000005d005d7308 */ /* 0x000fe20000000800 */
[----:B0-----:R-:W-:Y:S01]  /*9aa0*/  FMNMX.FTZ R62, R121, R140, !PT ;  /* 0x0000008c793e7209 */ /* 0x001fe20007810000 */
[----:B------:R-:W-:-:S06]  /*9ab0*/  FMUL.FTZ R121, R125, UR21 ;  /* 0x000000157d797c20 */ /* 0x000fcc0008410000 */
[----:B------:R-:W-:Y:S01]  /*9ac0*/  MUFU.EX2 R96, R96 ;  /* 0x0000006000607308 */ /* 0x000fe20000000800 */
[C---:B------:R-:W-:Y:S01]  /*9ad0*/  FSETP.NEU.FTZ.AND P1, PT, R62.reuse, -INF , PT ;  /* 0xff8000003e00780b */ /* 0x040fe20003f3d000 */
[----:B------:R-:W-:-:S05]  /*9ae0*/  FFMA.FTZ R129, R62, R129, -8 ;  /* 0xc10000003e817423 */ /* 0x000fca0000010081 */
[----:B------:R-:W-:Y:S01]  /*9af0*/  FSEL R125, R129, RZ, P1 ;  /* 0x000000ff817d7208 */ /* 0x000fe20000800000 */
[----:B------:R-:W0:Y:S04]  /*9b00*/  MUFU.EX2 R121, R121 ;  /* 0x0000007900797308 */ /* 0x000e280000000800 */
[----:B------:R-:W-:-:S01]  /*9b10*/  FFMA.FTZ R129, R12, UR21, -R125 ;  /* 0x000000150c817c23 */ /* 0x000fc2000801087d */
[--C-:B------:R-:W-:Y:S01]  /*9b20*/  FFMA.FTZ R12, R13, UR21, -R125.reuse ;  /* 0x000000150d0c7c23 */ /* 0x100fe2000801087d */
[----:B------:R-:W-:-:S01]  /*9b30*/  FFMA.FTZ R13, R20, UR21, -R125 ;  /* 0x00000015140d7c23 */ /* 0x000fc2000801087d */
[--C-:B------:R-:W-:Y:S01]  /*9b40*/  FFMA.FTZ R20, R21, UR21, -R125.reuse ;  /* 0x0000001515147c23 */ /* 0x100fe2000801087d */
[----:B------:R-:W-:-:S01]  /*9b50*/  FFMA.FTZ R21, R122, UR21, -R125 ;  /* 0x000000157a157c23 */ /* 0x000fc2000801087d */
[--C-:B------:R-:W-:Y:S01]  /*9b60*/  FFMA.FTZ R122, R126, UR21, -R125.reuse ;  /* 0x000000157e7a7c23 */ /* 0x100fe2000801087d */
[----:B------:R-:W-:Y:S01]  /*9b70*/  FSEL R126, R62, RZ, P1 ;  /* 0x000000ff3e7e7208 */ /* 0x000fe20000800000 */
[--C-:B-1----:R-:W-:Y:S01]  /*9b80*/  FFMA.FTZ R70, R123, UR21, -R125.reuse ;  /* 0x000000157b467c23 */ /* 0x102fe2000801087d */
[----:B------:R-:W-:-:S01]  /*9b90*/  FFMA.FTZ R123, R127, UR21, -R125 ;  /* 0x000000157f7b7c23 */ /* 0x000fc2000801087d */
[----:B------:R-:W-:Y:S01]  /*9ba0*/  FFMA.FTZ R127, R94, UR21, -R125 ;  /* 0x000000155e7f7c23 */ /* 0x000fe2000801087d */
[----:B------:R-:W-:Y:S01]  /*9bb0*/  MUFU.EX2 R129, R129 ;  /* 0x0000008100817308 */ /* 0x000fe20000000800 */
[----:B------:R-:W-:-:S01]  /*9bc0*/  FADD.FTZ R126, -R126, R9 ;  /* 0x000000097e7e7221 */ /* 0x000fc20000010100 */
[--C-:B------:R-:W-:Y:S01]  /*9bd0*/  FFMA.FTZ R106, R106, UR21, -R125.reuse ;  /* 0x000000156a6a7c23 */ /* 0x100fe2000801087d */
[----:B------:R-:W-:-:S01]  /*9be0*/  FFMA.FTZ R7, R7, UR21, -R125 ;  /* 0x0000001507077c23 */ /* 0x000fc2000801087d */
[--C-:B------:R-:W-:Y:S01]  /*9bf0*/  FFMA.FTZ R109, R109, UR21, -R125.reuse ;  /* 0x000000156d6d7c23 */ /* 0x100fe2000801087d */
[----:B------:R-:W-:Y:S01]  /*9c00*/  FMUL.FTZ R94, R126, UR21 ;  /* 0x000000157e5e7c20 */ /* 0x000fe20008410000 */
[--C-:B------:R-:W-:Y:S01]  /*9c10*/  FFMA.FTZ R126, R95, UR21, -R125.reuse ;  /* 0x000000155f7e7c23 */ /* 0x100fe2000801087d */
[----:B------:R-:W-:-:S01]  /*9c20*/  FFMA.FTZ R95, R98, UR21, -R125 ;  /* 0x00000015625f7c23 */ /* 0x000fc2000801087d */
[----:B------:R-:W-:Y:S01]  /*9c30*/  MUFU.EX2 R12, R12 ;  /* 0x0000000c000c7308 */ /* 0x000fe20000000800 */
[----:B------:R-:W-:-:S01]  /*9c40*/  FFMA.FTZ R98, R99, UR21, -R125 ;  /* 0x0000001563627c23 */ /* 0x000fc2000801087d */
[----:B------:R-:W-:Y:S01]  /*9c50*/  FFMA.FTZ R99, R102, UR21, -R125 ;  /* 0x0000001566637c23 */ /* 0x000fe2000801087d */
[----:B0-----:R-:W-:-:S01]  /*9c60*/  FFMA.FTZ R102, R121, R5, R14 ;  /* 0x0000000579667223 */ /* 0x001fc2000001000e */
        /* <DEDUP_REMOVED lines=22> */
[----:B------:R-:W-:Y:S01]  /*9dd0*/  FADD.FTZ R4, R11, R102 ;  /* 0x000000660b047221 */ /* 0x000fe20000010000 */
[----:B------:R-:W-:-:S01]  /*9de0*/  FFMA.FTZ R102, R103, UR21, -R125 ;  /* 0x0000001567667c23 */ /* 0x000fc2000801087d */
[----:B------:R-:W-:Y:S01]  /*9df0*/  FFMA.FTZ R61, R61, UR21, -R125 ;  /* 0x000000153d3d7c23 */ /* 0x000fe2000801087d */
[----:B------:R-:W-:-:S01]  /*9e00*/  FADD.FTZ R132, R12, R5 ;  /* 0x000000050c847221 */ /* 0x000fc20000010000 */
[----:B------:R-:W-:Y:S01]  /*9e10*/  FADD.FTZ R5, R15, R4 ;  /* 0x000000040f057221 */ /* 0x000fe20000010000 */
[----:B------:R-:W-:-:S01]  /*9e20*/  FFMA.FTZ R63, R63, UR21, -R125 ;  /* 0x000000153f3f7c23 */ /* 0x000fc2000801087d */
[----:B------:R-:W0:Y:S01]  /*9e30*/  MUFU.EX2 R21, R21 ;  /* 0x0000001500157308 */ /* 0x000e220000000800 */
[----:B-1----:R-:W-:-:S01]  /*9e40*/  FADD.FTZ R103, R13, R132 ;  /* 0x000000840d677221 */ /* 0x002fc20000010000 */
[----:B------:R-:W-:Y:S01]  /*9e50*/  FADD.FTZ R4, R56, R5 ;  /* 0x0000000538047221 */ /* 0x000fe20000010000 */
[----:B------:R-:W-:-:S01]  /*9e60*/  FFMA.FTZ R76, R76, UR21, -R125 ;  /* 0x000000154c4c7c23 */ /* 0x000fc2000801087d */
[----:B------:R-:W-:-:S02]  /*9e70*/  FFMA.FTZ R66, R66, UR21, -R125 ;  /* 0x0000001542427c23 */ /* 0x000fc4000801087d */
[----:B------:R-:W-:-:S02]  /*9e80*/  FADD.FTZ R5, R57, R4 ;  /* 0x0000000439057221 */ /* 0x000fc40000010000 */
[----:B------:R-:W1:Y:S01]  /*9e90*/  MUFU.EX2 R70, R70 ;  /* 0x0000004600467308 */ /* 0x000e620000000800 */
[----:B--2---:R-:W-:-:S01]  /*9ea0*/  FADD.FTZ R132, R20, R103 ;  /* 0x0000006714847221 */ /* 0x004fc20000010000 */
[----:B------:R-:W-:-:S04]  /*9eb0*/  FADD.FTZ R4, R120, R5 ;  /* 0x0000000578047221 */ /* 0x000fc80000010000 */
[----:B------:R-:W-:Y:S02]  /*9ec0*/  FADD.FTZ R5, R67, R4 ;  /* 0x0000000443057221 */ /* 0x000fe40000010000 */
[----:B------:R-:W2:Y:S01]  /*9ed0*/  MUFU.EX2 R122, R122 ;  /* 0x0000007a007a7308 */ /* 0x000ea20000000800 */
[----:B0-----:R-:W-:-:S01]  /*9ee0*/  FADD.FTZ R103, R21, R132 ;  /* 0x0000008415677221 */ /* 0x001fc20000010000 */
[----:B------:R-:W-:-:S06]  /*9ef0*/  FADD.FTZ R132, R124, R5 ;  /* 0x000000057c847221 */ /* 0x000fcc0000010000 */
[----:B------:R-:W0:Y:S01]  /*9f00*/  MUFU.EX2 R123, R123 ;  /* 0x0000007b007b7308 */ /* 0x000e220000000800 */
[----:B-1----:R-:W-:-:S07]  /*9f10*/  FADD.FTZ R103, R70, R103 ;  /* 0x0000006746677221 */ /* 0x002fce0000010000 */
[----:B------:R-:W1:Y:S01]  /*9f20*/  MUFU.EX2 R106, R106 ;  /* 0x0000006a006a7308 */ /* 0x000e620000000800 */
[----:B--2---:R-:W-:-:S01]  /*9f30*/  FADD.FTZ R4, R122, R103 ;  /* 0x000000677a047221 */ /* 0x004fc20000010000 */
[----:B------:R-:W-:-:S04]  /*9f40*/  FADD.FTZ R103, R69, R132 ;  /* 0x0000008445677221 */ /* 0x000fc80000010000 */
[----:B------:R-:W-:Y:S02]  /*9f50*/  FADD.FTZ R132, R104, R103 ;  /* 0x0000006768847221 */ /* 0x000fe40000010000 */
[----:B------:R-:W2:Y:S01]  /*9f60*/  MUFU.EX2 R7, R7 ;  /* 0x0000000700077308 */ /* 0x000ea20000000800 */
[----:B0-----:R-:W-:-:S07]  /*9f70*/  FADD.FTZ R5, R123, R4 ;  /* 0x000000047b057221 */ /* 0x001fce0000010000 */
[----:B------:R-:W0:Y:S01]  /*9f80*/  MUFU.EX2 R109, R109 ;  /* 0x0000006d006d7308 */ /* 0x000e220000000800 */
[----:B-1----:R-:W-:-:S01]  /*9f90*/  FADD.FTZ R4, R106, R5 ;  /* 0x000000056a047221 */ /* 0x002fc20000010000 */
[----:B------:R-:W-:-:S06]  /*9fa0*/  FADD.FTZ R5, R71, R132 ;  /* 0x0000008447057221 */ /* 0x000fcc0000010000 */
[----:B------:R-:W1:Y:S01]  /*9fb0*/  MUFU.EX2 R110, R110 ;  /* 0x0000006e006e7308 */ /* 0x000e620000000800 */
[----:B--2---:R-:W-:-:S07]  /*9fc0*/  FADD.FTZ R4, R7, R4 ;  /* 0x0000000407047221 */ /* 0x004fce0000010000 */
        /* <DEDUP_REMOVED lines=10> */
[----:B------:R-:W-:-:S04]  /*a070*/  FADD.FTZ R5, R116, R5 ;  /* 0x0000000574057221 */ /* 0x000fc80000010000 */
[----:B------:R-:W-:Y:S02]  /*a080*/  FADD.FTZ R4, R88, R5 ;  /* 0x0000000558047221 */ /* 0x000fe40000010000 */
[----:B------:R-:W2:Y:S01]  /*a090*/  MUFU.EX2 R118, R118 ;  /* 0x0000007600767308 */ /* 0x000ea20000000800 */
[----:B0-----:R-:W-:-:S01]  /*a0a0*/  FADD.FTZ R132, R114, R103 ;  /* 0x0000006772847221 */ /* 0x001fc20000010000 */
[----:B------:R-:W-:-:S04]  /*a0b0*/  FADD.FTZ R5, R89, R4 ;  /* 0x0000000459057221 */ /* 0x000fc80000010000 */
[----:B------:R-:W-:Y:S02]  /*a0c0*/  FADD.FTZ R4, R92, R5 ;  /* 0x000000055c047221 */ /* 0x000fe40000010000 */
[----:B------:R-:W0:Y:S01]  /*a0d0*/  MUFU.EX2 R90, R90 ;  /* 0x0000005a005a7308 */ /* 0x000e220000000800 */
[----:B-1----:R-:W-:-:S07]  /*a0e0*/  FADD.FTZ R103, R117, R132 ;  /* 0x0000008475677221 */ /* 0x002fce0000010000 */
[----:B------:R-:W1:Y:S01]  /*a0f0*/  MUFU.EX2 R91, R91 ;  /* 0x0000005b005b7308 */ /* 0x000e620000000800 */
[----:B--2---:R-:W-:-:S07]  /*a100*/  FADD.FTZ R103, R118, R103 ;  /* 0x0000006776677221 */ /* 0x004fce0000010000 */
[----:B------:R-:W2:Y:S01]  /*a110*/  MUFU.EX2 R9, R127 ;  /* 0x0000007f00097308 */ /* 0x000ea20000000800 */
[----:B0-----:R-:W-:-:S01]  /*a120*/  FADD.FTZ R132, R90, R103 ;  /* 0x000000675a847221 */ /* 0x001fc20000010000 */
[----:B------:R-:W-:-:S06]  /*a130*/  FADD.FTZ R103, R93, R4 ;  /* 0x000000045d677221 */ /* 0x000fcc0000010000 */
[----:B------:R-:W0:Y:S01]  /*a140*/  MUFU.EX2 R126, R126 ;  /* 0x0000007e007e7308 */ /* 0x000e220000000800 */
[----:B-1----:R-:W-:-:S07]  /*a150*/  FADD.FTZ R132, R91, R132 ;  /* 0x000000845b847221 */ /* 0x002fce0000010000 */
[----:B------:R-:W1:Y:S01]  /*a160*/  MUFU.EX2 R95, R95 ;  /* 0x0000005f005f7308 */ /* 0x000e620000000800 */
[----:B--2---:R-:W-:-:S01]  /*a170*/  FADD.FTZ R5, R9, R132 ;  /* 0x0000008409057221 */ /* 0x004fc20000010000 */
[----:B------:R-:W-:-:S06]  /*a180*/  FADD.FTZ R132, R96, R103 ;  /* 0x0000006760847221 */ /* 0x000fcc0000010000 */
        /* <DEDUP_REMOVED lines=21> */
[----:B-1----:R-:W-:-:S04]  /*a2e0*/  FADD.FTZ R5, R73, R4 ;  /* 0x0000000449057221 */ /* 0x002fc80000010000 */
[----:B------:R-:W-:-:S03]  /*a2f0*/  FADD.FTZ R4, R64, R5 ;  /* 0x0000000540047221 */ /* 0x000fc60000010000 */
        /* <DEDUP_REMOVED lines=29> */
[----:B------:R-:W-:-:S06]  /*a4d0*/  FFMA.FTZ R103, R68, UR21, -R125 ;  /* 0x0000001544677c23 */ /* 0x000fcc000801087d */
        /* <DEDUP_REMOVED lines=20> */
[----:B------:R-:W-:Y:S01]  /*a620*/  FADD.FTZ R5, R10, R5 ;  /* 0x000000050a057221 */ /* 0x000fe20000010000 */
[----:B--2---:R-:W-:-:S04]  /*a630*/  FADD.FTZ R4, R66, R125 ;  /* 0x0000007d42047221 */ /* 0x004fc80000010000 */
[----:B0-----:R-:W-:Y:S01]  /*a640*/  FADD.FTZ R4, R103, R4 ;  /* 0x0000000467047221 */ /* 0x001fe20000010000 */
[----:B------:R-:W-:Y:S06]  /*a650*/  @!P0 BRA `(.L_x_675) ;  /* 0x0000000000048947 */ /* 0x000fec0003800000 */
[----:B------:R-:W-:Y:S01]  /*a660*/  BPT.TRAP 0x1 ;  /* 0x000000040000795c */ /* 0x000fe20000300000 */
.L_x_675:
[----:B------:R-:W-:Y:S01]  /*a670*/  UIADD3 UR6, UR11, 0x13260, URZ ;  /* 0x000132600b067890 */ /* 0x000fe2000fffe03f */
[----:B------:R-:W-:Y:S01]  /*a680*/  ISETP.GT.AND P1, PT, R3, UR26, PT ;  /* 0x0000001a03007c0c */ /* 0x000fe2000bf24270 */
[----:B------:R-:W-:Y:S01]  /*a690*/  UMOV UR37, UR24 ;  /* 0x0000001800257c82 */ /* 0x000fe20008000000 */
[----:B------:R-:W-:Y:S01]  /*a6a0*/  F2FP.SATFINITE.E4M3.F32.PACK_AB_MERGE_C R9, R126, R9, RZ ;  /* 0x000000097e09723e */ /* 0x000fe200048070ff */
[----:B------:R-:W-:Y:S01]  /*a6b0*/  UPRMT UR6, UR44, 0x654, UR6 ;  /* 0x000006542c067896 */ /* 0x000fe20008000006 */
[----:B------:R-:W-:Y:S01]  /*a6c0*/  F2FP.SATFINITE.E4M3.F32.PACK_AB_MERGE_C R10, R10, R65, RZ ;  /* 0x000000410a0a723e */ /* 0x000fe200048070ff */
[----:B------:R-:W-:Y:S01]  /*a6d0*/  UMOV UR39, UR25 ;  /* 0x0000001900277c82 */ /* 0x000fe20008000000 */
[----:B------:R-:W-:Y:S01]  /*a6e0*/  F2FP.SATFINITE.E4M3.F32.PACK_AB_MERGE_C R15, R56, R15, RZ ;  /* 0x0000000f380f723e */ /* 0x000fe200048070ff */
[----:B------:R-:W-:Y:S01]  /*a6f0*/  FMUL.FTZ R24, R24, R121 ;  /* 0x0000007918187220 */ /* 0x000fe20000410000 */
[----:B------:R-:W-:Y:S01]  /*a700*/  F2FP.SATFINITE.E4M3.F32.PACK_AB_MERGE_C R13, R20, R13, RZ ;  /* 0x0000000d140d723e */ /* 0x000fe200048070ff */
[----:B------:R-:W-:Y:S01]  /*a710*/  FMUL.FTZ R25, R25, R121 ;  /* 0x0000007919197220 */ /* 0x000fe20000410000 */
        /* <DEDUP_REMOVED lines=28> */
[----:B------:R-:W-:Y:S01]  /*a8e0*/  F2FP.SATFINITE.E4M3.F32.PACK_AB_MERGE_C R60, R61, R60, RZ ;  /* 0x0000003c3d3c723e */ /* 0x000fe200048070ff */
[----:B------:R-:W-:Y:S01]  /*a8f0*/  FMUL.FTZ R53, R53, R121 ;  /* 0x0000007935357220 */ /* 0x000fe20000410000 */
[----:B------:R-:W-:Y:S01]  /*a900*/  F2FP.SATFINITE.E4M3.F32.PACK_AB_MERGE_C R66, R103, R66, RZ ;  /* 0x000000426742723e */ /* 0x000fe200048070ff */
[----:B------:R-:W-:Y:S01]  /*a910*/  VIADD R3, R3, 0xffffffff ;  /* 0xffffffff03037836 */ /* 0x000fe20000000000 */
[----:B------:R-:W-:Y:S01]  /*a920*/  F2FP.SATFINITE.E4M3.F32.PACK_AB_MERGE_C R145, R91, R90, R9 ;  /* 0x0000005a5b91723e */ /* 0x000fe20004807009 */
[-C--:B------:R-:W-:Y:S01]  /*a930*/  FMUL.FTZ R26, R26, R94.reuse ;  /* 0x0000005e1a1a7220 */ /* 0x080fe20000410000 */
[----:B------:R-:W-:Y:S01]  /*a940*/  F2FP.SATFINITE.E4M3.F32.PACK_AB_MERGE_C R138, R138, R119, R10 ;  /* 0x000000778a8a723e */ /* 0x000fe2000480700a */
[----:B------:R-:W-:Y:S01]  /*a950*/  FMUL.FTZ R27, R27, R94 ;  /* 0x0000005e1b1b7220 */ /* 0x000fe20000410000 */
[----:B------:R-:W-:Y:S01]  /*a960*/  F2FP.SATFINITE.E4M3.F32.PACK_AB_MERGE_C R152, R11, R14, R15 ;  /* 0x0000000e0b98723e */ /* 0x000fe2000480700f */
[-C--:B------:R-:W-:Y:S01]  /*a970*/  FMUL.FTZ R30, R30, R94.reuse ;  /* 0x0000005e1e1e7220 */ /* 0x080fe20000410000 */
[----:B------:R-:W-:Y:S01]  /*a980*/  F2FP.SATFINITE.E4M3.F32.PACK_AB_MERGE_C R153, R12, R129, R13 ;  /* 0x000000810c99723e */ /* 0x000fe2000480700d */
[-C--:B------:R-:W-:Y:S01]  /*a990*/  FMUL.FTZ R31, R31, R94.reuse ;  /* 0x0000005e1f1f7220 */ /* 0x080fe20000410000 */
[----:B------:R-:W-:Y:S01]  /*a9a0*/  F2FP.SATFINITE.E4M3.F32.PACK_AB_MERGE_C R154, R120, R57, R67 ;  /* 0x00000039789a723e */ /* 0x000fe20004807043 */
[-C--:B------:R-:W-:Y:S01]  /*a9b0*/  FMUL.FTZ R34, R34, R94.reuse ;  /* 0x0000005e22227220 */ /* 0x080fe20000410000 */
        /* <DEDUP_REMOVED lines=9> */
[----:B------:R-:W-:Y:S01]  /*aa50*/  FMUL.FTZ R43, R43, R94 ;  /* 0x0000005e2b2b7220 */ /* 0x000fe20000410000 */
[----:B------:R-:W-:Y:S01]  /*aa60*/  F2FP.SATFINITE.E4M3.F32.PACK_AB_MERGE_C R144, R89, R88, R92 ;  /* 0x000000585990723e */ /* 0x000fe2000480705c */
[----:B------:R-:W-:Y:S01]  /*aa70*/  FMUL.FTZ R46, R46, R94 ;  /* 0x0000005e2e2e7220 */ /* 0x000fe20000410000 */
        /* <DEDUP_REMOVED lines=11> */
[----:B------:R-:W-:Y:S01]  /*ab30*/  IMAD.MOV.U32 R9, RZ, RZ, R62 ;  /* 0x000000ffff097224 */ /* 0x000fe200078e003e */
[----:B------:R-:W-:Y:S01]  /*ab40*/  F2FP.SATFINITE.E4M3.F32.PACK_AB_MERGE_C R136, R136, R87, R115 ;  /* 0x000000578888723e */ /* 0x000fe20004807073 */
[----:B------:R-:W-:Y:S01]  /*ab50*/  IMAD.MOV.U32 R10, RZ, RZ, R8 ;  /* 0x000000ffff0a7224 */ /* 0x000fe200078e0008 */
[----:B------:R-:W-:-:S02]  /*ab60*/  F2FP.SATFINITE.E4M3.F32.PACK_AB_MERGE_C R137, R59, R86, R60 ;  /* 0x000000563b89723e */ /* 0x000fc4000480703c */
[----:B------:R-:W-:Y:S01]  /*ab70*/  F2FP.SATFINITE.E4M3.F32.PACK_AB_MERGE_C R139, R76, R63, R66 ;  /* 0x0000003f4c8b723e */ /* 0x000fe20004807042 */
[----:B------:R-:W-:Y:S06]  /*ab80*/  @P1 BRA `(.L_x_676) ;  /* 0xffffffb400cc1947 */ /* 0x000fec000383ffff */
[----:B------:R-:W-:Y:S01]  /*ab90*/  IMAD.MOV.U32 R9, RZ, RZ, R62 ;  /* 0x000000ffff097224 */ /* 0x000fe200078e003e */
[----:B------:R-:W-:Y:S01]  /*aba0*/  UMOV UR39, UR25 ;  /* 0x0000001900277c82 */ /* 0x000fe20008000000 */
[----:B------:R-:W-:Y:S01]  /*abb0*/  IMAD.MOV.U32 R10, RZ, RZ, R8 ;  /* 0x000000ffff0a7224 */ /* 0x000fe200078e0008 */
[----:B------:R-:W-:-:S06]  /*abc0*/  UMOV UR37, UR24 ;  /* 0x0000001800257c82 */ /* 0x000fcc0008000000 */
.L_x_658:
[----:B------:R-:W-:Y:S01]  /*abd0*/  ULDC UR6, c[0x0][0x448] ;  /* 0x0001120000067ab9 */ /* 0x000fe20000000800 */
[----:B------:R-:W-:Y:S01]  /*abe0*/  IADD3 R58, R17, 0x1, -R58 ;  /* 0x00000001113a7810 */ /* 0x000fe20007ffe83a */
[----:B------:R-:W-:Y:S01]  /*abf0*/  UISETP.NE.AND UP0, UPT, UR6, 0x1, UPT ;  /* 0x000000010600788c */ /* 0x000fe2000bf05270 */
[----:B------:R-:W-:Y:S02]  /*ac00*/  ULDC UR12, c[0x0][0x9e4] ;  /* 0x00027900000c7ab9 */ /* 0x000fe40000000800 */
[----:B------:R-:W-:Y:S01]  /*ac10*/  R2UR UR11, R58 ;  /* 0x000000003a0b72ca */ /* 0x000fe200000e0000 */
[----:B------:R-:W-:Y:S02]  /*ac20*/  UISETP.GE.AND UP1, UPT, UR12, 0x1, UPT ;  /* 0x000000010c00788c */ /* 0x000fe4000bf26270 */
[----:B------:R-:W-:-:S04]  /*ac30*/  UIADD3 UR10, UR40, 0xbf, URZ ;  /* 0x000000bf280a7890 */ /* 0x000fc8000fffe03f */
[----:B------:R-:W-:Y:S01]  /*ac40*/  PLOP3.LUT P1, PT, PT, PT, UP1, 0x40, 0x0 ;  /* 0x000000000000781c */ /* 0x000fe20003f2e818 */
[----:B------:R-:W-:Y:S01]  /*ac50*/  @UP0 ULDC UR6, c[0x0][0x44c] ;  /* 0x0001130000060ab9 */ /* 0x000fe20000000800 */
[----:B------:R-:W-:Y:S01]  /*ac60*/  @UP0 ULDC UR13, c[0x0][0x450] ;  /* 0x00011400000d0ab9 */ /* 0x000fe20000000800 */
[----:B------:R-:W-:-:S04]  /*ac70*/  UIMAD.WIDE.U32 UR6, UR10, UR6, URZ ;  /* 0x000000060a0672a5 */ /* 0x000fc8000f8e003f */
[----:B------:R-:W-:-:S04]  /*ac80*/  @UP0 USHF.R.U32.HI UR10, URZ, UR13, UR7 ;  /* 0x0000000d3f0a0299 */ /* 0x000fc80008011607 */
[----:B------:R-:W-:-:S03]  /*ac90*/  UIADD3 UR10, UR11, UR10, URZ ;  /* 0x0000000a0b0a7290 */ /* 0x000fc6000fffe03f */
[----:B------:R-:W-:Y:S02]  /*aca0*/  ULDC UR11, c[0x0][0x9dc] ;  /* 0x00027700000b7ab9 */ /* 0x000fe40000000800 */
[----:B------:R-:W-:Y:S01]  /*acb0*/  UIADD3 UR11, UR10, -UR11, URZ ;  /* 0x8000000b0a0b7290 */ /* 0x000fe2000fffe03f */
[----:B------:R-:W-:Y:S11]  /*acc0*/  @P1 BRA `(.L_x_677) ;  /* 0x0000000000441947 */ /* 0x000ff60003800000 */
[----:B------:R-:W-:-:S06]  /*acd0*/  UISETP.GT.AND UP2, UPT, UR10, -0x1, UPT ;  /* 0xffffffff0a00788c */ /* 0x000fcc000bf44270 */
[----:B------:R-:W-:-:S13]  /*ace0*/  PLOP3.LUT P1, PT, PT, PT, UP2, 0x80, 0x0 ;  /* 0x000000000000781c */ /* 0x000fda0003f2f028 */
[----:B------:R-:W-:Y:S05]  /*acf0*/  @P1 BRA `(.L_x_678) ;  /* 0x00000000001c1947 */ /* 0x000fea0003800000 */
[----:B------:R-:W-:Y:S02]  /*ad00*/  UISETP.NE.AND UP2, UPT, UR12, 0x1, UPT ;  /* 0x000000010c00788c */ /* 0x000fe4000bf45270 */
[----:B------:R-:W-:-:S09]  /*ad10*/  ULOP3.LUT UR10, URZ, UR10, URZ, 0x33, !UPT ;  /* 0x0000000a3f0a7292 */ /* 0x000fd2000f8e333f */
[----:B------:R-:W-:Y:S02]  /*ad20*/  @UP2 ULDC.64 UR14, c[0x0][0x9e8] ;  /* 0x00027a00000e2ab9 */ /* 0x000fe40000000a00 */
[----:B------:R-:W-:-:S04]  /*ad30*/  UIMAD.WIDE.U32 UR6, UR10, UR14, URZ ;  /* 0x0000000e0a0672a5 */ /* 0x000fc8000f8e003f */
[----:B------:R-:W-:-:S04]  /*ad40*/  @UP2 USHF.R.U32.HI UR10, URZ, UR15, UR7 ;  /* 0x0000000f3f0a2299 */ /* 0x000fc80008011607 */
[----:B------:R-:W-:Y:S01]  /*ad50*/  ULOP3.LUT UR10, URZ, UR10, URZ, 0x33, !UPT ;  /* 0x0000000a3f0a7292 */ /* 0x000fe2000f8e333f */
[----:B------:R-:W-:Y:S11]  /*ad60*/  BRA `(.L_x_679) ;  /* 0x0000000000107947 */ /* 0x000ff60003800000 */
.L_x_678:
[----:B------:R-:W-:-:S11]  /*ad70*/  UISETP.NE.AND UP2, UPT, UR12, 0x1, UPT ;  /* 0x000000010c00788c */ /* 0x000fd6000bf45270 */
[----:B------:R-:W-:Y:S02]  /*ad80*/  @UP2 ULDC.64 UR14, c[0x0][0x9e8] ;  /* 0x00027a00000e2ab9 */ /* 0x000fe40000000a00 */
[----:B------:R-:W-:-:S04]  /*ad90*/  UIMAD.WIDE.U32 UR6, UR10, UR14, URZ ;  /* 0x0000000e0a0672a5 */ /* 0x000fc8000f8e003f */
[----:B------:R-:W-:-:S12]  /*ada0*/  @UP2 USHF.R.U32.HI UR10, URZ, UR15, UR7 ;  /* 0x0000000f3f0a2299 */ /* 0x000fd80008011607 */
.L_x_679:
[----:B------:R-:W-:-:S04]  /*adb0*/  UIMAD UR10, UR10, UR12, URZ ;  /* 0x0000000c0a0a72a4 */ /* 0x000fc8000f8e023f */
[----:B------:R-:W-:-:S04]  /*adc0*/  UISETP.LT.AND UP2, UPT, UR11, UR10, UPT ;  /* 0x0000000a0b00728c */ /* 0x000fc8000bf41270 */
[----:B------:R-:W-:-:S12]  /*add0*/  USEL UR11, UR11, UR10, !UP2 ;  /* 0x0000000a0b0b7287 */ /* 0x000fd8000d000000 */
.L_x_677:
[----:B------:R-:W-:-:S04]  /*ade0*/  UIADD3 UR6, UR11, 0x9f, URZ ;  /* 0x0000009f0b067890 */ /* 0x000fc8000fffe03f */
[----:B------:R-:W-:-:S04]  /*adf0*/  UIMAD.WIDE UR6, UR6, 0x66666667, URZ ;  /* 0x66666667060678a5 */ /* 0x000fc8000f8e023f */
[----:B------:R-:W-:-:S04]  /*ae00*/  USHF.R.U32.HI UR6, URZ, 0x1f, UR7 ;  /* 0x0000001f3f067899 */ /* 0x000fc80008011607 */
[----:B------:R-:W-:-:S04]  /*ae10*/  ULEA.HI.SX32 UR6, UR7, UR6, 0x1a ;  /* 0x0000000607067291 */ /* 0x000fc8000f8fd23f */
[----:B------:R-:W-:-:S04]  /*ae20*/  UISETP.LT.AND UP2, UPT, UR43, UR6, UPT ;  /* 0x000000062b00728c */ /* 0x000fc8000bf41270 */
[----:B------:R-:W-:-:S06]  /*ae30*/  USEL UR23, UR43, UR6, !UP2 ;  /* 0x000000062b177287 */ /* 0x000fcc000d000000 */
[----:B------:R-:W-:-:S13]  /*ae40*/  ISETP.GE.AND P1, PT, R3, UR23, PT ;  /* 0x0000001703007c0c */ /* 0x000fda000bf26270 */
[----:B------:R-:W-:Y:S05]  /*ae50*/  @!P1 BRA `(.L_x_680) ;  /* 0x0000002c001c9947 */ /* 0x000fea0003800000 */
[----:B------:R-:W-:Y:S01]  /*ae60*/  IMAD.MOV.U32 R8, RZ, RZ, R9 ;  /* 0x000000ffff087224 */ /* 0x000fe200078e0009 */
[----:B------:R-:W-:Y:S01]  /*ae70*/  UMOV UR25, UR37 ;  /* 0x0000002500197c82 */ /* 0x000fe20008000000 */
[----:B------:R-:W-:Y:S01]  /*ae80*/  IMAD.MOV.U32 R7, RZ, RZ, R10 ;  /* 0x000000ffff077224 */ /* 0x000fe200078e000a */
[----:B------:R-:W-:Y:S01]  /*ae90*/  UMOV UR24, UR39 ;  /* 0x0000002700187c82 */ /* 0x000fe20008000000 */
[----:B------:R-:W-:-:S05]  /*aea0*/  ULDC UR21, c[0x0][0x988] ;  /* 0x0002620000157ab9 */ /* 0x000fca0000000800 */
.L_x_690:
[----:B------:R-:W-:-:S04]  /*aeb0*/  UIADD3 UR6, UR24, 0x1, URZ ;  /* 0x0000000118067890 */ /* 0x000fc8000fffe03f */
[----:B------:R-:W-:-:S04]  /*aec0*/  UISETP.NE.AND UP2, UPT, UR6, 0x2, UPT ;  /* 0x000000020600788c */ /* 0x000fc8000bf45270 */
[----:B------:R-:W-:Y:S02]  /*aed0*/  USEL UR37, URZ, 0x1, UP2 ;  /* 0x000000013f257887 */ /* 0x000fe40009000000 */
[----:B------:R-:W-:Y:S02]  /*aee0*/  USEL UR39, UR6, URZ, UP2 ;  /* 0x0000003f06277287 */ /* 0x000fe40009000000 */
[----:B------:R-:W-:Y:S01]  /*aef0*/  ULOP3.LUT UR37, UR25, UR37, URZ, 0x3c, !UPT ;  /* 0x0000002519257292 */ /* 0x000fe2000f8e3c3f */
[----:B------:R-:W-:Y:S11]  /*af00*/  @!P0 BRA `(.L_x_681) ;  /* 0x0000000000048947 */ /* 0x000ff60003800000 */
[----:B------:R-:W-:Y:S01]  /*af10*/  BPT.TRAP 0x1 ;  /* 0x000000040000795c */ /* 0x000fe20000300000 */
.L_x_681:
[----:B------:R-:W-:Y:S01]  /*af20*/  ULEA UR22, UR39, UR45, 0x3 ;  /* 0x0000002d27167291 */ /* 0x000fe2000f8e183f */
[----:B------:R-:W-:-:S05]  /*af30*/  IMAD.U32 R9, RZ, RZ, UR37 ;  /* 0x00000025ff097e24 */ /* 0x000fca000f8e00ff */
[----:B------:R-:W-:-:S04]  /*af40*/  SHF.L.U32 R9, R9, 0x1f, RZ ;  /* 0x0000001f09097819 */ /* 0x000fc800000006ff */
[----:B------:R0:W1:Y:S01]  /*af50*/  SYNCS.PHASECHK.TRANS64.TRYWAIT P1, [UR22+0x13230], R9 ;  /* 0x01323009ff0075a7 */ /* 0x0000620008020156 */
[----:B------:R-:W-:Y:S05]  /*af60*/  @!P0 BRA `(.L_x_682) ;  /* 0x0000000000048947 */ /* 0x000fea0003800000 */
[----:B------:R-:W-:Y:S01]  /*af70*/  BPT.TRAP 0x1 ;  /* 0x000000040000795c */ /* 0x000fe20000300000 */
.L_x_682:
[----:B-1----:R-:W-:Y:S05]  /*af80*/  @P1 BRA `(.L_x_683) ;  /* 0x0000000000081947 */ /* 0x002fea0003800000 */
[----:B------:R-:W1:Y:S02]  /*af90*/  SYNCS.PHASECHK.TRANS64.TRYWAIT P1, [UR22+0x13230], R9 ;  /* 0x01323009ff0075a7 */ /* 0x000e640008020156 */
[----:B-1----:R-:W-:Y:S05]  /*afa0*/  @!P1 BRA `(.L_x_684) ;  /* 0x000000d0006c9947 */ /* 0x002fea0003800000 */
.L_x_683:
        /* <DEDUP_REMOVED lines=64> */
.L_x_685:
[----:B------:R-:W-:Y:S01]  /*b3b0*/  ULEA UR11, UR24, UR45, 0x3 ;  /* 0x0000002d180b7291 */ /* 0x000fe2000f8e183f */
[----:B01----:R-:W-:-:S05]  /*b3c0*/  IMAD.U32 R9, RZ, RZ, UR25 ;  /* 0x00000019ff097e24 */ /* 0x003fca000f8e00ff */
[----:B------:R-:W-:-:S04]  /*b3d0*/  SHF.L.U32 R9, R9, 0x1f, RZ ;  /* 0x0000001f09097819 */ /* 0x000fc800000006ff */
[----:B------:R0:W1:Y:S01]  /*b3e0*/  SYNCS.PHASECHK.TRANS64.TRYWAIT P1, [UR11+0x13250], R9 ;  /* 0x01325009ff0075a7 */ /* 0x000062000802014b */
[----:B------:R-:W-:Y:S05]  /*b3f0*/  @!P0 BRA `(.L_x_686) ;  /* 0x0000000000048947 */ /* 0x000fea0003800000 */
[----:B------:R-:W-:Y:S01]  /*b400*/  BPT.TRAP 0x1 ;  /* 0x000000040000795c */ /* 0x000fe20000300000 */
.L_x_686:
        /* <DEDUP_REMOVED lines=126> */
.L_x_687:
[----:B-1----:R-:W-:Y:S01]  /*bbf0*/  FMNMX.FTZ R10, R12, R7, !PT ;  /* 0x000000070c0a7209 */ /* 0x002fe20007810000 */
[----:B------:R-:W-:Y:S01]  /*bc00*/  UIADD3 UR6, UR45, 0x1000, URZ ;  /* 0x000010002d067890 */ /* 0x000fe2000fffe03f */
[----:B0-----:R-:W-:Y:S01]  /*bc10*/  FMNMX.FTZ R9, R13, R8, !PT ;  /* 0x000000080d097209 */ /* 0x001fe20007810000 */
[----:B------:R-:W-:Y:S01]  /*bc20*/  WARPGROUP.ARRIVE ;  /* 0x00000000000079c5 */ /* 0x000fe20000000000 */
[----:B------:R-:W-:Y:S01]  /*bc30*/  FMNMX.FTZ R10, R11, R10, !PT ;  /* 0x0000000a0b0a7209 */ /* 0x000fe20007810000 */
[----:B------:R-:W-:Y:S01]  /*bc40*/  USHF.R.U32.HI UR6, URZ, 0x4, UR6 ;  /* 0x000000043f067899 */ /* 0x000fe20008011606 */
[----:B------:R-:W-:Y:S01]  /*bc50*/  FMNMX.FTZ R130, R14, R9, !PT ;  /* 0x000000090e827209 */ /* 0x000fe20007810000 */
[----:B------:R-:W-:Y:S01]  /*bc60*/  UMOV UR7, 0xc0000010 ;  /* 0xc000001000077882 */ /* 0x000fe20000000000 */
[----:B------:R-:W-:Y:S01]  /*bc70*/  FMNMX.FTZ R9, R15, R10, !PT ;  /* 0x0000000a0f097209 */ /* 0x000fe20007810000 */
[----:B------:R-:W-:Y:S01]  /*bc80*/  ULOP3.LUT UR6, UR6, 0x3fff, URZ, 0xc0, !UPT ;  /* 0x00003fff06067892 */ /* 0x000fe2000f8ec03f */
[----:B------:R-:W-:Y:S01]  /*bc90*/  FMNMX.FTZ R129, R21, R130, !PT ;  /* 0x0000008215817209 */ /* 0x000fe20007810000 */
[----:B------:R-:W-:Y:S01]  /*bca0*/  FMUL.FTZ R86, R0, R86 ;  /* 0x0000005600567220 */ /* 0x000fe20000410000 */
[----:B------:R-:W-:Y:S01]  /*bcb0*/  FMNMX.FTZ R10, R20, R9, !PT ;  /* 0x00000009140a7209 */ /* 0x000fe20007810000 */
[----:B------:R-:W-:Y:S01]  /*bcc0*/  ULOP3.LUT UR6, UR6, 0x10000, URZ, 0xfc, !UPT ;  /* 0x0001000006067892 */ /* 0x000fe2000f8efc3f */
[----:B------:R-:W-:Y:S01]  /*bcd0*/  FMNMX.FTZ R130, R120, R129, !PT ;  /* 0x0000008178827209 */ /* 0x000fe20007810000 */
[----:B------:R-:W-:Y:S01]  /*bce0*/  FMUL.FTZ R56, R0, R56 ;  /* 0x0000003800387220 */ /* 0x000fe20000410000 */
[----:B------:R-:W-:Y:S01]  /*bcf0*/  FMNMX.FTZ R9, R121, R10, !PT ;  /* 0x0000000a79097209 */ /* 0x000fe20007810000 */
[----:B------:R-:W-:Y:S01]  /*bd00*/  UIMAD UR10, UR24, 0x280, UR6 ;  /* 0x00000280180a78a4 */ /* 0x000fe2000f8e0206 */
[----:B------:R-:W-:Y:S01]  /*bd10*/  FMNMX.FTZ R129, R123, R130, !PT ;  /* 0x000000827b817209 */ /* 0x000fe20007810000 */
[----:B------:R-:W0:Y:S01]  /*bd20*/  MUFU.TANH R85, R85 ;  /* 0x0000005500557308 */ /* 0x000e220000002400 */
[----:B------:R-:W-:Y:S01]  /*bd30*/  FMNMX.FTZ R10, R122, R9, !PT ;  /* 0x000000097a0a7209 */ /* 0x000fe20007810000 */
[----:B------:R-:W-:Y:S01]  /*bd40*/  FMUL.FTZ R87, R0, R87 ;  /* 0x0000005700577220 */ /* 0x000fe20000410000 */
[----:B------:R-:W-:Y:S01]  /*bd50*/  FMNMX.FTZ R130, R124, R129, !PT ;  /* 0x000000817c827209 */ /* 0x000fe20007810000 */
[----:B------:R-:W-:Y:S01]  /*bd60*/  FMUL.FTZ R57, R0, R57 ;  /* 0x0000003900397220 */ /* 0x000fe20000410000 */
[----:B------:R-:W-:Y:S01]  /*bd70*/  FMNMX.FTZ R9, R125, R10, !PT ;  /* 0x0000000a7d097209 */ /* 0x000fe20007810000 */
[----:B------:R-:W-:Y:S01]  /*bd80*/  UMOV UR6, UR10 ;  /* 0x0000000a00067c82 */ /* 0x000fe20008000000 */
[----:B------:R-:W-:Y:S01]  /*bd90*/  FMNMX.FTZ R129, R127, R130, !PT ;  /* 0x000000827f817209 */ /* 0x000fe20007810000 */
[----:B------:R-:W-:Y:S01]  /*bda0*/  QGMMA.64x64x32.F32.E4M3.E4M3 R24, R152, gdesc[UR4], R24, gsb0 ;  /* 0x00e0000498187df3 */ /* 0x000fe20008000818 */
[----:B------:R-:W-:Y:S01]  /*bdb0*/  FMNMX.FTZ R9, R126, R9, !PT ;  /* 0x000000097e097209 */ /* 0x000fe20007810000 */
[----:B------:R-:W-:Y:S01]  /*bdc0*/  UIADD3 UR6, UR10, 0x80, URZ ;  /* 0x000000800a067890 */ /* 0x000fe2000fffe03f */
[----:B------:R-:W-:Y:S01]  /*bdd0*/  FMNMX.FTZ R129, R128, R129, !PT ;  /* 0x0000008180817209 */ /* 0x000fe20007810000 */
[----:B------:R-:W1:Y:S01]  /*bde0*/  MUFU.TANH R86, R86 ;  /* 0x0000005600567308 */ /* 0x000e620000002400 */
[----:B------:R-:W-:Y:S01]  /*bdf0*/  FMNMX.FTZ R10, R104, R9, !PT ;  /* 0x00000009680a7209 */ /* 0x000fe20007810000 */
[----:B------:R-:W-:Y:S01]  /*be00*/  FMUL.FTZ R58, R0, R58 ;  /* 0x0000003a003a7220 */ /* 0x000fe20000410000 */
[----:B------:R-:W-:Y:S01]  /*be10*/  FMNMX.FTZ R130, R106, R129, !PT ;  /* 0x000000816a827209 */ /* 0x000fe20007810000 */
[----:B------:R-:W-:Y:S01]  /*be20*/  FMUL.FTZ R60, R0, R60 ;  /* 0x0000003c003c7220 */ /* 0x000fe20000410000 */
[----:B------:R-:W-:Y:S01]  /*be30*/  FMNMX.FTZ R9, R105, R10, !PT ;  /* 0x0000000a69097209 */ /* 0x000fe20007810000 */
[----:B------:R-:W-:Y:S01]  /*be40*/  UMOV UR7, 0xc0000010 ;  /* 0xc000001000077882 */ /* 0x000fe20000000000 */
[----:B------:R-:W-:Y:S01]  /*be50*/  FMNMX.FTZ R129, R107, R130, !PT ;  /* 0x000000826b817209 */ /* 0x000fe20007810000 */
[----:B------:R-:W2:Y:S01]  /*be60*/  MUFU.TANH R56, R56 ;  /* 0x0000003800387308 */ /* 0x000ea20000002400 */
[----:B------:R-:W-:Y:S01]  /*be70*/  FMNMX.FTZ R10, R108, R9, !PT ;  /* 0x000000096c0a7209 */ /* 0x000fe20007810000 */
[----:B------:R-:W-:Y:S01]  /*be80*/  FMUL.FTZ R59, R0, R59 ;  /* 0x0000003b003b7220 */ /* 0x000fe20000410000 */
[----:B------:R-:W-:Y:S01]  /*be90*/  FMNMX.FTZ R130, R110, R129, !PT ;  /* 0x000000816e827209 */ /* 0x000fe20007810000 */
[C---:B------:R-:W-:Y:S01]  /*bea0*/  FMUL.FTZ R61, R0.reuse, R61 ;  /* 0x0000003d003d7220 */ /* 0x040fe20000410000 */
[----:B------:R-:W-:Y:S01]  /*beb0*/  FMNMX.FTZ R9, R109, R10, !PT ;  /* 0x0000000a6d097209 */ /* 0x000fe20007810000 */
[----:B------:R-:W-:Y:S01]  /*bec0*/  FMUL.FTZ R62, R0, R62 ;  /* 0x0000003e003e7220 */ /* 0x000fe20000410000 */
[----:B------:R-:W-:Y:S01]  /*bed0*/  FMNMX.FTZ R129, R111, R130, !PT ;  /* 0x000000826f817209 */ /* 0x000fe20007810000 */
[----:B------:R-:W3:Y:S01]  /*bee0*/  MUFU.TANH R87, R87 ;  /* 0x0000005700577308 */ /* 0x000ee20000002400 */
[----:B------:R-:W-:Y:S01]  /*bef0*/  FMNMX.FTZ R10, R112, R9, !PT ;  /* 0x00000009700a7209 */ /* 0x000fe20007810000 */
[----:B------:R-:W-:Y:S01]  /*bf00*/  FMUL.FTZ R64, R0, R64 ;  /* 0x0000004000407220 */ /* 0x000fe20000410000 */
[----:B------:R-:W-:Y:S01]  /*bf10*/  FMNMX.FTZ R130, R114, R129, !PT ;  /* 0x0000008172827209 */ /* 0x000fe20007810000 */
[C---:B------:R-:W-:Y:S01]  /*bf20*/  FMUL.FTZ R63, R0.reuse, R63 ;  /* 0x0000003f003f7220 */ /* 0x040fe20000410000 */
[----:B------:R-:W-:Y:S01]  /*bf30*/  FMNMX.FTZ R9, R113, R10, !PT ;  /* 0x0000000a71097209 */ /* 0x000fe20007810000 */
[----:B------:R-:W-:Y:S01]  /*bf40*/  FMUL.FTZ R65, R0, R65 ;  /* 0x0000004100417220 */ /* 0x000fe20000410000 */
[----:B------:R-:W-:Y:S01]  /*bf50*/  FMNMX.FTZ R129, R115, R130, !PT ;  /* 0x0000008273817209 */ /* 0x000fe20007810000 */
[----:B------:R-:W4:Y:S01]  /*bf60*/  MUFU.TANH R57, R57 ;  /* 0x0000003900397308 */ /* 0x000f220000002400 */
[----:B------:R-:W-:Y:S01]  /*bf70*/  FMNMX.FTZ R10, R116, R9, !PT ;  /* 0x00000009740a7209 */ /* 0x000fe20007810000 */
[----:B------:R-:W-:Y:S01]  /*bf80*/  FMUL.FTZ R66, R0, R66 ;  /* 0x0000004200427220 */ /* 0x000fe20000410000 */
[----:B------:R-:W-:Y:S01]  /*bf90*/  FMNMX.FTZ R130, R118, R129, !PT ;  /* 0x0000008176827209 */ /* 0x000fe20007810000 */
[C---:B------:R-:W-:Y:S01]  /*bfa0*/  FMUL.FTZ R68, R0.reuse, R68 ;  /* 0x0000004400447220 */ /* 0x040fe20000410000 */
[----:B------:R-:W-:Y:S01]  /*bfb0*/  FMNMX.FTZ R9, R117, R10, !PT ;  /* 0x0000000a75097209 */ /* 0x000fe20007810000 */
[----:B------:R-:W-:Y:S01]  /*bfc0*/  FMUL.FTZ R67, R0, R67 ;  /* 0x0000004300437220 */ /* 0x000fe20000410000 */
[----:B------:R-:W-:Y:S01]  /*bfd0*/  FMNMX.FTZ R129, R119, R130, !PT ;  /* 0x0000008277817209 */ /* 0x000fe20007810000 */
[----:B------:R-:W5:Y:S01]  /*bfe0*/  MUFU.TANH R58, R58 ;  /* 0x0000003a003a7308 */ /* 0x000f620000002400 */
        /* <DEDUP_REMOVED lines=8> */
[----:B------:R-:W-:-:S02]  /*c070*/  FMNMX.FTZ R10, R92, R9, !PT ;  /* 0x000000095c0a7209 */ /* 0x000fc40007810000 */
[----:B------:R-:W-:Y:S02]  /*c080*/  FMNMX.FTZ R130, R94, R129, !PT ;  /* 0x000000815e827209 */ /* 0x000fe40007810000 */
[----:B------:R-:W-:Y:S02]  /*c090*/  FMNMX.FTZ R9, R93, R10, !PT ;  /* 0x0000000a5d097209 */ /* 0x000fe40007810000 */
[----:B------:R-:W-:Y:S01]  /*c0a0*/  FMNMX.FTZ R129, R95, R130, !PT ;  /* 0x000000825f817209 */ /* 0x000fe20007810000 */
[----:B------:R-:W5:Y:S01]  /*c0b0*/  MUFU.TANH R59, R59 ;  /* 0x0000003b003b7308 */ /* 0x000f620000002400 */
[----:B------:R-:W-:Y:S02]  /*c0c0*/  FMNMX.FTZ R10, R96, R9, !PT ;  /* 0x00000009600a7209 */ /* 0x000fe40007810000 */
[----:B------:R-:W-:Y:S02]  /*c0d0*/  FMNMX.FTZ R130, R98, R129, !PT ;  /* 0x0000008162827209 */ /* 0x000fe40007810000 */
[----:B------:R-:W-:-:S02]  /*c0e0*/  FMNMX.FTZ R9, R97, R10, !PT ;  /* 0x0000000a61097209 */ /* 0x000fc40007810000 */
[----:B------:R-:W-:Y:S01]  /*c0f0*/  FMNMX.FTZ R129, R99, R130, !PT ;  /* 0x0000008263817209 */ /* 0x000fe20007810000 */
[----:B------:R-:W5:Y:S01]  /*c100*/  MUFU.TANH R61, R61 ;  /* 0x0000003d003d7308 */ /* 0x000f620000002400 */
[----:B------:R-:W-:Y:S02]  /*c110*/  FMNMX.FTZ R10, R100, R9, !PT ;  /* 0x00000009640a7209 */ /* 0x000fe40007810000 */
[----:B------:R-:W-:Y:S02]  /*c120*/  FMNMX.FTZ R130, R102, R129, !PT ;  /* 0x0000008166827209 */ /* 0x000fe40007810000 */
[----:B------:R-:W-:Y:S02]  /*c130*/  FMNMX.FTZ R9, R101, R10, !PT ;  /* 0x0000000a65097209 */ /* 0x000fe40007810000 */
[----:B------:R-:W-:Y:S01]  /*c140*/  FMNMX.FTZ R129, R103, R130, !PT ;  /* 0x0000008267817209 */ /* 0x000fe20007810000 */
[----:B------:R-:W5:Y:S01]  /*c150*/  MUFU.TANH R62, R62 ;  /* 0x0000003e003e7308 */ /* 0x000f620000002400 */
[----:B------:R-:W-:-:S02]  /*c160*/  FMNMX.FTZ R10, R72, R9, !PT ;  /* 0x00000009480a7209 */ /* 0x000fc40007810000 */
[----:B------:R-:W-:Y:S02]  /*c170*/  FMNMX.FTZ R130, R74, R129, !PT ;  /* 0x000000814a827209 */ /* 0x000fe40007810000 */
[----:B------:R-:W-:Y:S02]  /*c180*/  FMNMX.FTZ R9, R73, R10, !PT ;  /* 0x0000000a49097209 */ /* 0x000fe40007810000 */
[----:B------:R-:W-:Y:S01]  /*c190*/  FMNMX.FTZ R129, R75, R130, !PT ;  /* 0x000000824b817209 */ /* 0x000fe20007810000 */
[----:B------:R-:W5:Y:S01]  /*c1a0*/  MUFU.TANH R64, R64 ;  /* 0x0000004000407308 */ /* 0x000f620000002400 */
[----:B------:R-:W-:Y:S01]  /*c1b0*/  FMNMX.FTZ R10, R76, R9, !PT ;  /* 0x000000094c0a7209 */ /* 0x000fe20007810000 */
[----:B------:R-:W-:Y:S02]  /*c1c0*/  WARPGROUP.DEPBAR.LE gsb0, 0x0 ;  /* 0x00008000000079c5 */ /* 0x000fe40000010000 */
[----:B------:R-:W-:Y:S01]  /*c1d0*/  WARPGROUP.ARRIVE ;  /* 0x00000000000079c5 */ /* 0x000fe20000000000 */
[----:B------:R-:W-:-:S02]  /*c1e0*/  FMNMX.FTZ R9, R77, R10, !PT ;  /* 0x0000000a4d097209 */ /* 0x000fc40007810000 */
[----:B------:R-:W-:Y:S01]  /*c1f0*/  FMNMX.FTZ R130, R78, R129, !PT ;  /* 0x000000814e827209 */ /* 0x000fe20007810000 */
[----:B------:R-:W5:Y:S01]  /*c200*/  MUFU.TANH R63, R63 ;  /* 0x0000003f003f7308 */ /* 0x000f620000002400 */
[----:B------:R-:W-:Y:S01]  /*c210*/  FMNMX.FTZ R10, R80, R9, !PT ;  /* 0x00000009500a7209 */ /* 0x000fe20007810000 */
[----:B------:R-:W-:Y:S01]  /*c220*/  QGMMA.64x64x32.F32.E4M3.E4M3 R24, R148, gdesc[UR4], R24, gsb0 ;  /* 0x00e0000494187df3 */ /* 0x000fe20008000818 */
[----:B------:R-:W-:Y:S01]  /*c230*/  FMNMX.FTZ R129, R79, R130, !PT ;  /* 0x000000824f817209 */ /* 0x000fe20007810000 */
[----:B------:R-:W-:Y:S01]  /*c240*/  UIADD3 UR6, UR10, 0x100, URZ ;  /* 0x000001000a067890 */ /* 0x000fe2000fffe03f */
[----:B------:R-:W-:Y:S01]  /*c250*/  FMNMX.FTZ R9, R81, R10, !PT ;  /* 0x0000000a51097209 */ /* 0x000fe20007810000 */
[----:B------:R-:W-:Y:S01]  /*c260*/  UMOV UR7, 0xc0000010 ;  /* 0xc000001000077882 */ /* 0x000fe20000000000 */
[----:B------:R-:W-:Y:S01]  /*c270*/  FMNMX.FTZ R130, R82, R129, !PT ;  /* 0x0000008152827209 */ /* 0x000fe20007810000 */
[----:B------:R-:W5:Y:S01]  /*c280*/  MUFU.TANH R65, R65 ;  /* 0x0000004100417308 */ /* 0x000f620000002400 */
[----:B------:R-:W-:-:S02]  /*c290*/  FMNMX.FTZ R10, R84, R9, !PT ;  /* 0x00000009540a7209 */ /* 0x000fc40007810000 */
[----:B------:R-:W-:Y:S02]  /*c2a0*/  FMNMX.FTZ R129, R83, R130, !PT ;  /* 0x0000008253817209 */ /* 0x000fe40007810000 */
[----:B0-----:R-:W-:Y:S02]  /*c2b0*/  FMNMX.FTZ R9, R85, R10, !PT ;  /* 0x0000000a55097209 */ /* 0x001fe40007810000 */
[----:B-1----:R-:W-:Y:S01]  /*c2c0*/  FMNMX.FTZ R130, R86, R129, !PT ;  /* 0x0000008156827209 */ /* 0x002fe20007810000 */
[----:B------:R-:W0:Y:S01]  /*c2d0*/  MUFU.TANH R66, R66 ;  /* 0x0000004200427308 */ /* 0x000e220000002400 */
[----:B--2---:R-:W-:Y:S02]  /*c2e0*/  FMNMX.FTZ R10, R56, R9, !PT ;  /* 0x00000009380a7209 */ /* 0x004fe40007810000 */
[----:B---3--:R-:W-:Y:S02]  /*c2f0*/  FMNMX.FTZ R129, R87, R130, !PT ;  /* 0x0000008257817209 */ /* 0x008fe40007810000 */
[----:B----4-:R-:W-:-:S02]  /*c300*/  FMNMX.FTZ R9, R57, R10, !PT ;  /* 0x0000000a39097209 */ /* 0x010fc40007810000 */
[----:B-----5:R-:W-:Y:S01]  /*c310*/  FMNMX.FTZ R130, R58, R129, !PT ;  /* 0x000000813a827209 */ /* 0x020fe20007810000 */
[----:B------:R-:W1:Y:S01]  /*c320*/  MUFU.TANH R68, R68 ;  /* 0x0000004400447308 */ /* 0x000e620000002400 */
[----:B------:R-:W-:Y:S02]  /*c330*/  FMNMX.FTZ R10, R60, R9, !PT ;  /* 0x000000093c0a7209 */ /* 0x000fe40007810000 */
[----:B------:R-:W-:Y:S02]  /*c340*/  FMNMX.FTZ R129, R59, R130, !PT ;  /* 0x000000823b817209 */ /* 0x000fe40007810000 */
[----:B------:R-:W-:Y:S02]  /*c350*/  FMNMX.FTZ R9, R61, R10, !PT ;  /* 0x0000000a3d097209 */ /* 0x000fe40007810000 */
[----:B------:R-:W-:Y:S01]  /*c360*/  FMNMX.FTZ R130, R62, R129, !PT ;  /* 0x000000813e827209 */ /* 0x000fe20007810000 */
[----:B------:R-:W2:Y:S01]  /*c370*/  MUFU.TANH R67, R67 ;  /* 0x0000004300437308 */ /* 0x000ea20000002400 */
[----:B------:R-:W-:-:S02]  /*c380*/  FMNMX.FTZ R10, R64, R9, !PT ;  /* 0x00000009400a7209 */ /* 0x000fc40007810000 */
[----:B------:R-:W-:Y:S02]  /*c390*/  FMNMX.FTZ R129, R63, R130, !PT ;  /* 0x000000823f817209 */ /* 0x000fe40007810000 */
[----:B------:R-:W-:Y:S02]  /*c3a0*/  FMNMX.FTZ R9, R65, R10, !PT ;  /* 0x0000000a41097209 */ /* 0x000fe40007810000 */
[----:B0-----:R-:W-:Y:S01]  /*c3b0*/  FMNMX.FTZ R130, R66, R129, !PT ;  /* 0x0000008142827209 */ /* 0x001fe20007810000 */
[----:B------:R-:W0:Y:S01]  /*c3c0*/  MUFU.TANH R69, R69 ;  /* 0x0000004500457308 */ /* 0x000e220000002400 */
[----:B-1----:R-:W-:Y:S02]  /*c3d0*/  FMNMX.FTZ R10, R68, R9, !PT ;  /* 0x00000009440a7209 */ /* 0x002fe40007810000 */
[----:B------:R-:W-:-:S05]  /*c3e0*/  LOP3.LUT P1, RZ, R23, 0x7f, RZ, 0xc0, !PT ;  /* 0x0000007f17ff7812 */ /* 0x000fca000782c0ff */
[----:B------:R-:W1:Y:S01]  /*c3f0*/  MUFU.TANH R70, R70 ;  /* 0x0000004600467308 */ /* 0x000e620000002400 */
[----:B--2---:R-:W-:-:S07]  /*c400*/  FMNMX.FTZ R129, R67, R130, !PT ;  /* 0x0000008243817209 */ /* 0x004fce0007810000 */
[----:B------:R-:W2:Y:S01]  /*c410*/  MUFU.TANH R71, R71 ;  /* 0x0000004700477308 */ /* 0x000ea20000002400 */
[----:B0-----:R-:W-:-:S05]  /*c420*/  FMNMX.FTZ R10, R69, R10, !PT ;  /* 0x0000000a450a7209 */ /* 0x001fca0007810000 */
[----:B------:R-:W0:Y:S01]  /*c430*/  SHFL.BFLY PT, R9, R10, 0x2, 0x1f ;  /* 0x0c401f000a097f89 */ /* 0x000e2200000e0000 */
[----:B-1----:R-:W-:-:S04]  /*c440*/  FMNMX.FTZ R130, R70, R129, !PT ;  /* 0x0000008146827209 */ /* 0x002fc80007810000 */
[----:B--2---:R-:W-:-:S05]  /*c450*/  FMNMX.FTZ R130, R71, R130, !PT ;  /* 0x0000008247827209 */ /* 0x004fca0007810000 */
[----:B------:R-:W1:Y:S01]  /*c460*/  SHFL.BFLY PT, R131, R130, 0x2, 0x1f ;  /* 0x0c401f0082837f89 */ /* 0x000e6200000e0000 */
[----:B------:R-:W-:Y:S02]  /*c470*/  WARPGROUP.DEPBAR.LE gsb0, 0x0 ;  /* 0x00008000000079c5 */ /* 0x000fe40000010000 */
[----:B------:R-:W-:Y:S01]  /*c480*/  WARPGROUP.ARRIVE ;  /* 0x00000000000079c5 */ /* 0x000fe20000000000 */
[----:B0-----:R-:W-:-:S05]  /*c490*/  FMNMX.FTZ R129, R10, R9, !PT ;  /* 0x000000090a817209 */ /* 0x001fca0007810000 */
[----:B------:R-:W-:Y:S01]  /*c4a0*/  QGMMA.64x64x32.F32.E4M3.E4M3 R24, R144, gdesc[UR4], R24, gsb0 ;  /* 0x00e0000490187df3 */ /* 0x000fe20008000818 */
[----:B------:R-:W-:Y:S01]  /*c4b0*/  UIADD3 UR6, UR10, 0x180, URZ ;  /* 0x000001800a067890 */ /* 0x000fe2000fffe03f */
[----:B------:R-:W0:Y:S01]  /*c4c0*/  SHFL.BFLY PT, R132, R129, 0x1, 0x1f ;  /* 0x0c201f0081847f89 */ /* 0x000e2200000e0000 */
[----:B------:R-:W-:Y:S01]  /*c4d0*/  UMOV UR7, 0xc0000010 ;  /* 0xc000001000077882 */ /* 0x000fe20000000000 */
[----:B-1----:R-:W-:-:S05]  /*c4e0*/  FMNMX.FTZ R131, R130, R131, !PT ;  /* 0x0000008382837209 */ /* 0x002fca0007810000 */
[----:B------:R-:W1:Y:S01]  /*c4f0*/  SHFL.BFLY PT, R134, R131, 0x1, 0x1f ;  /* 0x0c201f0083867f89 */ /* 0x000e6200000e0000 */
[----:B0-----:R-:W-:Y:S01]  /*c500*/  FMNMX.FTZ R10, R129, R132, !PT ;  /* 0x00000084810a7209 */ /* 0x001fe20007810000 */
[----:B------:R-:W-:-:S04]  /*c510*/  IMAD.U32 R129, RZ, RZ, UR21 ;  /* 0x00000015ff817e24 */ /* 0x000fc8000f8e00ff */
[C---:B------:R-:W-:Y:S01]  /*c520*/  FADD.FTZ R7, -R10.reuse, R7 ;  /* 0x000000070a077221 */ /* 0x040fe20000010100 */
[----:B------:R-:W-:-:S03]  /*c530*/  FFMA.FTZ R129, R10, R129, -8 ;  /* 0xc10000000a817423 */ /* 0x000fc60000010081 */
[----:B------:R-:W-:Y:S01]  /*c540*/  FMUL.FTZ R130, R7, UR21 ;  /* 0x0000001507827c20 */ /* 0x000fe20008410000 */
[----:B------:R-:W-:-:S01]  /*c550*/  FFMA.FTZ R20, R20, UR21, -R129 ;  /* 0x0000001514147c23 */ /* 0x000fc20008010881 */
[--C-:B------:R-:W-:Y:S01]  /*c560*/  FFMA.FTZ R122, R122, UR21, -R129.reuse ;  /* 0x000000157a7a7c23 */ /* 0x100fe20008010881 */
[----:B------:R-:W-:-:S01]  /*c570*/  FFMA.FTZ R126, R126, UR21, -R129 ;  /* 0x000000157e7e7c23 */ /* 0x000fc20008010881 */
[--C-:B------:R-:W-:Y:S01]  /*c580*/  FFMA.FTZ R104, R104, UR21, -R129.reuse ;  /* 0x0000001568687c23 */ /* 0x100fe20008010881 */
[----:B------:R-:W-:-:S01]  /*c590*/  FFMA.FTZ R105, R105, UR21, -R129 ;  /* 0x0000001569697c23 */ /* 0x000fc20008010881 */
[--C-:B------:R-:W-:Y:S01]  /*c5a0*/  FFMA.FTZ R108, R108, UR21, -R129.reuse ;  /* 0x000000156c6c7c23 */ /* 0x100fe20008010881 */
[----:B-1----:R-:W-:Y:S01]  /*c5b0*/  FMNMX.FTZ R9, R131, R134, !PT ;  /* 0x0000008683097209 */ /* 0x002fe20007810000 */
[--C-:B------:R-:W-:Y:S01]  /*c5c0*/  FFMA.FTZ R131, R12, UR21, -R129.reuse ;  /* 0x000000150c837c23 */ /* 0x100fe20008010881 */
[----:B------:R-:W-:-:S01]  /*c5d0*/  FFMA.FTZ R12, R11, UR21, -R129 ;  /* 0x000000150b0c7c23 */ /* 0x000fc20008010881 */
[--C-:B------:R-:W-:Y:S01]  /*c5e0*/  FFMA.FTZ R11, R15, UR21, -R129.reuse ;  /* 0x000000150f0b7c23 */ /* 0x100fe20008010881 */
[----:B------:R-:W-:-:S01]  /*c5f0*/  FFMA.FTZ R15, R121, UR21, -R129 ;  /* 0x00000015790f7c23 */ /* 0x000fc20008010881 */
[----:B------:R-:W-:Y:S01]  /*c600*/  FADD.FTZ R7, -R9, R8 ;  /* 0x0000000809077221 */ /* 0x000fe20000010100 */
[----:B------:R-:W-:-:S01]  /*c610*/  FFMA.FTZ R121, R125, UR21, -R129 ;  /* 0x000000157d797c23 */ /* 0x000fc20008010881 */
        /* <DEDUP_REMOVED lines=28> */
[----:B------:R-:W-:-:S02]  /*c7e0*/  WARPGROUP.DEPBAR.LE gsb0, 0x0 ;  /* 0x00008000000079c5 */ /* 0x000fc40000010000 */
[----:B------:R-:W-:Y:S01]  /*c7f0*/  WARPGROUP.ARRIVE ;  /* 0x00000000000079c5 */ /* 0x000fe20000000000 */
[--C-:B------:R-:W-:Y:S01]  /*c800*/  FFMA.FTZ R101, R101, UR21, -R129.reuse ;  /* 0x0000001565657c23 */ /* 0x100fe20008010881 */
[----:B------:R-:W1:Y:S01]  /*c810*/  MUFU.EX2 R12, R12 ;  /* 0x0000000c000c7308 */ /* 0x000e620000000800 */
[----:B------:R-:W-:-:S01]  /*c820*/  FFMA.FTZ R72, R72, UR21, -R129 ;  /* 0x0000001548487c23 */ /* 0x000fc20008010881 */
[--C-:B------:R-:W-:Y:S01]  /*c830*/  FFMA.FTZ R73, R73, UR21, -R129.reuse ;  /* 0x0000001549497c23 */ /* 0x100fe20008010881 */
[----:B------:R-:W-:-:S01]  /*c840*/  FFMA.FTZ R76, R76, UR21, -R129 ;  /* 0x000000154c4c7c23 */ /* 0x000fc20008010881 */
[----:B------:R-:W-:Y:S01]  /*c850*/  QGMMA.64x64x32.F32.E4M3.E4M3 R24, R140, gdesc[UR4], R24, gsb0 ;  /* 0x00e000048c187df3 */ /* 0x000fe20008000818 */
        /* <DEDUP_REMOVED lines=38> */
[----:B------:R-:W-:Y:S01]  /*cac0*/  UIADD3 UR6, UR10, 0x200, URZ ;  /* 0x000002000a067890 */ /* 0x000fe2000fffe03f */
[--C-:B------:R-:W-:Y:S01]  /*cad0*/  FFMA.FTZ R103, R103, UR21, -R125.reuse ;  /* 0x0000001567677c23 */ /* 0x100fe2000801087d */
[----:B------:R-:W-:-:S01]  /*cae0*/  FFMA.FTZ R74, R74, UR21, -R125 ;  /* 0x000000154a4a7c23 */ /* 0x000fc2000801087d */
[----:B------:R-:W-:Y:S01]  /*caf0*/  UMOV UR7, 0xc0000010 ;  /* 0xc000001000077882 */ /* 0x000fe20000000000 */
        /* <DEDUP_REMOVED lines=20> */
[----:B------:R-:W-:-:S05]  /*cc40*/  FFMA.FTZ R71, R71, UR21, -R125 ;  /* 0x0000001547477c23 */ /* 0x000fca000801087d */
[----:B------:R-:W1:Y:S01]  /*cc50*/  MUFU.EX2 R123, R123 ;  /* 0x0000007b007b7308 */ /* 0x000e620000000800 */
[----:B--2---:R-:W-:-:S07]  /*cc60*/  FADD.FTZ R4, R120, R5 ;  /* 0x0000000578047221 */ /* 0x004fce0000010000 */
[----:B------:R-:W2:Y:S01]  /*cc70*/  MUFU.EX2 R121, R121 ;  /* 0x0000007900797308 */ /* 0x000ea20000000800 */
[----:B0-----:R-:W-:-:S01]  /*cc80*/  FADD.FTZ R128, R122, R129 ;  /* 0x000000817a807221 */ /* 0x001fc20000010000 */
[----:B------:R-:W-:Y:S02]  /*cc90*/  WARPGROUP.DEPBAR.LE gsb0, 0x0 ;  /* 0x00008000000079c5 */ /* 0x000fe40000010000 */
[----:B------:R-:W-:-:S04]  /*cca0*/  WARPGROUP.ARRIVE ;  /* 0x00000000000079c5 */ /* 0x000fc80000000000 */
[----:B------:R-:W0:Y:S01]  /*ccb0*/  MUFU.EX2 R124, R124 ;  /* 0x0000007c007c7308 */ /* 0x000e220000000800 */
[----:B-1----:R-:W-:-:S01]  /*ccc0*/  FADD.FTZ R5, R123, R4 ;  /* 0x000000047b057221 */ /* 0x002fc20000010000 */
[----:B------:R-:W-:Y:S06]  /*ccd0*/  QGMMA.64x64x32.F32.E4M3.E4M3 R24, R136, gdesc[UR4], R24, gsb0 ;  /* 0x00e0000488187df3 */ /* 0x000fec0008000818 */
        /* <DEDUP_REMOVED lines=20> */
[----:B------:R-:W-:-:S06]  /*ce20*/  WARPGROUP.DEPBAR.LE gsb0, 0x0 ;  /* 0x00008000000079c5 */ /* 0x000fcc0000010000 */
        /* <DEDUP_REMOVED lines=82> */
[----:B------:R-:W-:-:S04]  /*d350*/  IMAD.U32 R4, RZ, RZ, UR22 ;  /* 0x00000016ff047e24 */ /* 0x000fc8000f8e00ff */
[----:B------:R-:W-:Y:S02]  /*d360*/  @!P1 VIADD R4, R4, 0x13240 ;  /* 0x0001324004049836 */ /* 0x000fe40000000000 */
[----:B------:R-:W1:Y:S01]  /*d370*/  MUFU.EX2 R58, R58 ;  /* 0x0000003a003a7308 */ /* 0x000e620000000800 */
[----:B--2---:R-:W-:-:S02]  /*d380*/  FADD.FTZ R129, R87, R128 ;  /* 0x0000008057817221 */ /* 0x004fc40000010000 */
[----:B------:R-:W-:-:S04]  /*d390*/  @!P1 PRMT R4, RZ, 0x654, R4 ;  /* 0x00000654ff049816 */ /* 0x000fc80000000004 */
[----:B------:R2:W-:Y:S01]  /*d3a0*/  @!P1 SYNCS.ARRIVE.TRANS64.RED.A1T0 RZ, [R4+URZ], RZ ;  /* 0x000000ff04ff99a7 */ /* 0x0005e2000810043f */
        /* <DEDUP_REMOVED lines=28> */
[----:B--2---:R-:W-:-:S03]  /*d570*/  FADD.FTZ R5, R69, R4 ;  /* 0x0000000445057221 */ /* 0x004fc60000010000 */
[----:B0-----:R-:W-:Y:S01]  /*d580*/  FADD.FTZ R4, R71, R128 ;  /* 0x0000008047047221 */ /* 0x001fe20000010000 */
[----:B------:R-:W-:Y:S06]  /*d590*/  @!P0 BRA `(.L_x_689) ;  /* 0x0000000000048947 */ /* 0x000fec0003800000 */
[----:B------:R-:W-:Y:S01]  /*d5a0*/  BPT.TRAP 0x1 ;  /* 0x000000040000795c */ /* 0x000fe20000300000 */
.L_x_689:
        /* <DEDUP_REMOVED lines=80> */
[----:B------:R-:W-:Y:S01]  /*dab0*/  F2FP.SATFINITE.E4M3.F32.PACK_AB_MERGE_C R139, R67, R66, R70 ;  /* 0x00000042438b723e */ /* 0x000fe20004807046 */
[----:B------:R-:W-:Y:S06]  /*dac0*/  @P1 BRA `(.L_x_690) ;  /* 0xffffffd000f81947 */ /* 0x000fec000383ffff */
.L_x_680:
[----:B------:R-:W-:-:S13]  /*dad0*/  ISETP.GE.AND P1, PT, R3, UR43, PT ;  /* 0x0000002b03007c0c */ /* 0x000fda000bf26270 */
[----:B------:R-:W-:Y:S05]  /*dae0*/  @!P1 BRA `(.L_x_691) ;  /* 0x0000004800509947 */ /* 0x000fea0003800000 */
[----:B------:R-:W-:Y:S01]  /*daf0*/  IMAD.MOV.U32 R8, RZ, RZ, R9 ;  /* 0x000000ffff087224 */ /* 0x000fe200078e0009 */
[----:B------:R-:W-:Y:S01]  /*db00*/  UMOV UR26, UR37 ;  /* 0x00000025001a7c82 */ /* 0x000fe20008000000 */
[----:B------:R-:W-:Y:S01]  /*db10*/  IMAD.MOV.U32 R7, RZ, RZ, R10 ;  /* 0x000000ffff077224 */ /* 0x000fe200078e000a */
[----:B------:R-:W-:Y:S01]  /*db20*/  UMOV UR25, UR39 ;  /* 0x0000002700197c82 */ /* 0x000fe20008000000 */
[----:B------:R-:W-:Y:S01]  /*db30*/  ULDC UR22, c[0x0][0x9e4] ;  /* 0x0002790000167ab9 */ /* 0x000fe20000000800 */
[----:B------:R-:W-:Y:S01]  /*db40*/  ULDC UR24, c[0x0][0x288] ;  /* 0x0000a20000187ab9 */ /* 0x000fe20000000800 */
[----:B------:R-:W-:Y:S01]  /*db50*/  ULDC UR21, c[0x0][0x988] ;  /* 0x0002620000157ab9 */ /* 0x000fe20000000800 */
[----:B------:R-:W-:-:S05]  /*db60*/  ULDC UR23, c[0x0][0x9e0] ;  /* 0x0002780000177ab9 */ /* 0x000fca0000000800 */
.L_x_709:
[----:B------:R-:W-:-:S04]  /*db70*/  UIADD3 UR39, UR25, 0x1, URZ ;  /* 0x0000000119277890 */ /* 0x000fc8000fffe03f */
[----:B------:R-:W-:-:S04]  /*db80*/  UISETP.NE.AND UP2, UPT, UR39, 0x2, UPT ;  /* 0x000000022700788c */ /* 0x000fc8000bf45270 */
[----:B------:R-:W-:Y:S02]  /*db90*/  USEL UR37, URZ, 0x1, UP2 ;  /* 0x000000013f257887 */ /* 0x000fe40009000000 */
[----:B------:R-:W-:Y:S02]  /*dba0*/  USEL UR39, UR39, URZ, UP2 ;  /* 0x0000003f27277287 */ /* 0x000fe40009000000 */
[----:B------:R-:W-:Y:S01]  /*dbb0*/  ULOP3.LUT UR37, UR26, UR37, URZ, 0x3c, !UPT ;  /* 0x000000251a257292 */ /* 0x000fe2000f8e3c3f */
[----:B------:R-:W-:Y:S11]  /*dbc0*/  @!P0 BRA `(.L_x_692) ;  /* 0x0000000000048947 */ /* 0x000ff60003800000 */
[----:B------:R-:W-:Y:S01]  /*dbd0*/  BPT.TRAP 0x1 ;  /* 0x000000040000795c */ /* 0x000fe20000300000 */
.L_x_692:
[----:B------:R-:W-:Y:S01]  /*dbe0*/  ULEA UR6, UR39, UR45, 0x3 ;  /* 0x0000002d27067291 */ /* 0x000fe2000f8e183f */
[----:B------:R-:W-:-:S05]  /*dbf0*/  IMAD.U32 R9, RZ, RZ, UR37 ;  /* 0x00000025ff097e24 */ /* 0x000fca000f8e00ff */
[----:B------:R-:W-:-:S04]  /*dc00*/  SHF.L.U32 R9, R9, 0x1f, RZ ;  /* 0x0000001f09097819 */ /* 0x000fc800000006ff */
[----:B------:R0:W1:Y:S01]  /*dc10*/  SYNCS.PHASECHK.TRANS64.TRYWAIT P1, [UR6+0x13230], R9 ;  /* 0x01323009ff0075a7 */ /* 0x0000620008020146 */
[----:B------:R-:W-:Y:S05]  /*dc20*/  @!P0 BRA `(.L_x_693) ;  /* 0x0000000000048947 */ /* 0x000fea0003800000 */
[----:B------:R-:W-:Y:S01]  /*dc30*/  BPT.TRAP 0x1 ;  /* 0x000000040000795c */ /* 0x000fe20000300000 */
.L_x_693:
[----:B-1----:R-:W-:Y:S05]  /*dc40*/  @P1 BRA `(.L_x_694) ;  /* 0x0000000000081947 */ /* 0x002fea0003800000 */
[----:B------:R-:W1:Y:S02]  /*dc50*/  SYNCS.PHASECHK.TRANS64.TRYWAIT P1, [UR6+0x13230], R9 ;  /* 0x01323009ff0075a7 */ /* 0x000e640008020146 */
[----:B-1----:R-:W-:Y:S05]  /*dc60*/  @!P1 BRA `(.L_x_695) ;  /* 0x000000a4006c9947 */ /* 0x002fea0003800000 */
.L_x_694:
        /* <DEDUP_REMOVED lines=64> */
.L_x_696:
[----:B------:R-:W-:Y:S01]  /*e070*/  ULEA UR11, UR25, UR45, 0x3 ;  /* 0x0000002d190b7291 */ /* 0x000fe2000f8e183f */
[----:B01----:R-:W-:-:S05]  /*e080*/  IMAD.U32 R9, RZ, RZ, UR26 ;  /* 0x0000001aff097e24 */ /* 0x003fca000f8e00ff */
[----:B------:R-:W-:-:S04]  /*e090*/  SHF.L.U32 R9, R9, 0x1f, RZ ;  /* 0x0000001f09097819 */ /* 0x000fc800000006ff */
[----:B------:R0:W1:Y:S01]  /*e0a0*/  SYNCS.PHASECHK.TRANS64.TRYWAIT P1, [UR11+0x13250], R9 ;  /* 0x01325009ff0075a7 */ /* 0x000062000802014b */
[----:B------:R-:W-:Y:S05]  /*e0b0*/  @!P0 BRA `(.L_x_697) ;  /* 0x0000000000048947 */ /* 0x000fea0003800000 */
[----:B------:R-:W-:Y:S01]  /*e0c0*/  BPT.TRAP 0x1 ;  /* 0x000000040000795c */ /* 0x000fe20000300000 */
.L_x_697:
        /* <DEDUP_REMOVED lines=42> */
.L_x_698:
        /* <DEDUP_REMOVED lines=10> */
[C---:B------:R-:W-:Y:S01]  /*e410*/  FMUL.FTZ R112, R0.reuse, R113 ;  /* 0x0000007100707220 */ /* 0x040fe20000410000 */
[----:B------:R-:W-:Y:S01]  /*e420*/  PLOP3.LUT P1, PT, PT, PT, UP0, 0x80, 0x0 ;  /* 0x000000000000781c */ /* 0x000fe20003f2f008 */
[----:B------:R-:W-:Y:S01]  /*e430*/  ULOP3.LUT UR6, UR6, 0x10000, URZ, 0xfc, !UPT ;  /* 0x0001000006067892 */ /* 0x000fe2000f8efc3f */
[C---:B------:R-:W-:Y:S01]  /*e440*/  FMUL.FTZ R113, R0.reuse, R114 ;  /* 0x0000007200717220 */ /* 0x040fe20000410000 */
[C---:B------:R-:W-:Y:S01]  /*e450*/  FMUL.FTZ R114, R0.reuse, R115 ;  /* 0x0000007300727220 */ /* 0x040fe20000410000 */
[C---:B------:R-:W-:Y:S01]  /*e460*/  FMUL.FTZ R115, R0.reuse, R116 ;  /* 0x0000007400737220 */ /* 0x040fe20000410000 */
[----:B------:R-:W-:Y:S01]  /*e470*/  UIMAD UR10, UR25, 0x280, UR6 ;  /* 0x00000280190a78a4 */ /* 0x000fe2000f8e0206 */
[C---:B------:R-:W-:Y:S01]  /*e480*/  FMUL.FTZ R116, R0.reuse, R117 ;  /* 0x0000007500747220 */ /* 0x040fe20000410000 */
[C---:B------:R-:W-:Y:S01]  /*e490*/  FMUL.FTZ R117, R0.reuse, R118 ;  /* 0x0000007600757220 */ /* 0x040fe20000410000 */
[----:B------:R-:W-:Y:S01]  /*e4a0*/  PLOP3.LUT P2, PT, PT, PT, UP0, 0x80, 0x0 ;  /* 0x000000000000781c */ /* 0x000fe20003f4f008 */
[C---:B------:R-:W-:Y:S01]  /*e4b0*/  FMUL.FTZ R118, R0.reuse, R119 ;  /* 0x0000007700767220 */ /* 0x040fe20000410000 */
[----:B------:R-:W-:Y:S01]  /*e4c0*/  LOP3.LUT P3, RZ, R23, 0x7f, RZ, 0xc0, !PT ;  /* 0x0000007f17ff7812 */ /* 0x000fe2000786c0ff */
[C---:B------:R-:W-:Y:S01]  /*e4d0*/  FMUL.FTZ R119, R0.reuse, R77 ;  /* 0x0000004d00777220 */ /* 0x040fe20000410000 */
[----:B------:R-:W-:Y:S01]  /*e4e0*/  UMOV UR6, UR10 ;  /* 0x0000000a00067c82 */ /* 0x000fe20008000000 */
[----:B01----:R0:W1:Y:S01]  /*e4f0*/  MUFU.TANH R9, R128 ;  /* 0x0000008000097308 */ /* 0x0030620000002400 */
[----:B------:R-:W-:Y:S01]  /*e500*/  QGMMA.64x64x32.F32.E4M3.E4M3 R24, R152, gdesc[UR4], R24, gsb0 ;  /* 0x00e0000498187df3 */ /* 0x000fe20008000818 */
[----:B------:R-:W-:Y:S01]  /*e510*/  UIADD3 UR6, UR10, 0x80, URZ ;  /* 0x000000800a067890 */ /* 0x000fe2000fffe03f */
[C---:B------:R-:W-:Y:S01]  /*e520*/  FMUL.FTZ R77, R0.reuse, R78 ;  /* 0x0000004e004d7220 */ /* 0x040fe20000410000 */
[----:B------:R-:W-:Y:S01]  /*e530*/  UMOV UR7, 0xc0000010 ;  /* 0xc000001000077882 */ /* 0x000fe20000000000 */
[----:B------:R-:W-:Y:S01]  /*e540*/  FMUL.FTZ R78, R0, R79 ;  /* 0x0000004f004e7220 */ /* 0x000fe20000410000 */
[----:B------:R-:W-:-:S02]  /*e550*/  VIADD R132, R19, UR40 ;  /* 0x0000002813847c36 */ /* 0x000fc40008000000 */
[C---:B------:R-:W-:Y:S01]  /*e560*/  FMUL.FTZ R79, R0.reuse, R82 ;  /* 0x00000052004f7220 */ /* 0x040fe20000410000 */
[C---:B------:R-:W-:Y:S01]  /*e570*/  FMUL.FTZ R82, R0.reuse, R84 ;  /* 0x0000005400527220 */ /* 0x040fe20000410000 */
[C---:B0-----:R-:W-:Y:S01]  /*e580*/  FMUL.FTZ R128, R0.reuse, R80 ;  /* 0x0000005000807220 */ /* 0x041fe20000410000 */
[C---:B------:R-:W-:Y:S01]  /*e590*/  FMUL.FTZ R80, R0.reuse, R83 ;  /* 0x0000005300507220 */ /* 0x040fe20000410000 */
[C---:B------:R-:W-:Y:S01]  /*e5a0*/  FMUL.FTZ R83, R0.reuse, R86 ;  /* 0x0000005600537220 */ /* 0x040fe20000410000 */
[C---:B------:R-:W-:Y:S01]  /*e5b0*/  FMUL.FTZ R84, R0.reuse, R87 ;  /* 0x0000005700547220 */ /* 0x040fe20000410000 */
[C---:B------:R-:W-:Y:S01]  /*e5c0*/  FMUL.FTZ R86, R0.reuse, R56 ;  /* 0x0000003800567220 */ /* 0x040fe20000410000 */
[C---:B------:R-:W-:Y:S01]  /*e5d0*/  FMUL.FTZ R87, R0.reuse, R57 ;  /* 0x0000003900577220 */ /* 0x040fe20000410000 */
[----:B------:R-:W-:Y:S02]  /*e5e0*/  IMAD.U32 R57, RZ, RZ, UR39 ;  /* 0x00000027ff397e24 */ /* 0x000fe4000f8e00ff */
[----:B------:R-:W-:Y:S01]  /*e5f0*/  FMUL.FTZ R133, R0, R69 ;  /* 0x0000004500857220 */ /* 0x000fe20000410000 */
[----:B------:R-:W-:-:S02]  /*e600*/  IMAD R69, R3, -0xa0, RZ ;  /* 0xffffff6003457824 */ /* 0x000fc400078e02ff */
        /* <DEDUP_REMOVED lines=94> */
[----:B------:R-:W0:Y:S01]  /*ebf0*/  MUFU.TANH R128, R128 ;  /* 0x0000008000807308 */ /* 0x000e220000002400 */
[----:B------:R-:W-:Y:S02]  /*ec00*/  @P2 SHF.R.U32.HI R132, RZ, UR6, R56 ;  /* 0x00000006ff842c19 */ /* 0x000fe40008011638 */
[----:B------:R-:W-:Y:S01]  /*ec10*/  @!P3 LEA R56, R57, UR45, 0x3 ;  /* 0x0000002d3938bc11 */ /* 0x000fe2000f8e18ff */
[----:B------:R-:W-:-:S04]  /*ec20*/  VIADD R57, R69, 0x1 ;  /* 0x0000000145397836 */ /* 0x000fc80000000000 */
[----:B------:R-:W0:Y:S01]  /*ec30*/  MUFU.TANH R81, R81 ;  /* 0x0000005100517308 */ /* 0x000e220000002400 */
[----:B------:R-:W-:-:S05]  /*ec40*/  @!P3 VIADD R56, R56, 0x13240 ;  /* 0x000132403838b836 */ /* 0x000fca0000000000 */
[----:B------:R-:W-:Y:S02]  /*ec50*/  @!P3 PRMT R56, RZ, 0x654, R56 ;  /* 0x00000654ff38b816 */ /* 0x000fe40000000038 */
        /* <DEDUP_REMOVED lines=8> */
[----:B------:R-:W5:Y:S01]  /*ece0*/  SHFL.IDX PT, R136, R132, RZ, 0x1c1f ;  /* 0x001c1fff84887589 */ /* 0x000f6200000e0000 */
[----:B------:R1:W-:Y:S04]  /*ecf0*/  @!P3 SYNCS.ARRIVE.TRANS64.RED.A1T0 RZ, [R56+URZ], RZ ;  /* 0x000000ff38ffb9a7 */ /* 0x0003e8000810043f */
[----:B------:R-:W0:Y:S01]  /*ed00*/  MUFU.TANH R87, R87 ;  /* 0x0000005700577308 */ /* 0x000e220000002400 */
[----:B-1----:R-:W-:-:S07]  /*ed10*/  IMAD R56, R18, -0x2, R57 ;  /* 0xfffffffe12387824 */ /* 0x002fce00078e0239 */
[----:B------:R-:W1:Y:S01]  /*ed20*/  MUFU.TANH R58, R58 ;  /* 0x0000003a003a7308 */ /* 0x000e620000002400 */
[C---:B------:R-:W-:Y:S01]  /*ed30*/  VIADD R67, R56.reuse, 0xffffffff ;  /* 0xffffffff38437836 */ /* 0x040fe20000000000 */
[----:B------:R-:W-:-:S06]  /*ed40*/  IADD3 R134, R56, -UR24, R17 ;  /* 0x8000001838867c10 */ /* 0x000fcc000fffe011 */
[----:B------:R-:W0:Y:S01]  /*ed50*/  MUFU.TANH R59, R59 ;  /* 0x0000003b003b7308 */ /* 0x000e220000002400 */
[C---:B------:R-:W-:Y:S02]  /*ed60*/  VIADD R135, R134.reuse, UR23 ;  /* 0x0000001786877c36 */ /* 0x040fe40008000000 */
[----:B------:R-:W-:Y:S02]  /*ed70*/  VIADD R134, R134, UR20 ;  /* 0x0000001486867c36 */ /* 0x000fe40008000000 */
[----:B-----5:R-:W-:-:S03]  /*ed80*/  IMAD.IADD R71, R135, 0x1, R136 ;  /* 0x0000000187477824 */ /* 0x020fc600078e0288 */
        /* <DEDUP_REMOVED lines=14> */
[----:B------:R-:W-:Y:S01]  /*ee70*/  IADD3 R136, R17, -UR24, R136 ;  /* 0x8000001811887c10 */ /* 0x000fe2000fffe088 */
[----:B------:R-:W-:Y:S03]  /*ee80*/  BSSY B0, `(.L_x_701) ;  /* 0x0000010000007945 */ /* 0x000fe60003800000 */
[----:B------:R-:W-:-:S13]  /*ee90*/  ISETP.GT.AND P1, PT, R136, -0x1, PT ;  /* 0xffffffff8800780c */ /* 0x000fda0003f24270 */
[----:B------:R-:W-:Y:S05]  /*eea0*/  @P1 BRA `(.L_x_702) ;  /* 0x0000000000201947 */ /* 0x000fea0003800000 */
[----:B------:R-:W-:Y:S01]  /*eeb0*/  IMAD.U32 R138, RZ, RZ, UR22 ;  /* 0x00000016ff8a7e24 */ /* 0x000fe2000f8e00ff */
[----:B------:R-:W-:-:S04]  /*eec0*/  LOP3.LUT R137, RZ, R136, RZ, 0x33, !PT ;  /* 0x00000088ff897212 */ /* 0x000fc800078e33ff */
[----:B------:R-:W-:-:S13]  /*eed0*/  ISETP.NE.AND P1, PT, R138, 0x1, PT ;  /* 0x000000018a00780c */ /* 0x000fda0003f25270 */
[----:B------:R-:W1:Y:S02]  /*eee0*/  @P1 LDC.64 R56, c[0x0][0x9e8] ;  /* 0x00027a00ff381b82 */ /* 0x000e640000000a00 */
[----:B-1----:R-:W-:-:S05]  /*eef0*/  @P1 IMAD.HI.U32 R56, R137, R56, RZ ;  /* 0x0000003889381227 */ /* 0x002fca00078e00ff */
[----:B------:R-:W-:-:S04]  /*ef00*/  @P1 SHF.R.U32.HI R137, RZ, R57, R56 ;  /* 0x00000039ff891219 */ /* 0x000fc80000011638 */
[----:B------:R-:W-:Y:S01]  /*ef10*/  LOP3.LUT R136, RZ, R137, RZ, 0x33, !PT ;  /* 0x00000089ff887212 */ /* 0x000fe200078e33ff */
[----:B------:R-:W-:Y:S06]  /*ef20*/  BRA `(.L_x_703) ;  /* 0x0000000000147947 */ /* 0x000fec0003800000 */
.L_x_702:
[----:B------:R-:W-:-:S05]  /*ef30*/  IMAD.U32 R138, RZ, RZ, UR22 ;  /* 0x00000016ff8a7e24 */ /* 0x000fca000f8e00ff */
[----:B------:R-:W-:-:S13]  /*ef40*/  ISETP.NE.AND P1, PT, R138, 0x1, PT ;  /* 0x000000018a00780c */ /* 0x000fda0003f25270 */
[----:B------:R-:W1:Y:S02]  /*ef50*/  @P1 LDC.64 R56, c[0x0][0x9e8] ;  /* 0x00027a00ff381b82 */ /* 0x000e640000000a00 */
[----:B-1----:R-:W-:-:S05]  /*ef60*/  @P1 IMAD.HI.U32 R56, R136, R56, RZ ;  /* 0x0000003888381227 */ /* 0x002fca00078e00ff */
[----:B------:R-:W-:-:S07]  /*ef70*/  @P1 SHF.R.U32.HI R136, RZ, R57, R56 ;  /* 0x00000039ff881219 */ /* 0x000fce0000011638 */
.L_x_703:
[----:B------:R-:W-:Y:S05]  /*ef80*/  BSYNC B0 ;  /* 0x0000000000007941 */ /* 0x000fea0003800000 */
.L_x_701:
[----:B------:R-:W-:-:S05]  /*ef90*/  IMAD R136, R136, R138, R67 ;  /* 0x0000008a88887224 */ /* 0x000fca00078e0243 */
[----:B------:R-:W-:Y:S02]  /*efa0*/  VIADDMNMX R71, R136, R138, R71, PT ;  /* 0x0000008a88477246 */ /* 0x000fe40003800147 */
[----:B------:R-:W-:-:S07]  /*efb0*/  VIMNMX R70, R70, R136, !PT ;  /* 0x0000008846467248 */ /* 0x000fce0007fe0100 */
.L_x_700:
        /* <DEDUP_REMOVED lines=16> */
[----:B------:R-:W-:Y:S02]  /*f0c0*/  FSEL R56, R14, -INF , !P3 ;  /* 0xff8000000e387808 */ /* 0x000fe40005800000 */
        /* <DEDUP_REMOVED lines=40> */
[----:B0-----:R-:W-:Y:S02]  /*f350*/  FSEL R107, R107, -INF , !P2 ;  /* 0xff8000006b6b7808 */ /* 0x001fe40005000000 */
        /* <DEDUP_REMOVED lines=177> */
[----:B------:R-:W-:Y:S01]  /*fe70*/  IADD3 R10, R17, -UR24, R10 ;  /* 0x80000018110a7c10 */ /* 0x000fe2000fffe00a */
        /* <DEDUP_REMOVED lines=11> */
.L_x_706:
[----:B------:R-:W-:-:S05]  /*ff30*/  IMAD.U32 R70, RZ, RZ, UR22 ;  /* 0x00000016ff467e24 */ /* 0x000fca000f8e00ff */
[----:B------:R-:W-:-:S13]  /*ff40*/  ISETP.NE.AND P6, PT, R70, 0x1, PT ;  /* 0x000000014600780c */ /* 0x000fda0003fc5270 */
[----:B------:R-:W0:Y:S02]  /*ff50*/  @P6 LDC.64 R14, c[0x0][0x9e8] ;  /* 0x00027a00ff0e6b82 */ /* 0x000e240000000a00 */
[----:B0-----:R-:W-:-:S05]  /*ff60*/  @P6 IMAD.HI.U32 R14, R10, R14, RZ ;  /* 0x0000000e0a0e6227 */ /* 0x001fca00078e00ff */
[----:B------:R-:W-:-:S07]  /*ff70*/  @P6 SHF.R.U32.HI R10, RZ, R15, R14 ;  /* 0x0000000fff0a6219 */ /* 0x000fce000001160e */
.L_x_707:
[----:B------:R-:W-:Y:S05]  /*ff80*/  BSYNC B0 ;  /* 0x0000000000007941 */ /* 0x000fea0003800000 */
.L_x_705:
[----:B------:R-:W-:-:S05]  /*ff90*/  IMAD R10, R10, R70, R67 ;  /* 0x000000460a0a7224 */ /* 0x000fca00078e0243 */
[----:B------:R-:W-:Y:S02]  /*ffa0*/  VIADDMNMX R135, R10, R70, R135, PT ;  /* 0x000000460a877246 */ /* 0x000fe40003800187 */
[----:B------:R-:W-:-:S07]  /*ffb0*/  VIMNMX R134, R134, R10, !PT ;  /* 0x0000000a86867248 */ /* 0x000fce0007fe0100 */
.L_x_704:
[----:B------:R-:W-:Y:S01]  /*ffc0*/  ISETP.GT.AND P1, PT, R134, 0x1, !P1 ;  /* 0x000000018600780c */ /* 0x000fe20004f24270 */
[----:B------:R-:W-:Y:S01]  /*ffd0*/  IMAD.U32 R67, RZ, RZ, UR21 ;  /* 0x00000015ff437e24 */ /* 0x000fe2000f8e00ff */
[----:B------:R-:W-:Y:S02]  /*ffe0*/  LOP3.LUT P6, RZ, R16, 0x8000000, RZ, 0xc0, !PT ;  /* 0x0800000010ff7812 */ /* 0x000fe400078cc0ff */
[----:B------:R-:W-:Y:S02]  /*fff0*/  ISETP.LT.OR P1, PT, R135, 0x2, P1 ;  /* 0x000000028700780c */ /* 0x000fe40000f21670 */
[----:B------:R-:W-:Y:S02]  /*10000*/  ISETP.GT.AND P2, PT, R134, 0x89, !P2 ;  /* 0x000000898600780c */ /* 0x000fe40005744270 */
        /* <DEDUP_REMOVED lines=10> */
[C---:B------:R-:W-:Y:S02]  /*100b0*/  ISETP.GT.AND P1, PT, R134.reuse, 0x9, !P1 ;  /* 0x000000098600780c */ /* 0x040fe40004f24270 */
[C---:B------:R-:W-:Y:S02]  /*100c0*/  ISETP.LT.OR P3, PT, R135.reuse, 0x91, P3 ;  /* 0x000000918700780c */ /* 0x040fe40001f61670 */
[----:B------:R-:W-:Y:S02]  /*100d0*/  ISETP.LT.OR P1, PT, R135, 0xa, P1 ;  /* 0x0000000a8700780c */ /* 0x000fe40000f21670 */
[----:B------:R-:W-:-:S02]  /*100e0*/  ISETP.GT.AND P5, PT, R134, 0x98, !P5 ;  /* 0x000000988600780c */ /* 0x000fc40006fa4270 */
[----:B------:R-:W-:Y:S02]  /*100f0*/  FSEL R21, R21, -INF , !P1 ;  /* 0xff80000015157808 */ /* 0x000fe40004800000 */
[----:B------:R-:W-:Y:S02]  /*10100*/  LOP3.LUT P1, RZ, R16, 0x8, RZ, 0xc0, !PT ;  /* 0x0000000810ff7812 */ /* 0x000fe4000782c0ff */
[----:B------:R-:W-:Y:S02]  /*10110*/  ISETP.LT.OR P4, PT, R135, 0x92, P4 ;  /* 0x000000928700780c */ /* 0x000fe40002781670 */
[----:B------:R-:W-:Y:S02]  /*10120*/  ISETP.GT.AND P1, PT, R134, 0x10, !P1 ;  /* 0x000000108600780c */ /* 0x000fe40004f24270 */
[----:B------:R-:W-:Y:S02]  /*10130*/  FSEL R63, R63, -INF , !P3 ;  /* 0xff8000003f3f7808 */ /* 0x000fe40005800000 */
[----:B------:R-:W-:-:S02]  /*10140*/  ISETP.LT.OR P1, PT, R135, 0x11, P1 ;  /* 0x000000118700780c */ /* 0x000fc40000f21670 */
[----:B------:R-:W-:Y:S02]  /*10150*/  ISETP.LT.OR P5, PT, R135, 0x99, P5 ;  /* 0x000000998700780c */ /* 0x000fe40002fa1670 */
[----:B------:R-:W-:Y:S02]  /*10160*/  FSEL R122, R122, -INF , !P1 ;  /* 0xff8000007a7a7808 */ /* 0x000fe40004800000 */
[----:B------:R-:W-:Y:S02]  /*10170*/  LOP3.LUT P1, RZ, R16, 0x10, RZ, 0xc0, !PT ;  /* 0x0000001010ff7812 */ /* 0x000fe4000782c0ff */
[----:B------:R-:W-:Y:S02]  /*10180*/  FSEL R65, R65, -INF , !P5 ;  /* 0xff80000041417808 */ /* 0x000fe40006800000 */
        /* <DEDUP_REMOVED lines=116> */
[----:B------:R-:W-:Y:S01]  /*108d0*/  LOP3.LUT P6, RZ, R16, 0x20, RZ, 0xc0, !PT ;  /* 0x0000002010ff7812 */ /* 0x000fe200078cc0ff */
[----:B------:R-:W0:Y:S01]  /*108e0*/  SHFL.BFLY PT, R10, R9, 0x2, 0x1f ;  /* 0x0c401f00090a7f89 */ /* 0x000e2200000e0000 */
[----:B------:R-:W-:-:S04]  /*108f0*/  ISETP.LT.OR P1, PT, R135, 0x61, P1 ;  /* 0x000000618700780c */ /* 0x000fc80000f21670 */
[----:B------:R-:W-:Y:S02]  /*10900*/  FSEL R74, R74, -INF , !P1 ;  /* 0xff8000004a4a7808 */ /* 0x000fe40004800000 */
[----:B------:R-:W-:-:S04]  /*10910*/  LOP3.LUT P1, RZ, R16, 0x4000, RZ, 0xc0, !PT ;  /* 0x0000400010ff7812 */ /* 0x000fc8000782c0ff */
[----:B------:R-:W-:-:S04]  /*10920*/  ISETP.GT.AND P1, PT, R134, 0x61, !P1 ;  /* 0x000000618600780c */ /* 0x000fc80004f24270 */
[----:B------:R-:W-:-:S04]  /*10930*/  ISETP.LT.OR P1, PT, R135, 0x62, P1 ;  /* 0x000000628700780c */ /* 0x000fc80000f21670 */
[----:B------:R-:W-:Y:S02]  /*10940*/  FSEL R75, R75, -INF , !P1 ;  /* 0xff8000004b4b7808 */ /* 0x000fe40004800000 */
[----:B------:R-:W-:Y:S02]  /*10950*/  LOP3.LUT P1, RZ, R16, 0x2000, RZ, 0xc0, !PT ;  /* 0x0000200010ff7812 */ /* 0x000fe4000782c0ff */
[----:B0-----:R-:W-:Y:S02]  /*10960*/  FMNMX.FTZ R15, R9, R10, !PT ;  /* 0x0000000a090f7209 */ /* 0x001fe40007810000 */
[----:B------:R-:W-:-:S03]  /*10970*/  ISETP.GT.AND P1, PT, R134, 0x68, !P1 ;  /* 0x000000688600780c */ /* 0x000fc60004f24270 */
        /* <DEDUP_REMOVED lines=10> */
[----:B------:R-:W-:Y:S01]  /*10a20*/  FFMA.FTZ R67, R10, R67, -8 ;  /* 0xc10000000a437423 */ /* 0x000fe20000010043 */
        /* <DEDUP_REMOVED lines=26> */
[----:B------:R-:W-:Y:S02]  /*10bd0*/  ISETP.GT.AND P1, PT, R134, RZ, !P6 ;  /* 0x000000ff8600720c */ /* 0x000fe40007724270 */
        /* <DEDUP_REMOVED lines=23> */
[----:B------:R-:W-:Y:S01]  /*10d50*/  FSEL R76, R64, -INF , !P4 ;  /* 0xff800000404c7808 */ /* 0x000fe20006000000 */
[----:B0-----:R-:W-:-:S01]  /*10d60*/  FFMA.FTZ R121, R115, UR21, -R9 ;  /* 0x0000001573797c23 */ /* 0x001fc20008010809 */
[----:B------:R-:W-:Y:S01]  /*10d70*/  FMNMX.FTZ R124, R122, R107, !PT ;  /* 0x0000006b7a7c7209 */ /* 0x000fe20007810000 */
[----:B------:R-:W-:-:S01]  /*10d80*/  FFMA.FTZ R132, R119, UR21, -R9 ;  /* 0x0000001577847c23 */ /* 0x000fc20008010809 */
[--C-:B------:R-:W-:Y:S01]  /*10d90*/  FFMA.FTZ R134, R128, UR21, -R9.reuse ;  /* 0x0000001580867c23 */ /* 0x100fe20008010809 */
[----:B------:R-:W-:Y:S01]  /*10da0*/  MUFU.EX2 R64, R125 ;  /* 0x0000007d00407308 */ /* 0x000fe20000000800 */
        /* <DEDUP_REMOVED lines=25> */
[----:B------:R-:W-:Y:S01]  /*10f40*/  FFMA.FTZ R133, R133, UR21, -R9 ;  /* 0x0000001585857c23 */ /* 0x000fe20008010809 */
[----:B------:R0:W-:Y:S02]  /*10f50*/  MUFU.EX2 R111, R121 ;  /* 0x00000079006f7308 */ /* 0x0001e40000000800 */
        /* <DEDUP_REMOVED lines=38> */
[----:B------:R1:W-:Y:S02]  /*111c0*/  MUFU.EX2 R115, R132 ;  /* 0x0000008400737308 */ /* 0x0003e40000000800 */
[----:B------:R-:W-:Y:S01]  /*111d0*/  FMNMX.FTZ R119, R65, R124, !PT ;  /* 0x0000007c41777209 */ /* 0x000fe20007810000 */
[--C-:B------:R-:W-:Y:S01]  /*111e0*/  FFMA.FTZ R124, R81, UR21, -R9.reuse ;  /* 0x00000015517c7c23 */ /* 0x100fe20008010809 */
[----:B------:R-:W-:-:S01]  /*111f0*/  FFMA.FTZ R81, R82, UR21, -R9 ;  /* 0x0000001552517c23 */ /* 0x000fc20008010809 */
[--C-:B------:R-:W-:Y:S01]  /*11200*/  FFMA.FTZ R82, R85, UR21, -R9.reuse ;  /* 0x0000001555527c23 */ /* 0x100fe20008010809 */
[----:B0-----:R-:W-:Y:S01]  /*11210*/  FMNMX.FTZ R121, R66, R119, !PT ;  /* 0x0000007742797209 */ /* 0x001fe20007810000 */
[--C-:B------:R-:W-:Y:S01]  /*11220*/  FFMA.FTZ R85, R86, UR21, -R9.reuse ;  /* 0x0000001556557c23 */ /* 0x100fe20008010809 */
[----:B------:R-:W-:-:S01]  /*11230*/  FFMA.FTZ R86, R87, UR21, -R9 ;  /* 0x0000001557567c23 */ /* 0x000fc20008010809 */
[--C-:B------:R-:W-:Y:S01]  /*11240*/  FFMA.FTZ R87, R129, UR21, -R9.reuse ;  /* 0x0000001581577c23 */ /* 0x100fe20008010809 */
[----:B------:R-:W-:Y:S01]  /*11250*/  MUFU.EX2 R112, R112 ;  /* 0x0000007000707308 */ /* 0x000fe20000000800 */
[----:B------:R-:W0:Y:S07]  /*11260*/  SHFL.BFLY PT, R128, R121, 0x2, 0x1f ;  /* 0x0c401f0079807f89 */ /* 0x000e2e00000e0000 */
[----:B------:R-:W-:Y:S08]  /*11270*/  MUFU.EX2 R116, R116 ;  /* 0x0000007400747308 */ /* 0x000ff00000000800 */
[----:B------:R-:W-:Y:S08]  /*11280*/  MUFU.EX2 R88, R88 ;  /* 0x0000005800587308 */ /* 0x000ff00000000800 */
[----:B------:R-:W-:Y:S01]  /*11290*/  MUFU.EX2 R89, R89 ;  /* 0x0000005900597308 */ /* 0x000fe20000000800 */
[----:B0-----:R-:W-:Y:S01]  /*112a0*/  FMNMX.FTZ R125, R121, R128, !PT ;  /* 0x00000080797d7209 */ /* 0x001fe20007810000 */
[--C-:B------:R-:W-:Y:S01]  /*112b0*/  FFMA.FTZ R128, R130, UR21, -R9.reuse ;  /* 0x0000001582807c23 */ /* 0x100fe20008010809 */
[----:B------:R-:W-:-:S01]  /*112c0*/  FFMA.FTZ R121, R131, UR21, -R9 ;  /* 0x0000001583797c23 */ /* 0x000fc20008010809 */
[----:B------:R-:W-:-:S02]  /*112d0*/  FSEL R130, R10, RZ, P1 ;  /* 0x000000ff0a827208 */ /* 0x000fc40000800000 */
[----:B-1----:R-:W0:Y:S02]  /*112e0*/  SHFL.BFLY PT, R132, R125, 0x1, 0x1f ;  /* 0x0c201f007d847f89 */ /* 0x002e2400000e0000 */
[----:B------:R-:W-:Y:S01]  /*112f0*/  MUFU.EX2 R92, R92 ;  /* 0x0000005c005c7308 */ /* 0x000fe20000000800 */
[----:B------:R-:W-:-:S04]  /*11300*/  FADD.FTZ R130, -R130, R7 ;  /* 0x0000000782827221 */ /* 0x000fc80000010100 */
[----:B------:R-:W-:-:S03]  /*11310*/  FMUL.FTZ R7, R130, UR21 ;  /* 0x0000001582077c20 */ /* 0x000fc60008410000 */
[----:B------:R-:W-:Y:S08]  /*11320*/  MUFU.EX2 R93, R93 ;  /* 0x0000005d005d7308 */ /* 0x000ff00000000800 */
[----:B------:R-:W1:Y:S01]  /*11330*/  MUFU.EX2 R7, R7 ;  /* 0x0000000700077308 */ /* 0x000e620000000800 */
[----:B0-----:R-:W-:Y:S01]  /*11340*/  FMNMX.FTZ R9, R125, R132, !PT ;  /* 0x000000847d097209 */ /* 0x001fe20007810000 */
[----:B------:R-:W-:-:S06]  /*11350*/  IMAD.U32 R132, RZ, RZ, UR21 ;  /* 0x00000015ff847e24 */ /* 0x000fcc000f8e00ff */
[----:B------:R-:W-:Y:S01]  /*11360*/  MUFU.EX2 R96, R96 ;  /* 0x0000006000607308 */ /* 0x000fe20000000800 */
[C---:B------:R-:W-:Y:S01]  /*11370*/  FSETP.NEU.FTZ.AND P1, PT, R9.reuse, -INF , PT ;  /* 0xff8000000900780b */ /* 0x040fe20003f3d000 */
[----:B------:R-:W-:-:S03]  /*11380*/  FFMA.FTZ R129, R9, R132, -8 ;  /* 0xc100000009817423 */ /* 0x000fc60000010084 */
[----:B------:R-:W-:Y:S02]  /*11390*/  FSEL R131, R9, RZ, P1 ;  /* 0x000000ff09837208 */ /* 0x000fe40000800000 */
[----:B------:R-:W-:Y:S01]  /*113a0*/  FSEL R129, R129, RZ, P1 ;  /* 0x000000ff81817208 */ /* 0x000fe20000800000 */
[----:B-1----:R-:W-:Y:S01]  /*113b0*/  FFMA.FTZ R132, R7, R5, R70 ;  /* 0x0000000507847223 */ /* 0x002fe20000010046 */
[----:B------:R-:W-:Y:S01]  /*113c0*/  MUFU.EX2 R97, R97 ;  /* 0x0000006100617308 */ /* 0x000fe20000000800 */
[----:B------:R-:W-:-:S02]  /*113d0*/  FADD.FTZ R131, -R131, R8 ;  /* 0x0000000883837221 */ /* 0x000fc40000010100 */
        /* <DEDUP_REMOVED lines=16> */
[----:B------:R-:W-:Y:S01]  /*114e0*/  FMUL.FTZ R94, R131, UR21 ;  /* 0x00000015835e7c20 */ /* 0x000fe20008410000 */
[----:B------:R-:W-:Y:S01]  /*114f0*/  MUFU.EX2 R130, R130 ;  /* 0x0000008200827308 */ /* 0x000fe20000000800 */
[----:B------:R-:W-:-:S01]  /*11500*/  FADD.FTZ R131, R15, R132 ;  /* 0x000000840f837221 */ /* 0x000fc20000010000 */
        /* <DEDUP_REMOVED lines=26> */
[----:B------:R-:W-:-:S04]  /*116b0*/  FFMA.FTZ R66, R66, UR21, -R129 ;  /* 0x0000001542427c23 */ /* 0x000fc80008010881 */
[----:B------:R-:W2:Y:S01]  /*116c0*/  MUFU.EX2 R20, R20 ;  /* 0x0000001400147308 */ /* 0x000ea20000000800 */
[----:B0-----:R-:W-:-:S04]  /*116d0*/  FFMA.FTZ R5, R94, R4, R11 ;  /* 0x000000045e057223 */ /* 0x001fc8000001000b */
[----:B------:R-:W-:-:S03]  /*116e0*/  FADD.FTZ R4, R130, R5 ;  /* 0x0000000582047221 */ /* 0x000fc60000010000 */
[----:B------:R-:W0:Y:S01]  /*116f0*/  MUFU.EX2 R21, R21 ;  /* 0x0000001500157308 */ /* 0x000e220000000800 */
[----:B-1----:R-:W-:-:S07]  /*11700*/  FADD.FTZ R5, R13, R4 ;  /* 0x000000040d057221 */ /* 0x002fce0000010000 */
[----:B------:R-:W1:Y:S01]  /*11710*/  MUFU.EX2 R122, R122 ;  /* 0x0000007a007a7308 */ /* 0x000e620000000800 */
[----:B--2---:R-:W-:-:S07]  /*11720*/  FADD.FTZ R4, R20, R5 ;  /* 0x0000000514047221 */ /* 0x004fce0000010000 */
[----:B------:R2:W-:Y:S01]  /*11730*/  MUFU.EX2 R8, R118 ;  /* 0x0000007600087308 */ /* 0x0005e20000000800 */
[----:B0-----:R-:W-:-:S07]  /*11740*/  FADD.FTZ R5, R21, R4 ;  /* 0x0000000415057221 */ /* 0x001fce0000010000 */
[----:B------:R-:W0:Y:S01]  /*11750*/  MUFU.EX2 R123, R123 ;  /* 0x0000007b007b7308 */ /* 0x000e220000000800 */
[----:B--2---:R-:W-:-:S01]  /*11760*/  FADD.FTZ R118, R12, R131 ;  /* 0x000000830c767221 */ /* 0x004fc20000010000 */
[----:B-1----:R-:W-:-:S03]  /*11770*/  FADD.FTZ R4, R122, R5 ;  /* 0x000000057a047221 */ /* 0x002fc60000010000 */
[----:B------:R-:W-:-:S03]  /*11780*/  FADD.FTZ R131, R57, R118 ;  /* 0x0000007639837221 */ /* 0x000fc60000010000 */
[----:B------:R-:W1:Y:S01]  /*11790*/  MUFU.EX2 R126, R126 ;  /* 0x0000007e007e7308 */ /* 0x000e620000000800 */
[----:B------:R-:W-:-:S04]  /*117a0*/  FADD.FTZ R118, R56, R131 ;  /* 0x0000008338767221 */ /* 0x000fc80000010000 */
[----:B------:R-:W-:-:S03]  /*117b0*/  FADD.FTZ R118, R67, R118 ;  /* 0x0000007643767221 */ /* 0x000fc60000010000 */
[----:B------:R-:W2:Y:S01]  /*117c0*/  MUFU.EX2 R106, R106 ;  /* 0x0000006a006a7308 */ /* 0x000ea20000000800 */
[----:B------:R-:W-:-:S01]  /*117d0*/  FADD.FTZ R5, R69, R118 ;  /* 0x0000007645057221 */ /* 0x000fc20000010000 */
[----:B0-----:R-:W-:-:S03]  /*117e0*/  FADD.FTZ R131, R123, R4 ;  /* 0x000000047b837221 */ /* 0x001fc60000010000 */
[----:B------:R-:W-:-:S03]  /*117f0*/  FADD.FTZ R4, R120, R5 ;  /* 0x0000000578047221 */ /* 0x000fc60000010000 */
        /* <DEDUP_REMOVED lines=28> */
[----:B-1----:R-:W-:-:S01]  /*119c0*/  FADD.FTZ R118, R90, R5 ;  /* 0x000000055a767221 */ /* 0x002fc20000010000 */
[----:B------:R-:W-:-:S04]  /*119d0*/  FADD.FTZ R5, R89, R4 ;  /* 0x0000000459057221 */ /* 0x000fc80000010000 */
[----:B------:R-:W-:Y:S02]  /*119e0*/  FADD.FTZ R4, R92, R5 ;  /* 0x000000055c047221 */ /* 0x000fe40000010000 */
[----:B------:R-:W1:Y:S01]  /*119f0*/  MUFU.EX2 R98, R98 ;  /* 0x0000006200627308 */ /* 0x000e620000000800 */
[----:B--2---:R-:W-:-:S01]  /*11a00*/  FADD.FTZ R131, R91, R118 ;  /* 0x000000765b837221 */ /* 0x004fc20000010000 */
[----:B------:R-:W-:-:S03]  /*11a10*/  FADD.FTZ R5, R93, R4 ;  /* 0x000000045d057221 */ /* 0x000fc60000010000 */
[----:B------:R-:W-:Y:S01]  /*11a20*/  FADD.FTZ R118, R8, R131 ;  /* 0x0000008308767221 */ /* 0x000fe20000010000 */
[----:B------:R-:W-:-:S02]  /*11a30*/  FADD.FTZ R4, R96, R5 ;  /* 0x0000000560047221 */ /* 0x000fc40000010000 */
[----:B------:R-:W2:Y:S01]  /*11a40*/  MUFU.EX2 R99, R99 ;  /* 0x0000006300637308 */ /* 0x000ea20000000800 */
[----:B0-----:R-:W-:-:S01]  /*11a50*/  FADD.FTZ R131, R95, R118 ;  /* 0x000000765f837221 */ /* 0x001fc20000010000 */
[----:B------:R-:W-:-:S06]  /*11a60*/  FADD.FTZ R5, R97, R4 ;  /* 0x0000000461057221 */ /* 0x000fcc0000010000 */
        /* <DEDUP_REMOVED lines=17> */
[----:B0-----:R-:W-:-:S04]  /*11b80*/  FADD.FTZ R5, R73, R4 ;  /* 0x0000000449057221 */ /* 0x001fc80000010000 */
[----:B------:R-:W-:-:S03]  /*11b90*/  FADD.FTZ R4, R64, R5 ;  /* 0x0000000540047221 */ /* 0x000fc60000010000 */
[----:B------:R-:W0:Y:S01]  /*11ba0*/  MUFU.EX2 R78, R78 ;  /* 0x0000004e004e7308 */ /* 0x000e220000000800 */
[----:B-1----:R-:W-:-:S01]  /*11bb0*/  FADD.FTZ R118, R75, R118 ;  /* 0x000000764b767221 */ /* 0x002fc20000010000 */
[----:B------:R-:W-:-:S06]  /*11bc0*/  FADD.FTZ R4, R115, R4 ;  /* 0x0000000473047221 */ /* 0x000fcc0000010000 */
        /* <DEDUP_REMOVED lines=52> */
.L_x_708:
        /* <DEDUP_REMOVED lines=42> */
[----:B------:R-:W-:Y:S01]  /*121b0*/  VIADD R3, R3, 0xffffffff ;  /* 0xffffffff03037836 */ /* 0x000fe20000000000 */
[----:B------:R-:W-:Y:S01]  /*121c0*/  F2FP.SATFINITE.E4M3.F32.PACK_AB_MERGE_C R145, R91, R90, R8 ;  /* 0x0000005a5b91723e */ /* 0x000fe20004807008 */
[----:B------:R-:W-:Y:S01]  /*121d0*/  FMUL.FTZ R26, R26, R94 ;  /* 0x0000005e1a1a7220 */ /* 0x000fe20000410000 */
        /* <DEDUP_REMOVED lines=37> */
.L_x_691:
[----:B------:R-:W-:Y:S06]  /*12430*/  BAR.ARV 0x8, 0x200 ;  /* 0x0208000000007b1d */ /* 0x000fec0000002000 */
[----:B------:R-:W-:Y:S05]  /*12440*/  @!P0 BRA `(.L_x_710) ;  /* 0x0000000000048947 */ /* 0x000fea0003800000 */
[----:B------:R-:W-:Y:S01]  /*12450*/  BPT.TRAP 0x1 ;  /* 0x000000040000795c */ /* 0x000fe20000300000 */
.L_x_710:
[----:B------:R-:W-:Y:S01]  /*12460*/  ULEA UR14, UR39, UR45, 0x3 ;  /* 0x0000002d270e7291 */ /* 0x000fe2000f8e183f */
[----:B------:R-:W-:-:S05]  /*12470*/  IMAD.U32 R0, RZ, RZ, UR37 ;  /* 0x00000025ff007e24 */ /* 0x000fca000f8e00ff */
[----:B------:R-:W-:-:S04]  /*12480*/  SHF.L.U32 R0, R0, 0x1f, RZ ;  /* 0x0000001f00007819 */ /* 0x000fc800000006ff */
[----:B------:R0:W1:Y:S01]  /*12490*/  SYNCS.PHASECHK.TRANS64.TRYWAIT P1, [UR14+0x13250], R0 ;  /* 0x01325000ff0075a7 */ /* 0x000062000802014e */
[----:B------:R-:W-:Y:S05]  /*124a0*/  @!P0 BRA `(.L_x_711) ;  /* 0x0000000000048947 */ /* 0x000fea0003800000 */
[----:B------:R-:W-:Y:S01]  /*124b0*/  BPT.TRAP 0x1 ;  /* 0x000000040000795c */ /* 0x000fe20000300000 */
.L_x_711:
[----:B-1----:R-:W-:Y:S05]  /*124c0*/  @P1 BRA `(.L_x_712) ;  /* 0x0000000000081947 */ /* 0x002fea0003800000 */
[----:B------:R-:W1:Y:S02]  /*124d0*/  SYNCS.PHASECHK.TRANS64.TRYWAIT P1, [UR14+0x13250], R0 ;  /* 0x01325000ff0075a7 */ /* 0x000e64000802014e */
[----:B-1----:R-:W-:Y:S05]  /*124e0*/  @!P1 BRA `(.L_x_713) ;  /* 0x0000005c007c9947 */ /* 0x002fea0003800000 */
.L_x_712:
[----:B------:R-:W-:Y:S01]  /*124f0*/  ULDC.64 UR4, c[0x0][0x9a0] ;  /* 0x0002680000047ab9 */ /* 0x000fe20000000a00 */
[----:B------:R-:W-:Y:S01]  /*12500*/  UIADD3 UR45, UR45, 0x1000, URZ ;  /* 0x000010002d2d7890 */ /* 0x000fe2000fffe03f */
[----:B------:R-:W-:Y:S01]  /*12510*/  WARPGROUP.ARRIVE ;  /* 0x00000000000079c5 */ /* 0x000fe20000000000 */
[----:B------:R-:W-:Y:S01]  /*12520*/  UISETP.NE.U32.AND UP0, UPT, UR4, URZ, UPT ;  /* 0x0000003f0400728c */ /* 0x000fe2000bf05070 */
[----:B01----:R-:W-:Y:S01]  /*12530*/  IMAD.MOV.U32 R0, RZ, RZ, 0x3f800000 ;  /* 0x3f800000ff007424 */ /* 0x003fe200078e00ff */
[----:B------:R-:W-:Y:S02]  /*12540*/  USHF.R.U32.HI UR45, URZ, 0x4, UR45 ;  /* 0x000000043f2d7899 */ /* 0x000fe4000801162d */
[----:B------:R-:W-:Y:S02]  /*12550*/  UISETP.NE.AND.EX UP0, UPT, UR5, URZ, UPT, UP0 ;  /* 0x0000003f0500728c */ /* 0x000fe4000bf05300 */
[----:B------:R-:W-:-:S04]  /*12560*/  ULOP3.LUT UR45, UR45, 0x3fff, URZ, 0xc0, !UPT ;  /* 0x00003fff2d2d7892 */ /* 0x000fc8000f8ec03f */
[----:B------:R-:W-:Y:S01]  /*12570*/  ULOP3.LUT UR45, UR45, 0x10000, URZ, 0xfc, !UPT ;  /* 0x000100002d2d7892 */ /* 0x000fe2000f8efc3f */
[----:B------:R-:W-:-:S04]  /*12580*/  PLOP3.LUT P1, PT, PT, PT, UP0, 0x80, 0x0 ;  /* 0x000000000000781c */ /* 0x000fc80003f2f008 */
[----:B------:R-:W-:Y:S01]  /*12590*/  @UP0 USHF.R.S32.HI UR8, URZ, 0x1f, UR41 ;  /* 0x0000001f3f080899 */ /* 0x000fe20008011429 */
[----:B------:R-:W-:Y:S01]  /*125a0*/  @UP0 ULDC.64 UR10, c[0x0][0x9c8] ;  /* 0x00027200000a0ab9 */ /* 0x000fe20000000a00 */
[----:B------:R-:W-:Y:S02]  /*125b0*/  @UP0 USHF.R.S32.HI UR9, URZ, 0x1f, UR42 ;  /* 0x0000001f3f090899 */ /* 0x000fe4000801142a */
[----:B------:R-:W-:Y:S02]  /*125c0*/  @UP0 UIMAD UR8, UR8, UR10, URZ ;  /* 0x0000000a080802a4 */ /* 0x000fe4000f8e023f */
[----:B------:R-:W-:Y:S02]  /*125d0*/  @UP0 UIMAD.WIDE.U32 UR6, UR41, UR10, URZ ;  /* 0x0000000a290602a5 */ /* 0x000fe4000f8e003f */
[----:B------:R-:W-:Y:S02]  /*125e0*/  UIMAD UR10, UR39, 0x280, UR45 ;  /* 0x00000280270a78a4 */ /* 0x000fe4000f8e022d */
[----:B------:R-:W-:Y:S01]  /*125f0*/  @UP0 UIMAD UR8, UR41, UR11, UR8 ;  /* 0x0000000b290802a4 */ /* 0x000fe2000f8e0208 */
[----:B------:R-:W-:-:S02]  /*12600*/  @UP0 ULDC.64 UR12, c[0x0][0x9d0] ;  /* 0x00027400000c0ab9 */ /* 0x000fc40000000a00 */
[----:B------:R-:W-:Y:S01]  /*12610*/  UMOV UR11, 0xc0000010 ;  /* 0xc0000010000b7882 */ /* 0x000fe20000000000 */
[----:B------:R-:W-:Y:S02]  /*12620*/  @UP0 UIMAD UR9, UR9, UR12, URZ ;  /* 0x0000000c090902a4 */ /* 0x000fe4000f8e023f */
[----:B------:R-:W-:-:S07]  /*12630*/  @UP0 UIADD3 UR7, UR7, UR8, URZ ;  /* 0x0000000807070290 */ /* 0x000fce000fffe03f */
[----:B------:R-:W-:Y:S01]  /*12640*/  QGMMA.64x64x32.F32.E4M3.E4M3 R24, R152, gdesc[UR8], R24, gsb0 ;  /* 0x00e0000898187df3 */ /* 0x000fe20008000818 */
[----:B------:R-:W-:Y:S02]  /*12650*/  @UP0 UIMAD UR9, UR42, UR13, UR9 ;  /* 0x0000000d2a0902a4 */ /* 0x000fe4000f8e0209 */
[----:B------:R-:W-:-:S04]  /*12660*/  @UP0 UIMAD.WIDE.U32 UR6, UR42, UR12, UR6 ;  /* 0x0000000c2a0602a5 */ /* 0x000fc8000f8e0006 */
[----:B------:R-:W-:Y:S02]  /*12670*/  @UP0 UIADD3 UR7, UR7, UR9, URZ ;  /* 0x0000000907070290 */ /* 0x000fe4000fffe03f */
[----:B------:R-:W-:-:S04]  /*12680*/  @UP0 ULEA UR4, UP1, UR6, UR4, 0x2 ;  /* 0x0000000406040291 */ /* 0x000fc8000f82103f */
[----:B------:R-:W-:Y:S02]  /*12690*/  @UP0 ULEA.HI.X UR5, UR6, UR5, UR7, 0x2, UP1 ;  /* 0x0000000506050291 */ /* 0x000fe400088f1407 */
[----:B------:R-:W-:-:S04]  /*126a0*/  IMAD.U32 R6, RZ, RZ, UR4 ;  /* 0x00000004ff067e24 */ /* 0x000fc8000f8e00ff */
[----:B------:R-:W-:Y:S01]  /*126b0*/  IMAD.U32 R7, RZ, RZ, UR5 ;  /* 0x00000005ff077e24 */ /* 0x000fe2000f8e00ff */
[----:B------:R-:W-:-:S04]  /*126c0*/  UIADD3 UR4, UR10, 0x80, URZ ;  /* 0x000000800a047890 */ /* 0x000fc8000fffe03f */
[----:B------:R0:W2:Y:S01]  /*126d0*/  @P1 LDG.E R0, desc[UR48][R6.64] ;  /* 0x0000003006001981 */ /* 0x0000a2000c1e1900 */
[----:B------:R-:W-:Y:S02]  /*126e0*/  UMOV UR7, 0xc0000010 ;  /* 0xc000001000077882 */ /* 0x000fe40000000000 */
[----:B------:R-:W-:Y:S01]  /*126f0*/  UMOV UR6, UR4 ;  /* 0x0000000400067c82 */ /* 0x000fe20008000000 */
[----:B------:R-:W-:Y:S02]  /*12700*/  WARPGROUP.DEPBAR.LE gsb0, 0x0 ;  /* 0x00008000000079c5 */ /* 0x000fe40000010000 */
[----:B------:R-:W-:-:S06]  /*12710*/  WARPGROUP.ARRIVE ;  /* 0x00000000000079c5 */ /* 0x000fcc0000000000 */
[----:B------:R-:W-:Y:S01]  /*12720*/  QGMMA.64x64x32.F32.E4M3.E4M3 R24, R148, gdesc[UR4], R24, gsb0 ;  /* 0x00e0000494187df3 */ /* 0x000fe20008000818 */
[----:B------:R-:W-:Y:S01]  /*12730*/  UIADD3 UR4, UR10, 0x100, URZ ;  /* 0x000001000a047890 */ /* 0x000fe2000fffe03f */
[----:B------:R-:W-:-:S06]  /*12740*/  UMOV UR7, 0xc0000010 ;  /* 0xc000001000077882 */ /* 0x000fcc0000000000 */
[----:B------:R-:W-:Y:S01]  /*12750*/  UMOV UR6, UR4 ;  /* 0x0000000400067c82 */ /* 0x000fe20008000000 */
[----:B------:R-:W-:Y:S02]  /*12760*/  WARPGROUP.DEPBAR.LE gsb0, 0x0 ;  /* 0x00008000000079c5 */ /* 0x000fe40000010000 */
[----:B------:R-:W-:-:S06]  /*12770*/  WARPGROUP.ARRIVE ;  /* 0x00000000000079c5 */ /* 0x000fcc0000000000 */
[----:B------:R-:W-:Y:S01]  /*12780*/  QGMMA.64x64x32.F32.E4M3.E4M3 R24, R144, gdesc[UR4], R24, gsb0 ;  /* 0x00e0000490187df3 */ /* 0x000fe20008000818 */
[----:B------:R-:W-:Y:S01]  /*12790*/  UIADD3 UR4, UR10, 0x180, URZ ;  /* 0x000001800a047890 */ /* 0x000fe2000fffe03f */
[----:B------:R-:W-:-:S06]  /*127a0*/  UMOV UR7, 0xc0000010 ;  /* 0xc000001000077882 */ /* 0x000fcc0000000000 */
[----:B------:R-:W-:Y:S01]  /*127b0*/  UMOV UR6, UR4 ;  /* 0x0000000400067c82 */ /* 0x000fe20008000000 */
[----:B------:R-:W1:Y:S04]  /*127c0*/  SHFL.BFLY PT, R8, R5, 0x2, 0x1f ;  /* 0x0c401f0005087f89 */ /* 0x000e6800000e0000 */
[----:B0-----:R-:W0:Y:S01]  /*127d0*/  SHFL.BFLY PT, R7, R4, 0x2, 0x1f ;  /* 0x0c401f0004077f89 */ /* 0x001e2200000e0000 */
[----:B------:R-:W-:Y:S02]  /*127e0*/  WARPGROUP.DEPBAR.LE gsb0, 0x0 ;  /* 0x00008000000079c5 */ /* 0x000fe40000010000 */
[----:B------:R-:W-:-:S06]  /*127f0*/  WARPGROUP.ARRIVE ;  /* 0x00000000000079c5 */ /* 0x000fcc0000000000 */
[----:B------:R-:W-:Y:S01]  /*12800*/  QGMMA.64x64x32.F32.E4M3.E4M3 R24, R140, gdesc[UR4], R24, gsb0 ;  /* 0x00e000048c187df3 */ /* 0x000fe20008000818 */
[----:B-1----:R-:W-:-:S01]  /*12810*/  FADD.FTZ R8, R8, R5 ;  /* 0x0000000508087221 */ /* 0x002fc20000010000 */
[----:B------:R-:W-:Y:S01]  /*12820*/  UIADD3 UR10, UR10, 0x200, URZ ;  /* 0x000002000a0a7890 */ /* 0x000fe2000fffe03f */
[----:B0-----:R-:W-:-:S01]  /*12830*/  FADD.FTZ R7, R7, R4 ;  /* 0x0000000407077221 */ /* 0x001fc20000010000 */
[----:B------:R-:W-:Y:S02]  /*12840*/  UMOV UR11, 0xc0000010 ;  /* 0xc0000010000b7882 */ /* 0x000fe40000000000 */
[----:B------:R-:W0:Y:S04]  /*12850*/  SHFL.BFLY PT, R3, R8, 0x1, 0x1f ;  /* 0x0c201f0008037f89 */ /* 0x000e2800000e0000 */
        /* <DEDUP_REMOVED lines=12> */
[----:B------:R0:W-:Y:S01]  /*12920*/  @P1 MUFU.RCP R3, R13 ;  /* 0x0000000d00031308 */ /* 0x0001e20000001000 */
[----:B------:R-:W-:Y:S01]  /*12930*/  FSETP.NE.FTZ.AND P1, PT, R14, RZ, PT ;  /* 0x000000ff0e00720b */ /* 0x000fe20003f35000 */
[----:B------:R-:W-:-:S08]  /*12940*/  IMAD.MOV.U32 R11, RZ, RZ, RZ ;  /* 0x000000ffff0b7224 */ /* 0x000fd000078e00ff */
[----:B------:R-:W1:Y:S08]  /*12950*/  @P2 MUFU.LG2 R7, R15 ;  /* 0x0000000f00072308 */ /* 0x000e700000000c00 */
[----:B------:R-:W3:Y:S08]  /*12960*/  @P3 MUFU.LG2 R12, R17 ;  /* 0x00000011000c3308 */ /* 0x000ef00000000c00 */
[----:B------:R-:W4:Y:S01]  /*12970*/  @P1 MUFU.RCP R11, R14 ;  /* 0x0000000e000b1308 */ /* 0x000f220000001000 */
[----:B------:R-:W-:-:S02]  /*12980*/  IMAD.U32 R8, RZ, RZ, UR21 ;  /* 0x00000015ff087e24 */ /* 0x000fc4000f8e00ff */
[----:B------:R-:W-:Y:S02]  /*12990*/  IMAD.U32 R5, RZ, RZ, UR21 ;  /* 0x00000015ff057e24 */ /* 0x000fe4000f8e00ff */
[----:B0-----:R-:W-:Y:S01]  /*129a0*/  @P3 FMUL.FTZ R13, R8, 0.69314718246459960938 ;  /* 0x3f317218080d3820 */ /* 0x001fe20000410000 */
[----:B-1----:R-:W-:Y:S01]  /*129b0*/  @P2 FMUL.FTZ R8, R7, 0.69314718246459960938 ;  /* 0x3f31721807082820 */ /* 0x002fe20000410000 */
[----:B------:R-:W-:Y:S01]  /*129c0*/  @P2 FMUL.FTZ R5, R5, 0.69314718246459960938 ;  /* 0x3f31721805052820 */ /* 0x000fe20000410000 */
[----:B---3--:R-:W-:Y:S01]  /*129d0*/  @P3 FMUL.FTZ R12, R12, 0.69314718246459960938 ;  /* 0x3f3172180c0c3820 */ /* 0x008fe20000410000 */
[----:B------:R-:W-:Y:S02]  /*129e0*/  IMAD.MOV.U32 R6, RZ, RZ, -0x800000 ;  /* 0xff800000ff067424 */ /* 0x000fe400078e00ff */
[----:B------:R-:W-:Y:S01]  /*129f0*/  @P2 FFMA.FTZ R6, R5, R10, R8 ;  /* 0x0000000a05062223 */ /* 0x000fe20000010008 */
[----:B------:R-:W-:Y:S02]  /*12a00*/  IMAD.MOV.U32 R4, RZ, RZ, -0x800000 ;  /* 0xff800000ff047424 */ /* 0x000fe400078e00ff */
[----:B------:R-:W-:Y:S01]  /*12a10*/  @P3 FFMA.FTZ R4, R13, R9, R12 ;  /* 0x000000090d043223 */ /* 0x000fe2000001000c */
[-C--:B--2---:R-:W-:Y:S01]  /*12a20*/  FMUL.FTZ R3, R3, R0.reuse ;  /* 0x0000000003037220 */ /* 0x084fe20000410000 */
[----:B----4-:R-:W-:Y:S01]  /*12a30*/  FMUL.FTZ R11, R11, R0 ;  /* 0x000000000b0b7220 */ /* 0x010fe20000410000 */
[----:B------:R-:W-:-:S02]  /*12a40*/  WARPGROUP.DEPBAR.LE gsb0, 0x0 ;  /* 0x00008000000079c5 */ /* 0x000fc40000010000 */
[----:B------:R-:W-:Y:S05]  /*12a50*/  @!P0 BRA `(.L_x_714) ;  /* 0x0000000000048947 */ /* 0x000fea0003800000 */
[----:B------:R-:W-:Y:S01]  /*12a60*/  BPT.TRAP 0x1 ;  /* 0x000000040000795c */ /* 0x000fe20000300000 */
.L_x_714:
[----:B------:R-:W-:Y:S01]  /*12a70*/  UIADD3 UR4, UR14, 0x13260, URZ ;  /* 0x000132600e047890 */ /* 0x000fe2000fffe03f */
[-C--:B------:R-:W-:Y:S01]  /*12a80*/  FMUL.FTZ R58, R28, R3.reuse ;  /* 0x000000031c3a7220 */ /* 0x080fe20000410000 */
[----:B------:R-:W-:Y:S01]  /*12a90*/  UIADD3 UR39, UR39, 0x1, URZ ;  /* 0x0000000127277890 */ /* 0x000fe2000fffe03f */
[-C--:B------:R-:W-:Y:S01]  /*12aa0*/  FMUL.FTZ R56, R29, R3.reuse ;  /* 0x000000031d387220 */ /* 0x080fe20000410000 */
[----:B------:R-:W-:Y:S01]  /*12ab0*/  UPRMT UR4, UR44, 0x654, UR4 ;  /* 0x000006542c047896 */ /* 0x000fe20008000004 */
[-C--:B------:R-:W-:Y:S01]  /*12ac0*/  FMUL.FTZ R28, R33, R3.reuse ;  /* 0x00000003211c7220 */ /* 0x080fe20000410000 */
[----:B------:R-:W-:Y:S01]  /*12ad0*/  UISETP.NE.AND UP0, UPT, UR39, 0x2, UPT ;  /* 0x000000022700788c */ /* 0x000fe2000bf05270 */
[-C--:B------:R-:W-:Y:S01]  /*12ae0*/  FMUL.FTZ R59, R24, R3.reuse ;  /* 0x00000003183b7220 */ /* 0x080fe20000410000 */
[-C--:B------:R-:W-:Y:S01]  /*12af0*/  FMUL.FTZ R57, R25, R3.reuse ;  /* 0x0000000319397220 */ /* 0x080fe20000410000 */
[----:B------:R-:W-:Y:S01]  /*12b00*/  FMUL.FTZ R29, R32, R3 ;  /* 0x00000003201d7220 */ /* 0x000fe20000410000 */
[----:B------:R-:W-:Y:S01]  /*12b10*/  FMUL.FTZ R33, R26, R11 ;  /* 0x0000000b1a217220 */ /* 0x000fe20000410000 */
[-C--:B------:R-:W-:Y:S01]  /*12b20*/  FMUL.FTZ R36, R36, R3.reuse ;  /* 0x0000000324247220 */ /* 0x080fe20000410000 */
[-C--:B------:R-:W-:Y:S01]  /*12b30*/  FMUL.FTZ R37, R37, R3.reuse ;  /* 0x0000000325257220 */ /* 0x080fe20000410000 */
[----:B------:R-:W-:Y:S01]  /*12b40*/  SYNCS.ARRIVE.TRANS64.RED.A1T0 RZ, [UR4], RZ ;  /* 0x000000ffffff79a7 */ /* 0x000fe20008100404 */
[----:B------:R-:W-:Y:S01]  /*12b50*/  USEL UR4, URZ, 0x1, UP0 ;  /* 0x000000013f047887 */ /* 0x000fe20008000000 */
        /* <DEDUP_REMOVED lines=26> */
[----:B------:R-:W-:-:S12]  /*12d00*/  ULOP3.LUT UR37, UR37, UR4, URZ, 0x3c, !UPT ;  /* 0x0000000425257292 */ /* 0x000fd8000f8e3c3f */
.L_x_640:
[----:B------:R-:W0:Y:S01]  /*12d10*/  S2R R0, SR_CgaCtaId ;  /* 0x0000000000007919 */ /* 0x000e220000008800 */
[----:B------:R-:W-:Y:S01]  /*12d20*/  MOV R7, 0x400 ;  /* 0x0000040000077802 */ /* 0x000fe20000000f00 */
[----:B------:R-:W-:Y:S01]  /*12d30*/  VIADD R27, R23, 0xffffff80 ;  /* 0xffffff80171b7836 */ /* 0x000fe20000000000 */
[----:B------:R-:W-:Y:S01]  /*12d40*/  BSSY B0, `(.L_x_715) ;  /* 0x0000184000007945 */ /* 0x000fe20003800000 */
[----:B------:R-:W-:Y:S03]  /*12d50*/  BAR.SYNC.DEFER_BLOCKING 0x5, 0x200 ;  /* 0x0148000000007b1d */ /* 0x000fe60000010000 */
[----:B------:R-:W-:-:S04]  /*12d60*/  SHF.R.S32.HI R34, RZ, 0x1f, R27 ;  /* 0x0000001fff227819 */ /* 0x000fc8000001141b */
[----:B------:R-:W-:-:S04]  /*12d70*/  LEA.HI R5, R34, R27, RZ, 0x3 ;  /* 0x0000001b22057211 */ /* 0x000fc800078f18ff */
[----:B------:R-:W-:Y:S02]  /*12d80*/  LOP3.LUT R8, R5, 0xfffffff8, RZ, 0xc0, !PT ;  /* 0xfffffff805087812 */ /* 0x000fe400078ec0ff */
[----:B------:R-:W-:-:S03]  /*12d90*/  SHF.R.S32.HI R5, RZ, 0x3, R5 ;  /* 0x00000003ff057819 */ /* 0x000fc60000011405 */
[----:B------:R-:W-:Y:S01]  /*12da0*/  IMAD.IADD R8, R27, 0x1, -R8 ;  /* 0x000000011b087824 */ /* 0x000fe200078e0a08 */
[----:B0-----:R-:W-:-:S05]  /*12db0*/  LEA R7, R0, R7, 0x18 ;  /* 0x0000000700077211 */ /* 0x001fca00078ec0ff */
[----:B------:R-:W0:Y:S02]  /*12dc0*/  LDS R0, [R7+0x132d0] ;  /* 0x0132d00007007984 */ /* 0x000e240000000800 */
[----:B0-----:R-:W-:Y:S01]  /*12dd0*/  R2UR UR4, R0 ;  /* 0x00000000000472ca */ /* 0x001fe200000e0000 */
[----:B------:R-:W-:-:S05]  /*12de0*/  IMAD.SHL.U32 R0, R8, 0x8, RZ ;  /* 0x0000000808007824 */ /* 0x000fca00078e00ff */
[----:B------:R-:W-:Y:S01]  /*12df0*/  SHF.R.S32.HI R3, RZ, 0x1f, R0 ;  /* 0x0000001fff037819 */ /* 0x000fe20000011400 */
[----:B------:R-:W-:Y:S06]  /*12e00*/  BAR.ARV 0x4, 0x200 ;  /* 0x0108000000007b1d */ /* 0x000fec0000002000 */
[----:B------:R-:W-:Y:S05]  /*12e10*/  @P0 BRA `(.L_x_716) ;  /* 0x0000001000080947 */ /* 0x000fea0003800000 */
[----:B------:R-:W-:Y:S01]  /*12e20*/  IMAD.SHL.U32 R10, R23, 0x4, RZ ;  /* 0x00000004170a7824 */ /* 0x000fe200078e00ff */
[----:B------:R-:W-:Y:S01]  /*12e30*/  ULDC.64 UR6, c[0x4][0x38] ;  /* 0x01000e0000067ab9 */ /* 0x000fe20000000a00 */
[----:B------:R-:W0:Y:S01]  /*12e40*/  S2R R48, SR_SWINHI ;  /* 0x0000000000307919 */ /* 0x000e220000002f00 */
[----:B------:R-:W-:Y:S02]  /*12e50*/  F2FP.BF16.F32.PACK_AB R54, R54, R9 ;  /* 0x000000093636723e */ /* 0x000fe400000010ff */
[----:B------:R-:W-:Y:S01]  /*12e60*/  F2FP.BF16.F32.PACK_AB R15, R46, R15 ;  /* 0x0000000f2e0f723e */ /* 0x000fe200000010ff */
[----:B------:R-:W1:Y:S01]  /*12e70*/  LDC R9, c[0x0][0xbe8] ;  /* 0x0002fa00ff097b82 */ /* 0x000e620000000800 */
[----:B------:R-:W-:Y:S02]  /*12e80*/  LOP3.LUT R10, R10, 0xc, RZ, 0xc0, !PT ;  /* 0x0000000c0a0a7812 */ /* 0x000fe400078ec0ff */
        /* <DEDUP_REMOVED lines=9> */
[----:B------:R-:W-:Y:S02]  /*12f20*/  LEA.HI R34, R34, R27, RZ, 0x7 ;  /* 0x0000001b22227211 */ /* 0x000fe400078f38ff */
[----:B------:R-:W-:Y:S02]  /*12f30*/  F2FP.BF16.F32.PACK_AB R29, R36, R29 ;  /* 0x0000001d241d723e */ /* 0x000fe400000010ff */
[----:B------:R-:W-:Y:S02]  /*12f40*/  F2FP.BF16.F32.PACK_AB R28, R37, R28 ;  /* 0x0000001c251c723e */ /* 0x000fe400000010ff */
[----:B------:R-:W-:Y:S02]  /*12f50*/  F2FP.BF16.F32.PACK_AB R26, R39, R26 ;  /* 0x0000001a271a723e */ /* 0x000fe400000010ff */
[----:B------:R-:W-:Y:S01]  /*12f60*/  F2FP.BF16.F32.PACK_AB R55, R55, R12 ;  /* 0x0000000c3737723e */ /* 0x000fe200000010ff */
[----:B------:R-:W-:Y:S01]  /*12f70*/  USHF.R.S32.HI UR12, URZ, 0x1f, UR42 ;  /* 0x0000001f3f0c7899 */ /* 0x000fe2000801142a */
[----:B------:R-:W-:Y:S01]  /*12f80*/  IADD3 R10, P0, R10, UR6, RZ ;  /* 0x000000060a0a7c10 */ /* 0x000fe2000ff1e0ff */
[----:B------:R-:W-:Y:S01]  /*12f90*/  ULDC.64 UR8, c[0x0][0xb90] ;  /* 0x0002e40000087ab9 */ /* 0x000fe20000000a00 */
[----:B------:R-:W-:Y:S01]  /*12fa0*/  USHF.R.S32.HI UR13, URZ, 0x1f, UR41 ;  /* 0x0000001f3f0d7899 */ /* 0x000fe20008011429 */
[----:B------:R-:W-:Y:S01]  /*12fb0*/  F2FP.BF16.F32.PACK_AB R58, R58, R59 ;  /* 0x0000003b3a3a723e */ /* 0x000fe200000010ff */
[----:B------:R-:W-:Y:S01]  /*12fc0*/  ULDC.64 UR10, c[0x0][0xb98] ;  /* 0x0002e600000a7ab9 */ /* 0x000fe20000000a00 */
[----:B------:R-:W-:-:S05]  /*12fd0*/  IMAD.X R11, RZ, RZ, UR7, P0 ;  /* 0x00000007ff0b7e24 */ /* 0x000fca00080e06ff */
[----:B------:R2:W3:Y:S01]  /*12fe0*/  LDG.E.CONSTANT R17, desc[UR48][R10.64] ;  /* 0x000000300a117981 */ /* 0x0004e2000c1e9900 */
[----:B------:R-:W-:Y:S01]  /*12ff0*/  BAR.SYNC.DEFER_BLOCKING 0x1, 0x180 ;  /* 0x0046000000007b1d */ /* 0x000fe20000010000 */
[----:B-1----:R-:W-:Y:S01]  /*13000*/  ISETP.NE.AND P2, PT, R9, 0x1, PT ;  /* 0x000000010900780c */ /* 0x002fe20003f45270 */
[----:B------:R-:W-:Y:S01]  /*13010*/  VIADD R64, R19, UR40 ;  /* 0x0000002813407c36 */ /* 0x000fe20008000000 */
[----:B------:R-:W-:Y:S01]  /*13020*/  LOP3.LUT R34, R34, 0xffffff80, RZ, 0xc0, !PT ;  /* 0xffffff8022227812 */ /* 0x000fe200078ec0ff */
[----:B------:R-:W-:Y:S01]  /*13030*/  UIMAD UR5, UR12, UR8, URZ ;  /* 0x000000080c0572a4 */ /* 0x000fe2000f8e023f */
[----:B--2---:R-:W-:Y:S01]  /*13040*/  LOP3.LUT P0, R10, R23, 0x3, RZ, 0xc0, !PT ;  /* 0x00000003170a7812 */ /* 0x004fe2000780c0ff */
[----:B------:R-:W-:Y:S02]  /*13050*/  UIMAD.WIDE.U32 UR6, UR42, UR8, URZ ;  /* 0x000000082a0672a5 */ /* 0x000fe4000f8e003f */
[----:B------:R-:W-:Y:S01]  /*13060*/  IMAD.IADD R27, R27, 0x1, -R34 ;  /* 0x000000011b1b7824 */ /* 0x000fe200078e0a22 */
[----:B------:R-:W-:Y:S01]  /*13070*/  UIMAD UR5, UR42, UR9, UR5 ;  /* 0x000000092a0572a4 */ /* 0x000fe2000f8e0205 */
[----:B------:R-:W-:Y:S01]  /*13080*/  ISETP.EQ.OR P0, PT, R10, 0x3, !P0 ;  /* 0x000000030a00780c */ /* 0x000fe20004702670 */
[----:B------:R-:W-:Y:S01]  /*13090*/  UIMAD UR8, UR13, UR10, URZ ;  /* 0x0000000a0d0872a4 */ /* 0x000fe2000f8e023f */
[----:B------:R-:W-:-:S02]  /*130a0*/  MOV R10, R7 ;  /* 0x00000007000a7202 */ /* 0x000fc40000000f00 */
[----:B0-----:R-:W-:Y:S01]  /*130b0*/  MOV R11, R48 ;  /* 0x00000030000b7202 */ /* 0x001fe20000000f00 */
[----:B------:R-:W-:Y:S01]  /*130c0*/  UIADD3 UR7, UR7, UR5, URZ ;  /* 0x0000000507077290 */ /* 0x000fe2000fffe03f */
[----:B------:R-:W-:Y:S01]  /*130d0*/  SEL R42, R13, R14, P0 ;  /* 0x0000000e0d2a7207 */ /* 0x000fe20000000000 */
[----:B------:R-:W0:Y:S01]  /*130e0*/  @P2 LDC R62, c[0x0][0xbf0] ;  /* 0x0002fc00ff3e2b82 */ /* 0x000e220000000800 */
[----:B------:R-:W-:Y:S01]  /*130f0*/  SEL R44, R14, R13, P0 ;  /* 0x0000000d0e2c7207 */ /* 0x000fe20000000000 */
[----:B------:R-:W-:Y:S01]  /*13100*/  IMAD R13, R5, 0x40, R0 ;  /* 0x00000040050d7824 */ /* 0x000fe200078e0200 */
[----:B------:R-:W-:Y:S01]  /*13110*/  SEL R52, R15, R20, P0 ;  /* 0x000000140f347207 */ /* 0x000fe20000000000 */
[----:B------:R-:W-:Y:S01]  /*13120*/  UIMAD UR8, UR41, UR11, UR8 ;  /* 0x0000000b290872a4 */ /* 0x000fe2000f8e0208 */
[----:B------:R-:W-:Y:S01]  /*13130*/  SEL R56, R20, R15, P0 ;  /* 0x0000000f14387207 */ /* 0x000fe20000000000 */
[--C-:B------:R-:W-:Y:S01]  /*13140*/  IMAD.WIDE R14, R156, 0x2, R10.reuse ;  /* 0x000000029c0e7825 */ /* 0x100fe200078e020a */
[----:B------:R-:W-:Y:S01]  /*13150*/  SEL R46, R30, R31, P0 ;  /* 0x0000001f1e2e7207 */ /* 0x000fe20000000000 */
[----:B------:R-:W-:Y:S01]  /*13160*/  UIMAD.WIDE.U32 UR6, UR41, UR10, UR6 ;  /* 0x0000000a290672a5 */ /* 0x000fe2000f8e0006 */
[----:B------:R-:W-:Y:S01]  /*13170*/  SEL R30, R31, R30, P0 ;  /* 0x0000001e1f1e7207 */ /* 0x000fe20000000000 */
[----:B------:R-:W-:Y:S01]  /*13180*/  IMAD.WIDE R10, R13, 0x2, R10 ;  /* 0x000000020d0a7825 */ /* 0x000fe200078e020a */
[----:B------:R-:W-:Y:S01]  /*13190*/  IADD3 R31, P3, R14, 0x60, RZ ;  /* 0x000000600e1f7810 */ /* 0x000fe20007f7e0ff */
[----:B------:R-:W-:Y:S01]  /*131a0*/  ULDC UR5, c[0x0][0xa88] ;  /* 0x0002a20000057ab9 */ /* 0x000fe20000000800 */
[----:B------:R-:W-:Y:S01]  /*131b0*/  SEL R38, R21, R24, P0 ;  /* 0x0000001815267207 */ /* 0x000fe20000000000 */
[----:B------:R-:W-:Y:S01]  /*131c0*/  IMAD R47, R9, UR5, RZ ;  /* 0x00000005092f7c24 */ /* 0x000fe2000f8e02ff */
[----:B------:R-:W-:Y:S01]  /*131d0*/  SEL R40, R24, R21, P0 ;  /* 0x0000001518287207 */ /* 0x000fe20000000000 */
[----:B------:R-:W-:Y:S01]  /*131e0*/  IMAD R8, R8, 0x30, R5 ;  /* 0x0000003008087824 */ /* 0x000fe200078e0205 */
[----:B------:R-:W-:Y:S01]  /*131f0*/  LOP3.LUT R24, R31, 0x380, RZ, 0xc0, !PT ;  /* 0x000003801f187812 */ /* 0x000fe200078ec0ff */
[----:B------:R-:W-:Y:S01]  /*13200*/  ULDC.64 UR10, c[0x0][0xaf0] ;  /* 0x0002bc00000a7ab9 */ /* 0x000fe20000000a00 */
[----:B------:R-:W-:-:S02]  /*13210*/  IADD3 R21, P4, R14, 0x40, RZ ;  /* 0x000000400e157810 */ /* 0x000fc40007f9e0ff */
[----:B------:R-:W-:Y:S02]  /*13220*/  SHF.R.U64 R24, R24, 0x3, RZ ;  /* 0x0000000318187819 */ /* 0x000fe400000012ff */
[----:B------:R-:W-:Y:S02]  /*13230*/  LOP3.LUT R13, R14, 0x380, RZ, 0xc0, !PT ;  /* 0x000003800e0d7812 */ /* 0x000fe400078ec0ff */
[----:B------:R-:W-:Y:S02]  /*13240*/  LOP3.LUT R24, R24, R31, RZ, 0x3c, !PT ;  /* 0x0000001f18187212 */ /* 0x000fe400078e3cff */
[----:B------:R-:W1:Y:S01]  /*13250*/  @P2 LDC R31, c[0x0][0xbec] ;  /* 0x0002fb00ff1f2b82 */ /* 0x000e620000000800 */
[----:B------:R-:W-:Y:S02]  /*13260*/  LOP3.LUT R20, R21, 0x380, RZ, 0xc0, !PT ;  /* 0x0000038015147812 */ /* 0x000fe400078ec0ff */
[----:B------:R-:W-:Y:S02]  /*13270*/  SHF.R.U64 R13, R13, 0x3, RZ ;  /* 0x000000030d0d7819 */ /* 0x000fe400000012ff */
[----:B------:R-:W-:-:S02]  /*13280*/  SHF.R.U64 R20, R20, 0x3, RZ ;  /* 0x0000000314147819 */ /* 0x000fc400000012ff */
[----:B------:R-:W-:Y:S02]  /*13290*/  SEL R36, R29, R28, P0 ;  /* 0x0000001c1d247207 */ /* 0x000fe40000000000 */
[----:B------:R-:W-:Y:S02]  /*132a0*/  SEL R28, R28, R29, P0 ;  /* 0x0000001d1c1c7207 */ /* 0x000fe40000000000 */
[----:B------:R-:W-:Y:S02]  /*132b0*/  SEL R48, R25, R26, P0 ;  /* 0x0000001a19307207 */ /* 0x000fe40000000000 */
[----:B------:R-:W-:Y:S01]  /*132c0*/  SEL R50, R26, R25, P0 ;  /* 0x000000191a327207 */ /* 0x000fe20000000000 */
[----:B------:R-:W-:Y:S01]  /*132d0*/  IMAD.X R25, RZ, RZ, R15, P3 ;  /* 0x000000ffff197224 */ /* 0x000fe200018e060f */
[----:B------:R-:W-:Y:S02]  /*132e0*/  IADD3 R29, P5, R14, 0x20, RZ ;  /* 0x000000200e1d7810 */ /* 0x000fe40007fbe0ff */
[----:B------:R-:W-:-:S02]  /*132f0*/  LOP3.LUT R14, R13, R14, RZ, 0x3c, !PT ;  /* 0x0000000e0d0e7212 */ /* 0x000fc400078e3cff */
[----:B------:R-:W-:Y:S01]  /*13300*/  LOP3.LUT R26, R20, R21, RZ, 0x3c, !PT ;  /* 0x00000015141a7212 */ /* 0x000fe200078e3cff */
[--C-:B------:R-:W-:Y:S01]  /*13310*/  IMAD.X R13, RZ, RZ, R15.reuse, P5 ;  /* 0x000000ffff0d7224 */ /* 0x100fe200028e060f */
[----:B------:R-:W-:Y:S02]  /*13320*/  IADD3 R21, P3, R10, 0x3000, RZ ;  /* 0x000030000a157810 */ /* 0x000fe40007f7e0ff */
[----:B------:R-:W-:Y:S02]  /*13330*/  SEL R60, R54, R55, P0 ;  /* 0x00000037363c7207 */ /* 0x000fe40000000000 */
[----:B------:R-:W-:Y:S02]  /*13340*/  SEL R54, R55, R54, P0 ;  /* 0x0000003637367207 */ /* 0x000fe40000000000 */
[----:B------:R-:W-:Y:S01]  /*13350*/  LOP3.LUT P1, RZ, R27, 0x3, RZ, 0xc0, !PT ;  /* 0x000000031bff7812 */ /* 0x000fe2000782c0ff */
[----:B------:R-:W-:Y:S01]  /*13360*/  IMAD.X R27, RZ, RZ, R15, P4 ;  /* 0x000000ffff1b7224 */ /* 0x000fe200020e060f */
[----:B------:R-:W-:Y:S01]  /*13370*/  MOV R55, R14 ;  /* 0x0000000e00377202 */ /* 0x000fe20000000f00 */
[----:B-1----:R-:W-:Y:S01]  /*13380*/  @P2 IMAD.HI.U32 R15, R64, R31, RZ ;  /* 0x0000001f400f2227 */ /* 0x002fe200078e00ff */
[----:B------:R-:W-:-:S02]  /*13390*/  LOP3.LUT R20, R21, 0x380, RZ, 0xc0, !PT ;  /* 0x0000038015147812 */ /* 0x000fc400078ec0ff */
[----:B------:R-:W-:Y:S01]  /*133a0*/  IADD3 R33, P4, R10, 0x1800, RZ ;  /* 0x000018000a217810 */ /* 0x000fe20007f9e0ff */
[----:B------:R-:W-:Y:S01]  /*133b0*/  IMAD.MOV.U32 R14, RZ, RZ, R64 ;  /* 0x000000ffff0e7224 */ /* 0x000fe200078e0040 */
[----:B------:R-:W-:Y:S02]  /*133c0*/  SHF.R.U64 R20, R20, 0x3, RZ ;  /* 0x0000000314147819 */ /* 0x000fe400000012ff */
[----:B------:R-:W-:Y:S02]  /*133d0*/  LOP3.LUT R12, R29, 0x380, RZ, 0xc0, !PT ;  /* 0x000003801d0c7812 */ /* 0x000fe400078ec0ff */
[----:B------:R-:W-:Y:S02]  /*133e0*/  LOP3.LUT R32, R33, 0x380, RZ, 0xc0, !PT ;  /* 0x0000038021207812 */ /* 0x000fe400078ec0ff */
[----:B0-----:R-:W-:Y:S02]  /*133f0*/  @P2 SHF.R.U32.HI R14, RZ, R62, R15 ;  /* 0x0000003eff0e2219 */ /* 0x001fe4000001160f */
[----:B------:R-:W-:-:S02]  /*13400*/  SEL R34, R58, R57, P0 ;  /* 0x000000393a227207 */ /* 0x000fc40000000000 */
[----:B------:R-:W-:Y:S02]  /*13410*/  LOP3.LUT R20, R20, R21, RZ, 0x3c, !PT ;  /* 0x0000001514147212 */ /* 0x000fe400078e3cff */
[----:B------:R-:W-:Y:S02]  /*13420*/  SEL R58, R57, R58, P0 ;  /* 0x0000003a393a7207 */ /* 0x000fe40000000000 */
[----:B------:R-:W-:Y:S02]  /*13430*/  SHF.R.U64 R12, R12, 0x3, RZ ;  /* 0x000000030c0c7819 */ /* 0x000fe400000012ff */
[----:B------:R-:W-:Y:S02]  /*13440*/  SHF.R.U64 R32, R32, 0x3, RZ ;  /* 0x0000000320207819 */ /* 0x000fe400000012ff */
[----:B------:R-:W-:Y:S01]  /*13450*/  MOV R49, R24 ;  /* 0x0000001800317202 */ /* 0x000fe20000000f00 */
[----:B------:R-:W-:Y:S01]  /*13460*/  IMAD.MOV R24, RZ, RZ, -R14 ;  /* 0x000000ffff187224 */ /* 0x000fe200078e0a0e */
[----:B------:R-:W-:-:S02]  /*13470*/  LOP3.LUT R12, R12, R29, RZ, 0x3c, !PT ;  /* 0x0000001d0c0c7212 */ /* 0x000fc400078e3cff */
[----:B------:R-:W-:Y:S01]  /*13480*/  LOP3.LUT R32, R32, R33, RZ, 0x3c, !PT ;  /* 0x0000002120207212 */ /* 0x000fe200078e3cff */
[----:B------:R-:W-:Y:S01]  /*13490*/  IMAD R37, R9, R24, R64 ;  /* 0x0000001809257224 */ /* 0x000fe200078e0240 */
[----:B------:R-:W-:Y:S01]  /*134a0*/  MOV R51, R26 ;  /* 0x0000001a00337202 */ /* 0x000fe20000000f00 */
[----:B------:R-:W-:Y:S01]  /*134b0*/  IMAD.U32 R26, RZ, RZ, UR8 ;  /* 0x00000008ff1a7e24 */ /* 0x000fe2000f8e00ff */
[----:B------:R-:W-:Y:S01]  /*134c0*/  SHF.R.S32.HI R15, RZ, 0x1f, R14 ;  /* 0x0000001fff0f7819 */ /* 0x000fe2000001140e */
[----:B------:R-:W-:Y:S01]  /*134d0*/  ULDC.64 UR8, c[0x0][0xae8] ;  /* 0x0002ba0000087ab9 */ /* 0x000fe20000000a00 */
[----:B------:R-:W-:Y:S02]  /*134e0*/  IADD3 R14, P5, R14, UR6, RZ ;  /* 0x000000060e0e7c10 */ /* 0x000fe4000ffbe0ff */
[----:B------:R-:W-:Y:S02]  /*134f0*/  SHF.R.S32.HI R24, RZ, 0x1f, R37 ;  /* 0x0000001fff187819 */ /* 0x000fe40000011425 */
[----:B------:R-:W-:Y:S01]  /*13500*/  IADD3.X R15, R15, UR7, R26, P5, !PT ;  /* 0x000000070f0f7c10 */ /* 0x000fe2000affe41a */
[----:B------:R-:W-:Y:S01]  /*13510*/  ULDC.64 UR6, c[0x0][0xb88] ;  /* 0x0002e20000067ab9 */ /* 0x000fe20000000a00 */
[----:B------:R-:W-:Y:S01]  /*13520*/  VIADD R26, R22, UR40 ;  /* 0x00000028161a7c36 */ /* 0x000fe20008000000 */
[----:B------:R-:W-:Y:S01]  /*13530*/  MOV R53, R12 ;  /* 0x0000000c00357202 */ /* 0x000fe20000000f00 */
[----:B------:R-:W-:Y:S01]  /*13540*/  IMAD R24, R24, UR6, RZ ;  /* 0x0000000618187c24 */ /* 0x000fe2000f8e02ff */
[----:B------:R-:W-:Y:S01]  /*13550*/  LOP3.LUT R41, R10, 0x380, RZ, 0xc0, !PT ;  /* 0x000003800a297812 */ /* 0x000fe200078ec0ff */
[----:B------:R-:W-:Y:S01]  /*13560*/  IMAD.WIDE.U32 R14, R37, UR6, R14 ;  /* 0x00000006250e7c25 */ /* 0x000fe2000f8e000e */
[----:B------:R-:W-:-:S02]  /*13570*/  ISETP.GE.OR P5, PT, R26, R47, P1 ;  /* 0x0000002f1a00720c */ /* 0x000fc40000fa6670 */
[----:B------:R-:W-:Y:S01]  /*13580*/  SHF.R.U64 R41, R41, 0x3, RZ ;  /* 0x0000000329297819 */ /* 0x000fe200000012ff */
[----:B------:R-:W-:Y:S01]  /*13590*/  IMAD R37, R37, UR7, R24 ;  /* 0x0000000725257c24 */ /* 0x000fe2000f8e0218 */
[----:B------:R-:W-:Y:S01]  /*135a0*/  ULDC.64 UR6, c[0x0][0xb50] ;  /* 0x0002d40000067ab9 */ /* 0x000fe20000000a00 */
[----:B------:R-:W-:Y:S02]  /*135b0*/  VIADD R24, R26, 0x8 ;  /* 0x000000081a187836 */ /* 0x000fe40000000000 */
[----:B------:R-:W-:Y:S01]  /*135c0*/  IMAD.IADD R15, R15, 0x1, R37 ;  /* 0x000000010f0f7824 */ /* 0x000fe200078e0225 */
[----:B------:R-:W-:Y:S02]  /*135d0*/  LEA R37, P6, R14, UR6, 0x2 ;  /* 0x000000060e257c11 */ /* 0x000fe4000f8c10ff */
[----:B------:R-:W-:Y:S02]  /*135e0*/  ISETP.GE.OR P1, PT, R24, R47, P1 ;  /* 0x0000002f1800720c */ /* 0x000fe40000f26670 */
[----:B---3--:R-:W-:Y:S01]  /*135f0*/  LOP3.LUT R21, R17, 0x2, RZ, 0x3c, !PT ;  /* 0x0000000211157812 */ /* 0x008fe200078e3cff */
[----:B------:R-:W-:Y:S04]  /*13600*/  SHFL.IDX PT, R35, R48, R17, 0x1c1f ;  /* 0x001c1f1130237589 */ /* 0x000fe800000e0000 */
[----:B------:R-:W-:Y:S04]  /*13610*/  SHFL.IDX PT, R34, R34, R17, 0x1c1f ;  /* 0x001c1f1122227589 */ /* 0x000fe800000e0000 */
[----:B------:R-:W-:Y:S04]  /*13620*/  SHFL.IDX PT, R36, R36, R17, 0x1c1f ;  /* 0x001c1f1124247589 */ /* 0x000fe800000e0000 */
[----:B------:R-:W-:Y:S04]  /*13630*/  SHFL.IDX PT, R38, R38, R17, 0x1c1f ;  /* 0x001c1f1126267589 */ /* 0x000fe800000e0000 */
[----:B------:R-:W-:Y:S04]  /*13640*/  SHFL.IDX PT, R33, R46, R17, 0x1c1f ;  /* 0x001c1f112e217589 */ /* 0x000fe800000e0000 */
[----:B------:R-:W0:Y:S04]  /*13650*/  SHFL.IDX PT, R25, R58, R21, 0x1c1f ;  /* 0x001c1f153a197589 */ /* 0x000e2800000e0000 */
[----:B------:R-:W1:Y:S04]  /*13660*/  SHFL.IDX PT, R27, R28, R21, 0x1c1f ;  /* 0x001c1f151c1b7589 */ /* 0x000e6800000e0000 */
[----:B------:R2:W3:Y:S04]  /*13670*/  SHFL.IDX PT, R29, R40, R21, 0x1c1f ;  /* 0x001c1f15281d7589 */ /* 0x0004e800000e0000 */
[----:B------:R4:W4:Y:S04]  /*13680*/  SHFL.IDX PT, R48, R30, R21, 0x1c1f ;  /* 0x001c1f151e307589 */ /* 0x00092800000e0000 */
[----:B------:R-:W-:Y:S01]  /*13690*/  SHFL.IDX PT, R31, R42, R17, 0x1c1f ;  /* 0x001c1f112a1f7589 */ /* 0x000fe200000e0000 */
[----:B--2---:R-:W-:Y:S01]  /*136a0*/  LOP3.LUT R40, R41, R10, RZ, 0x3c, !PT ;  /* 0x0000000a29287212 */ /* 0x004fe200078e3cff */
[----:B------:R-:W-:-:S02]  /*136b0*/  IMAD.MOV.U32 R41, RZ, RZ, R11 ;  /* 0x000000ffff297224 */ /* 0x000fc400078e000b */
[----:B------:R-:W-:Y:S04]  /*136c0*/  SHFL.IDX PT, R52, R52, R17, 0x1c1f ;  /* 0x001c1f1134347589 */ /* 0x000fe800000e0000 */
[----:B------:R-:W-:Y:S01]  /*136d0*/  SHFL.IDX PT, R60, R60, R17, 0x1c1f ;  /* 0x001c1f113c3c7589 */ /* 0x000fe200000e0000 */
[----:B0-----:R-:W-:-:S03]  /*136e0*/  SEL R12, R34, R25, P0 ;  /* 0x00000019220c7207 */ /* 0x001fc60000000000 */
[----:B------:R-:W0:Y:S01]  /*136f0*/  SHFL.IDX PT, R46, R44, R21, 0x1c1f ;  /* 0x001c1f152c2e7589 */ /* 0x000e2200000e0000 */
[----:B-1----:R-:W-:Y:S02]  /*13700*/  SEL R24, R36, R27, P0 ;  /* 0x0000001b24187207 */ /* 0x002fe40000000000 */
[----:B------:R-:W-:Y:S01]  /*13710*/  SEL R26, R27, R36, P0 ;  /* 0x000000241b1a7207 */ /* 0x000fe20000000000 */
[----:B------:R-:W1:Y:S01]  /*13720*/  SHFL.IDX PT, R50, R50, R21, 0x1c1f ;  /* 0x001c1f1532327589 */ /* 0x000e6200000e0000 */
[----:B---3--:R-:W-:Y:S02]  /*13730*/  SEL R28, R38, R29, P0 ;  /* 0x0000001d261c7207 */ /* 0x008fe40000000000 */
[----:B----4-:R-:W-:Y:S01]  /*13740*/  SEL R30, R29, R38, P0 ;  /* 0x000000261d1e7207 */ /* 0x010fe20000000000 */
[----:B------:R-:W2:Y:S01]  /*13750*/  SHFL.IDX PT, R17, R56, R21, 0x1c1f ;  /* 0x001c1f1538117589 */ /* 0x000ea200000e0000 */
[----:B------:R-:W-:-:S03]  /*13760*/  SEL R13, R33, R48, P0 ;  /* 0x00000030210d7207 */ /* 0x000fc60000000000 */
[----:B------:R3:W4:Y:S04]  /*13770*/  SHFL.IDX PT, R39, R54, R21, 0x1c1f ;  /* 0x001c1f1536277589 */ /* 0x00072800000e0000 */
[----:B------:R-:W-:Y:S04]  /*13780*/  SHFL.IDX PT, R42, R37, RZ, 0x1c1f ;  /* 0x001c1fff252a7589 */ /* 0x000fe800000e0000 */
[----:B------:R4:W-:Y:S01]  /*13790*/  SHFL.IDX PT, R44, R37, 0x1, 0x1c1f ;  /* 0x003c1f00252c7f89 */ /* 0x0009e200000e0000 */
[----:B---3--:R-:W-:Y:S02]  /*137a0*/  LEA.HI.X R21, R14, UR7, R15, 0x2, P6 ;  /* 0x000000070e157c11 */ /* 0x008fe4000b0f140f */
[----:B------:R-:W-:-:S02]  /*137b0*/  SEL R14, R25, R34, P0 ;  /* 0x00000022190e7207 */ /* 0x000fc40000000000 */
[----:B------:R-:W-:Y:S01]  /*137c0*/  SEL R15, R48, R33, P0 ;  /* 0x00000021300f7207 */ /* 0x000fe20000000000 */
[----:B------:R-:W3:Y:S01]  /*137d0*/  SHFL.IDX PT, R43, R21, RZ, 0x1c1f ;  /* 0x001c1fff152b7589 */ /* 0x000ee200000e0000 */
[----:B0-----:R-:W-:Y:S01]  /*137e0*/  SEL R36, R31, R46, P0 ;  /* 0x0000002e1f247207 */ /* 0x001fe20000000000 */
[----:B------:R-:W-:Y:S01]  /*137f0*/  IMAD.X R33, RZ, RZ, R11, P4 ;  /* 0x000000ffff217224 */ /* 0x000fe200020e060b */
[----:B------:R-:W-:Y:S01]  /*13800*/  SEL R38, R46, R31, P0 ;  /* 0x0000001f2e267207 */ /* 0x000fe20000000000 */
[----:B------:R-:W-:Y:S01]  /*13810*/  STSM.16.M88.4 [R55], R12 ;  /* 0x0000000c37007844 */ /* 0x000fe20000000200 */
[----:B-1----:R-:W-:Y:S02]  /*13820*/  SEL R25, R35, R50, P0 ;  /* 0x0000003223197207 */ /* 0x002fe40000000000 */
[----:B------:R-:W-:Y:S01]  /*13830*/  SEL R27, R50, R35, P0 ;  /* 0x00000023321b7207 */ /* 0x000fe20000000000 */
[----:B------:R0:W1:Y:S01]  /*13840*/  SHFL.IDX PT, R45, R21, 0x1, 0x1c1f ;  /* 0x003c1f00152d7f89 */ /* 0x00006200000e0000 */
[----:B--2---:R-:W-:-:S02]  /*13850*/  SEL R29, R52, R17, P0 ;  /* 0x00000011341d7207 */ /* 0x004fc40000000000 */
[----:B------:R-:W-:Y:S01]  /*13860*/  SEL R31, R17, R52, P0 ;  /* 0x00000034111f7207 */ /* 0x000fe20000000000 */
[----:B------:R-:W-:Y:S01]  /*13870*/  STSM.16.M88.4 [R53], R24 ;  /* 0x0000001835007844 */ /* 0x000fe20000000200 */
[----:B----4-:R-:W-:Y:S02]  /*13880*/  SEL R37, R60, R39, P0 ;  /* 0x000000273c257207 */ /* 0x010fe40000000000 */
[----:B------:R-:W-:Y:S01]  /*13890*/  SEL R39, R39, R60, P0 ;  /* 0x0000003c27277207 */ /* 0x000fe20000000000 */
[----:B------:R-:W-:Y:S01]  /*138a0*/  STSM.16.M88.4 [R51], R28 ;  /* 0x0000001c33007844 */ /* 0x000fe20000000200 */
[----:B0-----:R-:W-:-:S03]  /*138b0*/  IMAD.X R21, RZ, RZ, R11, P3 ;  /* 0x000000ffff157224 */ /* 0x001fc600018e060b */
[----:B------:R0:W-:Y:S01]  /*138c0*/  STSM.16.M88.4 [R49], R36 ;  /* 0x0000002431007844 */ /* 0x0001e20000000200 */
[----:B------:R-:W-:Y:S01]  /*138d0*/  BAR.SYNC.DEFER_BLOCKING 0x1, 0x180 ;  /* 0x0046000000007b1d */ /* 0x000fe20000010000 */
[----:B------:R-:W-:-:S07]  /*138e0*/  IADD3 R17, P0, R10, 0x4800, RZ ;  /* 0x000048000a117810 */ /* 0x000fce0007f1e0ff */
[----:B0-----:R-:W0:Y:S01]  /*138f0*/  @P2 LDC R37, c[0x0][0xbf0] ;  /* 0x0002fc00ff252b82 */ /* 0x001e220000000800 */
[----:B---3--:R2:W-:Y:S04]  /*13900*/  @!P5 ST.E desc[UR48][R42.64], R6 ;  /* 0x000000062a00d985 */ /* 0x0085e8000c101930 */
[----:B-1----:R1:W-:Y:S04]  /*13910*/  @!P1 ST.E desc[UR48][R44.64], R4 ;  /* 0x000000042c009985 */ /* 0x0023e8000c101930 */
[----:B------:R-:W3:Y:S04]  /*13920*/  LD.E.128 R12, desc[UR48][R40.64] ;  /* 0x00000030280c7980 */ /* 0x000ee8000c101d00 */
[----:B------:R-:W4:Y:S04]  /*13930*/  LD.E.128 R32, desc[UR48][R32.64] ;  /* 0x0000003020207980 */ /* 0x000f28000c101d00 */
[----:B------:R0:W4:Y:S01]  /*13940*/  LD.E.128 R28, desc[UR48][R20.64] ;  /* 0x00000030141c7980 */ /* 0x000122000c101d00 */
[----:B------:R-:W-:Y:S01]  /*13950*/  IMAD.X R25, RZ, RZ, R11, P0 ;  /* 0x000000ffff197224 */ /* 0x000fe200000e060b */
[----:B------:R-:W-:Y:S01]  /*13960*/  UIMAD UR5, UR12, UR8, URZ ;  /* 0x000000080c0572a4 */ /* 0x000fe2000f8e023f */
[----:B------:R-:W1:Y:S01]  /*13970*/  @P2 LDC R11, c[0x0][0xbec] ;  /* 0x0002fb00ff0b2b82 */ /* 0x000e620000000800 */
[----:B------:R-:W-:Y:S01]  /*13980*/  LOP3.LUT R10, R17, 0x380, RZ, 0xc0, !PT ;  /* 0x00000380110a7812 */ /* 0x000fe200078ec0ff */
[----:B------:R-:W-:Y:S01]  /*13990*/  VIADD R8, R8, UR40 ;  /* 0x0000002808087c36 */ /* 0x000fe20008000000 */
[----:B------:R-:W-:-:S02]  /*139a0*/  UIMAD.WIDE.U32 UR6, UR42, UR8, URZ ;  /* 0x000000082a0672a5 */ /* 0x000fc4000f8e003f */
[----:B------:R-:W-:Y:S01]  /*139b0*/  UIMAD UR5, UR42, UR9, UR5 ;  /* 0x000000092a0572a4 */ /* 0x000fe2000f8e0205 */
[----:B--2---:R-:W-:Y:S01]  /*139c0*/  SHF.R.U64 R6, R10, 0x3, RZ ;  /* 0x000000030a067819 */ /* 0x004fe200000012ff */
[----:B------:R-:W-:Y:S02]  /*139d0*/  UIMAD UR8, UR13, UR10, URZ ;  /* 0x0000000a0d0872a4 */ /* 0x000fe4000f8e023f */
[----:B------:R-:W-:Y:S01]  /*139e0*/  UIADD3 UR7, UR7, UR5, URZ ;  /* 0x0000000507077290 */ /* 0x000fe2000fffe03f */
[----:B------:R-:W-:Y:S01]  /*139f0*/  LOP3.LUT R24, R6, R17, RZ, 0x3c, !PT ;  /* 0x0000001106187212 */ /* 0x000fe200078e3cff */
[----:B------:R-:W-:Y:S01]  /*13a00*/  IMAD.MOV.U32 R17, RZ, RZ, R8 ;  /* 0x000000ffff117224 */ /* 0x000fe200078e0008 */
[----:B------:R-:W-:Y:S02]  /*13a10*/  UIMAD UR5, UR41, UR11, UR8 ;  /* 0x0000000b290572a4 */ /* 0x000fe4000f8e0208 */
[----:B------:R-:W-:Y:S01]  /*13a20*/  UIMAD.WIDE.U32 UR6, UR41, UR10, UR6 ;  /* 0x0000000a290672a5 */ /* 0x000fe2000f8e0006 */
[----:B------:R-:W-:Y:S01]  /*13a30*/  ULDC.64 UR8, c[0x0][0xae0] ;  /* 0x0002b80000087ab9 */ /* 0x000fe20000000a00 */
[----:B------:R-:W5:Y:S02]  /*13a40*/  LD.E.128 R24, desc[UR48][R24.64] ;  /* 0x0000003018187980 */ /* 0x000f64000c101d00 */
[----:B------:R-:W-:Y:S01]  /*13a50*/  UIADD3 UR5, UR7, UR5, URZ ;  /* 0x0000000507057290 */ /* 0x000fe2000fffe03f */
[----:B------:R-:W-:-:S02]  /*13a60*/  VIADD R7, R7, 0x13220 ;  /* 0x0001322007077836 */ /* 0x000fc40000000000 */
[----:B------:R-:W-:Y:S01]  /*13a70*/  IMAD.U32 R10, RZ, RZ, UR6 ;  /* 0x00000006ff0a7e24 */ /* 0x000fe2000f8e00ff */
[----:B------:R-:W-:Y:S01]  /*13a80*/  @!PT LDS RZ, [RZ] ;  /* 0x00000000fffff984 */ /* 0x000fe20000000800 */
[----:B------:R-:W-:Y:S01]  /*13a90*/  @!PT LDS RZ, [RZ] ;  /* 0x00000000fffff984 */ /* 0x000fe20000000800 */
[----:B------:R-:W-:Y:S01]  /*13aa0*/  @!PT LDS RZ, [RZ] ;  /* 0x00000000fffff984 */ /* 0x000fe20000000800 */
[----:B------:R-:W-:Y:S01]  /*13ab0*/  @!PT LDS RZ, [RZ] ;  /* 0x00000000fffff984 */ /* 0x000fe20000000800 */
[----:B------:R2:W-:Y:S06]  /*13ac0*/  MEMBAR.ALL.CTA ;  /* 0x0000000000007992 */ /* 0x0005ec0000008000 */
[----:B--2---:R-:W2:Y:S01]  /*13ad0*/  FENCE.VIEW.ASYNC.S ;  /* 0x00000000000073c6 */ /* 0x004ea20000000000 */
[----:B-1----:R-:W-:Y:S01]  /*13ae0*/  @P2 IMAD.HI.U32 R4, R8, R11, RZ ;  /* 0x0000000b08042227 */ /* 0x002fe200078e00ff */
[----:B------:R-:W-:-:S03]  /*13af0*/  PRMT R7, RZ, 0x654, R7 ;  /* 0x00000654ff077816 */ /* 0x000fc60000000007 */
[----:B------:R-:W-:Y:S01]  /*13b00*/  IMAD.U32 R11, RZ, RZ, UR7 ;  /* 0x00000007ff0b7e24 */ /* 0x000fe2000f8e00ff */
[----:B0-----:R-:W-:Y:S01]  /*13b10*/  @P2 SHF.R.U32.HI R17, RZ, R37, R4 ;  /* 0x00000025ff112219 */ /* 0x001fe20000011604 */
[----:B------:R-:W-:Y:S01]  /*13b20*/  IMAD.U32 R11, RZ, RZ, UR5 ;  /* 0x00000005ff0b7e24 */ /* 0x000fe2000f8e00ff */
[----:B------:R-:W-:Y:S01]  /*13b30*/  ULDC.64 UR6, c[0x0][0xad8] ;  /* 0x0002b60000067ab9 */ /* 0x000fe20000000a00 */
[----:B------:R-:W-:Y:S01]  /*13b40*/  ULDC UR5, c[0x0][0xac8] ;  /* 0x0002b20000057ab9 */ /* 0x000fe20000000800 */
[--C-:B------:R-:W-:Y:S01]  /*13b50*/  SHF.R.S32.HI R4, RZ, 0x1f, R17.reuse ;  /* 0x0000001fff047819 */ /* 0x100fe20000011411 */
[----:B------:R-:W-:-:S04]  /*13b60*/  IMAD.MOV R6, RZ, RZ, -R17 ;  /* 0x000000ffff067224 */ /* 0x000fc800078e0a11 */
[----:B------:R-:W-:Y:S02]  /*13b70*/  IMAD R4, R4, UR8, RZ ;  /* 0x0000000804047c24 */ /* 0x000fe4000f8e02ff */
[----:B------:R-:W-:Y:S02]  /*13b80*/  IMAD R21, R9, R6, R8 ;  /* 0x0000000609157224 */ /* 0x000fe400078e0208 */
[C---:B------:R-:W-:Y:S02]  /*13b90*/  IMAD R37, R17.reuse, UR9, R4 ;  /* 0x0000000911257c24 */ /* 0x040fe4000f8e0204 */
[----:B------:R-:W-:Y:S01]  /*13ba0*/  IMAD.WIDE.U32 R8, R17, UR8, R10 ;  /* 0x0000000811087c25 */ /* 0x000fe2000f8e000a */
[----:B------:R-:W-:Y:S01]  /*13bb0*/  SHF.R.S32.HI R4, RZ, 0x1f, R21 ;  /* 0x0000001fff047819 */ /* 0x000fe20000011415 */
[----:B--2---:R0:W-:Y:S02]  /*13bc0*/  SYNCS.ARRIVE.TRANS64.RED.A1T0 RZ, [R7+URZ], RZ ;  /* 0x000000ff07ff79a7 */ /* 0x0041e4000810043f */
[----:B------:R-:W-:-:S02]  /*13bd0*/  IMAD.IADD R9, R9, 0x1, R37 ;  /* 0x0000000109097824 */ /* 0x000fc400078e0225 */
[----:B------:R-:W-:Y:S02]  /*13be0*/  IMAD R4, R4, UR6, RZ ;  /* 0x0000000604047c24 */ /* 0x000fe4000f8e02ff */
[----:B------:R-:W-:-:S04]  /*13bf0*/  IMAD.WIDE.U32 R8, R21, UR6, R8 ;  /* 0x0000000615087c25 */ /* 0x000fc8000f8e0008 */
[----:B------:R-:W-:Y:S01]  /*13c00*/  IMAD R11, R21, UR7, R4 ;  /* 0x00000007150b7c24 */ /* 0x000fe2000f8e0204 */
[----:B------:R-:W-:Y:S01]  /*13c10*/  ULDC.64 UR6, c[0x0][0xa80] ;  /* 0x0002a00000067ab9 */ /* 0x000fe20000000a00 */
[----:B------:R-:W-:Y:S02]  /*13c20*/  VIADD R10, R5, UR40 ;  /* 0x00000028050a7c36 */ /* 0x000fe40008000000 */
[----:B------:R-:W-:Y:S01]  /*13c30*/  IMAD.IADD R9, R9, 0x1, R11 ;  /* 0x0000000109097824 */ /* 0x000fe200078e020b */
[----:B------:R-:W-:Y:S01]  /*13c40*/  LEA R11, P0, R8, UR6, 0x1 ;  /* 0x00000006080b7c11 */ /* 0x000fe2000f8008ff */
[C---:B------:R-:W-:Y:S02]  /*13c50*/  VIADD R4, R10.reuse, 0x30 ;  /* 0x000000300a047836 */ /* 0x040fe40000000000 */
[----:B------:R-:W-:Y:S01]  /*13c60*/  VIADD R6, R10, 0x60 ;  /* 0x000000600a067836 */ /* 0x000fe20000000000 */
[----:B------:R-:W-:Y:S01]  /*13c70*/  LEA.HI.X R17, R8, UR7, R9, 0x1, P0 ;  /* 0x0000000708117c11 */ /* 0x000fe200080f0c09 */
[----:B------:R-:W1:Y:S01]  /*13c80*/  SHFL.IDX PT, R21, R11, RZ, 0x181f ;  /* 0x00181fff0b157589 */ /* 0x000e6200000e0000 */
[----:B------:R-:W-:-:S03]  /*13c90*/  ISETP.GE.AND P0, PT, R0, UR5, PT ;  /* 0x0000000500007c0c */ /* 0x000fc6000bf06270 */
[----:B------:R-:W2:Y:S01]  /*13ca0*/  SHFL.IDX PT, R37, R11, 0x1, 0x181f ;  /* 0x00381f000b257f89 */ /* 0x000ea200000e0000 */
[CC--:B------:R-:W-:Y:S01]  /*13cb0*/  ISETP.GE.OR P1, PT, R10.reuse, R47.reuse, P0 ;  /* 0x0000002f0a00720c */ /* 0x0c0fe20000726670 */
[----:B------:R-:W-:Y:S01]  /*13cc0*/  VIADD R10, R10, 0x90 ;  /* 0x000000900a0a7836 */ /* 0x000fe20000000000 */
[-C--:B------:R-:W-:Y:S01]  /*13cd0*/  ISETP.GE.OR P2, PT, R4, R47.reuse, P0 ;  /* 0x0000002f0400720c */ /* 0x080fe20000746670 */
[----:B------:R-:W0:Y:S01]  /*13ce0*/  SHFL.IDX PT, R39, R11, 0x2, 0x181f ;  /* 0x00581f000b277f89 */ /* 0x000e2200000e0000 */
[-C--:B------:R-:W-:Y:S02]  /*13cf0*/  ISETP.GE.OR P3, PT, R6, R47.reuse, P0 ;  /* 0x0000002f0600720c */ /* 0x080fe40000766670 */
[----:B------:R-:W-:Y:S01]  /*13d00*/  ISETP.GE.OR P0, PT, R10, R47, P0 ;  /* 0x0000002f0a00720c */ /* 0x000fe20000706670 */
[----:B------:R-:W0:Y:S04]  /*13d10*/  SHFL.IDX PT, R9, R17, RZ, 0x181f ;  /* 0x00181fff11097589 */ /* 0x000e2800000e0000 */
[----:B------:R-:W0:Y:S04]  /*13d20*/  SHFL.IDX PT, R20, R17, 0x1, 0x181f ;  /* 0x00381f0011147f89 */ /* 0x000e2800000e0000 */
[----:B------:R-:W0:Y:S01]  /*13d30*/  SHFL.IDX PT, R36, R17, 0x2, 0x181f ;  /* 0x00581f0011247f89 */ /* 0x000e2200000e0000 */
[----:B-1----:R-:W-:-:S03]  /*13d40*/  @!P1 LEA R4, P4, R0, R21, 0x1 ;  /* 0x0000001500049211 */ /* 0x002fc600078808ff */
[----:B------:R-:W1:Y:S01]  /*13d50*/  SHFL.IDX PT, R11, R11, 0x3, 0x181f ;  /* 0x00781f000b0b7f89 */ /* 0x000e6200000e0000 */
[----:B--2---:R-:W-:-:S03]  /*13d60*/  @!P2 LEA R6, P5, R0, R37, 0x1 ;  /* 0x000000250006a211 */ /* 0x004fc600078a08ff */
[----:B------:R-:W2:Y:S01]  /*13d70*/  SHFL.IDX PT, R17, R17, 0x3, 0x181f ;  /* 0x00781f0011117f89 */ /* 0x000ea200000e0000 */
[C---:B0-----:R-:W-:Y:S02]  /*13d80*/  @!P3 LEA R8, P6, R0.reuse, R39, 0x1 ;  /* 0x000000270008b211 */ /* 0x041fe400078c08ff */
[C-C-:B------:R-:W-:Y:S02]  /*13d90*/  @!P1 LEA.HI.X R5, R0.reuse, R9, R3.reuse, 0x1, P4 ;  /* 0x0000000900059211 */ /* 0x140fe400020f0c03 */
[C-C-:B------:R-:W-:Y:S02]  /*13da0*/  @!P2 LEA.HI.X R7, R0.reuse, R20, R3.reuse, 0x1, P5 ;  /* 0x000000140007a211 */ /* 0x140fe400028f0c03 */
[----:B------:R-:W-:Y:S01]  /*13db0*/  @!P3 LEA.HI.X R9, R0, R36, R3, 0x1, P6 ;  /* 0x000000240009b211 */ /* 0x000fe200030f0c03 */
[----:B---3--:R0:W-:Y:S04]  /*13dc0*/  @!P1 ST.E.128 desc[UR48][R4.64], R12 ;  /* 0x0000000c04009985 */ /* 0x0081e8000c101d30 */
[----:B----4-:R0:W-:Y:S04]  /*13dd0*/  @!P2 ST.E.128 desc[UR48][R6.64], R32 ;  /* 0x000000200600a985 */ /* 0x0101e8000c101d30 */
[----:B------:R0:W-:Y:S01]  /*13de0*/  @!P3 ST.E.128 desc[UR48][R8.64], R28 ;  /* 0x0000001c0800b985 */ /* 0x0001e2000c101d30 */
[----:B-12---:R-:W-:Y:S05]  /*13df0*/  @P0 BRA `(.L_x_717) ;  /* 0x0000000400e00947 */ /* 0x006fea0003800000 */
[----:B0-----:R-:W-:-:S04]  /*13e00*/  LEA R4, P0, R0, R11, 0x1 ;  /* 0x0000000b00047211 */ /* 0x001fc800078008ff */
[----:B------:R-:W-:-:S05]  /*13e10*/  LEA.HI.X R5, R0, R17, R3, 0x1, P0 ;  /* 0x0000001100057211 */ /* 0x000fca00000f0c03 */
[----:B-----5:R2:W-:Y:S01]  /*13e20*/  ST.E.128 desc[UR48][R4.64], R24 ;  /* 0x0000001804007985 */ /* 0x0205e2000c101d30 */
[----:B------:R-:W-:Y:S05]  /*13e30*/  BRA `(.L_x_717) ;  /* 0x0000000400d07947 */ /* 0x000fea0003800000 */
.L_x_716:
[----:B------:R-:W0:Y:S01]  /*13e40*/  LDC R12, c[0x0][0xbe8] ;  /* 0x0002fa00ff0c7b82 */ /* 0x000e220000000800 */
[----:B------:R-:W-:Y:S01]  /*13e50*/  ISETP.GE.AND P0, PT, R27, 0xc0, PT ;  /* 0x000000c01b00780c */ /* 0x000fe20003f06270 */
[----:B------:R-:W-:Y:S01]  /*13e60*/  USHF.R.S32.HI UR8, URZ, 0x1f, UR42 ;  /* 0x0000001f3f087899 */ /* 0x000fe2000801142a */
[----:B------:R-:W-:Y:S01]  /*13e70*/  BSSY B1, `(.L_x_718) ;  /* 0x000002e000017945 */ /* 0x000fe20003800000 */
[----:B------:R-:W-:Y:S01]  /*13e80*/  USHF.R.S32.HI UR9, URZ, 0x1f, UR41 ;  /* 0x0000001f3f097899 */ /* 0x000fe20008011429 */
[----:B------:R-:W-:Y:S01]  /*13e90*/  IMAD R10, R8, 0x30, R5 ;  /* 0x00000030080a7824 */ /* 0x000fe200078e0205 */
[----:B0-----:R-:W-:-:S13]  /*13ea0*/  ISETP.NE.AND P1, PT, R12, 0x1, PT ;  /* 0x000000010c00780c */ /* 0x001fda0003f25270 */
[----:B------:R-:W0:Y:S08]  /*13eb0*/  @P1 LDC R13, c[0x0][0xbec] ;  /* 0x0002fb00ff0d1b82 */ /* 0x000e300000000800 */
[----:B------:R-:W1:Y:S01]  /*13ec0*/  @P1 LDC R15, c[0x0][0xbf0] ;  /* 0x0002fc00ff0f1b82 */ /* 0x000e620000000800 */
[----:B------:R-:W-:Y:S05]  /*13ed0*/  @P0 BRA `(.L_x_719) ;  /* 0x00000000009c0947 */ /* 0x000fea0003800000 */
[----:B------:R-:W2:Y:S01]  /*13ee0*/  LDC R7, c[0x0][0xbe8] ;  /* 0x0002fa00ff077b82 */ /* 0x000ea20000000800 */
[----:B------:R-:W-:Y:S01]  /*13ef0*/  IMAD.U32 R8, RZ, RZ, UR40 ;  /* 0x00000028ff087e24 */ /* 0x000fe2000f8e00ff */
[----:B------:R-:W-:-:S04]  /*13f00*/  ULDC UR5, c[0x0][0xa88] ;  /* 0x0002a20000057ab9 */ /* 0x000fc80000000800 */
[----:B------:R-:W-:Y:S01]  /*13f10*/  IADD3 R8, R8, -0x80, R23 ;  /* 0xffffff8008087810 */ /* 0x000fe20007ffe017 */
[----:B--2---:R-:W-:-:S05]  /*13f20*/  IMAD R9, R7, UR5, RZ ;  /* 0x0000000507097c24 */ /* 0x004fca000f8e02ff */
[----:B------:R-:W-:-:S13]  /*13f30*/  ISETP.GE.AND P0, PT, R8, R9, PT ;  /* 0x000000090800720c */ /* 0x000fda0003f06270 */
[----:B------:R-:W-:Y:S05]  /*13f40*/  @P0 BRA `(.L_x_719) ;  /* 0x0000000000800947 */ /* 0x000fea0003800000 */
[----:B------:R-:W-:Y:S01]  /*13f50*/  ISETP.NE.AND P0, PT, R7, 0x1, PT ;  /* 0x000000010700780c */ /* 0x000fe20003f05270 */
[----:B------:R-:W-:Y:S01]  /*13f60*/  ULDC.64 UR10, c[0x0][0xb90] ;  /* 0x0002e400000a7ab9 */ /* 0x000fe20000000a00 */
[----:B------:R-:W-:Y:S01]  /*13f70*/  IMAD.MOV.U32 R6, RZ, RZ, R8 ;  /* 0x000000ffff067224 */ /* 0x000fe200078e0008 */
[----:B------:R-:W-:Y:S02]  /*13f80*/  UIMAD UR5, UR8, UR10, URZ ;  /* 0x0000000a080572a4 */ /* 0x000fe4000f8e023f */
[----:B------:R-:W-:Y:S02]  /*13f90*/  UIMAD.WIDE.U32 UR6, UR42, UR10, URZ ;  /* 0x0000000a2a0672a5 */ /* 0x000fe4000f8e003f */
[----:B------:R-:W-:-:S03]  /*13fa0*/  UIMAD UR5, UR42, UR11, UR5 ;  /* 0x0000000b2a0572a4 */ /* 0x000fc6000f8e0205 */
[----:B------:R-:W-:Y:S01]  /*13fb0*/  ULDC.64 UR10, c[0x0][0xb98] ;  /* 0x0002e600000a7ab9 */ /* 0x000fe20000000a00 */
[----:B------:R-:W-:Y:S02]  /*13fc0*/  UIADD3 UR7, UR7, UR5, URZ ;  /* 0x0000000507077290 */ /* 0x000fe4000fffe03f */
[----:B------:R-:W2:Y:S01]  /*13fd0*/  @P0 LDC R9, c[0x0][0xbec] ;  /* 0x0002fb00ff090b82 */ /* 0x000ea20000000800 */
[----:B------:R-:W-:Y:S02]  /*13fe0*/  UIMAD UR5, UR9, UR10, URZ ;  /* 0x0000000a090572a4 */ /* 0x000fe4000f8e023f */
[----:B------:R-:W-:Y:S02]  /*13ff0*/  UIMAD.WIDE.U32 UR6, UR41, UR10, UR6 ;  /* 0x0000000a290672a5 */ /* 0x000fe4000f8e0006 */
[----:B------:R-:W-:-:S03]  /*14000*/  UIMAD UR5, UR41, UR11, UR5 ;  /* 0x0000000b290572a4 */ /* 0x000fc6000f8e0205 */
[----:B------:R-:W3:Y:S01]  /*14010*/  @P0 LDC R11, c[0x0][0xbf0] ;  /* 0x0002fc00ff0b0b82 */ /* 0x000ee20000000800 */
[----:B------:R-:W-:Y:S01]  /*14020*/  ULDC.64 UR10, c[0x0][0xb88] ;  /* 0x0002e200000a7ab9 */ /* 0x000fe20000000a00 */
[----:B--2---:R-:W-:-:S05]  /*14030*/  @P0 IMAD.HI.U32 R4, R8, R9, RZ ;  /* 0x0000000908040227 */ /* 0x004fca00078e00ff */
[----:B---3--:R-:W-:-:S05]  /*14040*/  @P0 SHF.R.U32.HI R6, RZ, R11, R4 ;  /* 0x0000000bff060219 */ /* 0x008fca0000011604 */
[----:B------:R-:W-:-:S04]  /*14050*/  IMAD.MOV R9, RZ, RZ, -R6 ;  /* 0x000000ffff097224 */ /* 0x000fc800078e0a06 */
[----:B------:R-:W-:Y:S01]  /*14060*/  IMAD R9, R7, R9, R8 ;  /* 0x0000000907097224 */ /* 0x000fe200078e0208 */
[----:B------:R-:W-:Y:S01]  /*14070*/  SHF.R.S32.HI R7, RZ, 0x1f, R6 ;  /* 0x0000001fff077819 */ /* 0x000fe20000011406 */
[----:B------:R-:W-:Y:S01]  /*14080*/  IMAD.U32 R8, RZ, RZ, UR5 ;  /* 0x00000005ff087e24 */ /* 0x000fe2000f8e00ff */
[----:B------:R-:W-:Y:S02]  /*14090*/  IADD3 R6, P0, R6, UR6, RZ ;  /* 0x0000000606067c10 */ /* 0x000fe4000ff1e0ff */
[----:B------:R-:W-:Y:S02]  /*140a0*/  SHF.R.S32.HI R4, RZ, 0x1f, R9 ;  /* 0x0000001fff047819 */ /* 0x000fe40000011409 */
[----:B------:R-:W-:Y:S01]  /*140b0*/  IADD3.X R7, R7, UR7, R8, P0, !PT ;  /* 0x0000000707077c10 */ /* 0x000fe200087fe408 */
[----:B------:R-:W-:Y:S02]  /*140c0*/  ULDC.64 UR6, c[0x0][0xb50] ;  /* 0x0002d40000067ab9 */ /* 0x000fe40000000a00 */
[----:B------:R-:W-:-:S02]  /*140d0*/  IMAD R4, R4, UR10, RZ ;  /* 0x0000000a04047c24 */ /* 0x000fc4000f8e02ff */
[----:B------:R-:W-:-:S04]  /*140e0*/  IMAD.WIDE.U32 R6, R9, UR10, R6 ;  /* 0x0000000a09067c25 */ /* 0x000fc8000f8e0006 */
[----:B------:R-:W-:Y:S01]  /*140f0*/  IMAD R11, R9, UR11, R4 ;  /* 0x0000000b090b7c24 */ /* 0x000fe2000f8e0204 */
[----:B------:R-:W-:-:S03]  /*14100*/  LEA R8, P0, R6, UR6, 0x2 ;  /* 0x0000000606087c11 */ /* 0x000fc6000f8010ff */
[----:B------:R-:W-:-:S05]  /*14110*/  IMAD.IADD R7, R7, 0x1, R11 ;  /* 0x0000000107077824 */ /* 0x000fca00078e020b */
[----:B------:R-:W-:Y:S01]  /*14120*/  LEA.HI.X R9, R6, UR7, R7, 0x2, P0 ;  /* 0x0000000706097c11 */ /* 0x000fe200080f1407 */
[----:B------:R-:W-:-:S05]  /*14130*/  IMAD.MOV.U32 R7, RZ, RZ, -0x800000 ;  /* 0xff800000ff077424 */ /* 0x000fca00078e00ff */
[----:B------:R2:W-:Y:S02]  /*14140*/  STG.E desc[UR48][R8.64], R7 ;  /* 0x0000000708007986 */ /* 0x0005e4000c101930 */
.L_x_719:
[----:B------:R-:W-:Y:S05]  /*14150*/  BSYNC B1 ;  /* 0x0000000000017941 */ /* 0x000fea0003800000 */
.L_x_718:
[----:B------:R-:W-:Y:S01]  /*14160*/  ULDC.64 UR10, c[0x0][0xae8] ;  /* 0x0002ba00000a7ab9 */ /* 0x000fe20000000a00 */
[----:B------:R-:W-:Y:S01]  /*14170*/  VIADD R10, R10, UR40 ;  /* 0x000000280a0a7c36 */ /* 0x000fe20008000000 */
[----:B------:R-:W-:Y:S01]  /*14180*/  UIMAD UR5, UR8, UR10, URZ ;  /* 0x0000000a080572a4 */ /* 0x000fe2000f8e023f */
[----:B--2---:R-:W-:Y:S01]  /*14190*/  VIADD R8, R5, UR40 ;  /* 0x0000002805087c36 */ /* 0x004fe20008000000 */
[----:B------:R-:W-:Y:S01]  /*141a0*/  UIMAD.WIDE.U32 UR6, UR42, UR10, URZ ;  /* 0x0000000a2a0672a5 */ /* 0x000fe2000f8e003f */
[----:B0-----:R-:W-:Y:S01]  /*141b0*/  @P1 IMAD.HI.U32 R4, R10, R13, RZ ;  /* 0x0000000d0a041227 */ /* 0x001fe200078e00ff */
[----:B------:R-:W-:-:S03]  /*141c0*/  UIMAD UR5, UR42, UR11, UR5 ;  /* 0x0000000b2a0572a4 */ /* 0x000fc6000f8e0205 */
[----:B------:R-:W-:Y:S01]  /*141d0*/  ULDC.64 UR10, c[0x0][0xaf0] ;  /* 0x0002bc00000a7ab9 */ /* 0x000fe20000000a00 */
[----:B------:R-:W-:Y:S01]  /*141e0*/  UIADD3 UR7, UR7, UR5, URZ ;  /* 0x0000000507077290 */ /* 0x000fe2000fffe03f */
[----:B------:R-:W-:Y:S01]  /*141f0*/  IMAD.MOV.U32 R9, RZ, RZ, R10 ;  /* 0x000000ffff097224 */ /* 0x000fe200078e000a */
[----:B------:R-:W-:Y:S01]  /*14200*/  UIMAD UR5, UR9, UR10, URZ ;  /* 0x0000000a090572a4 */ /* 0x000fe2000f8e023f */
[----:B-1----:R-:W-:Y:S01]  /*14210*/  @P1 SHF.R.U32.HI R9, RZ, R15, R4 ;  /* 0x0000000fff091219 */ /* 0x002fe20000011604 */
        /* <DEDUP_REMOVED lines=10> */
[----:B------:R-:W-:Y:S01]  /*142c0*/  ULDC.64 UR6, c[0x0][0xad8] ;  /* 0x0002b60000067ab9 */ /* 0x000fe20000000a00 */
[----:B------:R-:W-:Y:S01]  /*142d0*/  IMAD.U32 R7, RZ, RZ, UR5 ;  /* 0x00000005ff077e24 */ /* 0x000fe2000f8e00ff */
[----:B------:R-:W-:Y:S01]  /*142e0*/  ULDC UR5, c[0x0][0xac8] ;  /* 0x0002b20000057ab9 */ /* 0x000fe20000000800 */
[C---:B------:R-:W-:Y:S01]  /*142f0*/  IMAD R13, R9.reuse, UR9, R4 ;  /* 0x00000009090d7c24 */ /* 0x040fe2000f8e0204 */
[----:B------:R-:W-:Y:S01]  /*14300*/  SHF.R.S32.HI R4, RZ, 0x1f, R11 ;  /* 0x0000001fff047819 */ /* 0x000fe2000001140b */
[----:B------:R-:W-:-:S04]  /*14310*/  IMAD.WIDE.U32 R6, R9, UR8, R6 ;  /* 0x0000000809067c25 */ /* 0x000fc8000f8e0006 */
[----:B------:R-:W-:Y:S02]  /*14320*/  IMAD R4, R4, UR6, RZ ;  /* 0x0000000604047c24 */ /* 0x000fe4000f8e02ff */
[----:B------:R-:W-:Y:S02]  /*14330*/  IMAD.IADD R7, R7, 0x1, R13 ;  /* 0x0000000107077824 */ /* 0x000fe400078e020d */
        /* <DEDUP_REMOVED lines=8> */
[----:B------:R-:W0:Y:S01]  /*143c0*/  SHFL.IDX PT, R11, R7, RZ, 0x181f ;  /* 0x00181fff070b7589 */ /* 0x000e2200000e0000 */
[----:B------:R-:W-:Y:S01]  /*143d0*/  IMAD R25, R12, UR6, RZ ;  /* 0x000000060c197c24 */ /* 0x000fe2000f8e02ff */
[----:B------:R-:W-:Y:S01]  /*143e0*/  ISETP.GE.AND P0, PT, R0, UR5, PT ;  /* 0x0000000500007c0c */ /* 0x000fe2000bf06270 */
[C---:B------:R-:W-:Y:S01]  /*143f0*/  VIADD R5, R8.reuse, 0x60 ;  /* 0x0000006008057836 */ /* 0x040fe20000000000 */
[----:B------:R-:W1:Y:S01]  /*14400*/  SHFL.IDX PT, R13, R7, 0x1, 0x181f ;  /* 0x00381f00070d7f89 */ /* 0x000e6200000e0000 */
[C---:B------:R-:W-:Y:S01]  /*14410*/  VIADD R6, R8.reuse, 0x90 ;  /* 0x0000009008067836 */ /* 0x040fe20000000000 */
[----:B------:R-:W-:-:S02]  /*14420*/  ISETP.GE.OR P3, PT, R8, R25, P0 ;  /* 0x000000190800720c */ /* 0x000fc40000766670 */
[----:B------:R-:W2:Y:S01]  /*14430*/  SHFL.IDX PT, R15, R7, 0x2, 0x181f ;  /* 0x00581f00070f7f89 */ /* 0x000ea200000e0000 */
[-C--:B------:R-:W-:Y:S02]  /*14440*/  ISETP.GE.OR P2, PT, R4, R25.reuse, P0 ;  /* 0x000000190400720c */ /* 0x080fe40000746670 */
[-C--:B------:R-:W-:Y:S01]  /*14450*/  ISETP.GE.OR P1, PT, R5, R25.reuse, P0 ;  /* 0x000000190500720c */ /* 0x080fe20000726670 */
[----:B------:R-:W3:Y:S01]  /*14460*/  SHFL.IDX PT, R9, R10, RZ, 0x181f ;  /* 0x00181fff0a097589 */ /* 0x000ee200000e0000 */
[----:B------:R-:W-:-:S03]  /*14470*/  ISETP.GE.OR P0, PT, R6, R25, P0 ;  /* 0x000000190600720c */ /* 0x000fc60000706670 */
[----:B------:R-:W4:Y:S04]  /*14480*/  SHFL.IDX PT, R21, R7, 0x3, 0x181f ;  /* 0x00781f0007157f89 */ /* 0x000f2800000e0000 */
[----:B------:R-:W5:Y:S04]  /*14490*/  SHFL.IDX PT, R12, R10, 0x1, 0x181f ;  /* 0x00381f000a0c7f89 */ /* 0x000f6800000e0000 */
[----:B------:R-:W5:Y:S01]  /*144a0*/  SHFL.IDX PT, R14, R10, 0x2, 0x181f ;  /* 0x00581f000a0e7f89 */ /* 0x000f6200000e0000 */
[----:B0-----:R-:W-:-:S03]  /*144b0*/  @!P3 LEA R4, P6, R0, R11, 0x1 ;  /* 0x0000000b0004b211 */ /* 0x001fc600078c08ff */
[----:B------:R4:W0:Y:S01]  /*144c0*/  SHFL.IDX PT, R17, R10, 0x3, 0x181f ;  /* 0x00781f000a117f89 */ /* 0x00082200000e0000 */
[C---:B-1----:R-:W-:Y:S02]  /*144d0*/  @!P2 LEA R6, P5, R0.reuse, R13, 0x1 ;  /* 0x0000000d0006a211 */ /* 0x042fe400078a08ff */
[C---:B--2---:R-:W-:Y:S02]  /*144e0*/  @!P1 LEA R8, P4, R0.reuse, R15, 0x1 ;  /* 0x0000000f00089211 */ /* 0x044fe400078808ff */
[C---:B---3--:R-:W-:Y:S02]  /*144f0*/  @!P3 LEA.HI.X R5, R0.reuse, R9, R3, 0x1, P6 ;  /* 0x000000090005b211 */ /* 0x048fe400030f0c03 */
[----:B----4-:R-:W-:-:S03]  /*14500*/  @!P0 LEA R10, P6, R0, R21, 0x1 ;  /* 0x00000015000a8211 */ /* 0x010fc600078c08ff */
[----:B------:R1:W-:Y:S01]  /*14510*/  @!P3 ST.E.128 desc[UR48][R4.64], RZ ;  /* 0x000000ff0400b985 */ /* 0x0003e2000c101d30 */
[C-C-:B-----5:R-:W-:Y:S02]  /*14520*/  @!P2 LEA.HI.X R7, R0.reuse, R12, R3.reuse, 0x1, P5 ;  /* 0x0000000c0007a211 */ /* 0x160fe400028f0c03 */
[----:B------:R-:W-:-:S03]  /*14530*/  @!P1 LEA.HI.X R9, R0, R14, R3, 0x1, P4 ;  /* 0x0000000e00099211 */ /* 0x000fc600020f0c03 */
[----:B------:R1:W-:Y:S01]  /*14540*/  @!P2 ST.E.128 desc[UR48][R6.64], RZ ;  /* 0x000000ff0600a985 */ /* 0x0003e2000c101d30 */
[----:B0-----:R-:W-:-:S03]  /*14550*/  @!P0 LEA.HI.X R11, R0, R17, R3, 0x1, P6 ;  /* 0x00000011000b8211 */ /* 0x001fc600030f0c03 */
[----:B------:R1:W-:Y:S04]  /*14560*/  @!P1 ST.E.128 desc[UR48][R8.64], RZ ;  /* 0x000000ff08009985 */ /* 0x0003e8000c101d30 */
[----:B------:R1:W-:Y:S02]  /*14570*/  @!P0 ST.E.128 desc[UR48][R10.64], RZ ;  /* 0x000000ff0a008985 */ /* 0x0003e4000c101d30 */
.L_x_717:
[----:B------:R-:W-:Y:S05]  /*14580*/  BSYNC B0 ;  /* 0x0000000000007941 */ /* 0x000fea0003800000 */
.L_x_715:
[----:B------:R-:W-:Y:S02]  /*14590*/  ULDC UR5, c[0x0][0xc38] ;  /* 0x00030e0000057ab9 */ /* 0x000fe40000000800 */
[----:B------:R-:W-:-:S06]  /*145a0*/  UISETP.GE.AND UP0, UPT, UR4, UR5, UPT ;  /* 0x000000050400728c */ /* 0x000fcc000bf06270 */
[----:B------:R-:W-:-:S13]  /*145b0*/  PLOP3.LUT P0, PT, PT, PT, UP0, 0x80, 0x0 ;  /* 0x000000000000781c */ /* 0x000fda0003f0f008 */
[----:B------:R-:W-:Y:S05]  /*145c0*/  @!P0 BRA `(.L_x_720) ;  /* 0xfffffec400c08947 */ /* 0x000fea000383ffff */
[----:B------:R-:W-:Y:S05]  /*145d0*/  EXIT ;  /* 0x000000000000794d */ /* 0x000fea0003800000 */
.L_x_630:
[----:B------:R-:W-:-:S08]  /*145e0*/  NOP ;  /* 0x0000000000007918 */ /* 0x000fd00000000000 */
[----:B------:R-:W0:-:S00]  /*145f0*/  USETMAXREG.DEALLOC.CTAPOOL 0x20 ;  /* 0x00000020000079c8 */ /* 0x000e0000080e0500 */
[----:B0-----:R-:W-:-:S06]  /*14600*/  LOP3.LUT R0, R0, 0x3, RZ, 0xc0, !PT ;  /* 0x0000000300007812 */ /* 0x001fcc00078ec0ff */
[----:B------:R-:W0:Y:S01]  /*14610*/  S2UR UR6, SR_CTAID.X ;  /* 0x00000000000679c3 */ /* 0x000e220000002500 */
[----:B------:R-:W-:Y:S01]  /*14620*/  LOP3.LUT R16, R16, 0xfffffffb, RZ, 0xc0, !PT ;  /* 0xfffffffb10107812 */ /* 0x000fe200078ec0ff */
[----:B------:R-:W-:Y:S01]  /*14630*/  IMAD.MOV.U32 R19, RZ, RZ, RZ ;  /* 0x000000ffff137224 */ /* 0x000fe200078e00ff */
[----:B------:R1:W2:Y:S01]  /*14640*/  SHFL.IDX PT, R2, R0, RZ, 0x1f ;  /* 0x00001fff00027589 */ /* 0x0002a200000e0000 */
[----:B------:R-:W-:Y:S02]  /*14650*/  IMAD.MOV.U32 R22, RZ, RZ, 0x1 ;  /* 0x00000001ff167424 */ /* 0x000fe400078e00ff */
[----:B------:R-:W-:Y:S02]  /*14660*/  IMAD.MOV.U32 R29, RZ, RZ, RZ ;  /* 0x000000ffff1d7224 */ /* 0x000fe400078e00ff */
[----:B-1----:R-:W0:Y:S01]  /*14670*/  LDC R0, c[0x0][0xc38] ;  /* 0x00030e00ff007b82 */ /* 0x002e220000000800 */
[----:B--2---:R-:W-:-:S13]  /*14680*/  ISETP.NE.AND P0, PT, R2, RZ, PT ;  /* 0x000000ff0200720c */ /* 0x004fda0003f05270 */
[----:B------:R-:W-:Y:S01]  /*14690*/  @P0 LOP3.LUT R16, R16, 0x4, RZ, 0xfc, !PT ;  /* 0x0000000410100812 */ /* 0x000fe200078efcff */
[----:B------:R-:W-:Y:S06]  /*146a0*/  @P0 BAR.ARV 0x4, 0x200 ;  /* 0x0108000000000b1d */ /* 0x000fec0000002000 */
[----:B0-----:R-:W-:-:S13]  /*146b0*/  ISETP.LE.AND P0, PT, R0, UR6, PT ;  /* 0x0000000600007c0c */ /* 0x001fda000bf03270 */
[----:B------:R-:W-:Y:S05]  /*146c0*/  @P0 BRA `(.L_x_721) ;  /* 0x0000003400480947 */ /* 0x000fea0003800000 */
[----:B------:R-:W0:Y:S01]  /*146d0*/  S2UR UR5, SR_CgaCtaId ;  /* 0x00000000000579c3 */ /* 0x000e220000008800 */
[C---:B------:R-:W-:Y:S01]  /*146e0*/  LOP3.LUT R10, R23.reuse, 0x7f, RZ, 0xc0, !PT ;  /* 0x0000007f170a7812 */ /* 0x040fe200078ec0ff */
[C---:B------:R-:W-:Y:S01]  /*146f0*/  IMAD.SHL.U32 R26, R23.reuse, 0x40, RZ ;  /* 0x00000040171a7824 */ /* 0x040fe200078e00ff */
[----:B------:R-:W-:Y:S01]  /*14700*/  SHF.R.U32.HI R4, RZ, 0x1, R23 ;  /* 0x00000001ff047819 */ /* 0x000fe20000011617 */
[C---:B------:R-:W-:Y:S01]  /*14710*/  IMAD.SHL.U32 R2, R23.reuse, 0x10, RZ ;  /* 0x0000001017027824 */ /* 0x040fe200078e00ff */
[----:B------:R-:W-:Y:S01]  /*14720*/  UMOV UR4, 0x400 ;  /* 0x0000040000047882 */ /* 0x000fe20000000000 */
[----:B------:R-:W-:Y:S01]  /*14730*/  IMAD.SHL.U32 R5, R10, 0x10, RZ ;  /* 0x000000100a057824 */ /* 0x000fe200078e00ff */
[----:B------:R-:W-:Y:S01]  /*14740*/  LOP3.LUT R3, R26, 0x180, RZ, 0xc0, !PT ;  /* 0x000001801a037812 */ /* 0x000fe200078ec0ff */
[C---:B------:R-:W-:Y:S01]  /*14750*/  IMAD.SHL.U32 R7, R23.reuse, 0x2, RZ ;  /* 0x0000000217077824 */ /* 0x040fe200078e00ff */
[----:B------:R-:W-:Y:S01]  /*14760*/  LOP3.LUT R6, R2, 0x1b0, RZ, 0xc0, !PT ;  /* 0x000001b002067812 */ /* 0x000fe200078ec0ff */
[----:B------:R-:W-:Y:S01]  /*14770*/  IMAD.SHL.U32 R0, R23, 0x20, RZ ;  /* 0x0000002017007824 */ /* 0x000fe200078e00ff */
[----:B------:R-:W-:Y:S01]  /*14780*/  LOP3.LUT R3, R3, 0x30, R4, 0xf8, !PT ;  /* 0x0000003003037812 */ /* 0x000fe200078ef804 */
[----:B------:R-:W-:Y:S01]  /*14790*/  IMAD.SHL.U32 R4, R23, 0x8, RZ ;  /* 0x0000000817047824 */ /* 0x000fe200078e00ff */
[----:B------:R-:W-:Y:S01]  /*147a0*/  LOP3.LUT R5, R5, 0x600, RZ, 0xc0, !PT ;  /* 0x0000060005057812 */ /* 0x000fe200078ec0ff */
[----:B------:R-:W-:Y:S01]  /*147b0*/  IMAD.SHL.U32 R9, R23, 0x4, RZ ;  /* 0x0000000417097824 */ /* 0x000fe200078e00ff */
[----:B------:R-:W-:Y:S01]  /*147c0*/  LOP3.LUT R8, R6, 0x30, R7, 0x78, !PT ;  /* 0x0000003006087812 */ /* 0x000fe200078e7807 */
[----:B------:R-:W-:Y:S01]  /*147d0*/  IMAD.U32 R27, RZ, RZ, UR6 ;  /* 0x00000006ff1b7e24 */ /* 0x000fe2000f8e00ff */
[----:B------:R-:W-:Y:S01]  /*147e0*/  LOP3.LUT R6, R0, 0x80, RZ, 0xc0, !PT ;  /* 0x0000008000067812 */ /* 0x000fe200078ec0ff */
[----:B------:R-:W-:Y:S01]  /*147f0*/  IMAD.MOV.U32 R22, RZ, RZ, 0x1 ;  /* 0x00000001ff167424 */ /* 0x000fe200078e00ff */
[C---:B------:R-:W-:Y:S01]  /*14800*/  LOP3.LUT R7, R5.reuse, 0x60, R0, 0xf8, !PT ;  /* 0x0000006005077812 */ /* 0x040fe200078ef800 */
[----:B------:R-:W-:Y:S01]  /*14810*/  IMAD.MOV.U32 R29, RZ, RZ, RZ ;  /* 0x000000ffff1d7224 */ /* 0x000fe200078e00ff */
[----:B------:R-:W-:Y:S01]  /*14820*/  LOP3.LUT R5, R5, 0x40, R2, 0xf8, !PT ;  /* 0x0000004005057812 */ /* 0x000fe200078ef802 */
[----:B------:R-:W-:Y:S01]  /*14830*/  IMAD.MOV.U32 R19, RZ, RZ, RZ ;  /* 0x000000ffff137224 */ /* 0x000fe200078e00ff */
[----:B------:R-:W-:Y:S01]  /*14840*/  LOP3.LUT R3, R3, 0x30, R4, 0x78, !PT ;  /* 0x0000003003037812 */ /* 0x000fe200078e7804 */
[----:B0-----:R-:W-:Y:S01]  /*14850*/  ULEA UR4, UR5, UR4, 0x18 ;  /* 0x0000000405047291 */ /* 0x001fe2000f8ec03f */
[----:B------:R-:W-:Y:S01]  /*14860*/  LOP3.LUT R6, R6, 0x10, R23, 0xf8, !PT ;  /* 0x0000001006067812 */ /* 0x000fe200078ef817 */
[----:B------:R-:W-:Y:S01]  /*14870*/  ULOP3.LUT UR39, UR38, 0x1, URZ, 0xfc, !UPT ;  /* 0x0000000126277892 */ /* 0x000fe2000f8efc3f */
[----:B------:R-:W-:Y:S01]  /*14880*/  LOP3.LUT R5, R5, R8, RZ, 0xfc, !PT ;  /* 0x0000000805057212 */ /* 0x000fe200078efcff */
[----:B------:R-:W-:Y:S01]  /*14890*/  ULOP3.LUT UR45, UR38, 0x2, URZ, 0xfc, !UPT ;  /* 0x00000002262d7892 */ /* 0x000fe2000f8efc3f */
[----:B------:R-:W-:Y:S01]  /*148a0*/  LOP3.LUT R26, R3, 0x640, R26, 0xf8, !PT ;  /* 0x00000640031a7812 */ /* 0x000fe200078ef81a */
[----:B------:R-:W-:Y:S01]  /*148b0*/  IMAD.U32 R18, RZ, RZ, UR4 ;  /* 0x00000004ff127e24 */ /* 0x000fe2000f8e00ff */
[----:B------:R-:W-:Y:S01]  /*148c0*/  LOP3.LUT R6, R6, 0x10, R9, 0x78, !PT ;  /* 0x0000001006067812 */ /* 0x000fe200078e7809 */
[----:B------:R-:W-:Y:S01]  /*148d0*/  ULDC UR43, c[0x0][0xc] ;  /* 0x00000300002b7ab9 */ /* 0x000fe20000000800 */
[----:B------:R-:W-:Y:S01]  /*148e0*/  LOP3.LUT R7, R7, 0x100, R0, 0xf8, !PT ;  /* 0x0000010007077812 */ /* 0x000fe200078ef800 */
[----:B------:R-:W-:Y:S01]  /*148f0*/  IMAD.IADD R28, R18, 0x1, R5 ;  /* 0x00000001121c7824 */ /* 0x000fe200078e0205 */
[----:B------:R-:W-:Y:S01]  /*14900*/  SHF.R.U32.HI R3, RZ, 0x2, R10 ;  /* 0x00000002ff037819 */ /* 0x000fe2000001160a */
[----:B------:R-:W-:Y:S01]  /*14910*/  ULDC.64 UR50, c[0x0][0x198] ;  /* 0x0000660000327ab9 */ /* 0x000fe20000000a00 */
[----:B------:R-:W-:-:S02]  /*14920*/  LOP3.LUT R25, R7, R6, RZ, 0xfc, !PT ;  /* 0x0000000607197212 */ /* 0x000fc400078efcff */
[----:B------:R-:W-:-:S07]  /*14930*/  LOP3.LUT R0, R3, 0x60, R0, 0xf8, !PT ;  /* 0x0000006003007812 */ /* 0x000fce00078ef800 */
.L_x_786:
[----:B------:R-:W-:Y:S01]  /*14940*/  ULDC UR8, c[0x0][0xc60] ;  /* 0x0003180000087ab9 */ /* 0x000fe20000000800 */
[C---:B------:R-:W-:Y:S01]  /*14950*/  R2UR UR7, R27.reuse ;  /* 0x000000001b0772ca */ /* 0x040fe200000e0000 */
[----:B------:R-:W-:Y:S01]  /*14960*/  UISETP.NE.AND UP0, UPT, UR8, 0x1, UPT ;  /* 0x000000010800788c */ /* 0x000fe2000bf05270 */
[----:B------:R-:W-:-:S10]  /*14970*/  R2UR UR6, R27 ;  /* 0x000000001b0672ca */ /* 0x000fd400000e0000 */
        /* <DEDUP_REMOVED lines=9> */
[----:B01----:R-:W-:Y:S05]  /*14a10*/  @!P0 BRA `(.L_x_722) ;  /* 0x0000000000208947 */ /* 0x003fea0003800000 */
        /* <DEDUP_REMOVED lines=8> */
.L_x_722:
[----:B------:R-:W-:Y:S01]  /*14aa0*/  ULDC UR9, c[0x0][0xc54] ;  /* 0x0003150000097ab9 */ /* 0x000fe20000000800 */
[----:B------:R-:W-:Y:S01]  /*14ab0*/  UMOV UR6, UR8 ;  /* 0x0000000800067c82 */ /* 0x000fe20008000000 */
[----:B------:R-:W-:-:S11]  /*14ac0*/  UISETP.NE.AND UP0, UPT, UR9, 0x1, UPT ;  /* 0x000000010900788c */ /* 0x000fd6000bf05270 */
[----:B------:R-:W-:Y:S02]  /*14ad0*/  @UP0 ULDC.64 UR10, c[0x0][0xc58] ;  /* 0x00031600000a0ab9 */ /* 0x000fe40000000a00 */
[----:B------:R-:W-:-:S04]  /*14ae0*/  UIMAD.WIDE.U32 UR4, UR8, UR10, URZ ;  /* 0x0000000a080472a5 */ /* 0x000fc8000f8e003f */
[----:B------:R-:W-:-:S04]  /*14af0*/  @UP0 USHF.R.U32.HI UR6, URZ, UR11, UR5 ;  /* 0x0000000b3f060299 */ /* 0x000fc80008011605 */
[----:B------:R-:W-:-:S12]  /*14b00*/  UIMAD UR4, UR6, UR9, URZ ;  /* 0x00000009060472a4 */ /* 0x000fd8000f8e023f */
.L_x_723:
[----:B------:R-:W-:Y:S02]  /*14b10*/  UIADD3 UR4, UR8, -UR4, URZ ;  /* 0x8000000408047290 */ /* 0x000fe4000fffe03f */
[----:B------:R-:W-:Y:S01]  /*14b20*/  ULOP3.LUT UR5, URZ, UR6, URZ, 0x33, !UPT ;  /* 0x000000063f057292 */ /* 0x000fe2000f8e333f */
[----:B------:R-:W-:Y:S01]  /*14b30*/  ULDC UR14, c[0x0][0xc48] ;  /* 0x00031200000e7ab9 */ /* 0x000fe20000000800 */
[----:B------:R-:W-:Y:S01]  /*14b40*/  ULDC UR8, c[0x0][0x448] ;  /* 0x0001120000087ab9 */ /* 0x000fe20000000800 */
[----:B------:R-:W-:Y:S01]  /*14b50*/  ULDC UR42, c[0x0][0xc3c] ;  /* 0x00030f00002a7ab9 */ /* 0x000fe20000000800 */
[----:B------:R-:W-:Y:S02]  /*14b60*/  UISETP.NE.AND UP2, UPT, UR14, 0x1, UPT ;  /* 0x000000010e00788c */ /* 0x000fe4000bf45270 */
[----:B------:R-:W-:Y:S02]  /*14b70*/  UISETP.NE.AND UP1, UPT, UR8, 0x1, UPT ;  /* 0x000000010800788c */ /* 0x000fe4000bf25270 */
[----:B------:R-:W-:Y:S01]  /*14b80*/  UIADD3 UR42, UR5, UR42, URZ ;  /* 0x0000002a052a7290 */ /* 0x000fe2000fffe03f */
[----:B------:R-:W-:Y:S01]  /*14b90*/  ULDC.64 UR10, c[0x0][0x418] ;  /* 0x00010600000a7ab9 */ /* 0x000fe20000000a00 */
[----:B------:R-:W-:Y:S01]  /*14ba0*/  ULDC UR13, c[0x0][0xc54] ;  /* 0x00031500000d7ab9 */ /* 0x000fe20000000800 */
[----:B------:R-:W-:-:S02]  /*14bb0*/  UISETP.NE.U32.AND UP0, UPT, UR10, URZ, UPT ;  /* 0x0000003f0a00728c */ /* 0x000fc4000bf05070 */
[----:B------:R-:W-:Y:S02]  /*14bc0*/  UIMAD UR13, UR7, UR13, UR4 ;  /* 0x0000000d070d72a4 */ /* 0x000fe4000f8e0204 */
[----:B------:R-:W-:Y:S01]  /*14bd0*/  UIMAD UR42, UR42, 0xc0, URZ ;  /* 0x000000c02a2a78a4 */ /* 0x000fe2000f8e023f */
[----:B------:R-:W-:Y:S01]  /*14be0*/  ULDC.64 UR4, c[0x0][0x9e0] ;  /* 0x0002780000047ab9 */ /* 0x000fe20000000a00 */
[----:B------:R-:W-:Y:S02]  /*14bf0*/  UISETP.NE.AND.EX UP0, UPT, UR11, URZ, UPT, UP0 ;  /* 0x0000003f0b00728c */ /* 0x000fe4000bf05300 */
[----:B------:R-:W-:Y:S02]  /*14c00*/  UISETP.GE.AND UP3, UPT, UR5, 0x1, UPT ;  /* 0x000000010500788c */ /* 0x000fe4000bf66270 */
[----:B------:R-:W-:Y:S01]  /*14c10*/  UIADD3 UR12, UR42, 0xbf, URZ ;  /* 0x000000bf2a0c7890 */ /* 0x000fe2000fffe03f */
[----:B------:R-:W-:Y:S01]  /*14c20*/  ULDC UR10, c[0x0][0x424] ;  /* 0x00010900000a7ab9 */ /* 0x000fe20000000800 */
[----:B------:R-:W-:Y:S01]  /*14c30*/  ULDC UR6, c[0x0][0x288] ;  /* 0x0000a20000067ab9 */ /* 0x000fe20000000800 */
[----:B------:R-:W-:Y:S01]  /*14c40*/  @UP2 ULDC UR8, c[0x0][0xc4c] ;  /* 0x0003130000082ab9 */ /* 0x000fe20000000800 */
[----:B------:R-:W-:Y:S01]  /*14c50*/  @UP1 ULDC UR11, c[0x0][0x44c] ;  /* 0x00011300000b1ab9 */ /* 0x000fe20000000800 */
[----:B------:R-:W-:Y:S01]  /*14c60*/  USEL UR15, UR10, 0x1, UP0 ;  /* 0x000000010a0f7887 */ /* 0x000fe20008000000 */
[----:B------:R-:W-:Y:S01]  /*14c70*/  PLOP3.LUT P1, PT, PT, PT, UP3, 0x80, 0x0 ;  /* 0x000000000000781c */ /* 0x000fe20003f2f038 */
[----:B------:R-:W-:-:S02]  /*14c80*/  UIADD3 UR16, -UR6, 0x1, URZ ;  /* 0x0000000106107890 */ /* 0x000fc4000fffe13f */
[----:B------:R-:W-:Y:S02]  /*14c90*/  UIMAD.WIDE.U32 UR8, UR13, UR8, URZ ;  /* 0x000000080d0872a5 */ /* 0x000fe4000f8e003f */
[----:B------:R-:W-:Y:S01]  /*14ca0*/  UIMAD.WIDE.U32 UR10, UR12, UR11, URZ ;  /* 0x0000000b0c0a72a5 */ /* 0x000fe2000f8e003f */
[----:B------:R-:W-:Y:S01]  /*14cb0*/  ULDC UR7, c[0x0][0x2f0] ;  /* 0x0000bc0000077ab9 */ /* 0x000fe20000000800 */
[----:B------:R-:W-:Y:S01]  /*14cc0*/  @UP2 ULDC UR17, c[0x0][0xc50] ;  /* 0x0003140000112ab9 */ /* 0x000fe20000000800 */
[----:B------:R-:W-:Y:S01]  /*14cd0*/  @UP1 ULDC UR18, c[0x0][0x450] ;  /* 0x0001140000121ab9 */ /* 0x000fe20000000800 */
[----:B------:R-:W-:Y:S01]  /*14ce0*/  UMOV UR44, UR13 ;  /* 0x0000000d002c7c82 */ /* 0x000fe20008000000 */
[----:B------:R-:W-:Y:S02]  /*14cf0*/  UIMAD UR16, UR15, UR7, UR16 ;  /* 0x000000070f1072a4 */ /* 0x000fe4000f8e0210 */
[----:B------:R-:W-:Y:S02]  /*14d00*/  @UP2 USHF.R.U32.HI UR44, URZ, UR17, UR9 ;  /* 0x000000113f2c2299 */ /* 0x000fe40008011609 */
[----:B------:R-:W-:-:S02]  /*14d10*/  @UP1 USHF.R.U32.HI UR12, URZ, UR18, UR11 ;  /* 0x000000123f0c1299 */ /* 0x000fc4000801160b */
[----:B------:R-:W-:Y:S02]  /*14d20*/  UIADD3 UR36, -UR44, URZ, URZ ;  /* 0x0000003f2c247290 */ /* 0x000fe4000fffe13f */
[----:B------:R-:W-:Y:S02]  /*14d30*/  UIADD3 UR12, UR16, UR12, URZ ;  /* 0x0000000c100c7290 */ /* 0x000fe4000fffe03f */
[----:B------:R-:W-:Y:S02]  /*14d40*/  UIMAD UR36, UR14, UR36, UR13 ;  /* 0x000000240e2472a4 */ /* 0x000fe4000f8e020d */
[----:B------:R-:W-:Y:S01]  /*14d50*/  UIADD3 UR4, UR12, UR4, URZ ;  /* 0x000000040c047290 */ /* 0x000fe2000fffe03f */
[----:B------:R-:W-:Y:S11]  /*14d60*/  @!P1 BRA `(.L_x_724) ;  /* 0x0000000000449947 */ /* 0x000ff60003800000 */
        /* <DEDUP_REMOVED lines=10> */
.L_x_725:
[----:B------:R-:W-:-:S11]  /*14e10*/  UISETP.NE.AND UP0, UPT, UR5, 0x1, UPT ;  /* 0x000000010500788c */ /* 0x000fd6000bf05270 */
[----:B------:R-:W-:Y:S02]  /*14e20*/  @UP0 ULDC.64 UR12, c[0x0][0x9e8] ;  /* 0x00027a00000c0ab9 */ /* 0x000fe40000000a00 */
[----:B------:R-:W-:-:S04]  /*14e30*/  UIMAD.WIDE.U32 UR8, UR10, UR12, URZ ;  /* 0x0000000c0a0872a5 */ /* 0x000fc8000f8e003f */
[----:B------:R-:W-:-:S12]  /*14e40*/  @UP0 USHF.R.U32.HI UR10, URZ, UR13, UR9 ;  /* 0x0000000d3f0a0299 */ /* 0x000fd80008011609 */
.L_x_726:
[----:B------:R-:W-:-:S04]  /*14e50*/  UIMAD UR10, UR10, UR5, UR5 ;  /* 0x000000050a0a72a4 */ /* 0x000fc8000f8e0205 */
[----:B------:R-:W-:-:S04]  /*14e60*/  UISETP.LT.AND UP0, UPT, UR4, UR10, UPT ;  /* 0x0000000a0400728c */ /* 0x000fc8000bf01270 */
[----:B------:R-:W-:-:S12]  /*14e70*/  USEL UR4, UR4, UR10, UP0 ;  /* 0x0000000a04047287 */ /* 0x000fd80008000000 */
.L_x_724:
[----:B------:R-:W-:Y:S02]  /*14e80*/  UIMAD UR8, UR15, UR7, 0x9f ;  /* 0x0000009f0f0874a4 */ /* 0x000fe4000f8e0207 */
[----:B------:R-:W-:Y:S02]  /*14e90*/  UIADD3 UR10, UR4, 0x9f, URZ ;  /* 0x0000009f040a7890 */ /* 0x000fe4000fffe03f */
[----:B------:R-:W-:Y:S02]  /*14ea0*/  UIMAD.WIDE UR8, UR8, 0x66666667, URZ ;  /* 0x66666667080878a5 */ /* 0x000fe4000f8e023f */
[----:B------:R-:W-:Y:S01]  /*14eb0*/  UIMAD.WIDE UR10, UR10, 0x66666667, URZ ;  /* 0x666666670a0a78a5 */ /* 0x000fe2000f8e023f */
[----:B------:R-:W-:Y:S01]  /*14ec0*/  @UP1 ULDC UR12, c[0x0][0x44c] ;  /* 0x00011300000c1ab9 */ /* 0x000fe20000000800 */
[----:B------:R-:W-:Y:S02]  /*14ed0*/  UIMAD UR7, UR15, UR7, -UR6 ;  /* 0x000000070f0772a4 */ /* 0x000fe4000f8e0a06 */
[----:B------:R-:W-:-:S02]  /*14ee0*/  UIMAD.WIDE.U32 UR12, UR42, UR12, URZ ;  /* 0x0000000c2a0c72a5 */ /* 0x000fc4000f8e003f */
[----:B------:R-:W-:Y:S02]  /*14ef0*/  USHF.R.U32.HI UR6, URZ, 0x1f, UR9 ;  /* 0x0000001f3f067899 */ /* 0x000fe40008011609 */
[----:B------:R-:W-:Y:S01]  /*14f00*/  USHF.R.U32.HI UR4, URZ, 0x1f, UR11 ;  /* 0x0000001f3f047899 */ /* 0x000fe2000801160b */
[----:B------:R-:W-:Y:S01]  /*14f10*/  @UP1 ULDC UR16, c[0x0][0x450] ;  /* 0x0001140000101ab9 */ /* 0x000fe20000000800 */
[----:B------:R-:W-:Y:S01]  /*14f20*/  UMOV UR14, UR42 ;  /* 0x0000002a000e7c82 */ /* 0x000fe20008000000 */
[----:B------:R-:W-:Y:S02]  /*14f30*/  @UP1 USHF.R.U32.HI UR14, URZ, UR16, UR13 ;  /* 0x000000103f0e1299 */ /* 0x000fe4000801160d */
[----:B------:R-:W-:Y:S02]  /*14f40*/  ULEA.HI.SX32 UR9, UR9, UR6, 0x1a ;  /* 0x0000000609097291 */ /* 0x000fe4000f8fd23f */
[----:B------:R-:W-:Y:S02]  /*14f50*/  ULEA.HI.SX32 UR4, UR11, UR4, 0x1a ;  /* 0x000000040b047291 */ /* 0x000fe4000f8fd23f */
[----:B------:R-:W-:-:S02]  /*14f60*/  UIADD3 UR6, UR7, UR14, URZ ;  /* 0x0000000e07067290 */ /* 0x000fc4000fffe03f */
[----:B------:R-:W-:Y:S01]  /*14f70*/  UISETP.LT.AND UP0, UPT, UR9, UR4, UPT ;  /* 0x000000040900728c */ /* 0x000fe2000bf01270 */
[----:B------:R-:W-:Y:S02]  /*14f80*/  ULDC UR8, c[0x0][0x9dc] ;  /* 0x0002770000087ab9 */ /* 0x000fe40000000800 */
[----:B------:R-:W-:Y:S02]  /*14f90*/  UIADD3 UR8, UR6, -UR8, URZ ;  /* 0x8000000806087290 */ /* 0x000fe4000fffe03f */
[----:B------:R-:W-:Y:S01]  /*14fa0*/  USEL UR41, UR9, UR4, UP0 ;  /* 0x0000000409297287 */ /* 0x000fe20008000000 */
[----:B------:R-:W-:Y:S11]  /*14fb0*/  @!P1 BRA `(.L_x_727) ;  /* 0x0000000000489947 */ /* 0x000ff60003800000 */
[----:B------:R-:W-:Y:S02]  /*14fc0*/  UMOV UR4, UR6 ;  /* 0x0000000600047c82 */ /* 0x000fe40008000000 */
        /* <DEDUP_REMOVED lines=10> */
.L_x_728:
[----:B------:R-:W-:-:S11]  /*15070*/  UISETP.NE.AND UP0, UPT, UR5, 0x1, UPT ;  /* 0x000000010500788c */ /* 0x000fd6000bf05270 */
[----:B------:R-:W-:Y:S02]  /*15080*/  @UP0 ULDC.64 UR10, c[0x0][0x9e8] ;  /* 0x00027a00000a0ab9 */ /* 0x000fe40000000a00 */
[----:B------:R-:W-:-:S04]  /*15090*/  UIMAD.WIDE.U32 UR6, UR4, UR10, URZ ;  /* 0x0000000a040672a5 */ /* 0x000fc8000f8e003f */
[----:B------:R-:W-:-:S12]  /*150a0*/  @UP0 USHF.R.U32.HI UR4, URZ, UR11, UR7 ;  /* 0x0000000b3f040299 */ /* 0x000fd80008011607 */
.L_x_729:
[----:B------:R-:W-:-:S04]  /*150b0*/  UIMAD UR4, UR4, UR5, URZ ;  /* 0x00000005040472a4 */ /* 0x000fc8000f8e023f */
[----:B------:R-:W-:-:S04]  /*150c0*/  UISETP.LT.AND UP0, UPT, UR8, UR4, UPT ;  /* 0x000000040800728c */ /* 0x000fc8000bf01270 */
[----:B------:R-:W-:-:S12]  /*150d0*/  USEL UR8, UR8, UR4, !UP0 ;  /* 0x0000000408087287 */ /* 0x000fd8000c000000 */
.L_x_727:
[----:B------:R-:W-:Y:S01]  /*150e0*/  UIMAD.WIDE UR4, UR8, 0x66666667, URZ ;  /* 0x66666667080478a5 */ /* 0x000fe2000f8e023f */
[----:B------:R-:W-:Y:S03]  /*150f0*/  BSSY B7, `(.L_x_730) ;  /* 0x000029a000077945 */ /* 0x000fe60003800000 */
[----:B------:R-:W-:-:S04]  /*15100*/  USHF.R.U32.HI UR4, URZ, 0x1f, UR5 ;  /* 0x0000001f3f047899 */ /* 0x000fc80008011605 */
[----:B------:R-:W-:-:S04]  /*15110*/  ULEA.HI.SX32 UR4, UR5, UR4, 0x1a ;  /* 0x0000000405047291 */ /* 0x000fc8000f8fd23f */
[----:B------:R-:W-:-:S04]  /*15120*/  UISETP.LT.AND UP0, UPT, URZ, UR4, UPT ;  /* 0x000000043f00728c */ /* 0x000fc8000bf01270 */
[----:B------:R-:W-:-:S04]  /*15130*/  USEL UR40, URZ, UR4, !UP0 ;  /* 0x000000043f287287 */ /* 0x000fc8000c000000 */
[----:B------:R-:W-:-:S06]  /*15140*/  UISETP.GT.AND UP0, UPT, UR41, UR40, UPT ;  /* 0x000000282900728c */ /* 0x000fcc000bf04270 */
[----:B------:R-:W-:-:S13]  /*15150*/  PLOP3.LUT P0, PT, PT, PT, UP0, 0x80, 0x0 ;  /* 0x000000000000781c */ /* 0x000fda0003f0f008 */
        /* <DEDUP_REMOVED lines=18> */
.L_x_731:
        /* <DEDUP_REMOVED lines=8> */
[----:B------:R-:W-:Y:S02]  /*15300*/  IMAD.U32 R4, RZ, RZ, UR6 ;  /* 0x00000006ff047e24 */ /* 0x000fe4000f8e00ff */
[----:B------:R-:W0:Y:S01]  /*15310*/  LDC.64 R2, c[0x4][R2] ;  /* 0x0100000002027b82 */ /* 0x000e220000000a00 */
[----:B------:R-:W-:Y:S02]  /*15320*/  IMAD.U32 R5, RZ, RZ, UR7 ;  /* 0x00000007ff057e24 */ /* 0x000fe4000f8e00ff */
[----:B------:R-:W-:Y:S02]  /*15330*/  IMAD.U32 R6, RZ, RZ, UR8 ;  /* 0x00000008ff067e24 */ /* 0x000fe4000f8e00ff */
[----:B------:R-:W-:-:S02]  /*15340*/  IMAD.U32 R7, RZ, RZ, UR9 ;  /* 0x00000009ff077e24 */ /* 0x000fc4000f8e00ff */
[----:B------:R-:W-:Y:S02]  /*15350*/  IMAD.U32 R10, RZ, RZ, UR4 ;  /* 0x00000004ff0a7e24 */ /* 0x000fe4000f8e00ff */
[----:B------:R-:W-:Y:S02]  /*15360*/  IMAD.U32 R11, RZ, RZ, UR5 ;  /* 0x00000005ff0b7e24 */ /* 0x000fe4000f8e00ff */
[----:B------:R-:W-:Y:S02]  /*15370*/  IMAD.MOV.U32 R8, RZ, RZ, 0x70 ;  /* 0x00000070ff087424 */ /* 0x000fe400078e00ff */
[----:B------:R-:W-:Y:S02]  /*15380*/  IMAD.MOV.U32 R12, RZ, RZ, 0x1 ;  /* 0x00000001ff0c7424 */ /* 0x000fe400078e00ff */
[----:B------:R-:W-:-:S07]  /*15390*/  IMAD.MOV.U32 R13, RZ, RZ, RZ ;  /* 0x000000ffff0d7224 */ /* 0x000fce00078e00ff */
[----:B------:R-:W-:-:S07]  /*153a0*/  LEPC R20, `(.L_x_734) ;  /* 0x000000001014794e */ /* 0x000fce0000000000 */
[----:B0-----:R-:W-:Y:S05]  /*153b0*/  CALL.ABS.NOINC R2 ;  /* 0x0000000002007343 */ /* 0x001fea0003c00000 */
.L_x_734:
[----:B------:R-:W-:Y:S05]  /*153c0*/  BSYNC B6 ;  /* 0x0000000000067941 */ /* 0x000fea0003800000 */
.L_x_733:
[----:B------:R-:W-:Y:S01]  /*153d0*/  VIADD R0, R18, 0x6000 ;  /* 0x0000600012007836 */ /* 0x000fe20000000000 */
[----:B------:R-:W-:Y:S01]  /*153e0*/  LOP3.LUT R16, R16, 0xfffffffe, RZ, 0xc0, !PT ;  /* 0xfffffffe10107812 */ /* 0x000fe200078ec0ff */
[----:B------:R-:W-:Y:S03]  /*153f0*/  BSSY B6, `(.L_x_735) ;  /* 0x0000014000067945 */ /* 0x000fe60003800000 */
[----:B------:R-:W-:-:S13]  /*15400*/  LOP3.LUT P0, RZ, R0, 0x1bf, RZ, 0xc0, !PT ;  /* 0x000001bf00ff7812 */ /* 0x000fda000780c0ff */
[----:B------:R-:W-:Y:S01]  /*15410*/  @P0 LOP3.LUT R16, R16, 0x1, RZ, 0xfc, !PT ;  /* 0x0000000110100812 */ /* 0x000fe200078efcff */
[----:B------:R-:W-:Y:S06]  /*15420*/  @!P0 BRA `(.L_x_736) ;  /* 0x0000000000408947 */ /* 0x000fec0003800000 */
        /* <DEDUP_REMOVED lines=16> */
.L_x_736:
[----:B------:R-:W-:Y:S05]  /*15530*/  BSYNC B6 ;  /* 0x0000000000067941 */ /* 0x000fea0003800000 */
.L_x_735:
        /* <DEDUP_REMOVED lines=20> */
.L_x_738:
[----:B------:R-:W-:Y:S05]  /*15680*/  BSYNC B6 ;  /* 0x0000000000067941 */ /* 0x000fea0003800000 */
.L_x_737:
[----:B------:R-:W-:Y:S01]  /*15690*/  LOP3.LUT P6, RZ, R16, 0x1, RZ, 0xc0, !PT ;  /* 0x0000000110ff7812 */ /* 0x000fe200078cc0ff */
[----:B------:R-:W-:-:S12]  /*156a0*/  BSSY B6, `(.L_x_739) ;  /* 0x0000012000067945 */ /* 0x000fd80003800000 */
        /* <DEDUP_REMOVED lines=17> */
.L_x_740:
[----:B------:R-:W-:Y:S05]  /*157c0*/  BSYNC B6 ;  /* 0x0000000000067941 */ /* 0x000fea0003800000 */
.L_x_739:
[----:B------:R-:W-:Y:S01]  /*157d0*/  ULDC.64 UR4, c[0x0][0x9f8] ;  /* 0x00027e0000047ab9 */ /* 0x000fe20000000a00 */
[----:B------:R-:W-:Y:S01]  /*157e0*/  IMAD.U32 R23, RZ, RZ, UR44 ;  /* 0x0000002cff177e24 */ /* 0x000fe2000f8e00ff */
[----:B------:R-:W-:-:S04]  /*157f0*/  UISETP.NE.U32.AND UP0, UPT, UR4, URZ, UPT ;  /* 0x0000003f0400728c */ /* 0x000fc8000bf05070 */
[----:B------:R-:W-:-:S06]  /*15800*/  UISETP.NE.AND.EX UP0, UPT, UR5, URZ, UPT, UP0 ;  /* 0x0000003f0500728c */ /* 0x000fcc000bf05300 */
[----:B------:R-:W-:-:S05]  /*15810*/  PLOP3.LUT P0, PT, PT, PT, UP0, 0x80, 0x0 ;  /* 0x000000000000781c */ /* 0x000fca0003f0f008 */
[----:B------:R-:W-:Y:S02]  /*15820*/  @UP0 ULDC.64 UR4, c[0x0][0x9f8] ;  /* 0x00027e0000040ab9 */ /* 0x000fe40000000a00 */
[----:B------:R-:W-:-:S06]  /*15830*/  @UP0 UIMAD.WIDE UR4, UR44, 0x4, UR4 ;  /* 0x000000042c0408a5 */ /* 0x000fcc000f8e0204 */
[----:B------:R-:W-:Y:S02]  /*15840*/  IMAD.U32 R2, RZ, RZ, UR4 ;  /* 0x00000004ff027e24 */ /* 0x000fe4000f8e00ff */
[----:B------:R-:W-:-:S05]  /*15850*/  IMAD.U32 R3, RZ, RZ, UR5 ;  /* 0x00000005ff037e24 */ /* 0x000fca000f8e00ff */
[----:B------:R0:W2:Y:S01]  /*15860*/  @P0 LDG.E R23, desc[UR48][R2.64] ;  /* 0x0000003002170981 */ /* 0x0000a2000c1e1900 */
[----:B------:R-:W-:Y:S01]  /*15870*/  UMOV UR4, 0xffffffff ;  /* 0xffffffff00047882 */ /* 0x000fe20000000000 */
[----:B------:R-:W-:Y:S01]  /*15880*/  LOP3.LUT R16, R16, 0xfffffffe, RZ, 0xc0, !PT ;  /* 0xfffffffe10107812 */ /* 0x000fe200078ec0ff */
[----:B------:R-:W1:Y:S01]  /*15890*/  S2R R20, SR_TID.X ;  /* 0x0000000000147919 */ /* 0x000e620000002100 */
[----:B0-----:R-:W0:Y:S02]  /*158a0*/  LDC.64 R2, c[0x0][0x418] ;  /* 0x00010600ff027b82 */ /* 0x001e240000000a00 */
[----:B0-----:R-:W-:Y:S02]  /*158b0*/  ISETP.NE.U32.AND P0, PT, R2, RZ, PT ;  /* 0x000000ff0200720c */ /* 0x001fe40003f05070 */
[----:B-1----:R-:W-:Y:S02]  /*158c0*/  SHF.R.U32.HI R20, RZ, 0x5, R20 ;  /* 0x00000005ff147819 */ /* 0x002fe40000011614 */
[----:B------:R-:W-:-:S02]  /*158d0*/  ISETP.NE.AND.EX P1, PT, R3, RZ, PT, P0 ;  /* 0x000000ff0300720c */ /* 0x000fc40003f25300 */
[----:B------:R-:W-:-:S11]  /*158e0*/  LOP3.LUT R20, R20, 0x3, RZ, 0xc0, !PT ;  /* 0x0000000314147812 */ /* 0x000fd600078ec0ff */
[----:B------:R-:W-:Y:S02]  /*158f0*/  @P1 LOP3.LUT R16, R16, 0x1, RZ, 0xfc, !PT ;  /* 0x0000000110101812 */ /* 0x000fe400078efcff */
[----:B--2---:R-:W-:Y:S02]  /*15900*/  SHF.R.S32.HI R24, RZ, 0x1f, R23 ;  /* 0x0000001fff187819 */ /* 0x004fe40000011417 */
[----:B------:R-:W-:Y:S01]  /*15910*/  SEL R17, R23, RZ, !P1 ;  /* 0x000000ff17117207 */ /* 0x000fe20004800000 */
[----:B------:R-:W-:Y:S06]  /*15920*/  BRA.DIV UR4, `(.L_x_741) ;  /* 0x0000002a04847947 */ /* 0x000fec000b800000 */
[----:B------:R0:W1:Y:S02]  /*15930*/  SHFL.IDX PT, R14, R20, RZ, 0x1f ;  /* 0x00001fff140e7589 */ /* 0x00006400000e0000 */
.L_x_805:
        /* <DEDUP_REMOVED lines=10> */
.L_x_808:
        /* <DEDUP_REMOVED lines=21> */
.L_x_744:
[----:B------:R-:W-:Y:S01]  /*15b30*/  IMAD R5, R19, 0x8, R18 ;  /* 0x0000000813057824 */ /* 0x000fe200078e0212 */
[----:B-1----:R-:W-:Y:S01]  /*15b40*/  SHF.L.U32 R2, R22, 0x1f, RZ ;  /* 0x0000001f16027819 */ /* 0x002fe200000006ff */
[----:B------:R-:W1:Y:S03]  /*15b50*/  S2R R3, SR_TID.X ;  /* 0x0000000000037919 */ /* 0x000e660000002100 */
[----:B------:R-:W2:Y:S01]  /*15b60*/  SYNCS.PHASECHK.TRANS64.TRYWAIT P1, [R5+URZ+0x13280], R2 ;  /* 0x01328002050075a7 */ /* 0x000ea2000802017f */
[----:B-1----:R-:W-:-:S04]  /*15b70*/  LOP3.LUT R3, R3, 0x7f, RZ, 0xc0, !PT ;  /* 0x0000007f03037812 */ /* 0x002fc800078ec0ff */
[----:B------:R-:W-:Y:S01]  /*15b80*/  ISETP.NE.AND P0, PT, R3, RZ, PT ;  /* 0x000000ff0300720c */ /* 0x000fe20003f05270 */
[----:B--2---:R-:W-:-:S12]  /*15b90*/  @!P1 BRA `(.L_x_745) ;  /* 0x0000002800289947 */ /* 0x004fd80003800000 */
.L_x_809:
[----:B------:R-:W-:Y:S05]  /*15ba0*/  @P0 BRA `(.L_x_746) ;  /* 0x00000000001c0947 */ /* 0x000fea0003800000 */
[----:B------:R-:W2:Y:S01]  /*15bb0*/  S2R R4, SR_TID.X ;  /* 0x0000000000047919 */ /* 0x000ea20000002100 */
[----:B------:R-:W-:-:S04]  /*15bc0*/  IMAD.MOV.U32 R3, RZ, RZ, 0x2800 ;  /* 0x00002800ff037424 */ /* 0x000fc800078e00ff */
[----:B------:R3:W-:Y:S01]  /*15bd0*/  SYNCS.ARRIVE.TRANS64 RZ, [R5+URZ+0x13270], R3 ;  /* 0x0132700305ff79a7 */ /* 0x0007e2000800003f */
[----:B--2---:R-:W-:-:S04]  /*15be0*/  LOP3.LUT R4, R4, 0x1f, RZ, 0xc0, !PT ;  /* 0x0000001f04047812 */ /* 0x004fc800078ec0ff */
[----:B------:R-:W-:-:S13]  /*15bf0*/  ISETP.NE.AND P1, PT, R4, RZ, PT ;  /* 0x000000ff0400720c */ /* 0x000fda0003f25270 */
[----:B---3--:R-:W-:Y:S05]  /*15c00*/  @!P1 BRA `(.L_x_746) ;  /* 0x0000000000049947 */ /* 0x008fea0003800000 */
[----:B------:R-:W-:Y:S01]  /*15c10*/  BPT.TRAP 0x1 ;  /* 0x000000040000795c */ /* 0x000fe20000300000 */
.L_x_746:
[----:B------:R-:W-:Y:S01]  /*15c20*/  IMAD R3, R19, 0x2800, R18 ;  /* 0x0000280013037824 */ /* 0x000fe200078e0212 */
[----:B------:R-:W-:Y:S01]  /*15c30*/  R2UR UR33, R5 ;  /* 0x00000000052172ca */ /* 0x000fe200000e0000 */
[----:B------:R-:W-:Y:S01]  /*15c40*/  IMAD R0, R0, 0xa0, RZ ;  /* 0x000000a000007824 */ /* 0x000fe200078e02ff */
[----:B-----5:R-:W-:Y:S01]  /*15c50*/  R2UR UR37, R17 ;  /* 0x00000000112572ca */ /* 0x020fe200000e0000 */
[----:B------:R-:W-:Y:S01]  /*15c60*/  UIADD3 UR4, UP0, UR50, 0x470, URZ ;  /* 0x0000047032047890 */ /* 0x000fe2000ff1e03f */
[----:B------:R-:W-:Y:S01]  /*15c70*/  R2UR UR32, R3 ;  /* 0x00000000032072ca */ /* 0x000fe200000e0000 */
[----:B------:R-:W-:Y:S01]  /*15c80*/  UMOV UR6, 0x0 ;  /* 0x0000000000067882 */ /* 0x000fe20000000000 */
[----:B------:R-:W-:Y:S01]  /*15c90*/  R2UR UR35, R0 ;  /* 0x00000000002372ca */ /* 0x000fe200000e0000 */
[----:B------:R-:W-:Y:S01]  /*15ca0*/  UIADD3.X UR5, URZ, UR51, URZ, UP0, !UPT ;  /* 0x000000333f057290 */ /* 0x000fe200087fe43f */
[----:B------:R-:W-:Y:S01]  /*15cb0*/  UMOV UR7, 0x14f00000 ;  /* 0x14f0000000077882 */ /* 0x000fe20000000000 */
[----:B------:R-:W-:-:S04]  /*15cc0*/  UMOV UR34, URZ ;  /* 0x0000003f00227c82 */ /* 0x000fc80008000000 */
[----:B------:R-:W-:-:S04]  /*15cd0*/  UIADD3 UR33, UR33, 0x13270, URZ ;  /* 0x0001327021217890 */ /* 0x000fc8000fffe03f */
[----:B------:R-:W-:-:S09]  /*15ce0*/  UIADD3 UR32, UR32, 0x6000, URZ ;  /* 0x0000600020207890 */ /* 0x000fd2000fffe03f */
[----:B------:R2:W-:Y:S01]  /*15cf0*/  UTMALDG.4D [UR32], [UR4], desc[UR6] ;  /* 0x00000620040075b4 */ /* 0x0005e20008019000 */
[----:B------:R-:W3:Y:S02]  /*15d00*/  SYNCS.PHASECHK.TRANS64.TRYWAIT P1, [R5+URZ+0x13240], R2 ;  /* 0x01324002050075a7 */ /* 0x000ee4000802017f */
[----:B--23--:R-:W-:Y:S05]  /*15d10*/  @!P1 BRA `(.L_x_747) ;  /* 0x0000002400dc9947 */ /* 0x00cfea0003800000 */
.L_x_810:
        /* <DEDUP_REMOVED lines=8> */
.L_x_748:
        /* <DEDUP_REMOVED lines=17> */
.L_x_742:
[----:B------:R-:W-:Y:S05]  /*15eb0*/  WARPSYNC.ALL ;  /* 0x0000000000007948 */ /* 0x000fea0003800000 */
[----:B------:R-:W-:Y:S01]  /*15ec0*/  VIADD R0, R18, 0xb000 ;  /* 0x0000b00012007836 */ /* 0x000fe20000000000 */
[----:B------:R-:W-:Y:S01]  /*15ed0*/  USHF.R.S32.HI UR4, URZ, 0x1f, UR36 ;  /* 0x0000001f3f047899 */ /* 0x000fe20008011424 */
[----:B------:R-:W-:Y:S01]  /*15ee0*/  BAR.SYNC.DEFER_BLOCKING 0x8, 0x200 ;  /* 0x0208000000007b1d */ /* 0x000fe20000010000 */
[----:B------:R-:W-:Y:S02]  /*15ef0*/  USHF.R.S32.HI UR37, URZ, 0x1f, UR44 ;  /* 0x0000001f3f257899 */ /* 0x000fe4000801142c */
[----:B------:R-:W-:-:S03]  /*15f00*/  LOP3.LUT P0, RZ, R0, 0x1bf, RZ, 0xc0, !PT ;  /* 0x000001bf00ff7812 */ /* 0x000fc6000780c0ff */
[----:B------:R-:W-:Y:S01]  /*15f10*/  ULDC.64 UR6, c[0x0][0x2d8] ;  /* 0x0000b60000067ab9 */ /* 0x000fe20000000a00 */
[----:B------:R-:W-:Y:S01]  /*15f20*/  BSSY B6, `(.L_x_749) ;  /* 0x0000016000067945 */ /* 0x000fe20003800000 */
[----:B------:R-:W-:Y:S02]  /*15f30*/  UIMAD UR4, UR4, UR6, URZ ;  /* 0x00000006040472a4 */ /* 0x000fe4000f8e023f */
[----:B------:R-:W-:Y:S02]  /*15f40*/  UIMAD.WIDE.U32 UR52, UR36, UR6, URZ ;  /* 0x00000006243472a5 */ /* 0x000fe4000f8e003f */
[----:B------:R-:W-:-:S04]  /*15f50*/  UIMAD UR4, UR36, UR7, UR4 ;  /* 0x00000007240472a4 */ /* 0x000fc8000f8e0204 */
[----:B------:R-:W-:Y:S01]  /*15f60*/  UIADD3 UR47, UR53, UR4, URZ ;  /* 0x00000004352f7290 */ /* 0x000fe2000fffe03f */
[----:B------:R-:W-:Y:S11]  /*15f70*/  @!P0 BRA `(.L_x_750) ;  /* 0x0000000000408947 */ /* 0x000ff60003800000 */
[----:B-12---:R-:W-:Y:S01]  /*15f80*/  MOV R2, 0x0 ;  /* 0x0000000000027802 */ /* 0x006fe20000000f00 */
[----:B------:R-:W-:Y:S01]  /*15f90*/  ULDC.64 UR6, c[0x4][0x98] ;  /* 0x0100260000067ab9 */ /* 0x000fe20000000a00 */
[----:B------:R-:W-:Y:S01]  /*15fa0*/  ULDC.64 UR8, c[0x4][0xa0] ;  /* 0x0100280000087ab9 */ /* 0x000fe20000000a00 */
[----:B------:R-:W-:Y:S01]  /*15fb0*/  ULDC.64 UR4, c[0x4][0x28] ;  /* 0x01000a0000047ab9 */ /* 0x000fe20000000a00 */
[----:B------:R-:W-:Y:S02]  /*15fc0*/  IMAD.U32 R4, RZ, RZ, UR6 ;  /* 0x00000006ff047e24 */ /* 0x000fe4000f8e00ff */
[----:B------:R-:W1:Y:S01]  /*15fd0*/  LDC.64 R2, c[0x4][R2] ;  /* 0x0100000002027b82 */ /* 0x000e620000000a00 */
        /* <DEDUP_REMOVED lines=8> */
[----:B0-----:R-:W-:-:S07]  /*16060*/  LEPC R20, `(.L_x_750) ;  /* 0x000000001014794e */ /* 0x001fce0000000000 */
[----:B-1----:R-:W-:Y:S05]  /*16070*/  CALL.ABS.NOINC R2 ;  /* 0x0000000002007343 */ /* 0x002fea0003c00000 */
.L_x_750:
[----:B------:R-:W-:Y:S05]  /*16080*/  BSYNC B6 ;  /* 0x0000000000067941 */ /* 0x000fea0003800000 */
.L_x_749:
[----:B0-----:R-:W0:Y:S01]  /*16090*/  S2R R20, SR_TID.X ;  /* 0x0000000000147919 */ /* 0x001e220000002100 */
[----:B------:R-:W3:Y:S01]  /*160a0*/  LDC R7, c[0x0][0x448] ;  /* 0x00011200ff077b82 */ /* 0x000ee20000000800 */
[----:B------:R-:W-:Y:S01]  /*160b0*/  ULDC.64 UR8, c[0x0][0x2e0] ;  /* 0x0000b80000087ab9 */ /* 0x000fe20000000a00 */
[----:B------:R-:W-:Y:S01]  /*160c0*/  UMOV UR46, UR52 ;  /* 0x00000034002e7c82 */ /* 0x000fe20008000000 */
[----:B------:R-:W-:Y:S02]  /*160d0*/  UIMAD UR6, UR37, UR8, URZ ;  /* 0x00000008250672a4 */ /* 0x000fe4000f8e023f */
[----:B------:R-:W-:Y:S02]  /*160e0*/  UIMAD.WIDE.U32 UR4, UR44, UR8, UR46 ;  /* 0x000000082c0472a5 */ /* 0x000fe4000f8e002e */
[----:B------:R-:W-:-:S03]  /*160f0*/  UIMAD UR6, UR44, UR9, UR6 ;  /* 0x000000092c0672a4 */ /* 0x000fc6000f8e0206 */
[----:B------:R-:W-:Y:S01]  /*16100*/  ULDC.64 UR8, c[0x0][0x2d0] ;  /* 0x0000b40000087ab9 */ /* 0x000fe20000000a00 */
[----:B------:R-:W-:Y:S01]  /*16110*/  UIADD3 UR6, UR5, UR6, URZ ;  /* 0x0000000605067290 */ /* 0x000fe2000fffe03f */
[----:B------:R-:W-:-:S04]  /*16120*/  IMAD.U32 R4, RZ, RZ, UR4 ;  /* 0x00000004ff047e24 */ /* 0x000fc8000f8e00ff */
[----:B-12---:R-:W-:Y:S01]  /*16130*/  IMAD.MOV.U32 R2, RZ, RZ, R4 ;  /* 0x000000ffff027224 */ /* 0x006fe200078e0004 */
[----:B---3--:R-:W-:Y:S02]  /*16140*/  ISETP.NE.AND P1, PT, R7, 0x1, PT ;  /* 0x000000010700780c */ /* 0x008fe40003f25270 */
[----:B0-----:R-:W-:-:S04]  /*16150*/  LOP3.LUT R20, R20, 0x7f, RZ, 0xc0, !PT ;  /* 0x0000007f14147812 */ /* 0x001fc800078ec0ff */
[----:B------:R-:W-:Y:S02]  /*16160*/  SHF.R.U32.HI R21, RZ, 0x2, R20 ;  /* 0x00000002ff157819 */ /* 0x000fe40000011614 */
[----:B------:R-:W0:Y:S05]  /*16170*/  S2R R20, SR_TID.X ;  /* 0x0000000000147919 */ /* 0x000e2a0000002100 */
[----:B------:R-:W1:Y:S08]  /*16180*/  @P1 LDC R3, c[0x0][0x44c] ;  /* 0x00011300ff031b82 */ /* 0x000e700000000800 */
[----:B------:R-:W2:Y:S01]  /*16190*/  @P1 LDC R5, c[0x0][0x450] ;  /* 0x00011400ff051b82 */ /* 0x000ea20000000800 */
[----:B0-----:R-:W-:-:S05]  /*161a0*/  IMAD.SHL.U32 R20, R20, 0x20, RZ ;  /* 0x0000002014147824 */ /* 0x001fca00078e00ff */
[----:B------:R-:W-:Y:S02]  /*161b0*/  LOP3.LUT R20, R21, 0x60, R20, 0xf8, !PT ;  /* 0x0000006015147812 */ /* 0x000fe400078ef814 */
[----:B------:R-:W0:Y:S03]  /*161c0*/  S2R R21, SR_TID.X ;  /* 0x0000000000157919 */ /* 0x000e260000002100 */
[----:B------:R-:W-:Y:S02]  /*161d0*/  VIADD R6, R20, UR42 ;  /* 0x0000002a14067c36 */ /* 0x000fe40008000000 */
[----:B------:R-:W3:Y:S02]  /*161e0*/  S2R R20, SR_TID.X ;  /* 0x0000000000147919 */ /* 0x000ee40000002100 */
[----:B-1----:R-:W-:-:S04]  /*161f0*/  @P1 IMAD.HI.U32 R0, R6, R3, RZ ;  /* 0x0000000306001227 */ /* 0x002fc800078e00ff */
[----:B------:R-:W-:Y:S01]  /*16200*/  IMAD.MOV.U32 R9, RZ, RZ, R6 ;  /* 0x000000ffff097224 */ /* 0x000fe200078e0006 */
[----:B--2---:R-:W-:Y:S01]  /*16210*/  @P1 SHF.R.U32.HI R9, RZ, R5, R0 ;  /* 0x00000005ff091219 */ /* 0x004fe20000011600 */
[----:B------:R-:W-:Y:S01]  /*16220*/  IMAD.U32 R3, RZ, RZ, UR6 ;  /* 0x00000006ff037e24 */ /* 0x000fe2000f8e00ff */
[----:B------:R-:W-:Y:S01]  /*16230*/  ULDC.64 UR6, c[0x0][0x280] ;  /* 0x0000a00000067ab9 */ /* 0x000fe20000000a00 */
[----:B------:R-:W-:Y:S01]  /*16240*/  IMAD.U32 R5, RZ, RZ, UR5 ;  /* 0x00000005ff057e24 */ /* 0x000fe2000f8e00ff */
[----:B------:R-:W-:Y:S01]  /*16250*/  SHF.R.S32.HI R0, RZ, 0x1f, R9 ;  /* 0x0000001fff007819 */ /* 0x000fe20000011409 */
[----:B------:R-:W-:Y:S01]  /*16260*/  IMAD.WIDE.U32 R4, R9, UR8, R2 ;  /* 0x0000000809047c25 */ /* 0x000fe2000f8e0002 */
[----:B------:R-:W-:-:S03]  /*16270*/  ULDC.64 UR4, c[0x0][0x2c8] ;  /* 0x0000b20000047ab9 */ /* 0x000fc60000000a00 */
[----:B------:R-:W-:-:S04]  /*16280*/  IMAD R0, R0, UR8, RZ ;  /* 0x0000000800007c24 */ /* 0x000fc8000f8e02ff */
[----:B------:R-:W-:Y:S02]  /*16290*/  IMAD R11, R9, UR9, R0 ;  /* 0x00000009090b7c24 */ /* 0x000fe4000f8e0200 */
[----:B------:R-:W-:Y:S02]  /*162a0*/  IMAD.MOV R0, RZ, RZ, -R9 ;  /* 0x000000ffff007224 */ /* 0x000fe400078e0a09 */
[----:B------:R-:W-:Y:S02]  /*162b0*/  IMAD.IADD R5, R5, 0x1, R11 ;  /* 0x0000000105057824 */ /* 0x000fe400078e020b */
[----:B------:R-:W-:Y:S01]  /*162c0*/  IMAD R9, R7, R0, R6 ;  /* 0x0000000007097224 */ /* 0x000fe200078e0206 */
[----:B0-----:R-:W-:Y:S01]  /*162d0*/  LOP3.LUT R21, R21, 0x7f, RZ, 0xc0, !PT ;  /* 0x0000007f15157812 */ /* 0x001fe200078ec0ff */
[----:B------:R-:W-:Y:S02]  /*162e0*/  VIADD R6, R6, 0x80 ;  /* 0x0000008006067836 */ /* 0x000fe40000000000 */
[----:B------:R-:W-:Y:S01]  /*162f0*/  IMAD.WIDE.U32 R4, R9, UR4, R4 ;  /* 0x0000000409047c25 */ /* 0x000fe2000f8e0004 */
[----:B------:R-:W-:-:S02]  /*16300*/  SHF.R.S32.HI R0, RZ, 0x1f, R9 ;  /* 0x0000001fff007819 */ /* 0x000fc40000011409 */
[----:B------:R-:W-:Y:S01]  /*16310*/  SHF.R.U32.HI R21, RZ, 0x2, R21 ;  /* 0x00000002ff157819 */ /* 0x000fe20000011615 */
[----:B---3--:R-:W-:Y:S02]  /*16320*/  IMAD.SHL.U32 R20, R20, 0x10, RZ ;  /* 0x0000001014147824 */ /* 0x008fe400078e00ff */
[----:B------:R-:W-:-:S03]  /*16330*/  IMAD R0, R0, UR4, RZ ;  /* 0x0000000400007c24 */ /* 0x000fc6000f8e02ff */
[----:B------:R-:W-:Y:S01]  /*16340*/  LOP3.LUT R20, R20, 0x30, RZ, 0xc0, !PT ;  /* 0x0000003014147812 */ /* 0x000fe200078ec0ff */
[----:B------:R-:W-:Y:S01]  /*16350*/  IMAD R9, R9, UR5, R0 ;  /* 0x0000000509097c24 */ /* 0x000fe2000f8e0200 */
[----:B------:R-:W-:-:S04]  /*16360*/  IADD3 R0, P0, R4, UR6, RZ ;  /* 0x0000000604007c10 */ /* 0x000fc8000ff1e0ff */
[----:B------:R-:W-:Y:S02]  /*16370*/  IADD3.X R4, R5, UR7, R9, P0, !PT ;  /* 0x0000000705047c10 */ /* 0x000fe400087fe409 */
[----:B------:R-:W0:Y:S08]  /*16380*/  @P1 LDC R5, c[0x0][0x44c] ;  /* 0x00011300ff051b82 */ /* 0x000e300000000800 */
[----:B------:R-:W1:Y:S01]  /*16390*/  @P1 LDC R9, c[0x0][0x450] ;  /* 0x00011400ff091b82 */ /* 0x000e620000000800 */
[----:B0-----:R-:W-:-:S04]  /*163a0*/  @P1 IMAD.HI.U32 R8, R6, R5, RZ ;  /* 0x0000000506081227 */ /* 0x001fc800078e00ff */
[----:B------:R-:W-:Y:S01]  /*163b0*/  IMAD.MOV.U32 R5, RZ, RZ, R6 ;  /* 0x000000ffff057224 */ /* 0x000fe200078e0006 */
[----:B-1----:R-:W-:-:S04]  /*163c0*/  @P1 SHF.R.U32.HI R5, RZ, R9, R8 ;  /* 0x00000009ff051219 */ /* 0x002fc80000011608 */
[----:B------:R-:W-:Y:S01]  /*163d0*/  SHF.R.S32.HI R8, RZ, 0x1f, R5 ;  /* 0x0000001fff087819 */ /* 0x000fe20000011405 */
[----:B------:R-:W-:-:S04]  /*163e0*/  IMAD.WIDE.U32 R2, R5, UR8, R2 ;  /* 0x0000000805027c25 */ /* 0x000fc8000f8e0002 */
[----:B------:R-:W-:-:S04]  /*163f0*/  IMAD R8, R8, UR8, RZ ;  /* 0x0000000808087c24 */ /* 0x000fc8000f8e02ff */
[----:B------:R-:W-:Y:S02]  /*16400*/  IMAD R9, R5, UR9, R8 ;  /* 0x0000000905097c24 */ /* 0x000fe4000f8e0208 */
[----:B------:R-:W-:Y:S02]  /*16410*/  IMAD.MOV R5, RZ, RZ, -R5 ;  /* 0x000000ffff057224 */ /* 0x000fe400078e0a05 */
[----:B------:R-:W-:Y:S02]  /*16420*/  IMAD.IADD R3, R3, 0x1, R9 ;  /* 0x0000000103037824 */ /* 0x000fe400078e0209 */
[----:B------:R-:W-:-:S04]  /*16430*/  IMAD R5, R7, R5, R6 ;  /* 0x0000000507057224 */ /* 0x000fc800078e0206 */
[----:B------:R-:W-:Y:S01]  /*16440*/  IMAD.WIDE.U32 R2, R5, UR4, R2 ;  /* 0x0000000405027c25 */ /* 0x000fe2000f8e0002 */
[----:B------:R-:W-:-:S05]  /*16450*/  SHF.R.S32.HI R6, RZ, 0x1f, R5 ;  /* 0x0000001fff067819 */ /* 0x000fca0000011405 */
[----:B------:R-:W-:Y:S01]  /*16460*/  IMAD R6, R6, UR4, RZ ;  /* 0x0000000406067c24 */ /* 0x000fe2000f8e02ff */
[----:B------:R-:W-:-:S03]  /*16470*/  ULDC UR4, c[0x0][0x2b8] ;  /* 0x0000ae0000047ab9 */ /* 0x000fc60000000800 */
        /* <DEDUP_REMOVED lines=8> */
[----:B------:R-:W-:Y:S02]  /*16500*/  VIADD R6, R21, UR42 ;  /* 0x0000002a15067c36 */ /* 0x000fe40008000000 */
[----:B------:R-:W1:Y:S01]  /*16510*/  SHFL.IDX PT, R2, R4, RZ, 0x1c1f ;  /* 0x001c1fff04027589 */ /* 0x000e6200000e0000 */
[----:B------:R-:W-:Y:S02]  /*16520*/  IMAD R7, R7, UR4, RZ ;  /* 0x0000000407077c24 */ /* 0x000fe4000f8e02ff */
[C---:B------:R-:W-:Y:S01]  /*16530*/  VIADD R10, R6.reuse, 0x20 ;  /* 0x00000020060a7836 */ /* 0x040fe20000000000 */
[----:B------:R-:W-:Y:S02]  /*16540*/  SHFL.IDX PT, R9, R0, 0x3, 0x1c1f ;  /* 0x007c1f0000097f89 */ /* 0x000fe400000e0000 */
[----:B------:R-:W-:-:S13]  /*16550*/  ISETP.GE.AND P1, PT, R6, R7, PT ;  /* 0x000000070600720c */ /* 0x000fda0003f26270 */
[----:B0-----:R-:W-:-:S05]  /*16560*/  @!P1 IADD3 R14, P2, R20, R14, RZ ;  /* 0x0000000e140e9210 */ /* 0x001fca0007f5e0ff */
[----:B-1----:R-:W-:Y:S02]  /*16570*/  @!P1 IMAD.X R3, RZ, RZ, R2, P2 ;  /* 0x000000ffff039224 */ /* 0x002fe400010e0602 */
[----:B------:R-:W-:Y:S02]  /*16580*/  @!P1 IMAD.MOV.U32 R2, RZ, RZ, R14 ;  /* 0x000000ffff029224 */ /* 0x000fe400078e000e */
[----:B------:R-:W0:Y:S04]  /*16590*/  SHFL.IDX PT, R14, R0, 0x1, 0x1c1f ;  /* 0x003c1f00000e7f89 */ /* 0x000e2800000e0000 */
[----:B------:R1:W-:Y:S01]  /*165a0*/  @!P1 LDGSTS.E.BYPASS.LTC128B.128 [R28+0xb000], desc[UR48][R2.64], !P0 ;  /* 0x0b000000021c9fae */ /* 0x0003e2000c101d70 */
[----:B------:R-:W-:Y:S01]  /*165b0*/  ISETP.GE.AND P1, PT, R10, R7, PT ;  /* 0x000000070a00720c */ /* 0x000fe20003f26270 */
[----:B------:R-:W-:-:S02]  /*165c0*/  VIADD R10, R6, 0x40 ;  /* 0x00000040060a7836 */ /* 0x000fc40000000000 */
[----:B-1----:R-:W1:Y:S10]  /*165d0*/  SHFL.IDX PT, R2, R4, 0x1, 0x1c1f ;  /* 0x003c1f0004027f89 */ /* 0x002e7400000e0000 */
[----:B0-----:R-:W-:-:S05]  /*165e0*/  @!P1 IADD3 R14, P2, R20, R14, RZ ;  /* 0x0000000e140e9210 */ /* 0x001fca0007f5e0ff */
[----:B-1----:R-:W-:Y:S02]  /*165f0*/  @!P1 IMAD.X R3, RZ, RZ, R2, P2 ;  /* 0x000000ffff039224 */ /* 0x002fe400010e0602 */
[----:B------:R-:W-:Y:S02]  /*16600*/  @!P1 IMAD.MOV.U32 R2, RZ, RZ, R14 ;  /* 0x000000ffff029224 */ /* 0x000fe400078e000e */
[----:B------:R-:W0:Y:S04]  /*16610*/  SHFL.IDX PT, R14, R0, 0x2, 0x1c1f ;  /* 0x005c1f00000e7f89 */ /* 0x000e2800000e0000 */
[----:B------:R1:W-:Y:S01]  /*16620*/  @!P1 LDGSTS.E.BYPASS.LTC128B.128 [R28+0xb800], desc[UR48][R2.64], !P0 ;  /* 0x0b800000021c9fae */ /* 0x0003e2000c101d70 */
[----:B------:R-:W-:Y:S01]  /*16630*/  ISETP.GE.AND P1, PT, R10, R7, PT ;  /* 0x000000070a00720c */ /* 0x000fe20003f26270 */
[----:B------:R-:W-:-:S02]  /*16640*/  VIADD R10, R6, 0x80 ;  /* 0x00000080060a7836 */ /* 0x000fc40000000000 */
[----:B------:R-:W-:Y:S04]  /*16650*/  SHFL.IDX PT, R0, R8, RZ, 0x1c1f ;  /* 0x001c1fff08007589 */ /* 0x000fe800000e0000 */
[----:B-1----:R-:W1:Y:S04]  /*16660*/  SHFL.IDX PT, R2, R4, 0x2, 0x1c1f ;  /* 0x005c1f0004027f89 */ /* 0x002e6800000e0000 */
[----:B------:R-:W2:Y:S02]  /*16670*/  SHFL.IDX PT, R4, R4, 0x3, 0x1c1f ;  /* 0x007c1f0004047f89 */ /* 0x000ea400000e0000 */
[----:B0-----:R-:W-:-:S05]  /*16680*/  @!P1 IADD3 R14, P2, R20, R14, RZ ;  /* 0x0000000e140e9210 */ /* 0x001fca0007f5e0ff */
[----:B-1----:R-:W-:Y:S02]  /*16690*/  @!P1 IMAD.X R3, RZ, RZ, R2, P2 ;  /* 0x000000ffff039224 */ /* 0x002fe400010e0602 */
[----:B------:R-:W-:Y:S02]  /*166a0*/  @!P1 IMAD.MOV.U32 R2, RZ, RZ, R14 ;  /* 0x000000ffff029224 */ /* 0x000fe400078e000e */
[----:B------:R-:W0:Y:S04]  /*166b0*/  SHFL.IDX PT, R14, R5, RZ, 0x1c1f ;  /* 0x001c1fff050e7589 */ /* 0x000e2800000e0000 */
[----:B------:R1:W-:Y:S01]  /*166c0*/  @!P1 LDGSTS.E.BYPASS.LTC128B.128 [R28+0xc000], desc[UR48][R2.64], !P0 ;  /* 0x0c000000021c9fae */ /* 0x0003e2000c101d70 */
[----:B------:R-:W-:Y:S01]  /*166d0*/  ISETP.GE.AND P1, PT, R10, R7, PT ;  /* 0x000000070a00720c */ /* 0x000fe20003f26270 */
[----:B------:R-:W-:-:S05]  /*166e0*/  VIADD R10, R6, 0x60 ;  /* 0x00000060060a7836 */ /* 0x000fca0000000000 */
        /* <DEDUP_REMOVED lines=9> */
.L_x_823:
[----:B------:R-:W-:-:S05]  /*16780*/  VIADD R6, R6, 0xa0 ;  /* 0x000000a006067836 */ /* 0x000fca0000000000 */
[----:B------:R-:W-:-:S13]  /*16790*/  ISETP.GE.AND P1, PT, R6, R7, PT ;  /* 0x000000070600720c */ /* 0x000fda0003f26270 */
[----:B01----:R-:W-:-:S05]  /*167a0*/  @!P1 IADD3 R2, P2, R20, R14, RZ ;  /* 0x0000000e14029210 */ /* 0x003fca0007f5e0ff */
[----:B--2---:R-:W-:-:S05]  /*167b0*/  @!P1 IMAD.X R3, RZ, RZ, R0, P2 ;  /* 0x000000ffff039224 */ /* 0x004fca00010e0600 */
[----:B------:R-:W-:Y:S01]  /*167c0*/  @!PT LDS RZ, [RZ] ;  /* 0x00000000fffff984 */ /* 0x000fe20000000800 */
[----:B------:R-:W-:Y:S01]  /*167d0*/  @!PT LDS RZ, [RZ] ;  /* 0x00000000fffff984 */ /* 0x000fe20000000800 */
[----:B------:R-:W-:Y:S01]  /*167e0*/  @!PT LDS RZ, [RZ] ;  /* 0x00000000fffff984 */ /* 0x000fe20000000800 */
[----:B------:R0:W-:Y:S01]  /*167f0*/  @!P1 LDGSTS.E.BYPASS.LTC128B.128 [R28+0xd800], desc[UR48][R2.64], !P0 ;  /* 0x0d800000021c9fae */ /* 0x0001e2000c101d70 */
[----:B------:R-:W-:Y:S01]  /*16800*/  PLOP3.LUT P0, PT, PT, PT, PT, 0x80, 0x0 ;  /* 0x000000000000781c */ /* 0x000fe20003f0f070 */
[----:B------:R-:W-:-:S12]  /*16810*/  NOP ;  /* 0x0000000000007918 */ /* 0x000fd80000000000 */
.L_x_752:
[----:B------:R-:W-:Y:S02]  /*16820*/  PLOP3.LUT P1, PT, P1, P0, PT, 0xa2, 0x0 ;  /* 0x000000000000781c */ /* 0x000fe40000f21472 */
[----:B------:R-:W-:-:S08]  /*16830*/  @P0 R2UR P1, UR4, R18 ;  /* 0x00000000120402ca */ /* 0x000fd00000020000 */
[----:B------:R-:W-:-:S05]  /*16840*/  @P0 PLOP3.LUT P0, PT, P1, PT, PT, 0x80, 0x0 ;  /* 0x000000000000081c */ /* 0x000fca0000f0f070 */
[----:B------:R-:W-:Y:S01]  /*16850*/  @!P1 SYNCS.ARRIVE.TRANS64.RED.A0T1 RZ, [UR4+0x13200], RZ ;  /* 0x013200ffffff99a7 */ /* 0x000fe20008200404 */
[----:B------:R-:W-:Y:S07]  /*16860*/  @!P1 ARRIVES.LDGSTSBAR.64.TRANSCNT [UR4+0x13200] ;  /* 0x01320000ff0099b0 */ /* 0x000fee0008000a84 */
[----:B------:R-:W-:Y:S05]  /*16870*/  @P0 BRA.U.ANY `(.L_x_752) ;  /* 0xfffffffd00e80947 */ /* 0x000fea000393ffff */
[----:B------:R-:W-:-:S05]  /*16880*/  VIADD R29, R29, 0x1 ;  /* 0x000000011d1d7836 */ /* 0x000fca0000000000 */
[----:B------:R-:W-:-:S04]  /*16890*/  LEA.HI R0, R29, R29, RZ, 0x1 ;  /* 0x0000001d1d007211 */ /* 0x000fc800078f08ff */
[----:B------:R-:W-:-:S05]  /*168a0*/  LOP3.LUT R0, R0, 0xfffffffe, RZ, 0xc0, !PT ;  /* 0xfffffffe00007812 */ /* 0x000fca00078ec0ff */
[----:B------:R-:W-:-:S05]  /*168b0*/  IMAD.IADD R0, R29, 0x1, -R0 ;  /* 0x000000011d007824 */ /* 0x000fca00078e0a00 */
[----:B0-----:R-:W-:Y:S01]  /*168c0*/  SHF.L.U32 R3, R0, 0x1f, RZ ;  /* 0x0000001f00037819 */ /* 0x001fe200000006ff */
[----:B------:R-:W-:Y:S01]  /*168d0*/  NOP ;  /* 0x0000000000007918 */ /* 0x000fe20000000000 */
[----:B------:R0:W-:Y:S01]  /*168e0*/  SYNCS.ARRIVE.TRANS64.A1T0 RZ, [R18+URZ+0x13200], RZ ;  /* 0x013200ff12ff79a7 */ /* 0x0001e2000810003f */
[----:B------:R-:W-:Y:S01]  /*168f0*/  BSSY B0, `(.L_x_753) ;  /* 0x0000003000007945 */ /* 0x000fe20003800000 */
[----:B------:R-:W1:Y:S03]  /*16900*/  SYNCS.PHASECHK.TRANS64.TRYWAIT P0, [R18+URZ+0x13220], R3 ;  /* 0x01322003120075a7 */ /* 0x000e66000800017f */
[----:B01----:R-:W-:Y:S05]  /*16910*/  @!P0 BRA `(.L_x_754) ;  /* 0x0000002000a48947 */ /* 0x003fea0003800000 */
.L_x_824:
[----:B------:R-:W-:Y:S05]  /*16920*/  BSYNC B0 ;  /* 0x0000000000007941 */ /* 0x000fea0003800000 */
.L_x_753:
[----:B------:R-:W-:-:S04]  /*16930*/  UIADD3 UR4, UR41, -0x2, URZ ;  /* 0xfffffffe29047890 */ /* 0x000fc8000fffe03f */
[----:B------:R-:W-:-:S06]  /*16940*/  UISETP.GE.AND UP0, UPT, UR4, UR40, UPT ;  /* 0x000000280400728c */ /* 0x000fcc000bf06270 */
[----:B------:R-:W-:-:S13]  /*16950*/  PLOP3.LUT P0, PT, PT, PT, UP0, 0x80, 0x0 ;  /* 0x000000000000781c */ /* 0x000fda0003f0f008 */
[----:B------:R-:W-:Y:S05]  /*16960*/  @!P0 BRA `(.L_x_755) ;  /* 0x0000000800e08947 */ /* 0x000fea0003800000 */
[----:B------:R-:W-:Y:S02]  /*16970*/  IMAD.MOV.U32 R6, RZ, RZ, R19 ;  /* 0x000000ffff067224 */ /* 0x000fe400078e0013 */
[----:B------:R-:W-:Y:S02]  /*16980*/  IMAD.MOV.U32 R7, RZ, RZ, R22 ;  /* 0x000000ffff077224 */ /* 0x000fe400078e0016 */
[----:B------:R-:W-:-:S07]  /*16990*/  IMAD.U32 R0, RZ, RZ, UR4 ;  /* 0x00000004ff007e24 */ /* 0x000fce000f8e00ff */
.L_x_775:
        /* <DEDUP_REMOVED lines=9> */
[----:B------:R-:W-:Y:S01]  /*16a30*/  LOP3.LUT P1, RZ, R16, 0x1, RZ, 0xc0, !PT ;  /* 0x0000000110ff7812 */ /* 0x000fe2000782c0ff */
[----:B------:R-:W-:-:S12]  /*16a40*/  IMAD.MOV.U32 R8, RZ, RZ, R0 ;  /* 0x000000ffff087224 */ /* 0x000fd800078e0000 */
[----:B------:R-:W-:Y:S05]  /*16a50*/  @!P1 BRA `(.L_x_758) ;  /* 0x00000000004c9947 */ /* 0x000fea0003800000 */
[----:B------:R-:W1:Y:S01]  /*16a60*/  LDC R8, c[0x0][0x43c] ;  /* 0x00010f00ff087b82 */ /* 0x000e620000000800 */
[----:B------:R-:W-:Y:S01]  /*16a70*/  IMAD.MOV.U32 R9, RZ, RZ, R0 ;  /* 0x000000ffff097224 */ /* 0x000fe200078e0000 */
[----:B------:R-:W-:Y:S01]  /*16a80*/  ULDC.64 UR4, c[0x0][0x428] ;  /* 0x00010a0000047ab9 */ /* 0x000fe20000000a00 */
[----:B-1----:R-:W-:-:S13]  /*16a90*/  ISETP.NE.AND P0, PT, R8, 0x1, PT ;  /* 0x000000010800780c */ /* 0x002fda0003f05270 */
[----:B0-----:R-:W0:Y:S02]  /*16aa0*/  @P0 LDC.64 R2, c[0x0][0x440] ;  /* 0x00011000ff020b82 */ /* 0x001e240000000a00 */
[----:B0-----:R-:W-:-:S05]  /*16ab0*/  @P0 IMAD.HI.U32 R2, R0, R2, RZ ;  /* 0x0000000200020227 */ /* 0x001fca00078e00ff */
[----:B------:R-:W-:Y:S01]  /*16ac0*/  @P0 SHF.R.U32.HI R9, RZ, R3, R2 ;  /* 0x00000003ff090219 */ /* 0x000fe20000011602 */
[----:B------:R-:W-:-:S03]  /*16ad0*/  IMAD R2, R24, UR4, RZ ;  /* 0x0000000418027c24 */ /* 0x000fc6000f8e02ff */
[--C-:B------:R-:W-:Y:S01]  /*16ae0*/  SHF.R.S32.HI R3, RZ, 0x1f, R9.reuse ;  /* 0x0000001fff037819 */ /* 0x100fe20000011409 */
[----:B------:R-:W-:Y:S02]  /*16af0*/  IMAD R5, R23, UR5, R2 ;  /* 0x0000000517057c24 */ /* 0x000fe4000f8e0202 */
[----:B------:R-:W-:-:S04]  /*16b00*/  IMAD.MOV.U32 R2, RZ, RZ, R9 ;  /* 0x000000ffff027224 */ /* 0x000fc800078e0009 */
        /* <DEDUP_REMOVED lines=8> */
.L_x_758:
        /* <DEDUP_REMOVED lines=8> */
.L_x_825:
[----:B------:R-:W-:Y:S05]  /*16c10*/  BSYNC B1 ;  /* 0x0000000000017941 */ /* 0x000fea0003800000 */
.L_x_759:
        /* <DEDUP_REMOVED lines=9> */
.L_x_762:
[----:B------:R-:W-:Y:S05]  /*16cb0*/  BSYNC B1 ;  /* 0x0000000000017941 */ /* 0x000fea0003800000 */
.L_x_761:
[----:B------:R-:W-:Y:S01]  /*16cc0*/  IMAD.MOV.U32 R9, RZ, RZ, RZ ;  /* 0x000000ffff097224 */ /* 0x000fe200078e00ff */
[----:B------:R-:W-:Y:S01]  /*16cd0*/  UIADD3 UR4, UP0, UR50, 0x470, URZ ;  /* 0x0000047032047890 */ /* 0x000fe2000ff1e03f */
[----:B------:R-:W-:Y:S01]  /*16ce0*/  IMAD R5, R19, 0x2800, R18 ;  /* 0x0000280013057824 */ /* 0x000fe200078e0212 */
[----:B------:R-:W-:Y:S01]  /*16cf0*/  PLOP3.LUT P0, PT, PT, PT, PT, 0x80, 0x0 ;  /* 0x000000000000781c */ /* 0x000fe20003f0f070 */
[----:B------:R-:W-:Y:S01]  /*16d00*/  IMAD R8, R8, 0xa0, RZ ;  /* 0x000000a008087824 */ /* 0x000fe200078e02ff */
[----:B------:R-:W-:Y:S01]  /*16d10*/  R2UR UR10, R9 ;  /* 0x00000000090a72ca */ /* 0x000fe200000e0000 */
[----:B------:R-:W-:Y:S01]  /*16d20*/  VIADD R10, R4, 0x13270 ;  /* 0x00013270040a7836 */ /* 0x000fe20000000000 */
[----:B------:R-:W-:Y:S01]  /*16d30*/  UIADD3.X UR5, URZ, UR51, URZ, UP0, !UPT ;  /* 0x000000333f057290 */ /* 0x000fe200087fe43f */
[----:B------:R-:W-:Y:S01]  /*16d40*/  VIADD R2, R5, 0x6000 ;  /* 0x0000600005027836 */ /* 0x000fe20000000000 */
[----:B------:R-:W-:Y:S01]  /*16d50*/  UMOV UR6, 0x0 ;  /* 0x0000000000067882 */ /* 0x000fe20000000000 */
[----:B------:R-:W-:-:S10]  /*16d60*/  UMOV UR7, 0x14f00000 ;  /* 0x14f0000000077882 */ /* 0x000fd40000000000 */
.L_x_763:
        /* <DEDUP_REMOVED lines=13> */
.L_x_826:
[----:B------:R-:W-:Y:S05]  /*16e40*/  BSYNC B1 ;  /* 0x0000000000017941 */ /* 0x000fea0003800000 */
.L_x_764:
[----:B------:R-:W-:Y:S01]  /*16e50*/  BSSY B1, `(.L_x_766) ;  /* 0x000000b000017945 */ /* 0x000fe20003800000 */
[----:B------:R-:W-:Y:S02]  /*16e60*/  IMAD.MOV.U32 R2, RZ, RZ, 0x0 ;  /* 0x00000000ff027424 */ /* 0x000fe400078e00ff */
[----:B01----:R-:W-:Y:S01]  /*16e70*/  IMAD.MOV.U32 R3, RZ, RZ, 0x14f00000 ;  /* 0x14f00000ff037424 */ /* 0x003fe200078e00ff */
[----:B------:R-:W-:Y:S06]  /*16e80*/  @P1 BRA `(.L_x_767) ;  /* 0x00000000001c1947 */ /* 0x000fec0003800000 */
[----:B------:R-:W0:Y:S01]  /*16e90*/  S2R R10, SR_TID.X ;  /* 0x00000000000a7919 */ /* 0x000e220000002100 */
[----:B------:R-:W-:-:S04]  /*16ea0*/  IMAD.MOV.U32 R11, RZ, RZ, 0x2800 ;  /* 0x00002800ff0b7424 */ /* 0x000fc800078e00ff */
[----:B------:R1:W-:Y:S01]  /*16eb0*/  SYNCS.ARRIVE.TRANS64 RZ, [R4+URZ+0x13230], R11 ;  /* 0x0132300b04ff79a7 */ /* 0x0003e2000800003f */
[----:B0-----:R-:W-:-:S04]  /*16ec0*/  LOP3.LUT R10, R10, 0x1f, RZ, 0xc0, !PT ;  /* 0x0000001f0a0a7812 */ /* 0x001fc800078ec0ff */
[----:B------:R-:W-:-:S13]  /*16ed0*/  ISETP.NE.AND P0, PT, R10, RZ, PT ;  /* 0x000000ff0a00720c */ /* 0x000fda0003f05270 */
[----:B-1----:R-:W-:Y:S05]  /*16ee0*/  @!P0 BRA `(.L_x_767) ;  /* 0x0000000000048947 */ /* 0x002fea0003800000 */
[----:B------:R-:W-:Y:S01]  /*16ef0*/  BPT.TRAP 0x1 ;  /* 0x000000040000795c */ /* 0x000fe20000300000 */
.L_x_767:
[----:B------:R-:W-:Y:S05]  /*16f00*/  BSYNC B1 ;  /* 0x0000000000017941 */ /* 0x000fea0003800000 */
.L_x_766:
        /* <DEDUP_REMOVED lines=8> */
.L_x_768:
        /* <DEDUP_REMOVED lines=10> */
.L_x_757:
[----:B------:R-:W-:Y:S05]  /*17030*/  BSYNC B0 ;  /* 0x0000000000007941 */ /* 0x000fea0003800000 */
.L_x_756:
[----:B------:R-:W-:-:S06]  /*17040*/  UISETP.NE.AND UP0, UPT, UR39, 0x3, UPT ;  /* 0x000000032700788c */ /* 0x000fcc000bf05270 */
[----:B------:R-:W-:-:S13]  /*17050*/  PLOP3.LUT P0, PT, PT, PT, UP0, 0x80, 0x0 ;  /* 0x000000000000781c */ /* 0x000fda0003f0f008 */
[----:B------:R-:W-:Y:S05]  /*17060*/  @!P0 BRA `(.L_x_769) ;  /* 0x0000000000048947 */ /* 0x000fea0003800000 */
[----:B------:R-:W-:Y:S01]  /*17070*/  BPT.TRAP 0x1 ;  /* 0x000000040000795c */ /* 0x000fe20000300000 */
.L_x_769:
[----:B------:R-:W-:Y:S01]  /*17080*/  LOP3.LUT R2, R7, 0x1, RZ, 0x3c, !PT ;  /* 0x0000000107027812 */ /* 0x000fe200078e3cff */
[----:B0-----:R-:W-:Y:S01]  /*17090*/  IMAD R3, R6, 0x8, R18 ;  /* 0x0000000806037824 */ /* 0x001fe200078e0212 */
[----:B------:R-:W-:Y:S01]  /*170a0*/  BSSY B0, `(.L_x_770) ;  /* 0x0000006000007945 */ /* 0x000fe20003800000 */
[----:B------:R-:W-:Y:S01]  /*170b0*/  IMAD.U32 R4, RZ, RZ, UR45 ;  /* 0x0000002dff047e24 */ /* 0x000fe2000f8e00ff */
[----:B------:R-:W-:-:S04]  /*170c0*/  SHF.L.U32 R2, R2, 0x1f, RZ ;  /* 0x0000001f02027819 */ /* 0x000fc800000006ff */
[----:B------:R-:W0:Y:S01]  /*170d0*/  SYNCS.PHASECHK.TRANS64.TRYWAIT P1, [R3+URZ+0x13270], R2 ;  /* 0x01327002030075a7 */ /* 0x000e22000802017f */
[----:B------:R-:W-:Y:S01]  /*170e0*/  ISETP.NE.AND P0, PT, R4, 0x3, PT ;  /* 0x000000030400780c */ /* 0x000fe20003f05270 */
[----:B0-----:R-:W-:-:S12]  /*170f0*/  @!P1 BRA `(.L_x_771) ;  /* 0x0000001800e89947 */ /* 0x001fd80003800000 */
.L_x_827:
[----:B------:R-:W-:Y:S05]  /*17100*/  BSYNC B0 ;  /* 0x0000000000007941 */ /* 0x000fea0003800000 */
.L_x_770:
[----:B------:R-:W-:Y:S05]  /*17110*/  @!P0 BRA `(.L_x_772) ;  /* 0x0000000000048947 */ /* 0x000fea0003800000 */
[----:B------:R-:W-:Y:S01]  /*17120*/  BPT.TRAP 0x1 ;  /* 0x000000040000795c */ /* 0x000fe20000300000 */
.L_x_772:
[----:B0-----:R-:W-:Y:S01]  /*17130*/  SHF.L.U32 R2, R7, 0x1f, RZ ;  /* 0x0000001f07027819 */ /* 0x001fe200000006ff */
[----:B------:R-:W-:-:S03]  /*17140*/  IMAD R10, R6, 0x2800, RZ ;  /* 0x00002800060a7824 */ /* 0x000fc600078e02ff */
[----:B------:R-:W0:Y:S02]  /*17150*/  SYNCS.PHASECHK.TRANS64.TRYWAIT P1, [R3+URZ+0x13260], R2 ;  /* 0x01326002030075a7 */ /* 0x000e24000802017f */
[----:B0-----:R-:W-:Y:S05]  /*17160*/  @!P1 BRA `(.L_x_773) ;  /* 0x0000001800e09947 */ /* 0x001fea0003800000 */
.L_x_828:
        /* <DEDUP_REMOVED lines=43> */
.L_x_774:
        /* <DEDUP_REMOVED lines=10> */
[C---:B------:R-:W-:Y:S01]  /*174c0*/  ISETP.GT.AND P0, PT, R0.reuse, UR40, PT ;  /* 0x0000002800007c0c */ /* 0x040fe2000bf04270 */
[----:B------:R-:W-:-:S12]  /*174d0*/  VIADD R0, R0, 0xffffffff ;  /* 0xffffffff00007836 */ /* 0x000fd80000000000 */
[----:B-1----:R-:W-:Y:S05]  /*174e0*/  @P0 BRA `(.L_x_775) ;  /* 0xfffffff4002c0947 */ /* 0x002fea000383ffff */
.L_x_755:
        /* <DEDUP_REMOVED lines=17> */
.L_x_777:
[----:B------:R-:W-:Y:S05]  /*17600*/  BSYNC B0 ;  /* 0x0000000000007941 */ /* 0x000fea0003800000 */
.L_x_776:
[----:B------:R-:W-:-:S06]  /*17610*/  UISETP.NE.AND UP0, UPT, UR39, 0x3, UPT ;  /* 0x000000032700788c */ /* 0x000fcc000bf05270 */
[----:B------:R-:W-:-:S13]  /*17620*/  PLOP3.LUT P1, PT, PT, PT, UP0, 0x80, 0x0 ;  /* 0x000000000000781c */ /* 0x000fda0003f2f008 */
[----:B------:R-:W-:Y:S05]  /*17630*/  @!P1 BRA `(.L_x_778) ;  /* 0x0000000000049947 */ /* 0x000fea0003800000 */
[----:B------:R-:W-:Y:S01]  /*17640*/  BPT.TRAP 0x1 ;  /* 0x000000040000795c */ /* 0x000fe20000300000 */
.L_x_778:
[----:B0-----:R-:W-:Y:S01]  /*17650*/  LOP3.LUT R3, R22, 0x1, RZ, 0x3c, !PT ;  /* 0x0000000116037812 */ /* 0x001fe200078e3cff */
[----:B------:R-:W-:Y:S01]  /*17660*/  IMAD R2, R19, 0x8, R18 ;  /* 0x0000000813027824 */ /* 0x000fe200078e0212 */
[----:B------:R-:W-:Y:S01]  /*17670*/  BSSY B0, `(.L_x_779) ;  /* 0x0000006000007945 */ /* 0x000fe20003800000 */
[----:B------:R-:W-:Y:S01]  /*17680*/  IMAD.U32 R0, RZ, RZ, UR45 ;  /* 0x0000002dff007e24 */ /* 0x000fe2000f8e00ff */
[----:B------:R-:W-:-:S04]  /*17690*/  SHF.L.U32 R3, R3, 0x1f, RZ ;  /* 0x0000001f03037819 */ /* 0x000fc800000006ff */
[----:B------:R-:W0:Y:S01]  /*176a0*/  SYNCS.PHASECHK.TRANS64.TRYWAIT P1, [R2+URZ+0x13270], R3 ;  /* 0x01327003020075a7 */ /* 0x000e22000802017f */
[----:B------:R-:W-:Y:S01]  /*176b0*/  ISETP.NE.AND P2, PT, R0, 0x3, PT ;  /* 0x000000030000780c */ /* 0x000fe20003f45270 */
[----:B0-----:R-:W-:-:S12]  /*176c0*/  @!P1 BRA `(.L_x_780) ;  /* 0x00000014009c9947 */ /* 0x001fd80003800000 */
.L_x_829:
[----:B------:R-:W-:Y:S05]  /*176d0*/  BSYNC B0 ;  /* 0x0000000000007941 */ /* 0x000fea0003800000 */
.L_x_779:
[----:B------:R-:W-:Y:S05]  /*176e0*/  @!P2 BRA `(.L_x_781) ;  /* 0x000000000004a947 */ /* 0x000fea0003800000 */
[----:B------:R-:W-:Y:S01]  /*176f0*/  BPT.TRAP 0x1 ;  /* 0x000000040000795c */ /* 0x000fe20000300000 */
.L_x_781:
[----:B------:R-:W-:Y:S01]  /*17700*/  SHF.L.U32 R5, R22, 0x1f, RZ ;  /* 0x0000001f16057819 */ /* 0x000fe200000006ff */
[----:B0-----:R-:W-:-:S03]  /*17710*/  IMAD R3, R19, 0x2800, RZ ;  /* 0x0000280013037824 */ /* 0x001fc600078e02ff */
[----:B------:R-:W0:Y:S02]  /*17720*/  SYNCS.PHASECHK.TRANS64.TRYWAIT P1, [R2+URZ+0x13260], R5 ;  /* 0x01326005020075a7 */ /* 0x000e24000802017f */
[----:B0-----:R-:W-:Y:S05]  /*17730*/  @!P1 BRA `(.L_x_782) ;  /* 0x0000001400949947 */ /* 0x001fea0003800000 */
.L_x_830:
        /* <DEDUP_REMOVED lines=43> */
.L_x_783:
[----:B-1----:R1:W-:Y:S01]  /*179f0*/  SYNCS.ARRIVE.TRANS64.A1T0 RZ, [R2+URZ+0x13250], RZ ;  /* 0x013250ff02ff79a7 */ /* 0x0023e2000810003f */
[----:B------:R-:W-:Y:S02]  /*17a00*/  @!P0 VIADD R0, R2, 0x13280 ;  /* 0x0001328002008836 */ /* 0x000fe40000000000 */
[----:B------:R-:W-:-:S03]  /*17a10*/  VIADD R19, R19, 0x1 ;  /* 0x0000000113137836 */ /* 0x000fc60000000000 */
[----:B------:R-:W-:Y:S01]  /*17a20*/  @!P0 PRMT R0, RZ, 0x654, R0 ;  /* 0x00000654ff008816 */ /* 0x000fe20000000000 */
[----:B------:R-:W-:Y:S01]  /*17a30*/  BAR.SYNC.DEFER_BLOCKING 0x2, 0x80 ;  /* 0x0082000000007b1d */ /* 0x000fe20000010000 */
[----:B------:R-:W-:-:S04]  /*17a40*/  ISETP.NE.AND P1, PT, R19, 0x2, PT ;  /* 0x000000021300780c */ /* 0x000fc80003f25270 */
[----:B0-----:R-:W-:Y:S02]  /*17a50*/  SEL R3, RZ, 0x1, P1 ;  /* 0x00000001ff037807 */ /* 0x001fe40000800000 */
[----:B------:R-:W-:Y:S02]  /*17a60*/  SEL R19, R19, RZ, P1 ;  /* 0x000000ff13137207 */ /* 0x000fe40000800000 */
[----:B------:R-:W-:Y:S01]  /*17a70*/  LOP3.LUT R22, R22, R3, RZ, 0x3c, !PT ;  /* 0x0000000316167212 */ /* 0x000fe200078e3cff */
[----:B------:R1:W-:Y:S06]  /*17a80*/  @!P0 SYNCS.ARRIVE.TRANS64.RED.A1T0 RZ, [R0+URZ], RZ ;  /* 0x000000ff00ff89a7 */ /* 0x0003ec000810043f */
.L_x_732:
[----:B------:R-:W-:Y:S05]  /*17a90*/  BSYNC B7 ;  /* 0x0000000000077941 */ /* 0x000fea0003800000 */
.L_x_730:
[----:B------:R-:W-:-:S13]  /*17aa0*/  LOP3.LUT P1, RZ, R16, 0x4, RZ, 0xc0, !PT ;  /* 0x0000000410ff7812 */ /* 0x000fda000782c0ff */
[----:B------:R-:W-:Y:S05]  /*17ab0*/  @!P1 BRA `(.L_x_784) ;  /* 0x0000000000209947 */ /* 0x000fea0003800000 */
[----:B------:R-:W0:Y:S08]  /*17ac0*/  S2UR UR5, SR_CgaCtaId ;  /* 0x00000000000579c3 */ /* 0x000e300000008800 */
[----:B------:R-:W-:Y:S06]  /*17ad0*/  BAR.SYNC.DEFER_BLOCKING 0x5, 0x200 ;  /* 0x0148000000007b1d */ /* 0x000fec0000010000 */
[----:B------:R-:W-:-:S02]  /*17ae0*/  UMOV UR4, 0x400 ;  /* 0x0000040000047882 */ /* 0x000fc40000000000 */
[----:B0-----:R-:W-:-:S06]  /*17af0*/  ULEA UR4, UR5, UR4, 0x18 ;  /* 0x0000000405047291 */ /* 0x001fcc000f8ec03f */
[----:B------:R-:W-:-:S05]  /*17b00*/  IMAD.U32 R18, RZ, RZ, UR4 ;  /* 0x00000004ff127e24 */ /* 0x000fca000f8e00ff */
[----:B------:R0:W2:Y:S01]  /*17b10*/  LDS R27, [R18+0x132d0] ;  /* 0x0132d000121b7984 */ /* 0x0000a20000000800 */
[----:B------:R-:W-:Y:S06]  /*17b20*/  BAR.ARV 0x4, 0x200 ;  /* 0x0108000000007b1d */ /* 0x000fec0000002000 */
[----:B------:R-:W-:Y:S05]  /*17b30*/  BRA `(.L_x_785) ;  /* 0x0000000000207947 */ /* 0x000fea0003800000 */
.L_x_784:
[----:B------:R-:W0:Y:S01]  /*17b40*/  @!P0 S2R R3, SR_CgaCtaId ;  /* 0x0000000000038919 */ /* 0x000e220000008800 */
[----:B-1----:R-:W-:Y:S01]  /*17b50*/  @!P0 MOV R0, 0x400 ;  /* 0x0000040000008802 */ /* 0x002fe20000000f00 */
[----:B------:R-:W-:Y:S03]  /*17b60*/  BAR.SYNC.DEFER_BLOCKING 0x4, 0x200 ;  /* 0x0108000000007b1d */ /* 0x000fe60000010000 */
[----:B0-----:R-:W-:-:S03]  /*17b70*/  @!P0 LEA R18, R3, R0, 0x18 ;  /* 0x0000000003128211 */ /* 0x001fc600078ec0ff */
[----:B------:R-:W0:Y:S04]  /*17b80*/  SHFL.IDX PT, R0, R27, RZ, 0x1f ;  /* 0x00001fff1b007589 */ /* 0x000e2800000e0000 */
[----:B------:R0:W-:Y:S02]  /*17b90*/  @!P0 STS [R18+0x132d0], R27 ;  /* 0x0132d01b12008388 */ /* 0x0001e40000000800 */
[----:B0-----:R-:W-:Y:S01]  /*17ba0*/  IMAD.MOV.U32 R27, RZ, RZ, R0 ;  /* 0x000000ffff1b7224 */ /* 0x001fe200078e0000 */
[----:B------:R-:W-:Y:S06]  /*17bb0*/  BAR.ARV 0x5, 0x200 ;  /* 0x0148000000007b1d */ /* 0x000fec0000002000 */
.L_x_785:
[----:B------:R-:W-:Y:S02]  /*17bc0*/  ULDC UR4, c[0x0][0xc38] ;  /* 0x00030e0000047ab9 */ /* 0x000fe40000000800 */
[----:B--2---:R-:W-:-:S13]  /*17bd0*/  ISETP.GE.AND P0, PT, R27, UR4, PT ;  /* 0x000000041b007c0c */ /* 0x004fda000bf06270 */
[----:B------:R-:W-:Y:S05]  /*17be0*/  @!P0 BRA `(.L_x_786) ;  /* 0xffffffcc00548947 */ /* 0x000fea000383ffff */
.L_x_721:
[----:B------:R-:W2:Y:S01]  /*17bf0*/  S2R R3, SR_CgaCtaId ;  /* 0x0000000000037919 */ /* 0x000ea20000008800 */
[----:B------:R-:W-:Y:S01]  /*17c00*/  VIADD R29, R29, 0x1 ;  /* 0x000000011d1d7836 */ /* 0x000fe20000000000 */
[----:B-1----:R-:W-:Y:S01]  /*17c10*/  MOV R2, 0x400 ;  /* 0x0000040000027802 */ /* 0x002fe20000000f00 */
[----:B------:R-:W-:Y:S03]  /*17c20*/  BSSY B0, `(.L_x_787) ;  /* 0x0000008000007945 */ /* 0x000fe60003800000 */
[----:B------:R-:W-:-:S04]  /*17c30*/  LEA.HI R0, R29, R29, RZ, 0x1 ;  /* 0x0000001d1d007211 */ /* 0x000fc800078f08ff */
[----:B------:R-:W-:-:S05]  /*17c40*/  LOP3.LUT R0, R0, 0xfffffffe, RZ, 0xc0, !PT ;  /* 0xfffffffe00007812 */ /* 0x000fca00078ec0ff */
[----:B------:R-:W-:-:S05]  /*17c50*/  IMAD.IADD R0, R29, 0x1, -R0 ;  /* 0x000000011d007824 */ /* 0x000fca00078e0a00 */
[----:B------:R-:W-:Y:S02]  /*17c60*/  SHF.L.U32 R0, R0, 0x1f, RZ ;  /* 0x0000001f00007819 */ /* 0x000fe400000006ff */
[----:B--2---:R-:W-:-:S04]  /*17c70*/  LEA R6, R3, R2, 0x18 ;  /* 0x0000000203067211 */ /* 0x004fc800078ec0ff */
[----:B------:R-:W1:Y:S02]  /*17c80*/  SYNCS.PHASECHK.TRANS64.TRYWAIT P0, [R6+URZ+0x13220], R0 ;  /* 0x01322000060075a7 */ /* 0x000e64000800017f */
[----:B-1----:R-:W-:Y:S05]  /*17c90*/  @!P0 BRA `(.L_x_788) ;  /* 0x0000001000508947 */ /* 0x002fea0003800000 */
.L_x_831:
[----:B------:R-:W-:Y:S05]  /*17ca0*/  BSYNC B0 ;  /* 0x0000000000007941 */ /* 0x000fea0003800000 */
.L_x_787:
[----:B------:R-:W-:-:S03]  /*17cb0*/  UMOV UR4, 0xffffffff ;  /* 0xffffffff00047882 */ /* 0x000fc60000000000 */
[----:B------:R-:W-:Y:S05]  /*17cc0*/  BRA.DIV UR4, `(.L_x_789) ;  /* 0x0000001204587947 */ /* 0x000fea000b800000 */
[----:B-1----:R-:W1:Y:S02]  /*17cd0*/  S2R R0, SR_TID.X ;  /* 0x0000000000007919 */ /* 0x002e640000002100 */
[----:B-1----:R-:W-:-:S04]  /*17ce0*/  SHF.R.U32.HI R0, RZ, 0x5, R0 ;  /* 0x00000005ff007819 */ /* 0x002fc80000011600 */
[----:B------:R-:W-:-:S05]  /*17cf0*/  LOP3.LUT R0, R0, 0x3, RZ, 0xc0, !PT ;  /* 0x0000000300007812 */ /* 0x000fca00078ec0ff */
[----:B------:R1:W2:Y:S02]  /*17d00*/  SHFL.IDX PT, R14, R0, RZ, 0x1f ;  /* 0x00001fff000e7589 */ /* 0x0002a400000e0000 */
.L_x_834:
[----:B--2---:R-:W-:Y:S01]  /*17d10*/  ISETP.NE.AND P0, PT, R14, RZ, PT ;  /* 0x000000ff0e00720c */ /* 0x004fe20003f05270 */
[----:B------:R-:W-:-:S12]  /*17d20*/  BSSY B0, `(.L_x_790) ;  /* 0x000002b000007945 */ /* 0x000fd80003800000 */
[----:B------:R-:W-:Y:S05]  /*17d30*/  @P0 BRA `(.L_x_791) ;  /* 0x0000000000a40947 */ /* 0x000fea0003800000 */
[----:B------:R-:W-:-:S03]  /*17d40*/  UMOV UR4, 0xffffffff ;  /* 0xffffffff00047882 */ /* 0x000fc60000000000 */
[----:B------:R-:W-:Y:S05]  /*17d50*/  BRA.DIV UR4, `(.L_x_792) ;  /* 0x0000001204687947 */ /* 0x000fea000b800000 */
[----:B------:R-:W-:-:S13]  /*17d60*/  ELECT P6, URZ, PT ;  /* 0x00000000003f782f */ /* 0x000fda00038c0000 */
.L_x_837:
[----:B------:R-:W-:Y:S05]  /*17d70*/  @!P6 BRA `(.L_x_791) ;  /* 0x000000000094e947 */ /* 0x000fea0003800000 */
[----:B------:R-:W-:-:S06]  /*17d80*/  ULOP3.LUT UR4, UR38, 0x2, URZ, 0xfc, !UPT ;  /* 0x0000000226047892 */ /* 0x000fcc000f8efc3f */
[----:B-1----:R-:W-:-:S05]  /*17d90*/  IMAD.U32 R0, RZ, RZ, UR4 ;  /* 0x00000004ff007e24 */ /* 0x002fca000f8e00ff */
[----:B------:R-:W-:-:S13]  /*17da0*/  ISETP.NE.AND P0, PT, R0, 0x3, PT ;  /* 0x000000030000780c */ /* 0x000fda0003f05270 */
[----:B------:R-:W-:Y:S05]  /*17db0*/  @!P0 BRA `(.L_x_793) ;  /* 0x0000000000048947 */ /* 0x000fea0003800000 */
[----:B------:R-:W-:Y:S01]  /*17dc0*/  BPT.TRAP 0x1 ;  /* 0x000000040000795c */ /* 0x000fe20000300000 */
.L_x_793:
[----:B------:R-:W-:Y:S01]  /*17dd0*/  VIADD R0, R6, 0x13240 ;  /* 0x0001324006007836 */ /* 0x000fe20000000000 */
[----:B------:R-:W-:Y:S01]  /*17de0*/  SHF.L.U32 R4, R22, 0x1f, RZ ;  /* 0x0000001f16047819 */ /* 0x000fe200000006ff */
[C---:B------:R-:W-:Y:S02]  /*17df0*/  VIADD R2, R19.reuse, 0x1 ;  /* 0x0000000113027836 */ /* 0x040fe40000000000 */
[----:B------:R-:W-:-:S03]  /*17e00*/  IMAD R5, R19, 0x8, R0 ;  /* 0x0000000813057824 */ /* 0x000fc600078e0200 */
[C---:B------:R-:W-:Y:S01]  /*17e10*/  ISETP.NE.AND P2, PT, R2.reuse, 0x2, PT ;  /* 0x000000020200780c */ /* 0x040fe20003f45270 */
[----:B------:R-:W1:Y:S03]  /*17e20*/  SYNCS.PHASECHK.TRANS64.TRYWAIT P1, [R5+URZ], R4 ;  /* 0x00000004050075a7 */ /* 0x000e66000802017f */
[----:B------:R-:W-:Y:S02]  /*17e30*/  SEL R3, RZ, 0x1, P2 ;  /* 0x00000001ff037807 */ /* 0x000fe40001000000 */
[----:B------:R-:W-:Y:S02]  /*17e40*/  SEL R7, R2, RZ, P2 ;  /* 0x000000ff02077207 */ /* 0x000fe40001000000 */
[----:B------:R-:W-:-:S03]  /*17e50*/  LOP3.LUT R3, R22, R3, RZ, 0x3c, !PT ;  /* 0x0000000316037212 */ /* 0x000fc600078e3cff */
[----:B------:R-:W-:Y:S01]  /*17e60*/  IMAD R9, R7, 0x8, R0 ;  /* 0x0000000807097824 */ /* 0x000fe200078e0200 */
[----:B------:R-:W-:Y:S01]  /*17e70*/  SHF.L.U32 R0, R3, 0x1f, RZ ;  /* 0x0000001f03007819 */ /* 0x000fe200000006ff */
[----:B-1----:R-:W-:Y:S06]  /*17e80*/  @!P1 BRA `(.L_x_794) ;  /* 0x00000010003c9947 */ /* 0x002fec0003800000 */
.L_x_838:
[----:B------:R-:W2:Y:S02]  /*17e90*/  SYNCS.PHASECHK.TRANS64.TRYWAIT P1, [R9+URZ], R0 ;  /* 0x00000000090075a7 */ /* 0x000ea4000802017f */
[----:B--2---:R-:W-:Y:S05]  /*17ea0*/  @!P1 BRA `(.L_x_795) ;  /* 0x0000001000489947 */ /* 0x004fea0003800000 */
.L_x_839:
[----:B------:R-:W-:Y:S05]  /*17eb0*/  @!P0 BRA `(.L_x_796) ;  /* 0x0000000000048947 */ /* 0x000fea0003800000 */
[----:B------:R-:W-:Y:S01]  /*17ec0*/  BPT.TRAP 0x1 ;  /* 0x000000040000795c */ /* 0x000fe20000300000 */
.L_x_796:
[----:B------:R-:W-:-:S04]  /*17ed0*/  IMAD R19, R19, 0x8, R6 ;  /* 0x0000000813137824 */ /* 0x000fc800078e0206 */
[----:B------:R-:W3:Y:S02]  /*17ee0*/  SYNCS.PHASECHK.TRANS64.TRYWAIT P1, [R19+URZ+0x13260], R4 ;  /* 0x01326004130075a7 */ /* 0x000ee4000802017f */
[----:B---3--:R-:W-:Y:S05]  /*17ef0*/  @!P1 BRA `(.L_x_797) ;  /* 0x0000001000489947 */ /* 0x008fea0003800000 */
.L_x_840:
[----:B------:R-:W-:Y:S05]  /*17f00*/  @!P0 BRA `(.L_x_798) ;  /* 0x0000000000048947 */ /* 0x000fea0003800000 */
[----:B------:R-:W-:Y:S01]  /*17f10*/  BPT.TRAP 0x1 ;  /* 0x000000040000795c */ /* 0x000fe20000300000 */
.L_x_798:
[----:B------:R-:W-:-:S04]  /*17f20*/  IMAD R7, R7, 0x8, R6 ;  /* 0x0000000807077824 */ /* 0x000fc800078e0206 */
[----:B------:R-:W4:Y:S02]  /*17f30*/  SYNCS.PHASECHK.TRANS64.TRYWAIT P1, [R7+URZ+0x13260], R0 ;  /* 0x01326000070075a7 */ /* 0x000f24000802017f */
[----:B----4-:R-:W-:Y:S05]  /*17f40*/  @!P1 BRA `(.L_x_799) ;  /* 0x0000001000489947 */ /* 0x010fea0003800000 */
.L_x_841:
[----:B------:R-:W-:Y:S05]  /*17f50*/  @!P0 BRA `(.L_x_800) ;  /* 0x0000000000048947 */ /* 0x000fea0003800000 */
[----:B------:R-:W-:Y:S01]  /*17f60*/  BPT.TRAP 0x1 ;  /* 0x000000040000795c */ /* 0x000fe20000300000 */
.L_x_800:
[----:B------:R-:W5:Y:S02]  /*17f70*/  SYNCS.PHASECHK.TRANS64.TRYWAIT P0, [R19+URZ+0x13280], R4 ;  /* 0x01328004130075a7 */ /* 0x000f64000800017f */
[----:B-----5:R-:W-:Y:S05]  /*17f80*/  @!P0 BRA `(.L_x_801) ;  /* 0x00000010004c8947 */ /* 0x020fea0003800000 */
.L_x_802:
[----:B------:R0:W0:Y:S02]  /*17f90*/  SYNCS.PHASECHK.TRANS64.TRYWAIT P0, [R7+URZ+0x13280], R0 ;  /* 0x01328000070075a7 */ /* 0x000024000800017f */
[----:B0-----:R-:W-:Y:S05]  /*17fa0*/  @!P0 NANOSLEEP.SYNCS 0x989680 ;  /* 0x009896800000895d */ /* 0x001fea0003900000 */
[----:B------:R-:W0:Y:S02]  /*17fb0*/  @!P0 SYNCS.PHASECHK.TRANS64 P0, [R7+URZ+0x13280], R0 ;  /* 0x01328000070085a7 */ /* 0x000e24000800007f */
[----:B0-----:R-:W-:Y:S05]  /*17fc0*/  @!P0 BRA `(.L_x_802) ;  /* 0xfffffffc00f08947 */ /* 0x001fea000383ffff */
.L_x_791:
[----:B------:R-:W-:Y:S05]  /*17fd0*/  BSYNC B0 ;  /* 0x0000000000007941 */ /* 0x000fea0003800000 */
.L_x_790:
[----:B------:R-:W-:Y:S05]  /*17fe0*/  EXIT ;  /* 0x000000000000794d */ /* 0x000fea0003800000 */
.L_x_642:
[----:B0-----:R-:W-:-:S04]  /*17ff0*/  IMAD.U32 R3, RZ, RZ, UR45 ;  /* 0x0000002dff037e24 */ /* 0x001fc8000f8e00ff */
[----:B------:R0:W1:Y:S03]  /*18000*/  SYNCS.PHASECHK.TRANS64.TRYWAIT P1, [R3+URZ+0x13200], R8 ;  /* 0x01320008030075a7 */ /* 0x000066000802017f */
[----:B-1----:R-:W-:Y:S05]  /*18010*/  @!P1 NANOSLEEP.SYNCS 0x989680 ;  /* 0x009896800000995d */ /* 0x002fea0003900000 */
[----:B------:R-:W1:Y:S02]  /*18020*/  @!P1 SYNCS.PHASECHK.TRANS64 P1, [R3+URZ+0x13200], R8 ;  /* 0x01320008030095a7 */ /* 0x000e64000802007f */
[----:B-1----:R-:W-:Y:S05]  /*18030*/  @!P1 BRA `(.L_x_642) ;  /* 0xfffffffc00ec9947 */ /* 0x002fea000383ffff */
[----:B------:R-:W-:Y:S05]  /*18040*/  BRA `(.L_x_803) ;  /* 0xfffffe9800d87947 */ /* 0x000fea000383ffff */
.L_x_646:
[----:B-1----:R1:W2:Y:S02]  /*18050*/  SYNCS.PHASECHK.TRANS64.TRYWAIT P1, [R106+URZ+0x13230], R3 ;  /* 0x013230036a0075a7 */ /* 0x0022a4000802017f */
[----:B--2---:R-:W-:Y:S05]  /*18060*/  @!P1 NANOSLEEP.SYNCS 0x989680 ;  /* 0x009896800000995d */ /* 0x004fea0003900000 */
[----:B------:R-:W2:Y:S02]  /*18070*/  @!P1 SYNCS.PHASECHK.TRANS64 P1, [R106+URZ+0x13230], R3 ;  /* 0x013230036a0095a7 */ /* 0x000ea4000802007f */
[----:B--2---:R-:W-:Y:S05]  /*18080*/  @!P1 BRA `(.L_x_646) ;  /* 0xfffffffc00f09947 */ /* 0x004fea000383ffff */
[----:B------:R-:W-:Y:S05]  /*18090*/  BRA `(.L_x_645) ;  /* 0xfffffe9800f47947 */ /* 0x000fea000383ffff */
.L_x_662:
[----:B-1----:R-:W-:-:S04]  /*180a0*/  IMAD.U32 R8, RZ, RZ, UR6 ;  /* 0x00000006ff087e24 */ /* 0x002fc8000f8e00ff */
[----:B------:R1:W2:Y:S03]  /*180b0*/  SYNCS.PHASECHK.TRANS64.TRYWAIT P1, [R8+URZ+0x13230], R7 ;  /* 0x01323007080075a7 */ /* 0x0002a6000802017f */
[----:B--2---:R-:W-:Y:S05]  /*180c0*/  @!P1 NANOSLEEP.SYNCS 0x989680 ;  /* 0x009896800000995d */ /* 0x004fea0003900000 */
[----:B------:R-:W2:Y:S02]  /*180d0*/  @!P1 SYNCS.PHASECHK.TRANS64 P1, [R8+URZ+0x13230], R7 ;  /* 0x01323007080095a7 */ /* 0x000ea4000802007f */
[----:B--2---:R-:W-:Y:S05]  /*180e0*/  @!P1 BRA `(.L_x_662) ;  /* 0xfffffffc00ec9947 */ /* 0x004fea000383ffff */
[----:B------:R-:W-:Y:S05]  /*180f0*/  BRA `(.L_x_661) ;  /* 0xfffffee000b07947 */ /* 0x000fea000383ffff */
.L_x_666:
[----:B-1----:R-:W-:-:S04]  /*18100*/  IMAD.U32 R130, RZ, RZ, UR11 ;  /* 0x0000000bff827e24 */ /* 0x002fc8000f8e00ff */
[----:B------:R1:W2:Y:S03]  /*18110*/  SYNCS.PHASECHK.TRANS64.TRYWAIT P1, [R130+URZ+0x13250], R7 ;  /* 0x01325007820075a7 */ /* 0x0002a6000802017f */
[----:B--2---:R-:W-:Y:S05]  /*18120*/  @!P1 NANOSLEEP.SYNCS 0x989680 ;  /* 0x009896800000995d */ /* 0x004fea0003900000 */
[----:B------:R-:W2:Y:S02]  /*18130*/  @!P1 SYNCS.PHASECHK.TRANS64 P1, [R130+URZ+0x13250], R7 ;  /* 0x01325007820095a7 */ /* 0x000ea4000802007f */
[----:B--2---:R-:W-:Y:S05]  /*18140*/  @!P1 BRA `(.L_x_666) ;  /* 0xfffffffc00ec9947 */ /* 0x004fea000383ffff */
[----:B------:R-:W-:Y:S05]  /*18150*/  BRA `(.L_x_665) ;  /* 0xfffffee800587947 */ /* 0x000fea000383ffff */
.L_x_684:
[----:B-1----:R-:W-:-:S04]  /*18160*/  IMAD.U32 R10, RZ, RZ, UR22 ;  /* 0x00000016ff0a7e24 */ /* 0x002fc8000f8e00ff */
[----:B------:R1:W2:Y:S03]  /*18170*/  SYNCS.PHASECHK.TRANS64.TRYWAIT P1, [R10+URZ+0x13230], R9 ;  /* 0x013230090a0075a7 */ /* 0x0002a6000802017f */
[----:B--2---:R-:W-:Y:S05]  /*18180*/  @!P1 NANOSLEEP.SYNCS 0x989680 ;  /* 0x009896800000995d */ /* 0x004fea0003900000 */
[----:B------:R-:W2:Y:S02]  /*18190*/  @!P1 SYNCS.PHASECHK.TRANS64 P1, [R10+URZ+0x13230], R9 ;  /* 0x013230090a0095a7 */ /* 0x000ea4000802007f */
[----:B--2---:R-:W-:Y:S05]  /*181a0*/  @!P1 BRA `(.L_x_684) ;  /* 0xfffffffc00ec9947 */ /* 0x004fea000383ffff */
[----:B------:R-:W-:Y:S05]  /*181b0*/  BRA `(.L_x_683) ;  /* 0xffffff2c007c7947 */ /* 0x000fea000383ffff */
.L_x_688:
[----:B-1----:R-:W-:-:S04]  /*181c0*/  IMAD.U32 R10, RZ, RZ, UR11 ;  /* 0x0000000bff0a7e24 */ /* 0x002fc8000f8e00ff */
[----:B------:R1:W2:Y:S03]  /*181d0*/  SYNCS.PHASECHK.TRANS64.TRYWAIT P1, [R10+URZ+0x13250], R9 ;  /* 0x013250090a0075a7 */ /* 0x0002a6000802017f */
[----:B--2---:R-:W-:Y:S05]  /*181e0*/  @!P1 NANOSLEEP.SYNCS 0x989680 ;  /* 0x009896800000995d */ /* 0x004fea0003900000 */
[----:B------:R-:W2:Y:S02]  /*181f0*/  @!P1 SYNCS.PHASECHK.TRANS64 P1, [R10+URZ+0x13250], R9 ;  /* 0x013250090a0095a7 */ /* 0x000ea4000802007f */
[----:B--2---:R-:W-:Y:S05]  /*18200*/  @!P1 BRA `(.L_x_688) ;  /* 0xfffffffc00ec9947 */ /* 0x004fea000383ffff */
[----:B------:R-:W-:Y:S05]  /*18210*/  BRA `(.L_x_687) ;  /* 0xffffff3800747947 */ /* 0x000fea000383ffff */
.L_x_695:
[----:B-1----:R-:W-:-:S04]  /*18220*/  IMAD.U32 R10, RZ, RZ, UR6 ;  /* 0x00000006ff0a7e24 */ /* 0x002fc8000f8e00ff */
[----:B------:R1:W2:Y:S03]  /*18230*/  SYNCS.PHASECHK.TRANS64.TRYWAIT P1, [R10+URZ+0x13230], R9 ;  /* 0x013230090a0075a7 */ /* 0x0002a6000802017f */
[----:B--2---:R-:W-:Y:S05]  /*18240*/  @!P1 NANOSLEEP.SYNCS 0x989680 ;  /* 0x009896800000995d */ /* 0x004fea0003900000 */
[----:B------:R-:W2:Y:S02]  /*18250*/  @!P1 SYNCS.PHASECHK.TRANS64 P1, [R10+URZ+0x13230], R9 ;  /* 0x013230090a0095a7 */ /* 0x000ea4000802007f */
[----:B--2---:R-:W-:Y:S05]  /*18260*/  @!P1 BRA `(.L_x_695) ;  /* 0xfffffffc00ec9947 */ /* 0x004fea000383ffff */
[----:B------:R-:W-:Y:S05]  /*18270*/  BRA `(.L_x_694) ;  /* 0xffffff58007c7947 */ /* 0x000fea000383ffff */
.L_x_699:
[----:B-1----:R-:W-:-:S04]  /*18280*/  IMAD.U32 R130, RZ, RZ, UR11 ;  /* 0x0000000bff827e24 */ /* 0x002fc8000f8e00ff */
[----:B------:R1:W2:Y:S03]  /*18290*/  SYNCS.PHASECHK.TRANS64.TRYWAIT P1, [R130+URZ+0x13250], R9 ;  /* 0x01325009820075a7 */ /* 0x0002a6000802017f */
[----:B--2---:R-:W-:Y:S05]  /*182a0*/  @!P1 NANOSLEEP.SYNCS 0x989680 ;  /* 0x009896800000995d */ /* 0x004fea0003900000 */
[----:B------:R-:W2:Y:S02]  /*182b0*/  @!P1 SYNCS.PHASECHK.TRANS64 P1, [R130+URZ+0x13250], R9 ;  /* 0x01325009820095a7 */ /* 0x000ea4000802007f */
[----:B--2---:R-:W-:Y:S05]  /*182c0*/  @!P1 BRA `(.L_x_699) ;  /* 0xfffffffc00ec9947 */ /* 0x004fea000383ffff */
[----:B------:R-:W-:Y:S05]  /*182d0*/  BRA `(.L_x_698) ;  /* 0xffffff6000247947 */ /* 0x000fea000383ffff */
.L_x_713:
[----:B-1----:R-:W-:-:S04]  /*182e0*/  IMAD.U32 R3, RZ, RZ, UR14 ;  /* 0x0000000eff037e24 */ /* 0x002fc8000f8e00ff */
[----:B------:R1:W2:Y:S03]  /*182f0*/  SYNCS.PHASECHK.TRANS64.TRYWAIT P1, [R3+URZ+0x13250], R0 ;  /* 0x01325000030075a7 */ /* 0x0002a6000802017f */
[----:B--2---:R-:W-:Y:S05]  /*18300*/  @!P1 NANOSLEEP.SYNCS 0x989680 ;  /* 0x009896800000995d */ /* 0x004fea0003900000 */
[----:B------:R-:W2:Y:S02]  /*18310*/  @!P1 SYNCS.PHASECHK.TRANS64 P1, [R3+URZ+0x13250], R0 ;  /* 0x01325000030095a7 */ /* 0x000ea4000802007f */
[----:B--2---:R-:W-:Y:S05]  /*18320*/  @!P1 BRA `(.L_x_713) ;  /* 0xfffffffc00ec9947 */ /* 0x004fea000383ffff */
[----:B------:R-:W-:Y:S05]  /*18330*/  BRA `(.L_x_712) ;  /* 0xffffffa0006c7947 */ /* 0x000fea000383ffff */
.L_x_741:
[----:B------:R-:W-:Y:S02]  /*18340*/  IMAD.MOV.U32 R13, RZ, RZ, R20 ;  /* 0x000000ffff0d7224 */ /* 0x000fe400078e0014 */
[----:B------:R-:W-:Y:S02]  /*18350*/  IMAD.MOV.U32 R12, RZ, RZ, RZ ;  /* 0x000000ffff0c7224 */ /* 0x000fe400078e00ff */
[----:B------:R-:W-:Y:S02]  /*18360*/  IMAD.MOV.U32 R11, RZ, RZ, 0x1f ;  /* 0x0000001fff0b7424 */ /* 0x000fe400078e00ff */
[----:B------:R-:W-:-:S07]  /*18370*/  IMAD.MOV.U32 R15, RZ, RZ, -0x1 ;  /* 0xffffffffff0f7424 */ /* 0x000fce00078e00ff */
[----:B------:R-:W-:Y:S05]  /*18380*/  WARPSYNC.COLLECTIVE R15, `(.L_x_804) ;  /* 0x000000000f087348 */ /* 0x000fea0003c00000 */
[----:B------:R0:W1:Y:S02]  /*18390*/  SHFL.IDX P6, R14, R13, R12, R11 ;  /* 0x0000000c0d0e7389 */ /* 0x00006400000c000b */
[----:B01----:R-:W-:Y:S01]  /*183a0*/  ENDCOLLECTIVE ;  /* 0x000000000000791b */ /* 0x003fe20003800000 */
.L_x_804:
[----:B------:R-:W-:Y:S05]  /*183b0*/  BRA `(.L_x_805) ;  /* 0xffffffd400607947 */ /* 0x000fea000383ffff */
.L_x_743:
[----:B------:R-:W-:Y:S01]  /*183c0*/  BSSY B0, `(.L_x_806) ;  /* 0x0000006000007945 */ /* 0x000fe20003800000 */
[----:B------:R-:W-:-:S07]  /*183d0*/  IMAD.MOV.U32 R15, RZ, RZ, -0x1 ;  /* 0xffffffffff0f7424 */ /* 0x000fce00078e00ff */
[----:B0-----:R-:W-:Y:S05]  /*183e0*/  WARPSYNC.COLLECTIVE R15, `(.L_x_807) ;  /* 0x000000000f0c7348 */ /* 0x001fea0003c00000 */
[----:B------:R-:W-:Y:S02]  /*183f0*/  ELECT P6, UR62, PT ;  /* 0x00000000003e782f */ /* 0x000fe400038c0000 */
[----:B------:R-:W-:Y:S01]  /*18400*/  MOV R14, UR62 ;  /* 0x0000003e000e7c02 */ /* 0x000fe20008000f00 */
[----:B0-----:R-:W-:Y:S10]  /*18410*/  ENDCOLLECTIVE ;  /* 0x000000000000791b */ /* 0x001ff40003800000 */
.L_x_807:
[----:B------:R-:W-:Y:S05]  /*18420*/  BSYNC B0 ;  /* 0x0000000000007941 */ /* 0x000fea0003800000 */
.L_x_806:
[----:B------:R-:W-:Y:S05]  /*18430*/  BRA `(.L_x_808) ;  /* 0xffffffd400687947 */ /* 0x000fea000383ffff */
.L_x_745:
[----:B-1----:R1:W2:Y:S02]  /*18440*/  SYNCS.PHASECHK.TRANS64.TRYWAIT P1, [R5+URZ+0x13280], R2 ;  /* 0x01328002050075a7 */ /* 0x0022a4000802017f */
[----:B--2---:R-:W-:Y:S05]  /*18450*/  @!P1 NANOSLEEP.SYNCS 0x989680 ;  /* 0x009896800000995d */ /* 0x004fea0003900000 */
[----:B------:R-:W2:Y:S02]  /*18460*/  @!P1 SYNCS.PHASECHK.TRANS64 P1, [R5+URZ+0x13280], R2 ;  /* 0x01328002050095a7 */ /* 0x000ea4000802007f */
[----:B--2---:R-:W-:Y:S05]  /*18470*/  @!P1 BRA `(.L_x_745) ;  /* 0xfffffffc00f09947 */ /* 0x004fea000383ffff */
[----:B------:R-:W-:Y:S05]  /*18480*/  BRA `(.L_x_809) ;  /* 0xffffffd400c47947 */ /* 0x000fea000383ffff */
.L_x_747:
[----:B--2---:R2:W3:Y:S02]  /*18490*/  SYNCS.PHASECHK.TRANS64.TRYWAIT P1, [R5+URZ+0x13240], R2 ;  /* 0x01324002050075a7 */ /* 0x0044e4000802017f */
[----:B---3--:R-:W-:Y:S05]  /*184a0*/  @!P1 NANOSLEEP.SYNCS 0x989680 ;  /* 0x009896800000995d */ /* 0x008fea0003900000 */
[----:B------:R-:W3:Y:S02]  /*184b0*/  @!P1 SYNCS.PHASECHK.TRANS64 P1, [R5+URZ+0x13240], R2 ;  /* 0x01324002050095a7 */ /* 0x000ee4000802007f */
[----:B---3--:R-:W-:Y:S05]  /*184c0*/  @!P1 BRA `(.L_x_747) ;  /* 0xfffffffc00f09947 */ /* 0x008fea000383ffff */
[----:B------:R-:W-:Y:S05]  /*184d0*/  BRA `(.L_x_810) ;  /* 0xffffffd800107947 */ /* 0x000fea000383ffff */
.L_x_751:
[----:B------:R-:W-:Y:S02]  /*184e0*/  IMAD.MOV.U32 R13, RZ, RZ, R4 ;  /* 0x000000ffff0d7224 */ /* 0x000fe400078e0004 */
[----:B------:R-:W-:Y:S02]  /*184f0*/  IMAD.MOV.U32 R12, RZ, RZ, RZ ;  /* 0x000000ffff0c7224 */ /* 0x000fe400078e00ff */
[----:B------:R-:W-:Y:S02]  /*18500*/  IMAD.MOV.U32 R11, RZ, RZ, 0x1c1f ;  /* 0x00001c1fff0b7424 */ /* 0x000fe400078e00ff */
[----:B------:R-:W-:Y:S02]  /*18510*/  IMAD.MOV.U32 R15, RZ, RZ, -0x1 ;  /* 0xffffffffff0f7424 */ /* 0x000fe400078e00ff */
[----:B------:R-:W-:-:S07]  /*18520*/  VIADD R6, R21, UR42 ;  /* 0x0000002a15067c36 */ /* 0x000fce0008000000 */
[----:B------:R-:W-:Y:S05]  /*18530*/  WARPSYNC.COLLECTIVE R15, `(.L_x_811) ;  /* 0x000000000f087348 */ /* 0x000fea0003c00000 */
[----:B------:R0:W1:Y:S02]  /*18540*/  SHFL.IDX P6, R14, R13, R12, R11 ;  /* 0x0000000c0d0e7389 */ /* 0x00006400000c000b */
[----:B01----:R-:W-:Y:S01]  /*18550*/  ENDCOLLECTIVE ;  /* 0x000000000000791b */ /* 0x003fe20003800000 */
.L_x_811:
[----:B------:R-:W-:Y:S02]  /*18560*/  VIADD R10, R6, 0x20 ;  /* 0x00000020060a7836 */ /* 0x000fe40000000000 */
[----:B------:R-:W-:Y:S02]  /*18570*/  IMAD.MOV.U32 R13, RZ, RZ, R0 ;  /* 0x000000ffff0d7224 */ /* 0x000fe400078e0000 */
[----:B------:R-:W-:-:S07]  /*18580*/  IMAD.MOV.U32 R2, RZ, RZ, R14 ;  /* 0x000000ffff027224 */ /* 0x000fce00078e000e */
[----:B------:R-:W-:Y:S05]  /*18590*/  WARPSYNC.COLLECTIVE R15, `(.L_x_812) ;  /* 0x000000000f087348 */ /* 0x000fea0003c00000 */
[----:B------:R0:W1:Y:S02]  /*185a0*/  SHFL.IDX P6, R14, R13, R12, R11 ;  /* 0x0000000c0d0e7389 */ /* 0x00006400000c000b */
[----:B01----:R-:W-:Y:S01]  /*185b0*/  ENDCOLLECTIVE ;  /* 0x000000000000791b */ /* 0x003fe20003800000 */
.L_x_812:
[----:B------:R-:W-:Y:S02]  /*185c0*/  ULDC UR4, c[0x0][0x288] ;  /* 0x0000a20000047ab9 */ /* 0x000fe40000000800 */
[----:B------:R-:W-:-:S05]  /*185d0*/  IMAD R7, R7, UR4, RZ ;  /* 0x0000000407077c24 */ /* 0x000fca000f8e02ff */
        /* <DEDUP_REMOVED lines=9> */
.L_x_813:
        /* <DEDUP_REMOVED lines=11> */
.L_x_814:
        /* <DEDUP_REMOVED lines=8> */
.L_x_815:
        /* <DEDUP_REMOVED lines=10> */
.L_x_816:
        /* <DEDUP_REMOVED lines=8> */
.L_x_817:
        /* <DEDUP_REMOVED lines=11> */
.L_x_818:
[----:B------:R-:W-:Y:S02]  /*18970*/  IMAD.MOV.U32 R13, RZ, RZ, R8 ;  /* 0x000000ffff0d7224 */ /* 0x000fe400078e0008 */
[----:B------:R-:W-:Y:S02]  /*18980*/  IMAD.MOV.U32 R12, RZ, RZ, RZ ;  /* 0x000000ffff0c7224 */ /* 0x000fe400078e00ff */
[----:B------:R-:W-:-:S07]  /*18990*/  IMAD.MOV.U32 R9, RZ, RZ, R14 ;  /* 0x000000ffff097224 */ /* 0x000fce00078e000e */
[----:B------:R-:W-:Y:S05]  /*189a0*/  WARPSYNC.COLLECTIVE R15, `(.L_x_819) ;  /* 0x000000000f087348 */ /* 0x000fea0003c00000 */
[----:B------:R0:W1:Y:S02]  /*189b0*/  SHFL.IDX P6, R14, R13, R12, R11 ;  /* 0x0000000c0d0e7389 */ /* 0x00006400000c000b */
[----:B01----:R-:W-:Y:S01]  /*189c0*/  ENDCOLLECTIVE ;  /* 0x000000000000791b */ /* 0x003fe20003800000 */
.L_x_819:
        /* <DEDUP_REMOVED lines=11> */
.L_x_820:
        /* <DEDUP_REMOVED lines=8> */
.L_x_821:
        /* <DEDUP_REMOVED lines=10> */
.L_x_822:
[----:B------:R-:W-:Y:S05]  /*18ba0*/  BRA `(.L_x_823) ;  /* 0xffffffd800f47947 */ /* 0x000fea000383ffff */
.L_x_754:
[----:B0-----:R0:W1:Y:S02]  /*18bb0*/  SYNCS.PHASECHK.TRANS64.TRYWAIT P0, [R18+URZ+0x13220], R3 ;  /* 0x01322003120075a7 */ /* 0x001064000800017f */
[----:B-1----:R-:W-:Y:S05]  /*18bc0*/  @!P0 NANOSLEEP.SYNCS 0x989680 ;  /* 0x009896800000895d */ /* 0x002fea0003900000 */
[----:B------:R-:W1:Y:S02]  /*18bd0*/  @!P0 SYNCS.PHASECHK.TRANS64 P0, [R18+URZ+0x13220], R3 ;  /* 0x01322003120085a7 */ /* 0x000e64000800007f */
[----:B-1----:R-:W-:Y:S05]  /*18be0*/  @!P0 BRA `(.L_x_754) ;  /* 0xfffffffc00f08947 */ /* 0x002fea000383ffff */
[----:B------:R-:W-:Y:S05]  /*18bf0*/  BRA `(.L_x_824) ;  /* 0xffffffdc00487947 */ /* 0x000fea000383ffff */
.L_x_760:
[----:B0-----:R0:W1:Y:S02]  /*18c00*/  SYNCS.PHASECHK.TRANS64.TRYWAIT P0, [R4+URZ+0x13280], R3 ;  /* 0x01328003040075a7 */ /* 0x001064000800017f */
[----:B-1----:R-:W-:Y:S05]  /*18c10*/  @!P0 NANOSLEEP.SYNCS 0x989680 ;  /* 0x009896800000895d */ /* 0x002fea0003900000 */
[----:B------:R-:W1:Y:S02]  /*18c20*/  @!P0 SYNCS.PHASECHK.TRANS64 P0, [R4+URZ+0x13280], R3 ;  /* 0x01328003040085a7 */ /* 0x000e64000800007f */
[----:B-1----:R-:W-:Y:S05]  /*18c30*/  @!P0 BRA `(.L_x_760) ;  /* 0xfffffffc00f08947 */ /* 0x002fea000383ffff */
[----:B------:R-:W-:Y:S05]  /*18c40*/  BRA `(.L_x_825) ;  /* 0xffffffdc00f07947 */ /* 0x000fea000383ffff */
.L_x_765:
[----:B-1----:R1:W2:Y:S02]  /*18c50*/  SYNCS.PHASECHK.TRANS64.TRYWAIT P0, [R4+URZ+0x13240], R3 ;  /* 0x01324003040075a7 */ /* 0x0022a4000800017f */
[----:B--2---:R-:W-:Y:S05]  /*18c60*/  @!P0 NANOSLEEP.SYNCS 0x989680 ;  /* 0x009896800000895d */ /* 0x004fea0003900000 */
[----:B------:R-:W2:Y:S02]  /*18c70*/  @!P0 SYNCS.PHASECHK.TRANS64 P0, [R4+URZ+0x13240], R3 ;  /* 0x01324003040085a7 */ /* 0x000ea4000800007f */
[----:B--2---:R-:W-:Y:S05]  /*18c80*/  @!P0 BRA `(.L_x_765) ;  /* 0xfffffffc00f08947 */ /* 0x004fea000383ffff */
[----:B------:R-:W-:Y:S05]  /*18c90*/  BRA `(.L_x_826) ;  /* 0xffffffe000687947 */ /* 0x000fea000383ffff */
.L_x_771:
[----:B0-----:R0:W1:Y:S02]  /*18ca0*/  SYNCS.PHASECHK.TRANS64.TRYWAIT P1, [R3+URZ+0x13270], R2 ;  /* 0x01327002030075a7 */ /* 0x001064000802017f */
[----:B-1----:R-:W-:Y:S05]  /*18cb0*/  @!P1 NANOSLEEP.SYNCS 0x989680 ;  /* 0x009896800000995d */ /* 0x002fea0003900000 */
[----:B------:R-:W1:Y:S02]  /*18cc0*/  @!P1 SYNCS.PHASECHK.TRANS64 P1, [R3+URZ+0x13270], R2 ;  /* 0x01327002030095a7 */ /* 0x000e64000802007f */
[----:B-1----:R-:W-:Y:S05]  /*18cd0*/  @!P1 BRA `(.L_x_771) ;  /* 0xfffffffc00f09947 */ /* 0x002fea000383ffff */
[----:B------:R-:W-:Y:S05]  /*18ce0*/  BRA `(.L_x_827) ;  /* 0xffffffe400047947 */ /* 0x000fea000383ffff */
.L_x_773:
[----:B0-----:R0:W1:Y:S02]  /*18cf0*/  SYNCS.PHASECHK.TRANS64.TRYWAIT P1, [R3+URZ+0x13260], R2 ;  /* 0x01326002030075a7 */ /* 0x001064000802017f */
[----:B-1----:R-:W-:Y:S05]  /*18d00*/  @!P1 NANOSLEEP.SYNCS 0x989680 ;  /* 0x009896800000995d */ /* 0x002fea0003900000 */
[----:B------:R-:W1:Y:S02]  /*18d10*/  @!P1 SYNCS.PHASECHK.TRANS64 P1, [R3+URZ+0x13260], R2 ;  /* 0x01326002030095a7 */ /* 0x000e64000802007f */
[----:B-1----:R-:W-:Y:S05]  /*18d20*/  @!P1 BRA `(.L_x_773) ;  /* 0xfffffffc00f09947 */ /* 0x002fea000383ffff */
[----:B------:R-:W-:Y:S05]  /*18d30*/  BRA `(.L_x_828) ;  /* 0xffffffe4000c7947 */ /* 0x000fea000383ffff */
.L_x_780:
[----:B0-----:R0:W1:Y:S02]  /*18d40*/  SYNCS.PHASECHK.TRANS64.TRYWAIT P1, [R2+URZ+0x13270], R3 ;  /* 0x01327003020075a7 */ /* 0x001064000802017f */
[----:B-1----:R-:W-:Y:S05]  /*18d50*/  @!P1 NANOSLEEP.SYNCS 0x989680 ;  /* 0x009896800000995d */ /* 0x002fea0003900000 */
[----:B------:R-:W1:Y:S02]  /*18d60*/  @!P1 SYNCS.PHASECHK.TRANS64 P1, [R2+URZ+0x13270], R3 ;  /* 0x01327003020095a7 */ /* 0x000e64000802007f */
[----:B-1----:R-:W-:Y:S05]  /*18d70*/  @!P1 BRA `(.L_x_780) ;  /* 0xfffffffc00f09947 */ /* 0x002fea000383ffff */
[----:B------:R-:W-:Y:S05]  /*18d80*/  BRA `(.L_x_829) ;  /* 0xffffffe800507947 */ /* 0x000fea000383ffff */
.L_x_782:
[----:B0-----:R0:W1:Y:S02]  /*18d90*/  SYNCS.PHASECHK.TRANS64.TRYWAIT P1, [R2+URZ+0x13260], R5 ;  /* 0x01326005020075a7 */ /* 0x001064000802017f */
[----:B-1----:R-:W-:Y:S05]  /*18da0*/  @!P1 NANOSLEEP.SYNCS 0x989680 ;  /* 0x009896800000995d */ /* 0x002fea0003900000 */
[----:B------:R-:W1:Y:S02]  /*18db0*/  @!P1 SYNCS.PHASECHK.TRANS64 P1, [R2+URZ+0x13260], R5 ;  /* 0x01326005020095a7 */ /* 0x000e64000802007f */
[----:B-1----:R-:W-:Y:S05]  /*18dc0*/  @!P1 BRA `(.L_x_782) ;  /* 0xfffffffc00f09947 */ /* 0x002fea000383ffff */
[----:B------:R-:W-:Y:S05]  /*18dd0*/  BRA `(.L_x_830) ;  /* 0xffffffe800587947 */ /* 0x000fea000383ffff */
.L_x_788:
[----:B-1----:R1:W2:Y:S02]  /*18de0*/  SYNCS.PHASECHK.TRANS64.TRYWAIT P0, [R6+URZ+0x13220], R0 ;  /* 0x01322000060075a7 */ /* 0x0022a4000800017f */
[----:B--2---:R-:W-:Y:S05]  /*18df0*/  @!P0 NANOSLEEP.SYNCS 0x989680 ;  /* 0x009896800000895d */ /* 0x004fea0003900000 */
[----:B------:R-:W2:Y:S02]  /*18e00*/  @!P0 SYNCS.PHASECHK.TRANS64 P0, [R6+URZ+0x13220], R0 ;  /* 0x01322000060085a7 */ /* 0x000ea4000800007f */
[----:B--2---:R-:W-:Y:S05]  /*18e10*/  @!P0 BRA `(.L_x_788) ;  /* 0xfffffffc00f08947 */ /* 0x004fea000383ffff */
[----:B------:R-:W-:Y:S05]  /*18e20*/  BRA `(.L_x_831) ;  /* 0xffffffec009c7947 */ /* 0x000fea000383ffff */
.L_x_789:
[----:B------:R-:W2:Y:S01]  /*18e30*/  S2R R2, SR_TID.X ;  /* 0x0000000000027919 */ /* 0x000ea20000002100 */
[----:B------:R-:W-:Y:S01]  /*18e40*/  BSSY B0, `(.L_x_832) ;  /* 0x000000a000007945 */ /* 0x000fe20003800000 */
[----:B------:R-:W-:Y:S02]  /*18e50*/  IMAD.MOV.U32 R12, RZ, RZ, RZ ;  /* 0x000000ffff0c7224 */ /* 0x000fe400078e00ff */
[----:B------:R-:W-:Y:S02]  /*18e60*/  IMAD.MOV.U32 R11, RZ, RZ, 0x1f ;  /* 0x0000001fff0b7424 */ /* 0x000fe400078e00ff */
[----:B------:R-:W-:Y:S01]  /*18e70*/  IMAD.MOV.U32 R15, RZ, RZ, -0x1 ;  /* 0xffffffffff0f7424 */ /* 0x000fe200078e00ff */
[----:B--2---:R-:W-:-:S04]  /*18e80*/  SHF.R.U32.HI R2, RZ, 0x5, R2 ;  /* 0x00000005ff027819 */ /* 0x004fc80000011602 */
[----:B------:R-:W-:-:S05]  /*18e90*/  LOP3.LUT R2, R2, 0x3, RZ, 0xc0, !PT ;  /* 0x0000000302027812 */ /* 0x000fca00078ec0ff */
[----:B------:R-:W-:-:S07]  /*18ea0*/  IMAD.MOV.U32 R13, RZ, RZ, R2 ;  /* 0x000000ffff0d7224 */ /* 0x000fce00078e0002 */
[----:B01----:R-:W-:Y:S05]  /*18eb0*/  WARPSYNC.COLLECTIVE R15, `(.L_x_833) ;  /* 0x000000000f087348 */ /* 0x003fea0003c00000 */
[----:B------:R2:W3:Y:S02]  /*18ec0*/  SHFL.IDX P6, R14, R13, R12, R11 ;  /* 0x0000000c0d0e7389 */ /* 0x0004e400000c000b */
[----:B0123--:R-:W-:Y:S01]  /*18ed0*/  ENDCOLLECTIVE ;  /* 0x000000000000791b */ /* 0x00ffe20003800000 */
.L_x_833:
[----:B------:R-:W-:Y:S05]  /*18ee0*/  BSYNC B0 ;  /* 0x0000000000007941 */ /* 0x000fea0003800000 */
.L_x_832:
[----:B------:R-:W-:Y:S05]  /*18ef0*/  BRA `(.L_x_834) ;  /* 0xffffffec00847947 */ /* 0x000fea000383ffff */
.L_x_792:
[----:B------:R-:W-:Y:S01]  /*18f00*/  BSSY B1, `(.L_x_835) ;  /* 0x0000006000017945 */ /* 0x000fe20003800000 */
[----:B------:R-:W-:-:S07]  /*18f10*/  IMAD.MOV.U32 R15, RZ, RZ, -0x1 ;  /* 0xffffffffff0f7424 */ /* 0x000fce00078e00ff */
[----:B01----:R-:W-:Y:S05]  /*18f20*/  WARPSYNC.COLLECTIVE R15, `(.L_x_836) ;  /* 0x000000000f0c7348 */ /* 0x003fea0003c00000 */
[----:B------:R-:W-:Y:S02]  /*18f30*/  ELECT P6, UR62, PT ;  /* 0x00000000003e782f */ /* 0x000fe400038c0000 */
[----:B------:R-:W-:Y:S01]  /*18f40*/  MOV R14, UR62 ;  /* 0x0000003e000e7c02 */ /* 0x000fe20008000f00 */
[----:B01----:R-:W-:Y:S10]  /*18f50*/  ENDCOLLECTIVE ;  /* 0x000000000000791b */ /* 0x003ff40003800000 */
.L_x_836:
[----:B------:R-:W-:Y:S05]  /*18f60*/  BSYNC B1 ;  /* 0x0000000000017941 */ /* 0x000fea0003800000 */
.L_x_835:
[----:B------:R-:W-:Y:S05]  /*18f70*/  BRA `(.L_x_837) ;  /* 0xffffffec007c7947 */ /* 0x000fea000383ffff */
.L_x_794:
[----:B-1----:R1:W2:Y:S02]  /*18f80*/  SYNCS.PHASECHK.TRANS64.TRYWAIT P1, [R5+URZ], R4 ;  /* 0x00000004050075a7 */ /* 0x0022a4000802017f */
[----:B--2---:R-:W-:Y:S05]  /*18f90*/  @!P1 NANOSLEEP.SYNCS 0x989680 ;  /* 0x009896800000995d */ /* 0x004fea0003900000 */
[----:B------:R-:W2:Y:S02]  /*18fa0*/  @!P1 SYNCS.PHASECHK.TRANS64 P1, [R5+URZ], R4 ;  /* 0x00000004050095a7 */ /* 0x000ea4000802007f */
[----:B--2---:R-:W-:Y:S05]  /*18fb0*/  @!P1 BRA `(.L_x_794) ;  /* 0xfffffffc00f09947 */ /* 0x004fea000383ffff */
[----:B------:R-:W-:Y:S05]  /*18fc0*/  BRA `(.L_x_838) ;  /* 0xffffffec00b07947 */ /* 0x000fea000383ffff */
.L_x_795:
[----:B--2---:R2:W3:Y:S02]  /*18fd0*/  SYNCS.PHASECHK.TRANS64.TRYWAIT P1, [R9+URZ], R0 ;  /* 0x00000000090075a7 */ /* 0x0044e4000802017f */
[----:B---3--:R-:W-:Y:S05]  /*18fe0*/  @!P1 NANOSLEEP.SYNCS 0x989680 ;  /* 0x009896800000995d */ /* 0x008fea0003900000 */
[----:B------:R-:W3:Y:S02]  /*18ff0*/  @!P1 SYNCS.PHASECHK.TRANS64 P1, [R9+URZ], R0 ;  /* 0x00000000090095a7 */ /* 0x000ee4000802007f */
[----:B---3--:R-:W-:Y:S05]  /*19000*/  @!P1 BRA `(.L_x_795) ;  /* 0xfffffffc00f09947 */ /* 0x008fea000383ffff */
[----:B------:R-:W-:Y:S05]  /*19010*/  BRA `(.L_x_839) ;  /* 0xffffffec00a47947 */ /* 0x000fea000383ffff */
.L_x_797:
[----:B---3--:R3:W4:Y:S02]  /*19020*/  SYNCS.PHASECHK.TRANS64.TRYWAIT P1, [R19+URZ+0x13260], R4 ;  /* 0x01326004130075a7 */ /* 0x008724000802017f */
[----:B----4-:R-:W-:Y:S05]  /*19030*/  @!P1 NANOSLEEP.SYNCS 0x989680 ;  /* 0x009896800000995d */ /* 0x010fea0003900000 */
[----:B------:R-:W4:Y:S02]  /*19040*/  @!P1 SYNCS.PHASECHK.TRANS64 P1, [R19+URZ+0x13260], R4 ;  /* 0x01326004130095a7 */ /* 0x000f24000802007f */
[----:B----4-:R-:W-:Y:S05]  /*19050*/  @!P1 BRA `(.L_x_797) ;  /* 0xfffffffc00f09947 */ /* 0x010fea000383ffff */
[----:B------:R-:W-:Y:S05]  /*19060*/  BRA `(.L_x_840) ;  /* 0xffffffec00a47947 */ /* 0x000fea000383ffff */
.L_x_799:
[----:B----4-:R4:W0:Y:S02]  /*19070*/  SYNCS.PHASECHK.TRANS64.TRYWAIT P1, [R7+URZ+0x13260], R0 ;  /* 0x01326000070075a7 */ /* 0x010824000802017f */
[----:B0-----:R-:W-:Y:S05]  /*19080*/  @!P1 NANOSLEEP.SYNCS 0x989680 ;  /* 0x009896800000995d */ /* 0x001fea0003900000 */
[----:B------:R-:W0:Y:S02]  /*19090*/  @!P1 SYNCS.PHASECHK.TRANS64 P1, [R7+URZ+0x13260], R0 ;  /* 0x01326000070095a7 */ /* 0x000e24000802007f */
[----:B0-----:R-:W-:Y:S05]  /*190a0*/  @!P1 BRA `(.L_x_799) ;  /* 0xfffffffc00f09947 */ /* 0x001fea000383ffff */
[----:B------:R-:W-:Y:S05]  /*190b0*/  BRA `(.L_x_841) ;  /* 0xffffffec00a47947 */ /* 0x000fea000383ffff */
.L_x_801:
[----:B------:R0:W0:Y:S02]  /*190c0*/  SYNCS.PHASECHK.TRANS64.TRYWAIT P0, [R19+URZ+0x13280], R4 ;  /* 0x01328004130075a7 */ /* 0x000024000800017f */
[----:B0-----:R-:W-:Y:S05]  /*190d0*/  @!P0 NANOSLEEP.SYNCS 0x989680 ;  /* 0x009896800000895d */ /* 0x001fea0003900000 */
[----:B------:R-:W0:Y:S02]  /*190e0*/  @!P0 SYNCS.PHASECHK.TRANS64 P0, [R19+URZ+0x13280], R4 ;  /* 0x01328004130085a7 */ /* 0x000e24000800007f */
[----:B0-----:R-:W-:Y:S05]  /*190f0*/  @!P0 BRA `(.L_x_801) ;  /* 0xfffffffc00f08947 */ /* 0x001fea000383ffff */
[----:B------:R-:W-:Y:S05]  /*19100*/  BRA `(.L_x_802) ;  /* 0xffffffec00a07947 */ /* 0x000fea000383ffff */
.L_x_842:
        /* <DEDUP_REMOVED lines=15> */
.L_x_2199:


//--------------------- .text._ZN7cutlass13device_kernelIN5flash11enable_sm90INS1_16FlashAttnFwdSm90INS1_25CollectiveMainloopFwdSm90ILi2EN4cute5tupleIJNS5_1CILi1EEES8_S8_EEENS6_IJNS7_ILi192EEENS7_ILi160EEENS7_ILi64EEEEEELi64ENS_12float_e4m3_tEfNS_4arch4Sm90ELb0ELb1ELb1ELb1ELb0ELb0ELb0ELb1ELb1ELb1ELb0ELb0EEENS1_21CollectiveEpilogueFwdINS6_IJSA_SC_SB_EEES9_NS_10bfloat16_tESG_Li384ELb1ELb1ELb0ELb1EEENS1_36VarlenDynamicPersistentTileSchedulerILi192ELi160ELi384ELi128ELb0ELb1ELb1ELb1ELb0ELb1EEEEEEEEEvNT_6ParamsE --------------------------
	.section	.text._ZN7cutlass13device_kernelIN5flash11enable_sm90INS1_16FlashAttnFwdSm90INS1_25CollectiveMainloopFwdSm90ILi2EN4cute5tupleIJNS5_1CILi1EEES8_S8_EEENS6_IJNS7_ILi192EEENS7_ILi160EEENS7_ILi64EEEEEELi64ENS_12float_e4m3_tEfNS_4arch4Sm90ELb0ELb1ELb1ELb1ELb0ELb0ELb0ELb1ELb1ELb1ELb0ELb0EEENS1_21CollectiveEpilogueFwdINS6_IJSA_SC_SB_EEES9_NS_10bfloat16_tESG_Li384ELb1ELb1ELb0ELb1EEENS1_36VarlenDynamicPersistentTileSchedulerILi192ELi160ELi384ELi128ELb0ELb1ELb1ELb1ELb0ELb1EEEEEEEEEvNT_6ParamsE,"ax",@progbits
	.align	128
.text._ZN7cutlass13device_kernelIN5flash11enable_sm90INS1_16FlashAttnFwdSm90INS1_25CollectiveMainloopFwdSm90ILi2EN4cute5tupleIJNS5_1CILi1EEES8_S8_EEENS6_IJNS7_ILi192EEENS7_ILi160EEENS7_ILi64EEEEEELi64ENS_12float_e4m3_tEfNS_4arch4Sm90ELb0ELb1ELb1ELb1ELb0ELb0ELb0ELb1ELb1ELb1ELb0ELb0EEENS1_21CollectiveEpilogueFwdINS6_IJSA_SC_SB_EEES9_NS_10bfloat16_tESG_Li384ELb1ELb1ELb0ELb1EEENS1_36VarlenDynamicPersistentTileSchedulerILi192ELi160ELi384ELi128ELb0ELb1ELb1ELb1ELb0ELb1EEEEEEEEEvNT_6ParamsE:
        .type           _ZN7cutlass13device_kernelIN5flash11enable_sm90INS1_16FlashAttnFwdSm90INS1_25CollectiveMainloopFwdSm90ILi2EN4cute5tupleIJNS5_1CILi1EEES8_S8_EEENS6_IJNS7_ILi192EEENS7_ILi160EEENS7_ILi64EEEEEELi64ENS_12float_e4m3_tEfNS_4arch4Sm90ELb0ELb1ELb1ELb1ELb0ELb0ELb0ELb1ELb1ELb1ELb0ELb0EEENS1_21CollectiveEpilogueFwdINS6_IJSA_SC_SB_EEES9_NS_10bfloat16_tESG_Li384ELb1ELb1ELb0ELb1EEENS1_36VarlenDynamicPersistentTileSchedulerILi192ELi160ELi384ELi128ELb0ELb1ELb1ELb1ELb0ELb1EEEEEEEEEvNT_6ParamsE,@function
        .size           _ZN7cutlass13device_kernelIN5flash11enable_sm90INS1_16FlashAttnFwdSm90INS1_25CollectiveMainloopFwdSm90ILi2EN4cute5tupleIJNS5_1CILi1EEES8_S8_EEENS6_IJNS7_ILi192EEENS7_ILi160EEENS7_ILi64EEEEEELi64ENS_12float_e4m3_tEfNS_4arch4Sm90ELb0ELb1ELb1ELb1ELb0ELb0ELb0ELb1ELb1ELb1ELb0ELb0EEENS1_21CollectiveEpilogueFwdINS6_IJSA_SC_SB_EEES9_NS_10bfloat16_tESG_Li384ELb1ELb1ELb0ELb1EEENS1_36VarlenDynamicPersistentTileSchedulerILi192ELi160ELi384ELi128ELb0ELb1ELb1ELb1ELb0ELb1EEEEEEEEEvNT_6ParamsE,(.L_x_2200 - _ZN7cutlass13device_kernelIN5flash11enable_sm90INS1_16FlashAttnFwdSm90INS1_25CollectiveMainloopFwdSm90ILi2EN4cute5tupleIJNS5_1CILi1EEES8_S8_EEENS6_IJNS7_ILi192EEENS7_ILi160EEENS7_ILi64EEEEEELi64ENS_12float_e4m3_tEfNS_4arch4Sm90ELb0ELb1ELb1ELb1ELb0ELb0ELb0ELb1ELb1ELb1ELb0ELb0EEENS1_21CollectiveEpilogueFwdINS6_IJSA_SC_SB_EEES9_NS_10bfloat16_tESG_Li384ELb1ELb1ELb0ELb1EEENS1_36VarlenDynamicPersistentTileSchedulerILi192ELi160ELi384ELi128ELb0ELb1ELb1ELb1ELb0ELb1EEEEEEEEEvNT_6ParamsE)
        .other          _ZN7cutlass13device_kernelIN5flash11enable_sm90INS1_16FlashAttnFwdSm90INS1_25CollectiveMainloopFwdSm90ILi2EN4cute5tupleIJNS5_1CILi1EEES8_S8_EEENS6_IJNS7_ILi192EEENS7_ILi160EEENS7_ILi64EEEEEELi64ENS_12float_e4m3_tEfNS_4arch4Sm90ELb0ELb1ELb1ELb1ELb0ELb0ELb0ELb1ELb1ELb1ELb0ELb0EEENS1_21CollectiveEpilogueFwdINS6_IJSA_SC_SB_EEES9_NS_10bfloat16_tESG_Li384ELb1ELb1ELb0ELb1EEENS1_36VarlenDynamicPersistentTileSchedulerILi192ELi160ELi384ELi128ELb0ELb1ELb1ELb1ELb0ELb1EEEEEEEEEvNT_6ParamsE,@"STO_CUDA_ENTRY STV_DEFAULT"
_ZN7cutlass13device_kernelIN5flash11enable_sm90INS1_16FlashAttnFwdSm90INS1_25CollectiveMainloopFwdSm90ILi2EN4cute5tupleIJNS5_1CILi1EEES8_S8_EEENS6_IJNS7_ILi192EEENS7_ILi160EEENS7_ILi64EEEEEELi64ENS_12float_e4m3_tEfNS_4arch4Sm90ELb0ELb1ELb1ELb1ELb0ELb0ELb0ELb1ELb1ELb1ELb0ELb0EEENS1_21CollectiveEpilogueFwdINS6_IJSA_SC_SB_EEES9_NS_10bfloat16_tESG_Li384ELb1ELb1ELb0ELb1EEENS1_36VarlenDynamicPersistentTileSchedulerILi192ELi160ELi384ELi128ELb0ELb1ELb1ELb1ELb0ELb1EEEEEEEEEvNT_6ParamsE:
        /* <DEDUP_REMOVED lines=18> */
.L_x_844:
[----:B------:R-:W-:Y:S05]  /*0120*/  BSYNC B0 ;  /* 0x0000000000007941 */ /* 0x000fea0003800000 */
.L_x_843:
        /* <DEDUP_REMOVED lines=41> */
.L_x_845:
        /* <DEDUP_REMOVED lines=22> */
.L_x_846:
        /* <DEDUP_REMOVED lines=18> */
.L_x_847:
        /* <DEDUP_REMOVED lines=22> */
.L_x_848:
        /* <DEDUP_REMOVED lines=22> */
.L_x_849:
[----:B------:R-:W-:Y:S01]  /*0900*/  PLOP3.LUT P0, PT, PT, PT, UP0, 0x80, 0x0 ;  /* 0x000000000000781c */ /* 0x000fe20003f0f008 */
[----:B------:R-:W-:Y:S01]  /*0910*/  UMOV UR38, 0x1 ;  /* 0x0000000100267882 */ /* 0x000fe20000000000 */
[----:B------:R-:W-:Y:S01]  /*0920*/  NOP ;  /* 0x0000000000007918 */ /* 0x000fe20000000000 */
[----:B------:R-:W-:Y:S01]  /*0930*/  USEL UR38, UR38, 0x2, !UP0 ;  /* 0x0000000226267887 */ /* 0x000fe2000c000000 */
[----:B------:R-:W-:Y:S01]  /*0940*/  ULDC.64 UR50, c[0x0][0x208] ;  /* 0x0000820000327ab9 */ /* 0x000fe20000000a00 */
[----:B012-4-:R-:W-:Y:S08]  /*0950*/  BAR.SYNC.DEFER_BLOCKING 0x0 ;  /* 0x0000000000007b1d */ /* 0x017ff00000010000 */
[----:B------:R-:W-:Y:S05]  /*0960*/  @!P0 BRA `(.L_x_850) ;  /* 0x0000014000848947 */ /* 0x000fea0003800000 */
.L_x_851:
        /* <DEDUP_REMOVED lines=14> */
[----:B------:R-:W-:Y:S01]  /*0a50*/  VIADD R0, R23, 0xffffff80 ;  /* 0xffffff8017007836 */ /* 0x000fe20000000000 */
[----:B------:R-:W-:Y:S01]  /*0a60*/  R2UR UR5, R9 ;  /* 0x00000000090572ca */ /* 0x000fe200000e0000 */
[----:B------:R-:W-:Y:S01]  /*0a70*/  ULOP3.LUT UR46, UR38, 0x1, URZ, 0xfc, !UPT ;  /* 0x00000001262e7892 */ /* 0x000fe2000f8efc3f */
[----:B------:R-:W-:Y:S01]  /*0a80*/  R2UR UR48, R10 ;  /* 0x000000000a3072ca */ /* 0x000fe200000e0000 */
[----:B------:R-:W-:Y:S01]  /*0a90*/  UMOV UR36, URZ ;  /* 0x0000003f00247c82 */ /* 0x000fe20008000000 */
[----:B------:R-:W-:Y:S01]  /*0aa0*/  SHF.R.S32.HI R3, RZ, 0x1f, R0 ;  /* 0x0000001fff037819 */ /* 0x000fe20000011400 */
[----:B------:R-:W-:Y:S01]  /*0ab0*/  UMOV UR37, URZ ;  /* 0x0000003f00257c82 */ /* 0x000fe20008000000 */
[----:B------:R-:W-:Y:S01]  /*0ac0*/  R2UR UR47, R11 ;  /* 0x000000000b2f72ca */ /* 0x000fe200000e0000 */
[----:B------:R-:W-:Y:S01]  /*0ad0*/  UMOV UR39, URZ ;  /* 0x0000003f00277c82 */ /* 0x000fe20008000000 */
[CC--:B------:R-:W-:Y:S02]  /*0ae0*/  LEA.HI R2, R3.reuse, R0.reuse, RZ, 0x7 ;  /* 0x0000000003027211 */ /* 0x0c0fe400078f38ff */
[----:B------:R-:W-:-:S02]  /*0af0*/  LEA.HI R4, R3, R0, RZ, 0x5 ;  /* 0x0000000003047211 */ /* 0x000fc400078f28ff */
[----:B------:R-:W-:Y:S02]  /*0b00*/  LOP3.LUT R5, R2, 0xffffff80, RZ, 0xc0, !PT ;  /* 0xffffff8002057812 */ /* 0x000fe400078ec0ff */
[----:B------:R-:W-:Y:S01]  /*0b10*/  SHF.R.S32.HI R2, RZ, 0x7, R2 ;  /* 0x00000007ff027819 */ /* 0x000fe20000011402 */
[----:B------:R-:W-:Y:S02]  /*0b20*/  IMAD.SHL.U32 R6, R4, 0x20, RZ ;  /* 0x0000002004067824 */ /* 0x000fe400078e00ff */
[----:B------:R-:W-:Y:S01]  /*0b30*/  IMAD.IADD R19, R0, 0x1, -R5 ;  /* 0x0000000100137824 */ /* 0x000fe200078e0a05 */
[CC--:B------:R-:W-:Y:S02]  /*0b40*/  LEA.HI R5, R3.reuse, R0.reuse, RZ, 0x2 ;  /* 0x0000000003057211 */ /* 0x0c0fe400078f10ff */
[----:B------:R-:W-:Y:S02]  /*0b50*/  LEA.HI R3, R3, R0, RZ, 0x4 ;  /* 0x0000000003037211 */ /* 0x000fe400078f20ff */
[----:B------:R-:W-:-:S02]  /*0b60*/  SHF.R.S32.HI R8, RZ, 0x1f, R19 ;  /* 0x0000001fff087819 */ /* 0x000fc40000011413 */
[----:B------:R-:W-:Y:S02]  /*0b70*/  LOP3.LUT R11, R5, 0xfffffffc, RZ, 0xc0, !PT ;  /* 0xfffffffc050b7812 */ /* 0x000fe400078ec0ff */
[----:B------:R-:W-:Y:S02]  /*0b80*/  LEA.HI R7, R8, R19, RZ, 0x2 ;  /* 0x0000001308077211 */ /* 0x000fe400078f10ff */
[----:B------:R-:W-:Y:S01]  /*0b90*/  LOP3.LUT R5, R3, 0x3fffff0, RZ, 0xc0, !PT ;  /* 0x03fffff003057812 */ /* 0x000fe200078ec0ff */
[C---:B------:R-:W-:Y:S01]  /*0ba0*/  IMAD.IADD R11, R0.reuse, 0x1, -R11 ;  /* 0x00000001000b7824 */ /* 0x040fe200078e0a0b */
[--C-:B------:R-:W-:Y:S02]  /*0bb0*/  SHF.R.S32.HI R9, RZ, 0x2, R7.reuse ;  /* 0x00000002ff097819 */ /* 0x100fe40000011407 */
[----:B------:R-:W-:Y:S01]  /*0bc0*/  SHF.R.S32.HI R10, RZ, 0x1f, R7 ;  /* 0x0000001fff0a7819 */ /* 0x000fe20000011407 */
[----:B------:R-:W-:Y:S01]  /*0bd0*/  IMAD.IADD R5, R0, 0x1, -R5 ;  /* 0x0000000100057824 */ /* 0x000fe200078e0a05 */
[----:B------:R-:W-:Y:S01]  /*0be0*/  LOP3.LUT R6, R6, 0xfffffc00, RZ, 0xc0, !PT ;  /* 0xfffffc0006067812 */ /* 0x000fe200078ec0ff */
[----:B------:R-:W-:Y:S01]  /*0bf0*/  IMAD.HI R0, R2, 0x55555556, RZ ;  /* 0x5555555602007827 */ /* 0x000fe200078e02ff */
[----:B------:R-:W-:-:S02]  /*0c00*/  LEA.HI R10, R10, R9, RZ, 0x3 ;  /* 0x000000090a0a7211 */ /* 0x000fc400078f18ff */
[----:B------:R-:W-:Y:S01]  /*0c10*/  SHF.R.S32.HI R4, RZ, 0x4, R3 ;  /* 0x00000004ff047819 */ /* 0x000fe20000011403 */
[----:B------:R-:W-:Y:S01]  /*0c20*/  IMAD R6, R5, 0x40, R6 ;  /* 0x0000004005067824 */ /* 0x000fe200078e0206 */
[----:B------:R-:W-:Y:S02]  /*0c30*/  LOP3.LUT R10, R10, 0xfffffff8, RZ, 0xc0, !PT ;  /* 0xfffffff80a0a7812 */ /* 0x000fe400078ec0ff */
[----:B------:R-:W-:Y:S02]  /*0c40*/  LEA.HI R8, R8, R19, RZ, 0x5 ;  /* 0x0000001308087211 */ /* 0x000fe400078f28ff */
[----:B------:R-:W-:Y:S01]  /*0c50*/  LEA.HI R3, R3, R4, RZ, 0x1 ;  /* 0x0000000403037211 */ /* 0x000fe200078f08ff */
[----:B------:R-:W-:Y:S01]  /*0c60*/  IMAD.IADD R9, R9, 0x1, -R10 ;  /* 0x0000000109097824 */ /* 0x000fe200078e0a0a */
[----:B------:R-:W-:Y:S02]  /*0c70*/  LEA.HI R12, R11, R11, RZ, 0x1 ;  /* 0x0000000b0b0c7211 */ /* 0x000fe400078f08ff */
[----:B------:R-:W-:-:S02]  /*0c80*/  LEA.HI R5, R0, R0, RZ, 0x1 ;  /* 0x0000000000057211 */ /* 0x000fc400078f08ff */
[----:B------:R-:W-:Y:S02]  /*0c90*/  SHF.R.S32.HI R8, RZ, 0x5, R8 ;  /* 0x00000005ff087819 */ /* 0x000fe40000011408 */
[----:B------:R-:W-:Y:S01]  /*0ca0*/  LOP3.LUT R3, R3, 0x1ffffffe, RZ, 0xc0, !PT ;  /* 0x1ffffffe03037812 */ /* 0x000fe200078ec0ff */
[----:B------:R-:W-:Y:S01]  /*0cb0*/  IMAD R5, R5, -0x3, R2 ;  /* 0xfffffffd05057824 */ /* 0x000fe200078e0202 */
[----:B------:R-:W-:Y:S01]  /*0cc0*/  LOP3.LUT R12, R12, 0x1ffffffe, RZ, 0xc0, !PT ;  /* 0x1ffffffe0c0c7812 */ /* 0x000fe200078ec0ff */
[----:B------:R-:W-:Y:S01]  /*0cd0*/  IMAD R8, R8, 0x10, R9 ;  /* 0x0000001008087824 */ /* 0x000fe200078e0209 */
[----:B------:R-:W-:Y:S01]  /*0ce0*/  LOP3.LUT R0, R7, 0x7ffffffc, RZ, 0xc0, !PT ;  /* 0x7ffffffc07007812 */ /* 0x000fe200078ec0ff */
[----:B------:R-:W-:Y:S02]  /*0cf0*/  IMAD.IADD R3, R4, 0x1, -R3 ;  /* 0x0000000104037824 */ /* 0x000fe400078e0a03 */
[----:B------:R-:W-:Y:S02]  /*0d00*/  IMAD.IADD R11, R11, 0x1, -R12 ;  /* 0x000000010b0b7824 */ /* 0x000fe400078e0a0c */
[----:B------:R-:W-:-:S02]  /*0d10*/  IMAD R156, R5, 0x40, R8 ;  /* 0x00000040059c7824 */ /* 0x000fc400078e0208 */
[----:B------:R-:W-:Y:S02]  /*0d20*/  IMAD R157, R3, 0x8, R6 ;  /* 0x00000008039d7824 */ /* 0x000fe400078e0206 */
[----:B------:R-:W-:Y:S02]  /*0d30*/  IMAD.IADD R19, R19, 0x1, -R0 ;  /* 0x0000000113137824 */ /* 0x000fe400078e0a00 */
[----:B------:R-:W-:-:S07]  /*0d40*/  IMAD R22, R11, 0x8, R156 ;  /* 0x000000080b167824 */ /* 0x000fce00078e029c */
.L_x_943:
[----:B------:R-:W-:Y:S01]  /*0d50*/  ULDC.64 UR6, c[0x0][0xa28] ;  /* 0x00028a0000067ab9 */ /* 0x000fe20000000a00 */
[----:B------:R-:W-:Y:S01]  /*0d60*/  IMAD.MOV.U32 R0, RZ, RZ, RZ ;  /* 0x000000ffff007224 */ /* 0x000fe200078e00ff */
[----:B------:R-:W-:-:S04]  /*0d70*/  UISETP.NE.U32.AND UP0, UPT, UR6, URZ, UPT ;  /* 0x0000003f0600728c */ /* 0x000fc8000bf05070 */
[----:B------:R-:W-:-:S03]  /*0d80*/  UISETP.NE.AND.EX UP0, UPT, UR7, URZ, UPT, UP0 ;  /* 0x0000003f0700728c */ /* 0x000fc6000bf05300 */
[----:B------:R-:W-:Y:S02]  /*0d90*/  ULDC.64 UR6, c[0x0][0xa18] ;  /* 0x0002860000067ab9 */ /* 0x000fe40000000a00 */
[----:B------:R-:W-:Y:S01]  /*0da0*/  UISETP.NE.U32.AND UP1, UPT, UR6, URZ, UPT ;  /* 0x0000003f0600728c */ /* 0x000fe2000bf25070 */
[----:B------:R-:W-:-:S03]  /*0db0*/  PLOP3.LUT P0, PT, PT, PT, UP0, 0x80, 0x0 ;  /* 0x000000000000781c */ /* 0x000fc60003f0f008 */
[----:B------:R-:W-:-:S03]  /*0dc0*/  UISETP.NE.AND.EX UP1, UPT, UR7, URZ, UPT, UP1 ;  /* 0x0000003f0700728c */ /* 0x000fc6000bf25310 */
[----:B------:R-:W-:Y:S02]  /*0dd0*/  @UP0 ULDC.64 UR6, c[0x0][0xa28] ;  /* 0x00028a0000060ab9 */ /* 0x000fe40000000a00 */
[----:B------:R-:W-:Y:S01]  /*0de0*/  @UP0 UIMAD.WIDE UR6, UR47, 0x4, UR6 ;  /* 0x000000042f0608a5 */ /* 0x000fe2000f8e0206 */
[----:B------:R-:W-:-:S05]  /*0df0*/  PLOP3.LUT P2, PT, PT, PT, UP1, 0x80, 0x0 ;  /* 0x000000000000781c */ /* 0x000fca0003f4f018 */
[----:B------:R-:W-:Y:S01]  /*0e00*/  @UP1 ULDC.64 UR8, c[0x0][0xa18] ;  /* 0x0002860000081ab9 */ /* 0x000fe20000000a00 */
[----:B012---:R-:W-:Y:S02]  /*0e10*/  IMAD.U32 R4, RZ, RZ, UR6 ;  /* 0x00000006ff047e24 */ /* 0x007fe4000f8e00ff */
[----:B------:R-:W-:Y:S01]  /*0e20*/  IMAD.U32 R5, RZ, RZ, UR7 ;  /* 0x00000007ff057e24 */ /* 0x000fe2000f8e00ff */
[----:B------:R-:W-:Y:S01]  /*0e30*/  @UP1 UIMAD.WIDE UR6, UR47, 0x4, UR8 ;  /* 0x000000042f0618a5 */ /* 0x000fe2000f8e0208 */
[----:B------:R-:W-:Y:S02]  /*0e40*/  ULDC UR4, c[0x0][0x288] ;  /* 0x0000a20000047ab9 */ /* 0x000fe40000000800 */
[----:B------:R-:W-:Y:S01]  /*0e50*/  IMAD.U32 R18, RZ, RZ, UR4 ;  /* 0x00000004ff127e24 */ /* 0x000fe2000f8e00ff */
[----:B-----5:R0:W5:Y:S02]  /*0e60*/  @P0 LDG.E R0, desc[UR50][R4.64] ;  /* 0x0000003204000981 */ /* 0x020164000c1e1900 */
[----:B------:R-:W-:Y:S01]  /*0e70*/  IMAD.U32 R6, RZ, RZ, UR6 ;  /* 0x00000006ff067e24 */ /* 0x000fe2000f8e00ff */
[----:B------:R-:W-:Y:S01]  /*0e80*/  ULDC UR4, c[0x0][0x424] ;  /* 0x0001090000047ab9 */ /* 0x000fe20000000800 */
[----:B------:R-:W-:Y:S01]  /*0e90*/  IMAD.U32 R7, RZ, RZ, UR7 ;  /* 0x00000007ff077e24 */ /* 0x000fe2000f8e00ff */
[----:B------:R-:W-:-:S04]  /*0ea0*/  ULDC.64 UR6, c[0x0][0x418] ;  /* 0x0001060000067ab9 */ /* 0x000fc80000000a00 */
[----:B------:R0:W5:Y:S01]  /*0eb0*/  @P2 LDG.E R18, desc[UR50][R6.64] ;  /* 0x0000003206122981 */ /* 0x000162000c1e1900 */
[----:B------:R-:W-:-:S04]  /*0ec0*/  UISETP.NE.U32.AND UP0, UPT, UR6, URZ, UPT ;  /* 0x0000003f0600728c */ /* 0x000fc8000bf05070 */
[----:B------:R-:W-:-:S03]  /*0ed0*/  UISETP.NE.AND.EX UP0, UPT, UR7, URZ, UPT, UP0 ;  /* 0x0000003f0700728c */ /* 0x000fc6000bf05300 */
[----:B------:R-:W-:Y:S01]  /*0ee0*/  ULDC.64 UR6, c[0x0][0xa20] ;  /* 0x0002880000067ab9 */ /* 0x000fe20000000a00 */
[----:B------:R-:W-:Y:S01]  /*0ef0*/  USEL UR4, UR4, 0x1, UP0 ;  /* 0x0000000104047887 */ /* 0x000fe20008000000 */
[----:B------:R-:W-:Y:S01]  /*0f00*/  ISETP.NE.U32.AND P1, PT, RZ, UR6, PT ;  /* 0x00000006ff007c0c */ /* 0x000fe2000bf25070 */
[----:B------:R-:W-:Y:S02]  /*0f10*/  ULDC UR6, c[0x0][0x2f0] ;  /* 0x0000bc0000067ab9 */ /* 0x000fe40000000800 */
[----:B------:R-:W-:Y:S01]  /*0f20*/  UIMAD UR4, UR4, UR6, URZ ;  /* 0x00000006040472a4 */ /* 0x000fe2000f8e023f */
[----:B------:R-:W-:Y:S01]  /*0f30*/  ISETP.NE.AND.EX P1, PT, RZ, UR7, PT, P1 ;  /* 0x00000007ff007c0c */ /* 0x000fe2000bf25310 */
[----:B0-----:R-:W-:-:S12]  /*0f40*/  @P2 BRA `(.L_x_852) ;  /* 0x00000000002c2947 */ /* 0x001fd80003800000 */
[----:B------:R-:W-:Y:S02]  /*0f50*/  ULDC.64 UR6, c[0x0][0xa00] ;  /* 0x0002800000067ab9 */ /* 0x000fe40000000a00 */
[----:B------:R-:W-:-:S04]  /*0f60*/  ISETP.NE.U32.AND P0, PT, RZ, UR6, PT ;  /* 0x00000006ff007c0c */ /* 0x000fc8000bf05070 */
[----:B------:R-:W-:-:S13]  /*0f70*/  ISETP.NE.AND.EX P0, PT, RZ, UR7, PT, P0 ;  /* 0x00000007ff007c0c */ /* 0x000fda000bf05300 */
[----:B------:R-:W-:Y:S05]  /*0f80*/  @!P0 BRA `(.L_x_852) ;  /* 0x00000000001c8947 */ /* 0x000fea0003800000 */
[----:B------:R-:W-:Y:S02]  /*0f90*/  ULDC.64 UR6, c[0x0][0xa00] ;  /* 0x0002800000067ab9 */ /* 0x000fe40000000a00 */
[----:B------:R-:W-:-:S06]  /*0fa0*/  UIMAD.WIDE UR6, UR47, 0x4, UR6 ;  /* 0x000000042f0678a5 */ /* 0x000fcc000f8e0206 */
[----:B------:R-:W-:Y:S02]  /*0fb0*/  IMAD.U32 R4, RZ, RZ, UR6 ;  /* 0x00000006ff047e24 */ /* 0x000fe4000f8e00ff */
[----:B------:R-:W-:-:S05]  /*0fc0*/  IMAD.U32 R5, RZ, RZ, UR7 ;  /* 0x00000007ff057e24 */ /* 0x000fca000f8e00ff */
[----:B-----5:R-:W2:Y:S04]  /*0fd0*/  LDG.E R18, desc[UR50][R4.64] ;  /* 0x0000003204127981 */ /* 0x020ea8000c1e1900 */
[----:B------:R-:W2:Y:S02]  /*0fe0*/  LDG.E R3, desc[UR50][R4.64+0x4] ;  /* 0x0000043204037981 */ /* 0x000ea4000c1e1900 */
[----:B--2---:R-:W-:-:S07]  /*0ff0*/  IMAD.IADD R18, R3, 0x1, -R18 ;  /* 0x0000000103127824 */ /* 0x004fce00078e0a12 */
.L_x_852:
[----:B------:R-:W-:Y:S01]  /*1000*/  IMAD.U32 R17, RZ, RZ, UR4 ;  /* 0x00000004ff117e24 */ /* 0x000fe2000f8e00ff */
[----:B------:R-:W-:Y:S01]  /*1010*/  UMOV UR40, UR48 ;  /* 0x0000003000287c82 */ /* 0x000fe20008000000 */
[----:B------:R-:W-:Y:S01]  /*1020*/  UMOV UR41, UR47 ;  /* 0x0000002f00297c82 */ /* 0x000fe20008000000 */
[----:B------:R-:W-:Y:S05]  /*1030*/  @!P1 BRA `(.L_x_853) ;  /* 0x0000000000189947 */ /* 0x000fea0003800000 */
[----:B------:R-:W-:Y:S02]  /*1040*/  ULDC.64 UR6, c[0x0][0xa20] ;  /* 0x0002880000067ab9 */ /* 0x000fe40000000a00 */
[----:B------:R-:W-:-:S06]  /*1050*/  UIMAD.WIDE UR6, UR47, 0x4, UR6 ;  /* 0x000000042f0678a5 */ /* 0x000fcc000f8e0206 */
[----:B------:R-:W-:Y:S02]  /*1060*/  IMAD.U32 R4, RZ, RZ, UR6 ;  /* 0x00000006ff047e24 */ /* 0x000fe4000f8e00ff */
[----:B------:R-:W-:-:S05]  /*1070*/  IMAD.U32 R5, RZ, RZ, UR7 ;  /* 0x00000007ff057e24 */ /* 0x000fca000f8e00ff */
[----:B------:R0:W5:Y:S01]  /*1080*/  LDG.E R17, desc[UR50][R4.64] ;  /* 0x0000003204117981 */ /* 0x000162000c1e1900 */
[----:B------:R-:W-:Y:S05]  /*1090*/  BRA `(.L_x_854) ;  /* 0x00000000002c7947 */ /* 0x000fea0003800000 */
.L_x_853:
        /* <DEDUP_REMOVED lines=8> */
[----:B------:R-:W2:Y:S04]  /*1120*/  LDG.E R17, desc[UR50][R4.64] ;  /* 0x0000003204117981 */ /* 0x000ea8000c1e1900 */
[----:B------:R-:W2:Y:S02]  /*1130*/  LDG.E R6, desc[UR50][R4.64+0x4] ;  /* 0x0000043204067981 */ /* 0x000ea4000c1e1900 */
[----:B--2---:R-:W-:-:S07]  /*1140*/  IMAD.IADD R17, R6, 0x1, -R17 ;  /* 0x0000000106117824 */ /* 0x004fce00078e0a11 */
.L_x_854:
[----:B------:R-:W1:Y:S01]  /*1150*/  LDC R3, c[0x0][0x448] ;  /* 0x00011200ff037b82 */ /* 0x000e620000000800 */
[----:B------:R-:W-:Y:S01]  /*1160*/  UIMAD UR42, UR5, 0xc0, URZ ;  /* 0x000000c0052a78a4 */ /* 0x000fe2000f8e023f */
[----:B-----5:R-:W-:-:S03]  /*1170*/  IMAD.IADD R17, R17, 0x1, -R0 ;  /* 0x0000000111117824 */ /* 0x020fc600078e0a00 */
[----:B------:R-:W-:Y:S02]  /*1180*/  UIADD3 UR4, UR42, 0xbf, URZ ;  /* 0x000000bf2a047890 */ /* 0x000fe4000fffe03f */
[----:B0-----:R-:W-:Y:S01]  /*1190*/  IADD3 R5, R17, 0x1, -R18 ;  /* 0x0000000111057810 */ /* 0x001fe20007ffe812 */
[----:B------:R-:W0:Y:S03]  /*11a0*/  LDC.64 R6, c[0x0][0x9e0] ;  /* 0x00027800ff067b82 */ /* 0x000e260000000a00 */
[----:B------:R-:W-:Y:S01]  /*11b0*/  IMAD.U32 R0, RZ, RZ, UR4 ;  /* 0x00000004ff007e24 */ /* 0x000fe2000f8e00ff */
[----:B-1----:R-:W-:Y:S02]  /*11c0*/  ISETP.NE.AND P1, PT, R3, 0x1, PT ;  /* 0x000000010300780c */ /* 0x002fe40003f25270 */
[----:B0-----:R-:W-:-:S11]  /*11d0*/  ISETP.GE.AND P2, PT, R7, 0x1, PT ;  /* 0x000000010700780c */ /* 0x001fd60003f46270 */
[----:B------:R-:W0:Y:S08]  /*11e0*/  @P1 LDC R3, c[0x0][0x44c] ;  /* 0x00011300ff031b82 */ /* 0x000e300000000800 */
[----:B------:R-:W1:Y:S01]  /*11f0*/  @P1 LDC R4, c[0x0][0x450] ;  /* 0x00011400ff041b82 */ /* 0x000e620000000800 */
[----:B0-----:R-:W-:-:S05]  /*1200*/  @P1 IMAD.HI.U32 R3, R3, UR4, RZ ;  /* 0x0000000403031c27 */ /* 0x001fca000f8e00ff */
[----:B-1----:R-:W-:-:S05]  /*1210*/  @P1 SHF.R.U32.HI R0, RZ, R4, R3 ;  /* 0x00000004ff001219 */ /* 0x002fca0000011603 */
        /* <DEDUP_REMOVED lines=13> */
.L_x_856:
[----:B------:R-:W-:-:S13]  /*12f0*/  ISETP.NE.AND P0, PT, R7, 0x1, PT ;  /* 0x000000010700780c */ /* 0x000fda0003f05270 */
[----:B------:R-:W0:Y:S02]  /*1300*/  @P0 LDC.64 R4, c[0x0][0x9e8] ;  /* 0x00027a00ff040b82 */ /* 0x000e240000000a00 */
[----:B0-----:R-:W-:-:S05]  /*1310*/  @P0 IMAD.HI.U32 R4, R3, R4, RZ ;  /* 0x0000000403040227 */ /* 0x001fca00078e00ff */
[----:B------:R-:W-:-:S07]  /*1320*/  @P0 SHF.R.U32.HI R3, RZ, R5, R4 ;  /* 0x00000005ff030219 */ /* 0x000fce0000011604 */
.L_x_857:
[----:B------:R-:W-:-:S05]  /*1330*/  IMAD R3, R3, R7, R7 ;  /* 0x0000000703037224 */ /* 0x000fca00078e0207 */
[----:B------:R-:W-:-:S07]  /*1340*/  VIMNMX R0, R0, R3, PT ;  /* 0x0000000300007248 */ /* 0x000fce0003fe0100 */
.L_x_855:
[----:B------:R-:W0:Y:S01]  /*1350*/  @P1 LDC R5, c[0x0][0x44c] ;  /* 0x00011300ff051b82 */ /* 0x000e220000000800 */
[----:B------:R-:W-:Y:S01]  /*1360*/  IMAD.U32 R4, RZ, RZ, UR42 ;  /* 0x0000002aff047e24 */ /* 0x000fe2000f8e00ff */
[----:B------:R-:W-:Y:S01]  /*1370*/  ULDC UR4, c[0x0][0x9dc] ;  /* 0x0002770000047ab9 */ /* 0x000fe20000000800 */
[----:B------:R-:W-:Y:S02]  /*1380*/  VIADD R3, R0, 0x9f ;  /* 0x0000009f00037836 */ /* 0x000fe40000000000 */
[C---:B------:R-:W-:Y:S02]  /*1390*/  IMAD.IADD R105, R17.reuse, 0x1, -R18 ;  /* 0x0000000111697824 */ /* 0x040fe400078e0a12 */
[----:B------:R-:W-:Y:S01]  /*13a0*/  VIADD R0, R17, 0x9f ;  /* 0x0000009f11007836 */ /* 0x000fe20000000000 */
        /* <DEDUP_REMOVED lines=23> */
.L_x_859:
[----:B------:R-:W-:-:S13]  /*1520*/  ISETP.NE.AND P0, PT, R7, 0x1, PT ;  /* 0x000000010700780c */ /* 0x000fda0003f05270 */
[----:B------:R-:W0:Y:S02]  /*1530*/  @P0 LDC.64 R4, c[0x0][0x9e8] ;  /* 0x00027a00ff040b82 */ /* 0x000e240000000a00 */
[----:B0-----:R-:W-:-:S05]  /*1540*/  @P0 IMAD.HI.U32 R0, R6, R4, RZ ;  /* 0x0000000406000227 */ /* 0x001fca00078e00ff */
[----:B------:R-:W-:-:S07]  /*1550*/  @P0 SHF.R.U32.HI R6, RZ, R5, R0 ;  /* 0x00000005ff060219 */ /* 0x000fce0000011600 */
.L_x_860:
[----:B------:R-:W-:-:S05]  /*1560*/  IMAD R6, R6, R7, RZ ;  /* 0x0000000706067224 */ /* 0x000fca00078e02ff */
[----:B------:R-:W-:-:S13]  /*1570*/  R2UR UR5, R6 ;  /* 0x00000000060572ca */ /* 0x000fda00000e0000 */
[----:B------:R-:W-:-:S04]  /*1580*/  UISETP.LT.AND UP0, UPT, UR4, UR5, UPT ;  /* 0x000000050400728c */ /* 0x000fc8000bf01270 */
[----:B------:R-:W-:-:S12]  /*1590*/  USEL UR4, UR4, UR5, !UP0 ;  /* 0x0000000504047287 */ /* 0x000fd8000c000000 */
.L_x_858:
        /* <DEDUP_REMOVED lines=9> */
[----:B------:R-:W-:-:S02]  /*1630*/  CS2R R14, SRZ ;  /* 0x00000000000e7805 */ /* 0x000fc4000001ff00 */
[----:B------:R-:W-:Y:S02]  /*1640*/  CS2R R46, SRZ ;  /* 0x00000000002e7805 */ /* 0x000fe4000001ff00 */
[----:B------:R-:W-:Y:S01]  /*1650*/  CS2R R20, SRZ ;  /* 0x0000000000147805 */ /* 0x000fe2000001ff00 */
[----:B------:R-:W-:Y:S01]  /*1660*/  UISETP.LT.AND UP0, UPT, URZ, UR4, UPT ;  /* 0x000000043f00728c */ /* 0x000fe2000bf01270 */
[----:B------:R-:W-:Y:S02]  /*1670*/  CS2R R44, SRZ ;  /* 0x00000000002c7805 */ /* 0x000fe4000001ff00 */
[----:B------:R-:W-:Y:S02]  /*1680*/  CS2R R24, SRZ ;  /* 0x0000000000187805 */ /* 0x000fe4000001ff00 */
[----:B------:R-:W-:Y:S01]  /*1690*/  CS2R R38, SRZ ;  /* 0x0000000000267805 */ /* 0x000fe2000001ff00 */
[----:B------:R-:W-:Y:S01]  /*16a0*/  USEL UR43, URZ, UR4, !UP0 ;  /* 0x000000043f2b7287 */ /* 0x000fe2000c000000 */
[----:B------:R-:W-:-:S02]  /*16b0*/  CS2R R26, SRZ ;  /* 0x00000000001a7805 */ /* 0x000fc4000001ff00 */
[----:B------:R-:W-:Y:S02]  /*16c0*/  CS2R R36, SRZ ;  /* 0x0000000000247805 */ /* 0x000fe4000001ff00 */
[----:B------:R-:W-:Y:S02]  /*16d0*/  CS2R R28, SRZ ;  /* 0x00000000001c7805 */ /* 0x000fe4000001ff00 */
[----:B------:R-:W-:Y:S02]  /*16e0*/  CS2R R30, SRZ ;  /* 0x00000000001e7805 */ /* 0x000fe4000001ff00 */
[----:B------:R-:W-:Y:S02]  /*16f0*/  CS2R R32, SRZ ;  /* 0x0000000000207805 */ /* 0x000fe4000001ff00 */
[----:B------:R-:W-:Y:S02]  /*1700*/  ISETP.GT.AND P1, PT, R104, UR43, PT ;  /* 0x0000002b68007c0c */ /* 0x000fe4000bf24270 */
[----:B------:R-:W-:-:S02]  /*1710*/  CS2R R56, SRZ ;  /* 0x0000000000387805 */ /* 0x000fc4000001ff00 */
[----:B------:R-:W-:-:S09]  /*1720*/  CS2R R58, SRZ ;  /* 0x00000000003a7805 */ /* 0x000fd2000001ff00 */
        /* <DEDUP_REMOVED lines=36> */
.L_x_862:
        /* <DEDUP_REMOVED lines=16> */
[----:B------:R-:W-:Y:S02]  /*1a70*/  @UP0 UIMAD.WIDE.U32 UR12, UR47, UR16, URZ ;  /* 0x000000102f0c02a5 */ /* 0x000fe4000f8e003f */
[----:B------:R-:W-:-:S02]  /*1a80*/  @UP0 UIMAD UR17, UR47, UR17, UR8 ;  /* 0x000000112f1102a4 */ /* 0x000fc4000f8e0208 */
[----:B------:R-:W-:Y:S02]  /*1a90*/  @UP0 USHF.R.S32.HI UR16, URZ, 0x1f, UR48 ;  /* 0x0000001f3f100899 */ /* 0x000fe40008011430 */
[----:B------:R-:W-:Y:S02]  /*1aa0*/  @UP1 USHF.R.S32.HI UR19, URZ, 0x1f, UR48 ;  /* 0x0000001f3f131899 */ /* 0x000fe40008011430 */
[----:B------:R-:W-:Y:S02]  /*1ab0*/  @UP1 UIMAD.WIDE.U32 UR8, UR47, UR14, URZ ;  /* 0x0000000e2f0812a5 */ /* 0x000fe4000f8e003f */
[----:B------:R-:W-:Y:S02]  /*1ac0*/  @UP1 UIMAD UR18, UR47, UR15, UR10 ;  /* 0x0000000f2f1212a4 */ /* 0x000fe4000f8e020a */
[----:B------:R-:W-:Y:S01]  /*1ad0*/  @UP0 UIADD3 UR13, UR13, UR17, URZ ;  /* 0x000000110d0d0290 */ /* 0x000fe2000fffe03f */
[----:B------:R-:W-:Y:S01]  /*1ae0*/  @UP0 ULDC.64 UR14, c[0x0][0x9b0] ;  /* 0x00026c00000e0ab9 */ /* 0x000fe20000000a00 */
[----:B------:R-:W-:Y:S01]  /*1af0*/  @UP1 ULDC.64 UR10, c[0x0][0x9c0] ;  /* 0x00027000000a1ab9 */ /* 0x000fe20000000a00 */
        /* <DEDUP_REMOVED lines=31> */
.L_x_1043:
[----:B------:R-:W-:Y:S05]  /*1cf0*/  @!P0 BRA `(.L_x_864) ;  /* 0x0000000000048947 */ /* 0x000fea0003800000 */
[----:B------:R-:W-:Y:S01]  /*1d00*/  BPT.TRAP 0x1 ;  /* 0x000000040000795c */ /* 0x000fe20000300000 */
.L_x_864:
[----:B------:R-:W-:Y:S02]  /*1d10*/  IMAD.U32 R106, RZ, RZ, UR39 ;  /* 0x00000027ff6a7e24 */ /* 0x000fe4000f8e00ff */
[----:B0-----:R-:W-:-:S03]  /*1d20*/  IMAD.U32 R3, RZ, RZ, UR37 ;  /* 0x00000025ff037e24 */ /* 0x001fc6000f8e00ff */
[----:B------:R-:W-:Y:S02]  /*1d30*/  LEA R106, R106, UR45, 0x3 ;  /* 0x0000002d6a6a7c11 */ /* 0x000fe4000f8e18ff */
[----:B------:R-:W-:-:S04]  /*1d40*/  SHF.L.U32 R3, R3, 0x1f, RZ ;  /* 0x0000001f03037819 */ /* 0x000fc800000006ff */
[----:B------:R0:W1:Y:S01]  /*1d50*/  SYNCS.PHASECHK.TRANS64.TRYWAIT P1, [R106+URZ+0x13230], R3 ;  /* 0x013230036a0075a7 */ /* 0x000062000802017f */
[----:B------:R-:W-:Y:S05]  /*1d60*/  @!P0 BRA `(.L_x_865) ;  /* 0x0000000000048947 */ /* 0x000fea0003800000 */
[----:B------:R-:W-:Y:S01]  /*1d70*/  BPT.TRAP 0x1 ;  /* 0x000000040000795c */ /* 0x000fe20000300000 */
.L_x_865:
[----:B-1----:R-:W-:Y:S05]  /*1d80*/  @P1 BRA `(.L_x_866) ;  /* 0x0000000000081947 */ /* 0x002fea0003800000 */
[----:B------:R-:W1:Y:S02]  /*1d90*/  SYNCS.PHASECHK.TRANS64.TRYWAIT P1, [R106+URZ+0x13230], R3 ;  /* 0x013230036a0075a7 */ /* 0x000e64000802017f */
[----:B-1----:R-:W-:Y:S05]  /*1da0*/  @!P1 BRA `(.L_x_867) ;  /* 0x0000018000389947 */ /* 0x002fea0003800000 */
.L_x_866:
        /* <DEDUP_REMOVED lines=175> */
[C---:B------:R-:W-:Y:S01]  /*28a0*/  FMUL.FTZ R24, R0.reuse, R31 ;  /* 0x0000001f00187220 */ /* 0x040fe20000410000 */
[----:B------:R-:W-:Y:S01]  /*28b0*/  IMAD.MOV.U32 R31, RZ, RZ, -0xa0 ;  /* 0xffffff60ff1f7424 */ /* 0x000fe200078e00ff */
[----:B------:R-:W-:Y:S01]  /*28c0*/  ULDC.64 UR6, c[0x0][0x9e0] ;  /* 0x0002780000067ab9 */ /* 0x000fe20000000a00 */
[C---:B------:R-:W-:Y:S01]  /*28d0*/  FMUL.FTZ R102, R0.reuse, R32 ;  /* 0x0000002000667220 */ /* 0x040fe20000410000 */
[----:B------:R-:W5:Y:S01]  /*28e0*/  SHFL.IDX PT, R34, R107, RZ, 0x1c1f ;  /* 0x001c1fff6b227589 */ /* 0x000f6200000e0000 */
[----:B------:R-:W-:Y:S01]  /*28f0*/  UISETP.GE.AND UP1, UPT, UR7, 0x1, UPT ;  /* 0x000000010700788c */ /* 0x000fe2000bf26270 */
        /* <DEDUP_REMOVED lines=13> */
[--C-:B------:R-:W-:Y:S01]  /*29d0*/  IMAD R30, R104, -0xa0, R17.reuse ;  /* 0xffffff60681e7824 */ /* 0x100fe200078e0211 */
[----:B------:R-:W0:Y:S01]  /*29e0*/  MUFU.TANH R78, R78 ;  /* 0x0000004e004e7308 */ /* 0x000e220000002400 */
[----:B------:R5:W-:Y:S01]  /*29f0*/  @!P3 SYNCS.ARRIVE.TRANS64.RED.A1T0 RZ, [R106+URZ], RZ ;  /* 0x000000ff6affb9a7 */ /* 0x000be2000810043f */
[----:B------:R-:W-:Y:S01]  /*2a00*/  IADD3 R33, -R18, R31, R17 ;  /* 0x0000001f12217210 */ /* 0x000fe20007ffe111 */
[----:B------:R-:W-:-:S02]  /*2a10*/  VIADD R30, R30, 0xa0 ;  /* 0x000000a01e1e7836 */ /* 0x000fc40000000000 */
[----:B------:R-:W-:Y:S02]  /*2a20*/  VIADD R114, R32, 0xffffffff ;  /* 0xffffffff20727836 */ /* 0x000fe40000000000 */
[----:B------:R-:W-:Y:S01]  /*2a30*/  IMAD R111, R19, -0x2, R30 ;  /* 0xfffffffe136f7824 */ /* 0x000fe200078e021e */
[----:B------:R-:W0:Y:S01]  /*2a40*/  MUFU.TANH R77, R77 ;  /* 0x0000004d004d7308 */ /* 0x000e220000002400 */
[C---:B------:R-:W-:Y:S02]  /*2a50*/  VIADD R112, R33.reuse, UR6 ;  /* 0x0000000621707c36 */ /* 0x040fe40008000000 */
[----:B------:R-:W-:Y:S02]  /*2a60*/  VIADD R113, R33, UR20 ;  /* 0x0000001421717c36 */ /* 0x000fe40008000000 */
[----:B------:R-:W-:Y:S01]  /*2a70*/  VIADD R115, R31, 0xffffffff ;  /* 0xffffffff1f737836 */ /* 0x000fe20000000000 */
[----:B-----5:R-:W-:Y:S01]  /*2a80*/  VIADDMNMX R106, R34, R112, R111, PT ;  /* 0x00000070226a7246 */ /* 0x020fe2000380016f */
[----:B------:R-:W-:Y:S01]  /*2a90*/  IMAD.IADD R109, R113, 0x1, R34 ;  /* 0x00000001716d7824 */ /* 0x000fe200078e0222 */
        /* <DEDUP_REMOVED lines=55> */
[----:B------:R-:W-:Y:S01]  /*2e10*/  IADD3 R30, -R18, R17, R34 ;  /* 0x00000011121e7210 */ /* 0x000fe20007ffe122 */
        /* <DEDUP_REMOVED lines=11> */
.L_x_870:
[----:B------:R-:W-:-:S06]  /*2ed0*/  UISETP.NE.AND UP2, UPT, UR7, 0x1, UPT ;  /* 0x000000010700788c */ /* 0x000fcc000bf45270 */
[----:B------:R-:W-:-:S05]  /*2ee0*/  PLOP3.LUT P1, PT, PT, PT, UP2, 0x80, 0x0 ;  /* 0x000000000000781c */ /* 0x000fca0003f2f028 */
[----:B------:R-:W-:-:S08]  /*2ef0*/  @UP2 ULDC.64 UR10, c[0x0][0x9e8] ;  /* 0x00027a00000a2ab9 */ /* 0x000fd00000000a00 */
[----:B------:R-:W-:-:S05]  /*2f00*/  @P1 IMAD.HI.U32 R31, R30, UR10, RZ ;  /* 0x0000000a1e1f1c27 */ /* 0x000fca000f8e00ff */
[----:B------:R-:W-:-:S07]  /*2f10*/  @P1 SHF.R.U32.HI R30, RZ, UR11, R31 ;  /* 0x0000000bff1e1c19 */ /* 0x000fce000801161f */
.L_x_871:
[----:B------:R-:W-:Y:S05]  /*2f20*/  BSYNC B0 ;  /* 0x0000000000007941 */ /* 0x000fea0003800000 */
.L_x_869:
[----:B------:R-:W-:-:S05]  /*2f30*/  IMAD R30, R30, UR7, R115 ;  /* 0x000000071e1e7c24 */ /* 0x000fca000f8e0273 */
[----:B------:R-:W-:Y:S02]  /*2f40*/  VIMNMX R109, R109, R30, !PT ;  /* 0x0000001e6d6d7248 */ /* 0x000fe40007fe0100 */
[----:B------:R-:W-:-:S07]  /*2f50*/  VIADDMNMX R106, R30, UR7, R106, PT ;  /* 0x000000071e6a7c46 */ /* 0x000fce000b80016a */
.L_x_868:
[C---:B------:R-:W-:Y:S02]  /*2f60*/  ISETP.GE.AND P5, PT, R114.reuse, 0x9, PT ;  /* 0x000000097200780c */ /* 0x040fe40003fa6270 */
[C---:B------:R-:W-:Y:S02]  /*2f70*/  ISETP.GE.AND P1, PT, R114.reuse, 0x2, PT ;  /* 0x000000027200780c */ /* 0x040fe40003f26270 */
[----:B------:R-:W-:Y:S02]  /*2f80*/  ISETP.GE.AND P4, PT, R114, 0xa, PT ;  /* 0x0000000a7200780c */ /* 0x000fe40003f86270 */
[----:B------:R-:W-:Y:S02]  /*2f90*/  ISETP.GT.AND P2, PT, R109, 0x1, !P1 ;  /* 0x000000016d00780c */ /* 0x000fe40004f44270 */
[----:B------:R-:W-:Y:S02]  /*2fa0*/  LOP3.LUT R16, R16, 0xfffffffd, RZ, 0xc0, !PT ;  /* 0xfffffffd10107812 */ /* 0x000fe400078ec0ff */
[----:B------:R-:W-:-:S02]  /*2fb0*/  ISETP.LT.OR P3, PT, R106, 0x2, P2 ;  /* 0x000000026a00780c */ /* 0x000fc40001761670 */
[C---:B------:R-:W-:Y:S02]  /*2fc0*/  ISETP.GT.AND P2, PT, R109.reuse, 0x8, !P5 ;  /* 0x000000086d00780c */ /* 0x040fe40006f44270 */
        /* <DEDUP_REMOVED lines=241> */
.L_x_874:
[----:B------:R-:W-:-:S06]  /*3ee0*/  UISETP.NE.AND UP2, UPT, UR7, 0x1, UPT ;  /* 0x000000010700788c */ /* 0x000fcc000bf45270 */
[----:B------:R-:W-:-:S05]  /*3ef0*/  PLOP3.LUT P6, PT, PT, PT, UP2, 0x80, 0x0 ;  /* 0x000000000000781c */ /* 0x000fca0003fcf028 */
[----:B------:R-:W-:-:S08]  /*3f00*/  @UP2 ULDC.64 UR10, c[0x0][0x9e8] ;  /* 0x00027a00000a2ab9 */ /* 0x000fd00000000a00 */
[----:B------:R-:W-:Y:S01]  /*3f10*/  @P6 IMAD.HI.U32 R86, R85, UR10, RZ ;  /* 0x0000000a55566c27 */ /* 0x000fe2000f8e00ff */
[----:B------:R-:W-:-:S13]  /*3f20*/  PLOP3.LUT P6, PT, PT, PT, UP2, 0x80, 0x0 ;  /* 0x000000000000781c */ /* 0x000fda0003fcf028 */
[----:B------:R-:W-:-:S07]  /*3f30*/  @P6 SHF.R.U32.HI R85, RZ, UR11, R86 ;  /* 0x0000000bff556c19 */ /* 0x000fce0008011656 */
.L_x_875:
[----:B------:R-:W-:Y:S05]  /*3f40*/  BSYNC B0 ;  /* 0x0000000000007941 */ /* 0x000fea0003800000 */
.L_x_873:
[----:B------:R-:W-:-:S05]  /*3f50*/  IMAD R85, R85, UR7, R115 ;  /* 0x0000000755557c24 */ /* 0x000fca000f8e0273 */
[----:B------:R-:W-:Y:S02]  /*3f60*/  VIMNMX R94, R94, R85, !PT ;  /* 0x000000555e5e7248 */ /* 0x000fe40007fe0100 */
[----:B------:R-:W-:-:S07]  /*3f70*/  VIADDMNMX R84, R85, UR7, R84, PT ;  /* 0x0000000755547c46 */ /* 0x000fce000b800154 */
.L_x_872:
        /* <DEDUP_REMOVED lines=15> */
[----:B------:R-:W-:Y:S02]  /*4070*/  LOP3.LUT P2, RZ, R16, 0x4000000, RZ, 0xc0, !PT ;  /* 0x0400000010ff7812 */ /* 0x000fe4000784c0ff */
[----:B------:R-:W-:Y:S02]  /*4080*/  ISETP.LT.OR P1, PT, R84, 0x9, P1 ;  /* 0x000000095400780c */ /* 0x000fe40000f21670 */
[C---:B------:R-:W-:Y:S02]  /*4090*/  LOP3.LUT P6, RZ, R16.reuse, 0x2000000, RZ, 0xc0, !PT ;  /* 0x0200000010ff7812 */ /* 0x040fe400078cc0ff */
[----:B------:R-:W-:Y:S02]  /*40a0*/  FSEL R7, R7, -INF , !P1 ;  /* 0xff80000007077808 */ /* 0x000fe40004800000 */
[----:B------:R-:W-:Y:S02]  /*40b0*/  LOP3.LUT P1, RZ, R16, 0x4, RZ, 0xc0, !PT ;  /* 0x0000000410ff7812 */ /* 0x000fe4000782c0ff */
[----:B------:R-:W-:-:S02]  /*40c0*/  FMNMX.FTZ R9, R87, R88, !PT ;  /* 0x0000005857097209 */ /* 0x000fc40007810000 */
[C---:B------:R-:W-:Y:S02]  /*40d0*/  ISETP.GT.AND P1, PT, R94.reuse, 0x9, !P1 ;  /* 0x000000095e00780c */ /* 0x040fe40004f24270 */
[----:B------:R-:W-:Y:S02]  /*40e0*/  ISETP.GT.AND P3, PT, R94, 0x90, !P3 ;  /* 0x000000905e00780c */ /* 0x000fe40005f64270 */
[----:B------:R-:W-:Y:S02]  /*40f0*/  ISETP.LT.OR P1, PT, R84, 0xa, P1 ;  /* 0x0000000a5400780c */ /* 0x000fe40000f21670 */
[----:B------:R-:W-:Y:S02]  /*4100*/  ISETP.GT.AND P4, PT, R94, 0x91, !P4 ;  /* 0x000000915e00780c */ /* 0x000fe40006784270 */
[----:B------:R-:W-:Y:S02]  /*4110*/  FSEL R8, R8, -INF , !P1 ;  /* 0xff80000008087808 */ /* 0x000fe40004800000 */
[----:B------:R-:W-:-:S02]  /*4120*/  LOP3.LUT P1, RZ, R2, 0x1, RZ, 0xc0, !PT ;  /* 0x0000000102ff7812 */ /* 0x000fc4000782c0ff */
[----:B------:R-:W-:Y:S02]  /*4130*/  ISETP.LT.OR P3, PT, R84, 0x91, P3 ;  /* 0x000000915400780c */ /* 0x000fe40001f61670 */
        /* <DEDUP_REMOVED lines=186> */
[----:B------:R-:W-:Y:S01]  /*4ce0*/  MUFU.EX2 R89, R89 ;  /* 0x0000005900597308 */ /* 0x000fe20000000800 */
[----:B------:R-:W-:Y:S01]  /*4cf0*/  ISETP.GT.AND P1, PT, R94, 0x89, !P2 ;  /* 0x000000895e00780c */ /* 0x000fe20005724270 */
[--C-:B------:R-:W-:Y:S01]  /*4d00*/  FFMA.FTZ R30, R30, UR21, -R98.reuse ;  /* 0x000000151e1e7c23 */ /* 0x100fe20008010862 */
[----:B------:R-:W-:Y:S01]  /*4d10*/  FMNMX.FTZ R9, R7, R92, !PT ;  /* 0x0000005c07097209 */ /* 0x000fe20007810000 */
[--C-:B------:R-:W-:Y:S01]  /*4d20*/  FFMA.FTZ R31, R31, UR21, -R98.reuse ;  /* 0x000000151f1f7c23 */ /* 0x100fe20008010862 */
[----:B------:R-:W-:Y:S01]  /*4d30*/  ISETP.LT.OR P1, PT, R84, 0x8a, P1 ;  /* 0x0000008a5400780c */ /* 0x000fe20000f21670 */
[--C-:B------:R-:W-:Y:S01]  /*4d40*/  FFMA.FTZ R32, R32, UR21, -R98.reuse ;  /* 0x0000001520207c23 */ /* 0x100fe20008010862 */
[----:B------:R-:W-:Y:S01]  /*4d50*/  FMNMX.FTZ R92, R8, R9, !PT ;  /* 0x00000009085c7209 */ /* 0x000fe20007810000 */
[----:B------:R-:W-:Y:S01]  /*4d60*/  MUFU.EX2 R4, R4 ;  /* 0x0000000400047308 */ /* 0x000fe20000000800 */
[----:B------:R-:W-:Y:S01]  /*4d70*/  FSEL R24, R24, -INF , !P1 ;  /* 0xff80000018187808 */ /* 0x000fe20004800000 */
[--C-:B------:R-:W-:Y:S01]  /*4d80*/  FFMA.FTZ R34, R34, UR21, -R98.reuse ;  /* 0x0000001522227c23 */ /* 0x100fe20008010862 */
[----:B------:R-:W-:Y:S01]  /*4d90*/  FMNMX.FTZ R9, R85, R92, !PT ;  /* 0x0000005c55097209 */ /* 0x000fe20007810000 */
[--C-:B------:R-:W-:Y:S01]  /*4da0*/  FFMA.FTZ R35, R35, UR21, -R98.reuse ;  /* 0x0000001523237c23 */ /* 0x100fe20008010862 */
[----:B------:R-:W-:Y:S01]  /*4db0*/  ISETP.GT.AND P2, PT, R94, 0x99, !P6 ;  /* 0x000000995e00780c */ /* 0x000fe20007744270 */
[--C-:B------:R-:W-:Y:S01]  /*4dc0*/  FFMA.FTZ R33, R33, UR21, -R98.reuse ;  /* 0x0000001521217c23 */ /* 0x100fe20008010862 */
[----:B------:R-:W-:Y:S01]  /*4dd0*/  FMNMX.FTZ R92, R86, R9, !PT ;  /* 0x00000009565c7209 */ /* 0x000fe20007810000 */
[----:B------:R-:W0:Y:S01]  /*4de0*/  MUFU.EX2 R87, R87 ;  /* 0x0000005700577308 */ /* 0x000e220000000800 */
[----:B------:R-:W-:Y:S01]  /*4df0*/  ISETP.LT.OR P2, PT, R84, 0x9a, P2 ;  /* 0x0000009a5400780c */ /* 0x000fe20001741670 */
[--C-:B------:R-:W-:Y:S01]  /*4e00*/  FFMA.FTZ R36, R36, UR21, -R98.reuse ;  /* 0x0000001524247c23 */ /* 0x100fe20008010862 */
[----:B------:R-:W-:Y:S01]  /*4e10*/  FMNMX.FTZ R9, R11, R92, !PT ;  /* 0x0000005c0b097209 */ /* 0x000fe20007810000 */
[--C-:B------:R-:W-:Y:S01]  /*4e20*/  FFMA.FTZ R37, R37, UR21, -R98.reuse ;  /* 0x0000001525257c23 */ /* 0x100fe20008010862 */
[----:B------:R-:W-:Y:S01]  /*4e30*/  FSEL R27, R27, -INF , !P2 ;  /* 0xff8000001b1b7808 */ /* 0x000fe20005000000 */
[--C-:B------:R-:W-:Y:S01]  /*4e40*/  FFMA.FTZ R38, R38, UR21, -R98.reuse ;  /* 0x0000001526267c23 */ /* 0x100fe20008010862 */
[----:B------:R-:W-:Y:S01]  /*4e50*/  FMNMX.FTZ R92, R12, R9, !PT ;  /* 0x000000090c5c7209 */ /* 0x000fe20007810000 */
[----:B------:R-:W1:Y:S01]  /*4e60*/  MUFU.EX2 R88, R88 ;  /* 0x0000005800587308 */ /* 0x000e620000000800 */
        /* <DEDUP_REMOVED lines=8> */
[----:B0-----:R-:W-:-:S01]  /*4ef0*/  FADD.FTZ R95, R4, R87 ;  /* 0x00000057045f7221 */ /* 0x001fc20000010000 */
[----:B------:R-:W-:Y:S01]  /*4f00*/  FFMA.FTZ R81, R81, UR21, -R98 ;  /* 0x0000001551517c23 */ /* 0x000fe20008010862 */
[----:B------:R-:W-:-:S04]  /*4f10*/  FMNMX.FTZ R9, R15, R92, !PT ;  /* 0x0000005c0f097209 */ /* 0x000fc80007810000 */
[----:B------:R-:W-:Y:S01]  /*4f20*/  FMNMX.FTZ R92, R20, R9, !PT ;  /* 0x00000009145c7209 */ /* 0x000fe20007810000 */
[----:B------:R-:W-:Y:S01]  /*4f30*/  MUFU.EX2 R91, R91 ;  /* 0x0000005b005b7308 */ /* 0x000fe20000000800 */
[----:B-1----:R-:W-:Y:S02]  /*4f40*/  F2FP.SATFINITE.E4M3.F32.PACK_AB_MERGE_C R152, R89, R88, RZ ;  /* 0x000000585998723e */ /* 0x002fe400048070ff */
[----:B------:R-:W-:Y:S02]  /*4f50*/  FMNMX.FTZ R9, R21, R92, !PT ;  /* 0x0000005c15097209 */ /* 0x000fe40007810000 */
[----:B------:R-:W-:Y:S02]  /*4f60*/  F2FP.SATFINITE.E4M3.F32.PACK_AB_MERGE_C R152, R87, R4, R152 ;  /* 0x000000045798723e */ /* 0x000fe40004807098 */
        /* <DEDUP_REMOVED lines=10> */
[----:B------:R-:W-:-:S01]  /*5010*/  FFMA.FTZ R50, R51, UR21, -R98 ;  /* 0x0000001533327c23 */ /* 0x000fc20008010862 */
[--C-:B------:R-:W-:Y:S01]  /*5020*/  FFMA.FTZ R51, R53, UR21, -R98.reuse ;  /* 0x0000001535337c23 */ /* 0x100fe20008010862 */
[----:B------:R-:W-:-:S01]  /*5030*/  FFMA.FTZ R53, R54, UR21, -R98 ;  /* 0x0000001536357c23 */ /* 0x000fc20008010862 */
[----:B------:R-:W-:Y:S01]  /*5040*/  FMNMX.FTZ R92, R60, R9, !PT ;  /* 0x000000093c5c7209 */ /* 0x000fe20007810000 */
[----:B------:R-:W-:Y:S01]  /*5050*/  MUFU.EX2 R34, R34 ;  /* 0x0000002200227308 */ /* 0x000fe20000000800 */
[----:B0-----:R-:W-:Y:S02]  /*5060*/  F2FP.SATFINITE.E4M3.F32.PACK_AB_MERGE_C R154, R31, R30, RZ ;  /* 0x0000001e1f9a723e */ /* 0x001fe400048070ff */
[----:B------:R-:W-:Y:S02]  /*5070*/  FMNMX.FTZ R9, R61, R92, !PT ;  /* 0x0000005c3d097209 */ /* 0x000fe40007810000 */
[----:B------:R-:W-:-:S02]  /*5080*/  F2FP.SATFINITE.E4M3.F32.PACK_AB_MERGE_C R154, R91, R90, R154 ;  /* 0x0000005a5b9a723e */ /* 0x000fc4000480709a */
[----:B------:R-:W-:Y:S01]  /*5090*/  FMNMX.FTZ R92, R62, R9, !PT ;  /* 0x000000093e5c7209 */ /* 0x000fe20007810000 */
[----:B------:R-:W0:Y:S03]  /*50a0*/  MUFU.EX2 R35, R35 ;  /* 0x0000002300237308 */ /* 0x000e260000000800 */
[----:B------:R-:W-:-:S04]  /*50b0*/  FMNMX.FTZ R9, R63, R92, !PT ;  /* 0x0000005c3f097209 */ /* 0x000fc80007810000 */
[----:B------:R-:W-:Y:S01]  /*50c0*/  FMNMX.FTZ R92, R40, R9, !PT ;  /* 0x00000009285c7209 */ /* 0x000fe20007810000 */
[----:B------:R-:W1:Y:S03]  /*50d0*/  MUFU.EX2 R33, R33 ;  /* 0x0000002100217308 */ /* 0x000e660000000800 */
[----:B------:R-:W-:-:S04]  /*50e0*/  FMNMX.FTZ R9, R41, R92, !PT ;  /* 0x0000005c29097209 */ /* 0x000fc80007810000 */
[----:B------:R-:W-:Y:S01]  /*50f0*/  FMNMX.FTZ R54, R42, R9, !PT ;  /* 0x000000092a367209 */ /* 0x000fe20007810000 */
[----:B------:R-:W-:Y:S01]  /*5100*/  MUFU.EX2 R36, R36 ;  /* 0x0000002400247308 */ /* 0x000fe20000000800 */
[----:B0-----:R-:W-:Y:S02]  /*5110*/  F2FP.SATFINITE.E4M3.F32.PACK_AB_MERGE_C R148, R35, R34, RZ ;  /* 0x000000222394723e */ /* 0x001fe400048070ff */
[----:B------:R-:W-:Y:S01]  /*5120*/  FMNMX.FTZ R9, R43, R54, !PT ;  /* 0x000000362b097209 */ /* 0x000fe20007810000 */
[----:B------:R-:W-:-:S01]  /*5130*/  FFMA.FTZ R54, R55, UR21, -R98 ;  /* 0x0000001537367c23 */ /* 0x000fc20008010862 */
[----:B------:R-:W-:Y:S02]  /*5140*/  FFMA.FTZ R55, R64, UR21, -R98 ;  /* 0x0000001540377c23 */ /* 0x000fe40008010862 */
[----:B------:R-:W-:Y:S01]  /*5150*/  FMNMX.FTZ R92, R44, R9, !PT ;  /* 0x000000092c5c7209 */ /* 0x000fe20007810000 */
[----:B------:R-:W-:Y:S01]  /*5160*/  MUFU.EX2 R37, R37 ;  /* 0x0000002500257308 */ /* 0x000fe20000000800 */
[----:B-1----:R-:W-:-:S02]  /*5170*/  F2FP.SATFINITE.E4M3.F32.PACK_AB_MERGE_C R148, R33, R32, R148 ;  /* 0x000000202194723e */ /* 0x002fc40004807094 */
[----:B------:R-:W-:-:S04]  /*5180*/  FMNMX.FTZ R9, R45, R92, !PT ;  /* 0x0000005c2d097209 */ /* 0x000fc80007810000 */
[----:B------:R-:W-:Y:S01]  /*5190*/  FMNMX.FTZ R64, R46, R9, !PT ;  /* 0x000000092e407209 */ /* 0x000fe20007810000 */
[----:B------:R-:W-:Y:S03]  /*51a0*/  MUFU.EX2 R38, R38 ;  /* 0x0000002600267308 */ /* 0x000fe60000000800 */
[----:B------:R-:W-:Y:S01]  /*51b0*/  FMNMX.FTZ R9, R47, R64, !PT ;  /* 0x000000402f097209 */ /* 0x000fe20007810000 */
[--C-:B------:R-:W-:Y:S01]  /*51c0*/  FFMA.FTZ R64, R65, UR21, -R98.reuse ;  /* 0x0000001541407c23 */ /* 0x100fe20008010862 */
[----:B------:R-:W-:-:S02]  /*51d0*/  FFMA.FTZ R65, R66, UR21, -R98 ;  /* 0x0000001542417c23 */ /* 0x000fc40008010862 */
[----:B------:R-:W-:Y:S01]  /*51e0*/  FMNMX.FTZ R92, R48, R9, !PT ;  /* 0x00000009305c7209 */ /* 0x000fe20007810000 */
[----:B------:R-:W0:Y:S03]  /*51f0*/  MUFU.EX2 R93, R93 ;  /* 0x0000005d005d7308 */ /* 0x000e260000000800 */
[----:B------:R-:W-:-:S04]  /*5200*/  FMNMX.FTZ R92, R49, R92, !PT ;  /* 0x0000005c315c7209 */ /* 0x000fc80007810000 */
[----:B------:R-:W-:Y:S01]  /*5210*/  FMNMX.FTZ R9, R29, R92, !PT ;  /* 0x0000005c1d097209 */ /* 0x000fe20007810000 */
[----:B------:R-:W-:-:S01]  /*5220*/  FFMA.FTZ R92, R67, UR21, -R98 ;  /* 0x00000015435c7c23 */ /* 0x000fc20008010862 */
[----:B------:R-:W-:Y:S01]  /*5230*/  FFMA.FTZ R67, R68, UR21, -R98 ;  /* 0x0000001544437c23 */ /* 0x000fe20008010862 */
[----:B------:R-:W-:Y:S01]  /*5240*/  MUFU.EX2 R39, R39 ;  /* 0x0000002700277308 */ /* 0x000fe20000000800 */
[----:B------:R-:W-:-:S04]  /*5250*/  FMNMX.FTZ R66, R24, R9, !PT ;  /* 0x0000000918427209 */ /* 0x000fc80007810000 */
[----:B------:R-:W-:Y:S02]  /*5260*/  FMNMX.FTZ R9, R25, R66, !PT ;  /* 0x0000004219097209 */ /* 0x000fe40007810000 */
[----:B0-----:R-:W-:Y:S01]  /*5270*/  F2FP.SATFINITE.E4M3.F32.PACK_AB_MERGE_C R150, R93, R38, RZ ;  /* 0x000000265d96723e */ /* 0x001fe200048070ff */
[----:B------:R-:W-:Y:S01]  /*5280*/  MUFU.EX2 R66, R92 ;  /* 0x0000005c00427308 */ /* 0x000fe20000000800 */
[----:B------:R-:W-:Y:S02]  /*5290*/  FMNMX.FTZ R9, R26, R9, !PT ;  /* 0x000000091a097209 */ /* 0x000fe40007810000 */
[----:B------:R-:W-:Y:S02]  /*52a0*/  F2FP.SATFINITE.E4M3.F32.PACK_AB_MERGE_C R150, R37, R36, R150 ;  /* 0x000000242596723e */ /* 0x000fe40004807096 */
[----:B------:R-:W-:-:S03]  /*52b0*/  FMNMX.FTZ R68, R28, R9, !PT ;  /* 0x000000091c447209 */ /* 0x000fc60007810000 */
[----:B------:R-:W-:Y:S01]  /*52c0*/  MUFU.EX2 R50, R50 ;  /* 0x0000003200327308 */ /* 0x000fe20000000800 */
[----:B------:R-:W-:Y:S01]  /*52d0*/  FMNMX.FTZ R9, R27, R68, !PT ;  /* 0x000000441b097209 */ /* 0x000fe20007810000 */
[--C-:B------:R-:W-:Y:S01]  /*52e0*/  FFMA.FTZ R68, R69, UR21, -R98.reuse ;  /* 0x0000001545447c23 */ /* 0x100fe20008010862 */
[----:B------:R-:W-:-:S01]  /*52f0*/  FFMA.FTZ R69, R70, UR21, -R98 ;  /* 0x0000001546457c23 */ /* 0x000fc20008010862 */
[--C-:B------:R-:W-:Y:S01]  /*5300*/  FFMA.FTZ R70, R71, UR21, -R98.reuse ;  /* 0x0000001547467c23 */ /* 0x100fe20008010862 */
[----:B------:R-:W-:-:S01]  /*5310*/  FFMA.FTZ R71, R75, UR21, -R98 ;  /* 0x000000154b477c23 */ /* 0x000fc20008010862 */
[----:B------:R-:W0:Y:S01]  /*5320*/  SHFL.BFLY PT, R84, R9, 0x2, 0x1f ;  /* 0x0c401f0009547f89 */ /* 0x000e2200000e0000 */
[----:B------:R-:W-:-:S01]  /*5330*/  FFMA.FTZ R75, R77, UR21, -R98 ;  /* 0x000000154d4b7c23 */ /* 0x000fc20008010862 */
[--C-:B------:R-:W-:Y:S01]  /*5340*/  FFMA.FTZ R77, R80, UR21, -R98.reuse ;  /* 0x00000015504d7c23 */ /* 0x100fe20008010862 */
[----:B------:R-:W-:-:S01]  /*5350*/  FFMA.FTZ R80, R83, UR21, -R98 ;  /* 0x0000001553507c23 */ /* 0x000fc20008010862 */
[----:B------:R-:W-:Y:S08]  /*5360*/  MUFU.EX2 R52, R52 ;  /* 0x0000003400347308 */ /* 0x000ff00000000800 */
[----:B------:R-:W1:Y:S08]  /*5370*/  MUFU.EX2 R51, R51 ;  /* 0x0000003300337308 */ /* 0x000e700000000800 */
[----:B------:R-:W-:Y:S01]  /*5380*/  MUFU.EX2 R67, R67 ;  /* 0x0000004300437308 */ /* 0x000fe20000000800 */
[----:B0-----:R-:W-:-:S07]  /*5390*/  FMNMX.FTZ R84, R9, R84, !PT ;  /* 0x0000005409547209 */ /* 0x001fce0007810000 */
[----:B------:R-:W-:Y:S01]  /*53a0*/  MUFU.EX2 R68, R68 ;  /* 0x0000004400447308 */ /* 0x000fe20000000800 */
[----:B------:R-:W0:Y:S01]  /*53b0*/  SHFL.BFLY PT, R9, R84, 0x1, 0x1f ;  /* 0x0c201f0054097f89 */ /* 0x000e2200000e0000 */
[----:B-1----:R-:W-:-:S04]  /*53c0*/  F2FP.SATFINITE.E4M3.F32.PACK_AB_MERGE_C R144, R51, R52, RZ ;  /* 0x000000343390723e */ /* 0x002fc800048070ff */
[----:B------:R-:W-:Y:S02]  /*53d0*/  F2FP.SATFINITE.E4M3.F32.PACK_AB_MERGE_C R144, R50, R39, R144 ;  /* 0x000000273290723e */ /* 0x000fe40004807090 */
[----:B------:R-:W-:Y:S08]  /*53e0*/  MUFU.EX2 R55, R55 ;  /* 0x0000003700377308 */ /* 0x000ff00000000800 */
[----:B------:R-:W1:Y:S08]  /*53f0*/  MUFU.EX2 R64, R64 ;  /* 0x0000004000407308 */ /* 0x000e700000000800 */
[----:B------:R-:W-:Y:S01]  /*5400*/  MUFU.EX2 R53, R53 ;  /* 0x0000003500357308 */ /* 0x000fe20000000800 */
[----:B0-----:R-:W-:Y:S01]  /*5410*/  FMNMX.FTZ R9, R84, R9, !PT ;  /* 0x0000000954097209 */ /* 0x001fe20007810000 */
[----:B------:R-:W-:-:S03]  /*5420*/  IMAD.U32 R84, RZ, RZ, UR21 ;  /* 0x00000015ff547e24 */ /* 0x000fc6000f8e00ff */
[C---:B------:R-:W-:Y:S01]  /*5430*/  FSETP.NEU.FTZ.AND P1, PT, R9.reuse, -INF , PT ;  /* 0xff8000000900780b */ /* 0x040fe20003f3d000 */
[----:B------:R-:W-:-:S01]  /*5440*/  FFMA.FTZ R83, R9, R84, -8 ;  /* 0xc100000009537423 */ /* 0x000fc20000010054 */
[----:B------:R-:W-:Y:S01]  /*5450*/  FFMA.FTZ R84, R3, UR21, -R98 ;  /* 0x0000001503547c23 */ /* 0x000fe20008010862 */
[----:B------:R-:W-:Y:S01]  /*5460*/  MUFU.EX2 R65, R65 ;  /* 0x0000004100417308 */ /* 0x000fe20000000800 */
[----:B-1----:R-:W-:Y:S02]  /*5470*/  F2FP.SATFINITE.E4M3.F32.PACK_AB_MERGE_C R146, R64, R55, RZ ;  /* 0x000000374092723e */ /* 0x002fe400048070ff */
[----:B------:R-:W-:Y:S02]  /*5480*/  FSEL R3, R83, RZ, P1 ;  /* 0x000000ff53037208 */ /* 0x000fe40000800000 */
[----:B------:R-:W-:-:S03]  /*5490*/  PLOP3.LUT P1, PT, PT, PT, UP1, 0x40, 0x0 ;  /* 0x000000000000781c */ /* 0x000fc60003f2e818 */
        /* <DEDUP_REMOVED lines=12> */
[----:B------:R-:W-:Y:S01]  /*5560*/  FADD.FTZ R74, R88, R95 ;  /* 0x0000005f584a7221 */ /* 0x000fe20000010000 */
        /* <DEDUP_REMOVED lines=35> */
[----:B------:R-:W-:Y:S01]  /*57a0*/  FFMA.FTZ R29, R29, UR21, -R3 ;  /* 0x000000151d1d7c23 */ /* 0x000fe20008010803 */
[----:B------:R-:W-:-:S01]  /*57b0*/  FADD.FTZ R88, R34, R95 ;  /* 0x0000005f22587221 */ /* 0x000fc20000010000 */
[--C-:B------:R-:W-:Y:S01]  /*57c0*/  FFMA.FTZ R24, R24, UR21, -R3.reuse ;  /* 0x0000001518187c23 */ /* 0x100fe20008010803 */
[----:B------:R-:W-:-:S01]  /*57d0*/  FFMA.FTZ R25, R25, UR21, -R3 ;  /* 0x0000001519197c23 */ /* 0x000fc20008010803 */
[--C-:B------:R-:W-:Y:S01]  /*57e0*/  FFMA.FTZ R26, R26, UR21, -R3.reuse ;  /* 0x000000151a1a7c23 */ /* 0x100fe20008010803 */
[----:B------:R-:W-:-:S01]  /*57f0*/  FFMA.FTZ R28, R28, UR21, -R3 ;  /* 0x000000151c1c7c23 */ /* 0x000fc20008010803 */
        /* <DEDUP_REMOVED lines=157> */
.L_x_877:
[----:B------:R-:W-:-:S11]  /*61d0*/  UISETP.NE.AND UP2, UPT, UR7, 0x1, UPT ;  /* 0x000000010700788c */ /* 0x000fd6000bf45270 */
[----:B------:R-:W-:Y:S02]  /*61e0*/  @UP2 ULDC.64 UR14, c[0x0][0x9e8] ;  /* 0x00027a00000e2ab9 */ /* 0x000fe40000000a00 */
[----:B------:R-:W-:-:S04]  /*61f0*/  UIMAD.WIDE.U32 UR10, UR12, UR14, URZ ;  /* 0x0000000e0c0a72a5 */ /* 0x000fc8000f8e003f */
[----:B------:R-:W-:-:S12]  /*6200*/  @UP2 USHF.R.U32.HI UR12, URZ, UR15, UR11 ;  /* 0x0000000f3f0c2299 */ /* 0x000fd8000801160b */
.L_x_878:
[----:B------:R-:W-:-:S04]  /*6210*/  UIMAD UR7, UR12, UR7, UR7 ;  /* 0x000000070c0772a4 */ /* 0x000fc8000f8e0207 */
[----:B------:R-:W-:-:S04]  /*6220*/  UISETP.LT.AND UP2, UPT, UR6, UR7, UPT ;  /* 0x000000070600728c */ /* 0x000fc8000bf41270 */
[----:B------:R-:W-:-:S12]  /*6230*/  USEL UR6, UR6, UR7, UP2 ;  /* 0x0000000706067287 */ /* 0x000fd80009000000 */
.L_x_876:
        /* <DEDUP_REMOVED lines=27> */
.L_x_897:
[----:B------:R-:W-:-:S04]  /*63f0*/  UIADD3 UR26, UR39, 0x1, URZ ;  /* 0x00000001271a7890 */ /* 0x000fc8000fffe03f */
[----:B------:R-:W-:-:S04]  /*6400*/  UISETP.NE.AND UP2, UPT, UR26, 0x2, UPT ;  /* 0x000000021a00788c */ /* 0x000fc8000bf45270 */
[----:B------:R-:W-:Y:S02]  /*6410*/  USEL UR25, URZ, 0x1, UP2 ;  /* 0x000000013f197887 */ /* 0x000fe40009000000 */
[----:B------:R-:W-:Y:S02]  /*6420*/  USEL UR26, UR26, URZ, UP2 ;  /* 0x0000003f1a1a7287 */ /* 0x000fe40009000000 */
[----:B------:R-:W-:Y:S01]  /*6430*/  ULOP3.LUT UR25, UR37, UR25, URZ, 0x3c, !UPT ;  /* 0x0000001925197292 */ /* 0x000fe2000f8e3c3f */
[----:B------:R-:W-:Y:S11]  /*6440*/  @!P0 BRA `(.L_x_880) ;  /* 0x0000000000048947 */ /* 0x000ff60003800000 */
[----:B------:R-:W-:Y:S01]  /*6450*/  BPT.TRAP 0x1 ;  /* 0x000000040000795c */ /* 0x000fe20000300000 */
.L_x_880:
[----:B------:R-:W-:Y:S01]  /*6460*/  ULEA UR24, UR26, UR45, 0x3 ;  /* 0x0000002d1a187291 */ /* 0x000fe2000f8e183f */
[----:B------:R-:W-:-:S05]  /*6470*/  IMAD.U32 R7, RZ, RZ, UR25 ;  /* 0x00000019ff077e24 */ /* 0x000fca000f8e00ff */
[----:B------:R-:W-:-:S04]  /*6480*/  SHF.L.U32 R7, R7, 0x1f, RZ ;  /* 0x0000001f07077819 */ /* 0x000fc800000006ff */
[----:B------:R0:W1:Y:S01]  /*6490*/  SYNCS.PHASECHK.TRANS64.TRYWAIT P1, [UR24+0x13230], R7 ;  /* 0x01323007ff0075a7 */ /* 0x0000620008020158 */
[----:B------:R-:W-:Y:S05]  /*64a0*/  @!P0 BRA `(.L_x_881) ;  /* 0x0000000000048947 */ /* 0x000fea0003800000 */
[----:B------:R-:W-:Y:S01]  /*64b0*/  BPT.TRAP 0x1 ;  /* 0x000000040000795c */ /* 0x000fe20000300000 */
.L_x_881:
[----:B-1----:R-:W-:Y:S05]  /*64c0*/  @P1 BRA `(.L_x_882) ;  /* 0x0000000000081947 */ /* 0x002fea0003800000 */
[----:B------:R-:W1:Y:S02]  /*64d0*/  SYNCS.PHASECHK.TRANS64.TRYWAIT P1, [UR24+0x13230], R7 ;  /* 0x01323007ff0075a7 */ /* 0x000e640008020158 */
[----:B-1----:R-:W-:Y:S05]  /*64e0*/  @!P1 BRA `(.L_x_883) ;  /* 0x00000138007c9947 */ /* 0x002fea0003800000 */
.L_x_882:
        /* <DEDUP_REMOVED lines=64> */
.L_x_884:
[----:B------:R-:W-:Y:S01]  /*68f0*/  ULEA UR11, UR39, UR45, 0x3 ;  /* 0x0000002d270b7291 */ /* 0x000fe2000f8e183f */
[----:B01----:R-:W-:-:S05]  /*6900*/  IMAD.U32 R7, RZ, RZ, UR37 ;  /* 0x00000025ff077e24 */ /* 0x003fca000f8e00ff */
[----:B------:R-:W-:-:S04]  /*6910*/  SHF.L.U32 R7, R7, 0x1f, RZ ;  /* 0x0000001f07077819 */ /* 0x000fc800000006ff */
[----:B------:R0:W1:Y:S01]  /*6920*/  SYNCS.PHASECHK.TRANS64.TRYWAIT P1, [UR11+0x13250], R7 ;  /* 0x01325007ff0075a7 */ /* 0x000062000802014b */
[----:B------:R-:W-:Y:S05]  /*6930*/  @!P0 BRA `(.L_x_885) ;  /* 0x0000000000048947 */ /* 0x000fea0003800000 */
[----:B------:R-:W-:Y:S01]  /*6940*/  BPT.TRAP 0x1 ;  /* 0x000000040000795c */ /* 0x000fe20000300000 */
.L_x_885:
[----:B-1----:R-:W-:Y:S05]  /*6950*/  @P1 BRA `(.L_x_886) ;  /* 0x0000000000081947 */ /* 0x002fea0003800000 */
[----:B------:R-:W1:Y:S02]  /*6960*/  SYNCS.PHASECHK.TRANS64.TRYWAIT P1, [UR11+0x13250], R7 ;  /* 0x01325007ff0075a7 */ /* 0x000e64000802014b */
[----:B-1----:R-:W-:Y:S05]  /*6970*/  @!P1 BRA `(.L_x_887) ;  /* 0x0000013400709947 */ /* 0x002fea0003800000 */
.L_x_886:
[----:B------:R-:W-:Y:S01]  /*6980*/  UIADD3 UR6, UR45, 0x1000, URZ ;  /* 0x000010002d067890 */ /* 0x000fe2000fffe03f */
[----:B------:R-:W-:Y:S01]  /*6990*/  WARPGROUP.ARRIVE ;  /* 0x00000000000079c5 */ /* 0x000fe20000000000 */
[----:B------:R-:W-:Y:S01]  /*69a0*/  UMOV UR7, 0xc0000010 ;  /* 0xc000001000077882 */ /* 0x000fe20000000000 */
[----:B------:R-:W-:Y:S01]  /*69b0*/  PLOP3.LUT P1, PT, PT, PT, UP0, 0x80, 0x0 ;  /* 0x000000000000781c */ /* 0x000fe20003f2f008 */
[----:B------:R-:W-:Y:S01]  /*69c0*/  USHF.R.U32.HI UR6, URZ, 0x4, UR6 ;  /* 0x000000043f067899 */ /* 0x000fe20008011606 */
[----:B------:R-:W-:Y:S01]  /*69d0*/  PLOP3.LUT P2, PT, PT, PT, UP0, 0x80, 0x0 ;  /* 0x000000000000781c */ /* 0x000fe20003f4f008 */
[C---:B------:R-:W-:Y:S01]  /*69e0*/  FMUL.FTZ R12, R0.reuse, R123 ;  /* 0x0000007b000c7220 */ /* 0x040fe20000410000 */
[C---:B------:R-:W-:Y:S01]  /*69f0*/  FMUL.FTZ R21, R0.reuse, R128 ;  /* 0x0000008000157220 */ /* 0x040fe20000410000 */
[----:B------:R-:W-:Y:S01]  /*6a00*/  ULOP3.LUT UR6, UR6, 0x3fff, URZ, 0xc0, !UPT ;  /* 0x00003fff06067892 */ /* 0x000fe2000f8ec03f */
[C---:B------:R-:W-:Y:S01]  /*6a10*/  FMUL.FTZ R123, R0.reuse, R132 ;  /* 0x00000084007b7220 */ /* 0x040fe20000410000 */
[----:B------:R-:W-:Y:S01]  /*6a20*/  FMUL.FTZ R128, R0, R81 ;  /* 0x0000005100807220 */ /* 0x000fe20000410000 */
[----:B------:R-:W-:Y:S01]  /*6a30*/  VIADD R132, R22, UR42 ;  /* 0x0000002a16847c36 */ /* 0x000fe20008000000 */
[----:B------:R-:W-:Y:S01]  /*6a40*/  ULOP3.LUT UR6, UR6, 0x10000, URZ, 0xfc, !UPT ;  /* 0x0001000006067892 */ /* 0x000fe2000f8efc3f */
[C---:B------:R-:W-:Y:S01]  /*6a50*/  FMUL.FTZ R81, R0.reuse, R83 ;  /* 0x0000005300517220 */ /* 0x040fe20000410000 */
[C---:B------:R-:W-:Y:S01]  /*6a60*/  FMUL.FTZ R83, R0.reuse, R86 ;  /* 0x0000005600537220 */ /* 0x040fe20000410000 */
[C---:B------:R-:W-:Y:S01]  /*6a70*/  FMUL.FTZ R86, R0.reuse, R56 ;  /* 0x0000003800567220 */ /* 0x040fe20000410000 */
[----:B------:R-:W-:Y:S01]  /*6a80*/  UIMAD UR10, UR39, 0x280, UR6 ;  /* 0x00000280270a78a4 */ /* 0x000fe2000f8e0206 */
[C---:B------:R-:W-:Y:S01]  /*6a90*/  FMUL.FTZ R13, R0.reuse, R124 ;  /* 0x0000007c000d7220 */ /* 0x040fe20000410000 */
[C---:B-1----:R-:W-:Y:S01]  /*6aa0*/  FMUL.FTZ R8, R0.reuse, R121 ;  /* 0x0000007900087220 */ /* 0x042fe20000410000 */
[C---:B------:R-:W-:Y:S01]  /*6ab0*/  FMUL.FTZ R124, R0.reuse, R133 ;  /* 0x00000085007c7220 */ /* 0x040fe20000410000 */
[----:B------:R-:W-:Y:S01]  /*6ac0*/  LOP3.LUT P3, RZ, R23, 0x7f, RZ, 0xc0, !PT ;  /* 0x0000007f17ff7812 */ /* 0x000fe2000786c0ff */
[C---:B------:R-:W-:Y:S01]  /*6ad0*/  FMUL.FTZ R121, R0.reuse, R130 ;  /* 0x0000008200797220 */ /* 0x040fe20000410000 */
[C---:B------:R-:W-:Y:S01]  /*6ae0*/  FMUL.FTZ R133, R0.reuse, R69 ;  /* 0x0000004500857220 */ /* 0x040fe20000410000 */
[----:B------:R-:W-:Y:S01]  /*6af0*/  UMOV UR6, UR10 ;  /* 0x0000000a00067c82 */ /* 0x000fe20008000000 */
[C---:B0-----:R-:W-:Y:S01]  /*6b00*/  FMUL.FTZ R7, R0.reuse, R120 ;  /* 0x0000007800077220 */ /* 0x041fe20000410000 */
[----:B------:R-:W-:Y:S01]  /*6b10*/  QGMMA.64x64x32.F32.E4M3.E4M3 R24, R152, gdesc[UR4], R24, gsb0 ;  /* 0x00e0000498187df3 */ /* 0x000fe20008000818 */
[----:B------:R-:W-:Y:S01]  /*6b20*/  UIADD3 UR6, UR10, 0x80, URZ ;  /* 0x000000800a067890 */ /* 0x000fe2000fffe03f */
[C---:B------:R-:W-:Y:S01]  /*6b30*/  FMUL.FTZ R20, R0.reuse, R127 ;  /* 0x0000007f00147220 */ /* 0x040fe20000410000 */
[----:B------:R-:W-:Y:S01]  /*6b40*/  UMOV UR7, 0xc0000010 ;  /* 0xc000001000077882 */ /* 0x000fe20000000000 */
        /* <DEDUP_REMOVED lines=18> */
[----:B------:R-:W-:-:S02]  /*6c70*/  VIADD R70, R69, 0x1 ;  /* 0x0000000145467836 */ /* 0x000fc40000000000 */
        /* <DEDUP_REMOVED lines=50> */
[----:B------:R-:W0:Y:S03]  /*6fa0*/  MUFU.TANH R7, R7 ;  /* 0x0000000700077308 */ /* 0x000e260000002400 */
[----:B------:R-:W-:Y:S01]  /*6fb0*/  VIADD R67, R70, 0xffffffff ;  /* 0xffffffff46437836 */ /* 0x000fe20000000000 */
[----:B------:R-:W-:Y:S01]  /*6fc0*/  IADD3 R134, -R18, R70, R17 ;  /* 0x0000004612867210 */ /* 0x000fe20007ffe111 */
[----:B------:R-:W-:-:S02]  /*6fd0*/  WARPGROUP.DEPBAR.LE gsb0, 0x0 ;  /* 0x00008000000079c5 */ /* 0x000fc40000010000 */
[----:B------:R-:W-:Y:S01]  /*6fe0*/  WARPGROUP.ARRIVE ;  /* 0x00000000000079c5 */ /* 0x000fe20000000000 */
[----:B------:R-:W1:Y:S01]  /*6ff0*/  MUFU.TANH R8, R8 ;  /* 0x0000000800087308 */ /* 0x000e620000002400 */
[C---:B------:R-:W-:Y:S02]  /*7000*/  VIADD R135, R134.reuse, UR23 ;  /* 0x0000001786877c36 */ /* 0x040fe40008000000 */
[----:B------:R-:W-:Y:S02]  /*7010*/  VIADD R134, R134, UR20 ;  /* 0x0000001486867c36 */ /* 0x000fe40008000000 */
[----:B------:R-:W-:Y:S01]  /*7020*/  QGMMA.64x64x32.F32.E4M3.E4M3 R24, R148, gdesc[UR4], R24, gsb0 ;  /* 0x00e0000494187df3 */ /* 0x000fe20008000818 */
[----:B------:R-:W-:Y:S01]  /*7030*/  UIADD3 UR6, UR10, 0x100, URZ ;  /* 0x000001000a067890 */ /* 0x000fe2000fffe03f */
[----:B------:R-:W-:Y:S01]  /*7040*/  UMOV UR7, 0xc0000010 ;  /* 0xc000001000077882 */ /* 0x000fe20000000000 */
[----:B------:R-:W2:Y:S08]  /*7050*/  MUFU.TANH R11, R11 ;  /* 0x0000000b000b7308 */ /* 0x000eb00000002400 */
        /* <DEDUP_REMOVED lines=49> */
[----:B------:R-:W-:Y:S01]  /*7370*/  @P2 SHF.R.U32.HI R132, RZ, UR6, R56 ;  /* 0x00000006ff842c19 */ /* 0x000fe20008011638 */
[----:B------:R-:W-:-:S04]  /*7380*/  IMAD.U32 R56, RZ, RZ, UR24 ;  /* 0x00000018ff387e24 */ /* 0x000fc8000f8e00ff */
[----:B------:R-:W-:Y:S02]  /*7390*/  @!P3 VIADD R56, R56, 0x13240 ;  /* 0x000132403838b836 */ /* 0x000fe40000000000 */
[----:B------:R-:W0:Y:S03]  /*73a0*/  MUFU.TANH R91, R91 ;  /* 0x0000005b005b7308 */ /* 0x000e260000002400 */
[----:B------:R-:W-:-:S05]  /*73b0*/  @!P3 PRMT R56, RZ, 0x654, R56 ;  /* 0x00000654ff38b816 */ /* 0x000fca0000000038 */
        /* <DEDUP_REMOVED lines=10> */
[----:B------:R0:W-:Y:S07]  /*7460*/  @!P3 SYNCS.ARRIVE.TRANS64.RED.A1T0 RZ, [R56+URZ], RZ ;  /* 0x000000ff38ffb9a7 */ /* 0x0001ee000810043f */
        /* <DEDUP_REMOVED lines=39> */
[----:B------:R-:W-:Y:S01]  /*76e0*/  IADD3 R136, -R18, R17, R136 ;  /* 0x0000001112887210 */ /* 0x000fe20007ffe188 */
        /* <DEDUP_REMOVED lines=11> */
.L_x_890:
[----:B------:R-:W-:-:S05]  /*77a0*/  IMAD.U32 R138, RZ, RZ, UR22 ;  /* 0x00000016ff8a7e24 */ /* 0x000fca000f8e00ff */
[----:B------:R-:W-:-:S13]  /*77b0*/  ISETP.NE.AND P1, PT, R138, 0x1, PT ;  /* 0x000000018a00780c */ /* 0x000fda0003f25270 */
[----:B0-----:R-:W0:Y:S02]  /*77c0*/  @P1 LDC.64 R56, c[0x0][0x9e8] ;  /* 0x00027a00ff381b82 */ /* 0x001e240000000a00 */
[----:B0-----:R-:W-:-:S05]  /*77d0*/  @P1 IMAD.HI.U32 R56, R136, R56, RZ ;  /* 0x0000003888381227 */ /* 0x001fca00078e00ff */
[----:B------:R-:W-:-:S07]  /*77e0*/  @P1 SHF.R.U32.HI R136, RZ, R57, R56 ;  /* 0x00000039ff881219 */ /* 0x000fce0000011638 */
.L_x_891:
[----:B------:R-:W-:Y:S05]  /*77f0*/  BSYNC B0 ;  /* 0x0000000000007941 */ /* 0x000fea0003800000 */
.L_x_889:
[----:B------:R-:W-:-:S05]  /*7800*/  IMAD R136, R136, R138, R67 ;  /* 0x0000008a88887224 */ /* 0x000fca00078e0243 */
[----:B------:R-:W-:Y:S02]  /*7810*/  VIADDMNMX R71, R136, R138, R71, PT ;  /* 0x0000008a88477246 */ /* 0x000fe40003800147 */
[----:B------:R-:W-:-:S07]  /*7820*/  VIMNMX R70, R70, R136, !PT ;  /* 0x0000008846467248 */ /* 0x000fce0007fe0100 */
.L_x_888:
        /* <DEDUP_REMOVED lines=19> */
[----:B0-----:R-:W-:Y:S02]  /*7960*/  FSEL R14, R14, -INF , !P2 ;  /* 0xff8000000e0e7808 */ /* 0x001fe40005000000 */
        /* <DEDUP_REMOVED lines=205> */
[----:B------:R-:W-:Y:S02]  /*8640*/  ISETP.GE.AND P6, PT, R69, 0x9a, PT ;  /* 0x0000009a4500780c */ /* 0x000fe40003fc6270 */
[----:B------:R-:W0:Y:S11]  /*8650*/  SHFL.IDX PT, R69, R132, 0x1, 0x1c1f ;  /* 0x003c1f0084457f89 */ /* 0x000e3600000e0000 */
[----:B------:R-:W-:-:S02]  /*8660*/  @P6 LOP3.LUT R2, R2, 0x4, RZ, 0xfc, !PT ;  /* 0x0000000402026812 */ /* 0x000fc400078efcff */
[----:B------:R-:W-:-:S04]  /*8670*/  ISETP.GT.AND P6, PT, R70, 0x99, !P6 ;  /* 0x000000994600780c */ /* 0x000fc800077c4270 */
[----:B------:R-:W-:-:S04]  /*8680*/  ISETP.LT.OR P6, PT, R71, 0x9a, P6 ;  /* 0x0000009a4700780c */ /* 0x000fc800037c1670 */
[----:B------:R-:W-:Y:S02]  /*8690*/  FSEL R133, R133, -INF , !P6 ;  /* 0xff80000085857808 */ /* 0x000fe40007000000 */
[----:B------:R-:W-:Y:S01]  /*86a0*/  PLOP3.LUT P6, PT, PT, PT, UP1, 0x40, 0x0 ;  /* 0x000000000000781c */ /* 0x000fe20003fce818 */
[--C-:B0-----:R-:W-:Y:S02]  /*86b0*/  IMAD.IADD R135, R135, 0x1, R69.reuse ;  /* 0x0000000187877824 */ /* 0x101fe400078e0245 */
[----:B------:R-:W-:-:S10]  /*86c0*/  IMAD.IADD R134, R134, 0x1, R69 ;  /* 0x0000000186867824 */ /* 0x000fd400078e0245 */
[----:B------:R-:W-:Y:S05]  /*86d0*/  @P6 BRA `(.L_x_892) ;  /* 0x0000000000546947 */ /* 0x000fea0003800000 */
[----:B------:R-:W-:Y:S01]  /*86e0*/  IADD3 R69, -R18, R17, R69 ;  /* 0x0000001112457210 */ /* 0x000fe20007ffe145 */
        /* <DEDUP_REMOVED lines=11> */
.L_x_894:
[----:B------:R-:W-:-:S05]  /*87a0*/  IMAD.U32 R70, RZ, RZ, UR22 ;  /* 0x00000016ff467e24 */ /* 0x000fca000f8e00ff */
[----:B------:R-:W-:-:S13]  /*87b0*/  ISETP.NE.AND P6, PT, R70, 0x1, PT ;  /* 0x000000014600780c */ /* 0x000fda0003fc5270 */
[----:B------:R-:W0:Y:S02]  /*87c0*/  @P6 LDC.64 R56, c[0x0][0x9e8] ;  /* 0x00027a00ff386b82 */ /* 0x000e240000000a00 */
[----:B0-----:R-:W-:-:S05]  /*87d0*/  @P6 IMAD.HI.U32 R56, R69, R56, RZ ;  /* 0x0000003845386227 */ /* 0x001fca00078e00ff */
[----:B------:R-:W-:-:S07]  /*87e0*/  @P6 SHF.R.U32.HI R69, RZ, R57, R56 ;  /* 0x00000039ff456219 */ /* 0x000fce0000011638 */
.L_x_895:
[----:B------:R-:W-:Y:S05]  /*87f0*/  BSYNC B0 ;  /* 0x0000000000007941 */ /* 0x000fea0003800000 */
.L_x_893:
[----:B------:R-:W-:-:S05]  /*8800*/  IMAD R67, R69, R70, R67 ;  /* 0x0000004645437224 */ /* 0x000fca00078e0243 */
[----:B------:R-:W-:Y:S02]  /*8810*/  VIADDMNMX R135, R67, R70, R135, PT ;  /* 0x0000004643877246 */ /* 0x000fe40003800187 */
[----:B------:R-:W-:-:S07]  /*8820*/  VIMNMX R134, R134, R67, !PT ;  /* 0x0000004386867248 */ /* 0x000fce0007fe0100 */
.L_x_892:
[----:B------:R-:W-:Y:S01]  /*8830*/  ISETP.GT.AND P1, PT, R134, 0x1, !P1 ;  /* 0x000000018600780c */ /* 0x000fe20004f24270 */
[----:B------:R-:W-:Y:S01]  /*8840*/  IMAD.U32 R69, RZ, RZ, UR21 ;  /* 0x00000015ff457e24 */ /* 0x000fe2000f8e00ff */
        /* <DEDUP_REMOVED lines=128> */
[----:B0-----:R-:W-:Y:S02]  /*9050*/  FMNMX.FTZ R56, R67, R56, !PT ;  /* 0x0000003843387209 */ /* 0x001fe40007810000 */
        /* <DEDUP_REMOVED lines=68> */
[----:B------:R-:W-:Y:S02]  /*94a0*/  FMNMX.FTZ R67, R70, R9, !PT ;  /* 0x0000000946437209 */ /* 0x000fe40007810000 */
[----:B------:R-:W-:Y:S02]  /*94b0*/  FSEL R136, R136, RZ, P1 ;  /* 0x000000ff88887208 */ /* 0x000fe40000800000 */
[----:B------:R-:W-:-:S03]  /*94c0*/  ISETP.LT.OR P2, PT, R135, 0x9a, P2 ;  /* 0x0000009a8700780c */ /* 0x000fc60001741670 */
        /* <DEDUP_REMOVED lines=9> */
[----:B------:R-:W-:Y:S01]  /*9560*/  FSEL R68, R68, -INF , !P2 ;  /* 0xff80000044447808 */ /* 0x000fe20005000000 */
        /* <DEDUP_REMOVED lines=14> */
[----:B------:R-:W-:Y:S01]  /*9650*/  MUFU.EX2 R132, R132 ;  /* 0x0000008400847308 */ /* 0x000fe20000000800 */
[----:B------:R-:W-:Y:S01]  /*9660*/  FSEL R123, R56, RZ, P1 ;  /* 0x000000ff387b7208 */ /* 0x000fe20000800000 */
[--C-:B------:R-:W-:Y:S01]  /*9670*/  FFMA.FTZ R88, R88, UR21, -R136.reuse ;  /* 0x0000001558587c23 */ /* 0x100fe20008010888 */
[----:B------:R-:W-:Y:S01]  /*9680*/  FMNMX.FTZ R71, R126, R69, !PT ;  /* 0x000000457e477209 */ /* 0x000fe20007810000 */
[--C-:B------:R-:W-:Y:S01]  /*9690*/  FFMA.FTZ R89, R89, UR21, -R136.reuse ;  /* 0x0000001559597c23 */ /* 0x100fe20008010888 */
[----:B------:R-:W-:-:S01]  /*96a0*/  FFMA.FTZ R92, R92, UR21, -R136 ;  /* 0x000000155c5c7c23 */ /* 0x000fc20008010888 */
[----:B------:R-:W-:Y:S01]  /*96b0*/  FADD.FTZ R123, -R123, R10 ;  /* 0x0000000a7b7b7221 */ /* 0x000fe20000010100 */
[----:B------:R-:W-:Y:S01]  /*96c0*/  FMNMX.FTZ R112, R106, R71, !PT ;  /* 0x000000476a707209 */ /* 0x000fe20007810000 */
[----:B------:R-:W-:Y:S01]  /*96d0*/  MUFU.EX2 R69, R109 ;  /* 0x0000006d00457308 */ /* 0x000fe20000000800 */
        /* <DEDUP_REMOVED lines=10> */
[----:B0-----:R-:W-:Y:S01]  /*9780*/  FMNMX.FTZ R105, R111, R124, !PT ;  /* 0x0000007c6f697209 */ /* 0x001fe20007810000 */
[----:B------:R-:W-:-:S01]  /*9790*/  FFMA.FTZ R73, R73, UR21, -R136 ;  /* 0x0000001549497c23 */ /* 0x000fc20008010888 */
[--C-:B------:R-:W-:Y:S01]  /*97a0*/  FFMA.FTZ R77, R77, UR21, -R136.reuse ;  /* 0x000000154d4d7c23 */ /* 0x100fe20008010888 */
[----:B------:R-:W-:-:S01]  /*97b0*/  FFMA.FTZ R82, R82, UR21, -R136 ;  /* 0x0000001552527c23 */ /* 0x000fc20008010888 */
[----:B------:R-:W-:Y:S01]  /*97c0*/  FMNMX.FTZ R116, R114, R105, !PT ;  /* 0x0000006972747209 */ /* 0x000fe20007810000 */
[----:B------:R-:W-:-:S01]  /*97d0*/  FFMA.FTZ R85, R85, UR21, -R136 ;  /* 0x0000001555557c23 */ /* 0x000fc20008010888 */
[----:B------:R-:W-:Y:S01]  /*97e0*/  MUFU.EX2 R7, R7 ;  /* 0x0000000700077308 */ /* 0x000fe20000000800 */
[----:B-1----:R-:W-:-:S01]  /*97f0*/  FFMA.FTZ R113, R76, UR21, -R136 ;  /* 0x000000154c717c23 */ /* 0x002fc20008010888 */
[----:B------:R-:W-:Y:S01]  /*9800*/  FMNMX.FTZ R105, R115, R116, !PT ;  /* 0x0000007473697209 */ /* 0x000fe20007810000 */
[----:B------:R-:W-:-:S01]  /*9810*/  FFMA.FTZ R86, R86, UR21, -R136 ;  /* 0x0000001556567c23 */ /* 0x000fc20008010888 */
[----:B------:R-:W-:Y:S01]  /*9820*/  FSEL R76, R64, -INF , !P4 ;  /* 0xff800000404c7808 */ /* 0x000fe20006000000 */
[----:B------:R-:W-:-:S01]  /*9830*/  FFMA.FTZ R87, R87, UR21, -R136 ;  /* 0x0000001557577c23 */ /* 0x000fc20008010888 */
[----:B------:R-:W-:Y:S01]  /*9840*/  FMNMX.FTZ R124, R118, R105, !PT ;  /* 0x00000069767c7209 */ /* 0x000fe20007810000 */
[----:B------:R-:W-:-:S01]  /*9850*/  FFMA.FTZ R133, R133, UR21, -R136 ;  /* 0x0000001585857c23 */ /* 0x000fc20008010888 */
[----:B------:R-:W-:Y:S02]  /*9860*/  MUFU.EX2 R116, R117 ;  /* 0x0000007500747308 */ /* 0x000fe40000000800 */
[----:B------:R-:W-:-:S04]  /*9870*/  FMNMX.FTZ R105, R119, R124, !PT ;  /* 0x0000007c77697209 */ /* 0x000fc80007810000 */
[----:B------:R-:W-:Y:S02]  /*9880*/  FMNMX.FTZ R124, R90, R105, !PT ;  /* 0x000000695a7c7209 */ /* 0x000fe40007810000 */
[----:B------:R0:W-:Y:S02]  /*9890*/  MUFU.EX2 R64, R113 ;  /* 0x0000007100407308 */ /* 0x0001e40000000800 */
[----:B------:R-:W-:-:S04]  /*98a0*/  FMNMX.FTZ R105, R91, R124, !PT ;  /* 0x0000007c5b697209 */ /* 0x000fc80007810000 */
[----:B------:R-:W-:Y:S02]  /*98b0*/  FMNMX.FTZ R124, R94, R105, !PT ;  /* 0x000000695e7c7209 */ /* 0x000fe40007810000 */
[----:B------:R-:W-:Y:S01]  /*98c0*/  MUFU.EX2 R8, R8 ;  /* 0x0000000800087308 */ /* 0x000fe20000000800 */
[----:B0-----:R-:W-:-:S01]  /*98d0*/  FFMA.FTZ R113, R62, UR21, -R136 ;  /* 0x000000153e717c23 */ /* 0x001fc20008010888 */
        /* <DEDUP_REMOVED lines=25> */
[----:B------:R-:W-:Y:S01]  /*9a70*/  FMNMX.FTZ R105, R63, R124, !PT ;  /* 0x0000007c3f697209 */ /* 0x000fe20007810000 */
[----:B------:R-:W-:-:S01]  /*9a80*/  FFMA.FTZ R124, R128, UR21, -R136 ;  /* 0x00000015807c7c23 */ /* 0x000fc20008010888 */
[----:B------:R-:W-:Y:S02]  /*9a90*/  MUFU.EX2 R71, R71 ;  /* 0x0000004700477308 */ /* 0x000fe40000000800 */
[----:B------:R-:W-:-:S04]  /*9aa0*/  FMNMX.FTZ R105, R76, R105, !PT ;  /* 0x000000694c697209 */ /* 0x000fc80007810000 */
[----:B------:R-:W-:Y:S02]  /*9ab0*/  FMNMX.FTZ R105, R66, R105, !PT ;  /* 0x0000006942697209 */ /* 0x000fe40007810000 */
[----:B------:R-:W-:Y:S02]  /*9ac0*/  MUFU.EX2 R88, R88 ;  /* 0x0000005800587308 */ /* 0x000fe40000000800 */
[----:B------:R-:W-:-:S05]  /*9ad0*/  FMNMX.FTZ R109, R68, R105, !PT ;  /* 0x00000069446d7209 */ /* 0x000fca0007810000 */
[----:B------:R-:W0:Y:S01]  /*9ae0*/  SHFL.BFLY PT, R128, R109, 0x2, 0x1f ;  /* 0x0c401f006d807f89 */ /* 0x000e2200000e0000 */
[----:B------:R1:W-:Y:S08]  /*9af0*/  MUFU.EX2 R105, R127 ;  /* 0x0000007f00697308 */ /* 0x0003f00000000800 */
[----:B------:R-:W-:Y:S01]  /*9b00*/  MUFU.EX2 R89, R89 ;  /* 0x0000005900597308 */ /* 0x000fe20000000800 */
[----:B-1----:R-:W-:-:S07]  /*9b10*/  IMAD.U32 R127, RZ, RZ, UR21 ;  /* 0x00000015ff7f7e24 */ /* 0x002fce000f8e00ff */
[----:B------:R-:W-:Y:S01]  /*9b20*/  MUFU.EX2 R92, R92 ;  /* 0x0000005c005c7308 */ /* 0x000fe20000000800 */
[----:B0-----:R-:W-:Y:S01]  /*9b30*/  FMNMX.FTZ R117, R109, R128, !PT ;  /* 0x000000806d757209 */ /* 0x001fe20007810000 */
[----:B------:R-:W-:-:S06]  /*9b40*/  FFMA.FTZ R109, R129, UR21, -R136 ;  /* 0x00000015816d7c23 */ /* 0x000fcc0008010888 */
[----:B------:R-:W-:Y:S01]  /*9b50*/  MUFU.EX2 R93, R93 ;  /* 0x0000005d005d7308 */ /* 0x000fe20000000800 */
[----:B------:R-:W-:-:S01]  /*9b60*/  FFMA.FTZ R128, R130, UR21, -R136 ;  /* 0x0000001582807c23 */ /* 0x000fc20008010888 */
[--C-:B------:R-:W-:Y:S01]  /*9b70*/  FFMA.FTZ R130, R65, UR21, -R136.reuse ;  /* 0x0000001541827c23 */ /* 0x100fe20008010888 */
[----:B------:R-:W0:Y:S01]  /*9b80*/  SHFL.BFLY PT, R134, R117, 0x1, 0x1f ;  /* 0x0c201f0075867f89 */ /* 0x000e2200000e0000 */
[----:B------:R-:W-:-:S04]  /*9b90*/  FFMA.FTZ R65, R131, UR21, -R136 ;  /* 0x0000001583417c23 */ /* 0x000fc80008010888 */
[----:B------:R-:W-:Y:S08]  /*9ba0*/  MUFU.EX2 R96, R96 ;  /* 0x0000006000607308 */ /* 0x000ff00000000800 */
[----:B------:R-:W-:Y:S08]  /*9bb0*/  MUFU.EX2 R97, R97 ;  /* 0x0000006100617308 */ /* 0x000ff00000000800 */
[----:B------:R-:W-:Y:S01]  /*9bc0*/  MUFU.EX2 R100, R100 ;  /* 0x0000006400647308 */ /* 0x000fe20000000800 */
[----:B0-----:R-:W-:Y:S01]  /*9bd0*/  FMNMX.FTZ R62, R117, R134, !PT ;  /* 0x00000086753e7209 */ /* 0x001fe20007810000 */
[----:B------:R-:W-:-:S03]  /*9be0*/  FMUL.FTZ R117, R123, UR21 ;  /* 0x000000157b757c20 */ /* 0x000fc60008410000 */
[C---:B------:R-:W-:Y:S01]  /*9bf0*/  FSETP.NEU.FTZ.AND P1, PT, R62.reuse, -INF , PT ;  /* 0xff8000003e00780b */ /* 0x040fe20003f3d000 */
[----:B------:R-:W-:-:S02]  /*9c00*/  FFMA.FTZ R127, R62, R127, -8 ;  /* 0xc10000003e7f7423 */ /* 0x000fc4000001007f */
[----:B------:R-:W-:Y:S03]  /*9c10*/  MUFU.EX2 R101, R101 ;  /* 0x0000006500657308 */ /* 0x000fe60000000800 */
[----:B------:R-:W-:-:S05]  /*9c20*/  FSEL R123, R127, RZ, P1 ;  /* 0x000000ff7f7b7208 */ /* 0x000fca0000800000 */
[----:B------:R-:W0:Y:S01]  /*9c30*/  MUFU.EX2 R117, R117 ;  /* 0x0000007500757308 */ /* 0x000e220000000800 */
[----:B------:R-:W-:-:S01]  /*9c40*/  FFMA.FTZ R127, R70, UR21, -R123 ;  /* 0x00000015467f7c23 */ /* 0x000fc2000801087b */
[--C-:B------:R-:W-:Y:S01]  /*9c50*/  FFMA.FTZ R70, R121, UR21, -R123.reuse ;  /* 0x0000001579467c23 */ /* 0x100fe2000801087b */
[----:B------:R-:W-:-:S01]  /*9c60*/  FFMA.FTZ R121, R122, UR21, -R123 ;  /* 0x000000157a797c23 */ /* 0x000fc2000801087b */
[--C-:B------:R-:W-:Y:S01]  /*9c70*/  FFMA.FTZ R122, R125, UR21, -R123.reuse ;  /* 0x000000157d7a7c23 */ /* 0x100fe2000801087b */
[----:B------:R-:W-:-:S01]  /*9c80*/  FFMA.FTZ R125, R126, UR21, -R123 ;  /* 0x000000157e7d7c23 */ /* 0x000fc2000801087b */
[----:B------:R-:W-:Y:S01]  /*9c90*/  FSEL R126, R62, RZ, P1 ;  /* 0x000000ff3e7e7208 */ /* 0x000fe20000800000 */
[----:B------:R-:W-:-:S01]  /*9ca0*/  FFMA.FTZ R129, R94, UR21, -R123 ;  /* 0x000000155e817c23 */ /* 0x000fc2000801087b */
[--C-:B------:R-:W-:Y:S01]  /*9cb0*/  FFMA.FTZ R12, R12, UR21, -R123.reuse ;  /* 0x000000150c0c7c23 */ /* 0x100fe2000801087b */
[----:B------:R-:W-:Y:S01]  /*9cc0*/  MUFU.EX2 R127, R127 ;  /* 0x0000007f007f7308 */ /* 0x000fe20000000800 */
[----:B------:R-:W-:-:S01]  /*9cd0*/  FFMA.FTZ R15, R15, UR21, -R123 ;  /* 0x000000150f0f7c23 */ /* 0x000fc2000801087b */
[----:B------:R-:W-:Y:S01]  /*9ce0*/  FADD.FTZ R126, -R126, R9 ;  /* 0x000000097e7e7221 */ /* 0x000fe20000010100 */
[----:B------:R-:W-:-:S01]  /*9cf0*/  FFMA.FTZ R20, R20, UR21, -R123 ;  /* 0x0000001514147c23 */ /* 0x000fc2000801087b */
[--C-:B------:R-:W-:Y:S01]  /*9d00*/  FFMA.FTZ R106, R106, UR21, -R123.reuse ;  /* 0x000000156a6a7c23 */ /* 0x100fe2000801087b */
[----:B------:R-:W-:-:S01]  /*9d10*/  FFMA.FTZ R107, R107, UR21, -R123 ;  /* 0x000000156b6b7c23 */ /* 0x000fc2000801087b */
[----:B------:R-:W-:Y:S01]  /*9d20*/  FMUL.FTZ R94, R126, UR21 ;  /* 0x000000157e5e7c20 */ /* 0x000fe20008410000 */
[----:B------:R-:W-:-:S01]  /*9d30*/  FFMA.FTZ R126, R95, UR21, -R123 ;  /* 0x000000155f7e7c23 */ /* 0x000fc2000801087b */
[----:B------:R-:W-:Y:S01]  /*9d40*/  MUFU.EX2 R12, R12 ;  /* 0x0000000c000c7308 */ /* 0x000fe20000000800 */
[----:B------:R-:W-:-:S01]  /*9d50*/  FFMA.FTZ R95, R98, UR21, -R123 ;  /* 0x00000015625f7c23 */ /* 0x000fc2000801087b */
[--C-:B------:R-:W-:Y:S01]  /*9d60*/  FFMA.FTZ R98, R99, UR21, -R123.reuse ;  /* 0x0000001563627c23 */ /* 0x100fe2000801087b */
[----:B------:R-:W-:-:S01]  /*9d70*/  FFMA.FTZ R99, R102, UR21, -R123 ;  /* 0x0000001566637c23 */ /* 0x000fc2000801087b */
[----:B0-----:R-:W-:Y:S01]  /*9d80*/  FFMA.FTZ R102, R117, R5, R132 ;  /* 0x0000000575667223 */ /* 0x001fe20000010084 */
        /* <DEDUP_REMOVED lines=23> */
[----:B------:R-:W-:Y:S01]  /*9f00*/  FFMA.FTZ R61, R61, UR21, -R123 ;  /* 0x000000153d3d7c23 */ /* 0x000fe2000801087b */
[----:B------:R-:W-:-:S01]  /*9f10*/  FADD.FTZ R4, R12, R5 ;  /* 0x000000050c047221 */ /* 0x000fc20000010000 */
[--C-:B------:R-:W-:Y:S01]  /*9f20*/  FFMA.FTZ R63, R63, UR21, -R123.reuse ;  /* 0x000000153f3f7c23 */ /* 0x100fe2000801087b */
[----:B------:R-:W-:-:S01]  /*9f30*/  FFMA.FTZ R76, R76, UR21, -R123 ;  /* 0x000000154c4c7c23 */ /* 0x000fc2000801087b */
[----:B------:R-:W0:Y:S01]  /*9f40*/  MUFU.EX2 R70, R70 ;  /* 0x0000004600467308 */ /* 0x000e220000000800 */
[----:B-1----:R-:W-:-:S01]  /*9f50*/  FADD.FTZ R5, R15, R4 ;  /* 0x000000040f057221 */ /* 0x002fc20000010000 */
[----:B------:R-:W-:-:S06]  /*9f60*/  FFMA.FTZ R66, R66, UR21, -R123 ;  /* 0x0000001542427c23 */ /* 0x000fcc000801087b */
[----:B------:R1:W-:Y:S01]  /*9f70*/  MUFU.EX2 R9, R129 ;  /* 0x0000008100097308 */ /* 0x0003e20000000800 */
[----:B--2---:R-:W-:-:S07]  /*9f80*/  FADD.FTZ R5, R20, R5 ;  /* 0x0000000514057221 */ /* 0x004fce0000010000 */
[----:B------:R-:W2:Y:S01]  /*9f90*/  MUFU.EX2 R121, R121 ;  /* 0x0000007900797308 */ /* 0x000ea20000000800 */
[----:B-1----:R-:W-:-:S01]  /*9fa0*/  FADD.FTZ R129, R7, R102 ;  /* 0x0000006607817221 */ /* 0x002fc20000010000 */
[----:B------:R-:W-:Y:S01]  /*9fb0*/  FFMA.FTZ R102, R103, UR21, -R123 ;  /* 0x0000001567667c23 */ /* 0x000fe2000801087b */
[----:B0-----:R-:W-:-:S02]  /*9fc0*/  FADD.FTZ R4, R70, R5 ;  /* 0x0000000546047221 */ /* 0x001fc40000010000 */
[----:B------:R-:W-:-:S03]  /*9fd0*/  FADD.FTZ R134, R8, R129 ;  /* 0x0000008108867221 */ /* 0x000fc60000010000 */
[----:B------:R-:W0:Y:S01]  /*9fe0*/  MUFU.EX2 R122, R122 ;  /* 0x0000007a007a7308 */ /* 0x000e220000000800 */
[----:B------:R-:W-:-:S04]  /*9ff0*/  FADD.FTZ R134, R11, R134 ;  /* 0x000000860b867221 */ /* 0x000fc80000010000 */
[----:B------:R-:W-:-:S03]  /*a000*/  FADD.FTZ R103, R13, R134 ;  /* 0x000000860d677221 */ /* 0x000fc60000010000 */
[----:B------:R-:W1:Y:S01]  /*a010*/  MUFU.EX2 R125, R125 ;  /* 0x0000007d007d7308 */ /* 0x000e620000000800 */
[----:B------:R-:W-:-:S01]  /*a020*/  FADD.FTZ R134, R14, R103 ;  /* 0x000000670e867221 */ /* 0x000fc20000010000 */
[----:B--2---:R-:W-:-:S03]  /*a030*/  FADD.FTZ R5, R121, R4 ;  /* 0x0000000479057221 */ /* 0x004fc60000010000 */
[----:B------:R-:W-:-:S03]  /*a040*/  FADD.FTZ R103, R21, R134 ;  /* 0x0000008615677221 */ /* 0x000fc60000010000 */
        /* <DEDUP_REMOVED lines=111> */
[----:B0-----:R-:W-:-:S03]  /*a740*/  FADD.FTZ R5, R10, R5 ;  /* 0x000000050a057221 */ /* 0x001fc60000010000 */
[----:B-1----:R-:W-:Y:S01]  /*a750*/  FADD.FTZ R4, R103, R4 ;  /* 0x0000000467047221 */ /* 0x002fe20000010000 */
[----:B------:R-:W-:Y:S06]  /*a760*/  @!P0 BRA `(.L_x_896) ;  /* 0x0000000000048947 */ /* 0x000fec0003800000 */
[----:B------:R-:W-:Y:S01]  /*a770*/  BPT.TRAP 0x1 ;  /* 0x000000040000795c */ /* 0x000fe20000300000 */
.L_x_896:
        /* <DEDUP_REMOVED lines=86> */
.L_x_879:
        /* <DEDUP_REMOVED lines=26> */
.L_x_899:
[----:B------:R-:W-:-:S11]  /*ae80*/  UISETP.NE.AND UP2, UPT, UR12, 0x1, UPT ;  /* 0x000000010c00788c */ /* 0x000fd6000bf45270 */
[----:B------:R-:W-:Y:S02]  /*ae90*/  @UP2 ULDC.64 UR14, c[0x0][0x9e8] ;  /* 0x00027a00000e2ab9 */ /* 0x000fe40000000a00 */
[----:B------:R-:W-:-:S04]  /*aea0*/  UIMAD.WIDE.U32 UR6, UR10, UR14, URZ ;  /* 0x0000000e0a0672a5 */ /* 0x000fc8000f8e003f */
[----:B------:R-:W-:-:S12]  /*aeb0*/  @UP2 USHF.R.U32.HI UR10, URZ, UR15, UR7 ;  /* 0x0000000f3f0a2299 */ /* 0x000fd80008011607 */
.L_x_900:
[----:B------:R-:W-:-:S04]  /*aec0*/  UIMAD UR10, UR10, UR12, URZ ;  /* 0x0000000c0a0a72a4 */ /* 0x000fc8000f8e023f */
[----:B------:R-:W-:-:S04]  /*aed0*/  UISETP.LT.AND UP2, UPT, UR11, UR10, UPT ;  /* 0x0000000a0b00728c */ /* 0x000fc8000bf41270 */
[----:B------:R-:W-:-:S12]  /*aee0*/  USEL UR11, UR11, UR10, !UP2 ;  /* 0x0000000a0b0b7287 */ /* 0x000fd8000d000000 */
.L_x_898:
        /* <DEDUP_REMOVED lines=13> */
.L_x_911:
[----:B------:R-:W-:-:S04]  /*afc0*/  UIADD3 UR39, UR23, 0x1, URZ ;  /* 0x0000000117277890 */ /* 0x000fc8000fffe03f */
[----:B------:R-:W-:-:S04]  /*afd0*/  UISETP.NE.AND UP2, UPT, UR39, 0x2, UPT ;  /* 0x000000022700788c */ /* 0x000fc8000bf45270 */
[----:B------:R-:W-:Y:S02]  /*afe0*/  USEL UR37, URZ, 0x1, UP2 ;  /* 0x000000013f257887 */ /* 0x000fe40009000000 */
[----:B------:R-:W-:Y:S02]  /*aff0*/  USEL UR39, UR39, URZ, UP2 ;  /* 0x0000003f27277287 */ /* 0x000fe40009000000 */
[----:B------:R-:W-:Y:S01]  /*b000*/  ULOP3.LUT UR37, UR24, UR37, URZ, 0x3c, !UPT ;  /* 0x0000002518257292 */ /* 0x000fe2000f8e3c3f */
[----:B------:R-:W-:Y:S11]  /*b010*/  @!P0 BRA `(.L_x_902) ;  /* 0x0000000000048947 */ /* 0x000ff60003800000 */
[----:B------:R-:W-:Y:S01]  /*b020*/  BPT.TRAP 0x1 ;  /* 0x000000040000795c */ /* 0x000fe20000300000 */
.L_x_902:
[----:B------:R-:W-:Y:S01]  /*b030*/  ULEA UR6, UR39, UR45, 0x3 ;  /* 0x0000002d27067291 */ /* 0x000fe2000f8e183f */
[----:B------:R-:W-:-:S05]  /*b040*/  IMAD.U32 R9, RZ, RZ, UR37 ;  /* 0x00000025ff097e24 */ /* 0x000fca000f8e00ff */
[----:B------:R-:W-:-:S04]  /*b050*/  SHF.L.U32 R9, R9, 0x1f, RZ ;  /* 0x0000001f09097819 */ /* 0x000fc800000006ff */
[----:B------:R0:W1:Y:S01]  /*b060*/  SYNCS.PHASECHK.TRANS64.TRYWAIT P1, [UR6+0x13230], R9 ;  /* 0x01323009ff0075a7 */ /* 0x0000620008020146 */
[----:B------:R-:W-:Y:S05]  /*b070*/  @!P0 BRA `(.L_x_903) ;  /* 0x0000000000048947 */ /* 0x000fea0003800000 */
[----:B------:R-:W-:Y:S01]  /*b080*/  BPT.TRAP 0x1 ;  /* 0x000000040000795c */ /* 0x000fe20000300000 */
.L_x_903:
[----:B-1----:R-:W-:Y:S05]  /*b090*/  @P1 BRA `(.L_x_904) ;  /* 0x0000000000081947 */ /* 0x002fea0003800000 */
[----:B------:R-:W1:Y:S02]  /*b0a0*/  SYNCS.PHASECHK.TRANS64.TRYWAIT P1, [UR6+0x13230], R9 ;  /* 0x01323009ff0075a7 */ /* 0x000e640008020146 */
[----:B-1----:R-:W-:Y:S05]  /*b0b0*/  @!P1 BRA `(.L_x_905) ;  /* 0x000000ec00b89947 */ /* 0x002fea0003800000 */
.L_x_904:
        /* <DEDUP_REMOVED lines=64> */
.L_x_906:
[----:B------:R-:W-:Y:S01]  /*b4c0*/  ULEA UR11, UR23, UR45, 0x3 ;  /* 0x0000002d170b7291 */ /* 0x000fe2000f8e183f */
[----:B01----:R-:W-:-:S05]  /*b4d0*/  IMAD.U32 R9, RZ, RZ, UR24 ;  /* 0x00000018ff097e24 */ /* 0x003fca000f8e00ff */
[----:B------:R-:W-:-:S04]  /*b4e0*/  SHF.L.U32 R9, R9, 0x1f, RZ ;  /* 0x0000001f09097819 */ /* 0x000fc800000006ff */
[----:B------:R0:W1:Y:S01]  /*b4f0*/  SYNCS.PHASECHK.TRANS64.TRYWAIT P1, [UR11+0x13250], R9 ;  /* 0x01325009ff0075a7 */ /* 0x000062000802014b */
[----:B------:R-:W-:Y:S05]  /*b500*/  @!P0 BRA `(.L_x_907) ;  /* 0x0000000000048947 */ /* 0x000fea0003800000 */
[----:B------:R-:W-:Y:S01]  /*b510*/  BPT.TRAP 0x1 ;  /* 0x000000040000795c */ /* 0x000fe20000300000 */
.L_x_907:
        /* <DEDUP_REMOVED lines=126> */
.L_x_908:
        /* <DEDUP_REMOVED lines=146> */
[----:B------:R-:W-:Y:S02]  /*c620*/  IMAD.U32 R129, RZ, RZ, UR21 ;  /* 0x00000015ff817e24 */ /* 0x000fe4000f8e00ff */
[----:B------:R-:W-:Y:S02]  /*c630*/  IMAD.U32 R132, RZ, RZ, UR39 ;  /* 0x00000027ff847e24 */ /* 0x000fe4000f8e00ff */
[----:B------:R-:W-:-:S01]  /*c640*/  FADD.FTZ R7, -R10, R7 ;  /* 0x000000070a077221 */ /* 0x000fc20000010100 */
        /* <DEDUP_REMOVED lines=226> */
[----:B------:R-:W-:-:S05]  /*d470*/  @!P1 LEA R4, R132, UR45, 0x3 ;  /* 0x0000002d84049c11 */ /* 0x000fca000f8e18ff */
        /* <DEDUP_REMOVED lines=37> */
.L_x_910:
        /* <DEDUP_REMOVED lines=82> */
.L_x_901:
        /* <DEDUP_REMOVED lines=8> */
[----:B------:R-:W-:-:S05]  /*dc70*/  ULDC UR23, c[0x0][0x9e0] ;  /* 0x0002780000177ab9 */ /* 0x000fca0000000800 */
.L_x_930:
[----:B------:R-:W-:-:S04]  /*dc80*/  UIADD3 UR39, UR24, 0x1, URZ ;  /* 0x0000000118277890 */ /* 0x000fc8000fffe03f */
[----:B------:R-:W-:-:S04]  /*dc90*/  UISETP.NE.AND UP2, UPT, UR39, 0x2, UPT ;  /* 0x000000022700788c */ /* 0x000fc8000bf45270 */
[----:B------:R-:W-:Y:S02]  /*dca0*/  USEL UR37, URZ, 0x1, UP2 ;  /* 0x000000013f257887 */ /* 0x000fe40009000000 */
[----:B------:R-:W-:Y:S02]  /*dcb0*/  USEL UR39, UR39, URZ, UP2 ;  /* 0x0000003f27277287 */ /* 0x000fe40009000000 */
[----:B------:R-:W-:Y:S01]  /*dcc0*/  ULOP3.LUT UR37, UR25, UR37, URZ, 0x3c, !UPT ;  /* 0x0000002519257292 */ /* 0x000fe2000f8e3c3f */
[----:B------:R-:W-:Y:S11]  /*dcd0*/  @!P0 BRA `(.L_x_913) ;  /* 0x0000000000048947 */ /* 0x000ff60003800000 */
[----:B------:R-:W-:Y:S01]  /*dce0*/  BPT.TRAP 0x1 ;  /* 0x000000040000795c */ /* 0x000fe20000300000 */
.L_x_913:
[----:B------:R-:W-:Y:S01]  /*dcf0*/  ULEA UR6, UR39, UR45, 0x3 ;  /* 0x0000002d27067291 */ /* 0x000fe2000f8e183f */
[----:B------:R-:W-:-:S05]  /*dd00*/  IMAD.U32 R9, RZ, RZ, UR37 ;  /* 0x00000025ff097e24 */ /* 0x000fca000f8e00ff */
[----:B------:R-:W-:-:S04]  /*dd10*/  SHF.L.U32 R9, R9, 0x1f, RZ ;  /* 0x0000001f09097819 */ /* 0x000fc800000006ff */
[----:B------:R0:W1:Y:S01]  /*dd20*/  SYNCS.PHASECHK.TRANS64.TRYWAIT P1, [UR6+0x13230], R9 ;  /* 0x01323009ff0075a7 */ /* 0x0000620008020146 */
[----:B------:R-:W-:Y:S05]  /*dd30*/  @!P0 BRA `(.L_x_914) ;  /* 0x0000000000048947 */ /* 0x000fea0003800000 */
[----:B------:R-:W-:Y:S01]  /*dd40*/  BPT.TRAP 0x1 ;  /* 0x000000040000795c */ /* 0x000fe20000300000 */
.L_x_914:
[----:B-1----:R-:W-:Y:S05]  /*dd50*/  @P1 BRA `(.L_x_915) ;  /* 0x0000000000081947 */ /* 0x002fea0003800000 */
[----:B------:R-:W1:Y:S02]  /*dd60*/  SYNCS.PHASECHK.TRANS64.TRYWAIT P1, [UR6+0x13230], R9 ;  /* 0x01323009ff0075a7 */ /* 0x000e640008020146 */
[----:B-1----:R-:W-:Y:S05]  /*dd70*/  @!P1 BRA `(.L_x_916) ;  /* 0x000000c000b89947 */ /* 0x002fea0003800000 */
.L_x_915:
        /* <DEDUP_REMOVED lines=64> */
.L_x_917:
[----:B------:R-:W-:Y:S01]  /*e180*/  ULEA UR11, UR24, UR45, 0x3 ;  /* 0x0000002d180b7291 */ /* 0x000fe2000f8e183f */
[----:B01----:R-:W-:-:S05]  /*e190*/  IMAD.U32 R9, RZ, RZ, UR25 ;  /* 0x00000019ff097e24 */ /* 0x003fca000f8e00ff */
[----:B------:R-:W-:-:S04]  /*e1a0*/  SHF.L.U32 R9, R9, 0x1f, RZ ;  /* 0x0000001f09097819 */ /* 0x000fc800000006ff */
[----:B------:R0:W1:Y:S01]  /*e1b0*/  SYNCS.PHASECHK.TRANS64.TRYWAIT P1, [UR11+0x13250], R9 ;  /* 0x01325009ff0075a7 */ /* 0x000062000802014b */
[----:B------:R-:W-:Y:S05]  /*e1c0*/  @!P0 BRA `(.L_x_918) ;  /* 0x0000000000048947 */ /* 0x000fea0003800000 */
[----:B------:R-:W-:Y:S01]  /*e1d0*/  BPT.TRAP 0x1 ;  /* 0x000000040000795c */ /* 0x000fe20000300000 */
.L_x_918:
[----:B-1----:R-:W-:Y:S05]  /*e1e0*/  @P1 BRA `(.L_x_919) ;  /* 0x0000000000081947 */ /* 0x002fea0003800000 */
[----:B------:R-:W1:Y:S02]  /*e1f0*/  SYNCS.PHASECHK.TRANS64.TRYWAIT P1, [UR11+0x13250], R9 ;  /* 0x01325009ff0075a7 */ /* 0x000e64000802014b */
[----:B-1----:R-:W-:Y:S05]  /*e200*/  @!P1 BRA `(.L_x_920) ;  /* 0x000000bc00ac9947 */ /* 0x002fea0003800000 */
.L_x_919:
        /* <DEDUP_REMOVED lines=13> */
[----:B------:R-:W-:Y:S01]  /*e2e0*/  LOP3.LUT P3, RZ, R23, 0x7f, RZ, 0xc0, !PT ;  /* 0x0000007f17ff7812 */ /* 0x000fe2000786c0ff */
[C---:B------:R-:W-:Y:S01]  /*e2f0*/  FMUL.FTZ R81, R0.reuse, R83 ;  /* 0x0000005300517220 */ /* 0x040fe20000410000 */
[C---:B------:R-:W-:Y:S01]  /*e300*/  FMUL.FTZ R20, R0.reuse, R127 ;  /* 0x0000007f00147220 */ /* 0x040fe20000410000 */
[----:B------:R-:W-:Y:S01]  /*e310*/  UIMAD UR10, UR24, 0x280, UR6 ;  /* 0x00000280180a78a4 */ /* 0x000fe2000f8e0206 */
[C---:B------:R-:W-:Y:S01]  /*e320*/  FMUL.FTZ R83, R0.reuse, R86 ;  /* 0x0000005600537220 */ /* 0x040fe20000410000 */
[C---:B------:R-:W-:Y:S01]  /*e330*/  FMUL.FTZ R127, R0.reuse, R80 ;  /* 0x00000050007f7220 */ /* 0x040fe20000410000 */
[C---:B------:R-:W-:Y:S01]  /*e340*/  FMUL.FTZ R86, R0.reuse, R56 ;  /* 0x0000003800567220 */ /* 0x040fe20000410000 */
[C---:B------:R-:W-:Y:S01]  /*e350*/  FMUL.FTZ R80, R0.reuse, R82 ;  /* 0x0000005200507220 */ /* 0x040fe20000410000 */
[C---:B------:R-:W-:Y:S01]  /*e360*/  FMUL.FTZ R82, R0.reuse, R84 ;  /* 0x0000005400527220 */ /* 0x040fe20000410000 */
[C---:B------:R-:W-:Y:S01]  /*e370*/  FMUL.FTZ R84, R0.reuse, R87 ;  /* 0x0000005700547220 */ /* 0x040fe20000410000 */
[----:B------:R-:W-:Y:S01]  /*e380*/  UMOV UR6, UR10 ;  /* 0x0000000a00067c82 */ /* 0x000fe20008000000 */
[C---:B------:R-:W-:Y:S01]  /*e390*/  FMUL.FTZ R87, R0.reuse, R57 ;  /* 0x0000003900577220 */ /* 0x040fe20000410000 */
[----:B------:R-:W-:Y:S01]  /*e3a0*/  QGMMA.64x64x32.F32.E4M3.E4M3 R24, R152, gdesc[UR4], R24, gsb0 ;  /* 0x00e0000498187df3 */ /* 0x000fe20008000818 */
[----:B------:R-:W-:Y:S01]  /*e3b0*/  UIADD3 UR6, UR10, 0x80, URZ ;  /* 0x000000800a067890 */ /* 0x000fe2000fffe03f */
[----:B------:R-:W-:Y:S01]  /*e3c0*/  IMAD.U32 R57, RZ, RZ, UR39 ;  /* 0x00000027ff397e24 */ /* 0x000fe2000f8e00ff */
[----:B------:R-:W-:Y:S01]  /*e3d0*/  UMOV UR7, 0xc0000010 ;  /* 0xc000001000077882 */ /* 0x000fe20000000000 */
[C---:B------:R-:W-:Y:S01]  /*e3e0*/  FMUL.FTZ R13, R0.reuse, R124 ;  /* 0x0000007c000d7220 */ /* 0x040fe20000410000 */
[C---:B------:R-:W-:Y:S01]  /*e3f0*/  FMUL.FTZ R124, R0.reuse, R133 ;  /* 0x00000085007c7220 */ /* 0x040fe20000410000 */
[C---:B------:R-:W-:Y:S01]  /*e400*/  FMUL.FTZ R133, R0.reuse, R69 ;  /* 0x0000004500857220 */ /* 0x040fe20000410000 */
[C---:B01----:R-:W-:Y:S01]  /*e410*/  FMUL.FTZ R9, R0.reuse, R120 ;  /* 0x0000007800097220 */ /* 0x043fe20000410000 */
[C---:B------:R-:W-:Y:S01]  /*e420*/  FMUL.FTZ R10, R0.reuse, R121 ;  /* 0x00000079000a7220 */ /* 0x040fe20000410000 */
        /* <DEDUP_REMOVED lines=67> */
[----:B------:R-:W-:-:S02]  /*e860*/  WARPGROUP.DEPBAR.LE gsb0, 0x0 ;  /* 0x00008000000079c5 */ /* 0x000fc40000010000 */
[----:B------:R-:W-:Y:S01]  /*e870*/  WARPGROUP.ARRIVE ;  /* 0x00000000000079c5 */ /* 0x000fe20000000000 */
[----:B------:R-:W-:Y:S01]  /*e880*/  IADD3 R135, -R18, R70, R17 ;  /* 0x0000004612877210 */ /* 0x000fe20007ffe111 */
[----:B------:R-:W1:Y:S04]  /*e890*/  MUFU.TANH R10, R10 ;  /* 0x0000000a000a7308 */ /* 0x000e680000002400 */
[----:B------:R-:W-:Y:S01]  /*e8a0*/  QGMMA.64x64x32.F32.E4M3.E4M3 R24, R148, gdesc[UR4], R24, gsb0 ;  /* 0x00e0000494187df3 */ /* 0x000fe20008000818 */
[----:B------:R-:W-:Y:S01]  /*e8b0*/  UIADD3 UR6, UR10, 0x100, URZ ;  /* 0x000001000a067890 */ /* 0x000fe2000fffe03f */
[----:B------:R-:W-:Y:S02]  /*e8c0*/  UMOV UR7, 0xc0000010 ;  /* 0xc000001000077882 */ /* 0x000fe40000000000 */
        /* <DEDUP_REMOVED lines=51> */
[----:B------:R-:W-:-:S03]  /*ec00*/  @!P3 LEA R56, R57, UR45, 0x3 ;  /* 0x0000002d3938bc11 */ /* 0x000fc6000f8e18ff */
[----:B------:R-:W5:Y:S02]  /*ec10*/  SHFL.IDX PT, R57, R132, RZ, 0x1c1f ;  /* 0x001c1fff84397589 */ /* 0x000f6400000e0000 */
        /* <DEDUP_REMOVED lines=12> */
[C---:B------:R-:W-:Y:S01]  /*ece0*/  VIADD R136, R135.reuse, UR23 ;  /* 0x0000001787887c36 */ /* 0x040fe20008000000 */
[----:B------:R0:W-:Y:S01]  /*ecf0*/  @!P3 SYNCS.ARRIVE.TRANS64.RED.A1T0 RZ, [R56+URZ], RZ ;  /* 0x000000ff38ffb9a7 */ /* 0x0001e2000810043f */
[----:B------:R-:W-:Y:S02]  /*ed00*/  VIADD R135, R135, UR20 ;  /* 0x0000001487877c36 */ /* 0x000fe40008000000 */
[--C-:B-----5:R-:W-:Y:S01]  /*ed10*/  IMAD.IADD R134, R136, 0x1, R57.reuse ;  /* 0x0000000188867824 */ /* 0x120fe200078e0239 */
        /* <DEDUP_REMOVED lines=50> */
.L_x_923:
[----:B------:R-:W-:-:S05]  /*f040*/  IMAD.U32 R139, RZ, RZ, UR22 ;  /* 0x00000016ff8b7e24 */ /* 0x000fca000f8e00ff */
[----:B------:R-:W-:-:S13]  /*f050*/  ISETP.NE.AND P1, PT, R139, 0x1, PT ;  /* 0x000000018b00780c */ /* 0x000fda0003f25270 */
[----:B0-----:R-:W0:Y:S02]  /*f060*/  @P1 LDC.64 R56, c[0x0][0x9e8] ;  /* 0x00027a00ff381b82 */ /* 0x001e240000000a00 */
[----:B0-----:R-:W-:-:S05]  /*f070*/  @P1 IMAD.HI.U32 R56, R70, R56, RZ ;  /* 0x0000003846381227 */ /* 0x001fca00078e00ff */
[----:B------:R-:W-:-:S07]  /*f080*/  @P1 SHF.R.U32.HI R70, RZ, R57, R56 ;  /* 0x00000039ff461219 */ /* 0x000fce0000011638 */
.L_x_924:
[----:B------:R-:W-:Y:S05]  /*f090*/  BSYNC B0 ;  /* 0x0000000000007941 */ /* 0x000fea0003800000 */
.L_x_922:
[----:B------:R-:W-:-:S05]  /*f0a0*/  IMAD R70, R70, R139, R67 ;  /* 0x0000008b46467224 */ /* 0x000fca00078e0243 */
[----:B------:R-:W-:Y:S02]  /*f0b0*/  VIADDMNMX R134, R70, R139, R134, PT ;  /* 0x0000008b46867246 */ /* 0x000fe40003800186 */
[----:B------:R-:W-:-:S07]  /*f0c0*/  VIMNMX R71, R71, R70, !PT ;  /* 0x0000004647477248 */ /* 0x000fce0007fe0100 */
.L_x_921:
        /* <DEDUP_REMOVED lines=247> */
.L_x_927:
[----:B------:R-:W-:-:S05]  /*10040*/  IMAD.U32 R10, RZ, RZ, UR22 ;  /* 0x00000016ff0a7e24 */ /* 0x000fca000f8e00ff */
[----:B------:R-:W-:-:S13]  /*10050*/  ISETP.NE.AND P6, PT, R10, 0x1, PT ;  /* 0x000000010a00780c */ /* 0x000fda0003fc5270 */
[----:B------:R-:W0:Y:S02]  /*10060*/  @P6 LDC.64 R56, c[0x0][0x9e8] ;  /* 0x00027a00ff386b82 */ /* 0x000e240000000a00 */
[----:B0-----:R-:W-:-:S05]  /*10070*/  @P6 IMAD.HI.U32 R56, R9, R56, RZ ;  /* 0x0000003809386227 */ /* 0x001fca00078e00ff */
[----:B------:R-:W-:-:S07]  /*10080*/  @P6 SHF.R.U32.HI R9, RZ, R57, R56 ;  /* 0x00000039ff096219 */ /* 0x000fce0000011638 */
.L_x_928:
[----:B------:R-:W-:Y:S05]  /*10090*/  BSYNC B0 ;  /* 0x0000000000007941 */ /* 0x000fea0003800000 */
.L_x_926:
[----:B------:R-:W-:-:S05]  /*100a0*/  IMAD R9, R9, R10, R67 ;  /* 0x0000000a09097224 */ /* 0x000fca00078e0243 */
[----:B------:R-:W-:Y:S02]  /*100b0*/  VIADDMNMX R136, R9, R10, R136, PT ;  /* 0x0000000a09887246 */ /* 0x000fe40003800188 */
[----:B------:R-:W-:-:S07]  /*100c0*/  VIMNMX R135, R135, R9, !PT ;  /* 0x0000000987877248 */ /* 0x000fce0007fe0100 */
.L_x_925:
        /* <DEDUP_REMOVED lines=216> */
[----:B------:R-:W-:Y:S01]  /*10e50*/  FSEL R66, R66, -INF , !P2 ;  /* 0xff80000042427808 */ /* 0x000fe20005000000 */
[--C-:B------:R-:W-:Y:S01]  /*10e60*/  FFMA.FTZ R127, R127, UR21, -R9.reuse ;  /* 0x000000157f7f7c23 */ /* 0x100fe20008010809 */
[----:B------:R-:W-:Y:S01]  /*10e70*/  FMNMX.FTZ R105, R121, R108, !PT ;  /* 0x0000006c79697209 */ /* 0x000fe20007810000 */
[--C-:B------:R-:W-:Y:S01]  /*10e80*/  FFMA.FTZ R108, R109, UR21, -R9.reuse ;  /* 0x000000156d6c7c23 */ /* 0x100fe20008010809 */
[----:B------:R-:W-:-:S01]  /*10e90*/  FFMA.FTZ R138, R138, UR21, -R9 ;  /* 0x000000158a8a7c23 */ /* 0x000fc20008010809 */
[--C-:B------:R-:W-:Y:S01]  /*10ea0*/  FFMA.FTZ R13, R13, UR21, -R9.reuse ;  /* 0x000000150d0d7c23 */ /* 0x100fe20008010809 */
[----:B------:R-:W-:Y:S01]  /*10eb0*/  FMNMX.FTZ R124, R122, R105, !PT ;  /* 0x000000697a7c7209 */ /* 0x000fe20007810000 */
[--C-:B------:R-:W-:Y:S01]  /*10ec0*/  FFMA.FTZ R14, R14, UR21, -R9.reuse ;  /* 0x000000150e0e7c23 */ /* 0x100fe20008010809 */
[----:B0-----:R-:W-:-:S01]  /*10ed0*/  FFMA.FTZ R123, R76, UR21, -R9 ;  /* 0x000000154c7b7c23 */ /* 0x001fc20008010809 */
[----:B------:R-:W-:Y:S01]  /*10ee0*/  FSEL R76, R64, -INF , !P4 ;  /* 0xff800000404c7808 */ /* 0x000fe20006000000 */
[----:B------:R-:W-:-:S01]  /*10ef0*/  FFMA.FTZ R21, R21, UR21, -R9 ;  /* 0x0000001515157c23 */ /* 0x000fc20008010809 */
[----:B------:R-:W-:Y:S01]  /*10f00*/  FMNMX.FTZ R105, R125, R124, !PT ;  /* 0x0000007c7d697209 */ /* 0x000fe20007810000 */
[----:B------:R0:W-:Y:S01]  /*10f10*/  MUFU.EX2 R64, R123 ;  /* 0x0000007b00407308 */ /* 0x0001e20000000800 */
[----:B------:R-:W-:-:S01]  /*10f20*/  FFMA.FTZ R88, R88, UR21, -R9 ;  /* 0x0000001558587c23 */ /* 0x000fc20008010809 */
[--C-:B------:R-:W-:Y:S01]  /*10f30*/  FFMA.FTZ R89, R89, UR21, -R9.reuse ;  /* 0x0000001559597c23 */ /* 0x100fe20008010809 */
[----:B------:R-:W-:Y:S01]  /*10f40*/  FMNMX.FTZ R109, R126, R105, !PT ;  /* 0x000000697e6d7209 */ /* 0x000fe20007810000 */
[--C-:B------:R-:W-:Y:S01]  /*10f50*/  FFMA.FTZ R92, R92, UR21, -R9.reuse ;  /* 0x000000155c5c7c23 */ /* 0x100fe20008010809 */
[----:B------:R-:W-:-:S01]  /*10f60*/  FFMA.FTZ R93, R93, UR21, -R9 ;  /* 0x000000155d5d7c23 */ /* 0x000fc20008010809 */
[--C-:B------:R-:W-:Y:S01]  /*10f70*/  FFMA.FTZ R96, R96, UR21, -R9.reuse ;  /* 0x0000001560607c23 */ /* 0x100fe20008010809 */
        /* <DEDUP_REMOVED lines=59> */
[----:B------:R-:W-:Y:S01]  /*11330*/  FMNMX.FTZ R113, R65, R124, !PT ;  /* 0x0000007c41717209 */ /* 0x000fe20007810000 */
[----:B------:R-:W-:-:S03]  /*11340*/  FFMA.FTZ R124, R128, UR21, -R9 ;  /* 0x00000015807c7c23 */ /* 0x000fc60008010809 */
[----:B0-----:R-:W-:Y:S02]  /*11350*/  FMNMX.FTZ R117, R66, R113, !PT ;  /* 0x0000007142757209 */ /* 0x001fe40007810000 */
[----:B------:R0:W-:Y:S03]  /*11360*/  MUFU.EX2 R113, R127 ;  /* 0x0000007f00717308 */ /* 0x0001e60000000800 */
[----:B------:R-:W0:Y:S05]  /*11370*/  SHFL.BFLY PT, R128, R117, 0x2, 0x1f ;  /* 0x0c401f0075807f89 */ /* 0x000e2a00000e0000 */
[----:B------:R-:W-:Y:S08]  /*11380*/  MUFU.EX2 R109, R109 ;  /* 0x0000006d006d7308 */ /* 0x000ff00000000800 */
[----:B------:R-:W-:Y:S08]  /*11390*/  MUFU.EX2 R88, R88 ;  /* 0x0000005800587308 */ /* 0x000ff00000000800 */
[----:B------:R-:W-:Y:S01]  /*113a0*/  MUFU.EX2 R89, R89 ;  /* 0x0000005900597308 */ /* 0x000fe20000000800 */
[----:B0-----:R-:W-:Y:S01]  /*113b0*/  FMNMX.FTZ R127, R117, R128, !PT ;  /* 0x00000080757f7209 */ /* 0x001fe20007810000 */
[--C-:B------:R-:W-:Y:S01]  /*113c0*/  FFMA.FTZ R117, R129, UR21, -R9.reuse ;  /* 0x0000001581757c23 */ /* 0x100fe20008010809 */
[----:B------:R-:W-:-:S01]  /*113d0*/  FFMA.FTZ R128, R130, UR21, -R9 ;  /* 0x0000001582807c23 */ /* 0x000fc20008010809 */
[----:B------:R-:W-:-:S02]  /*113e0*/  FSEL R130, R10, RZ, P1 ;  /* 0x000000ff0a827208 */ /* 0x000fc40000800000 */
[----:B------:R-:W0:Y:S02]  /*113f0*/  SHFL.BFLY PT, R132, R127, 0x1, 0x1f ;  /* 0x0c201f007f847f89 */ /* 0x000e2400000e0000 */
        /* <DEDUP_REMOVED lines=17> */
[----:B------:R-:W-:Y:S01]  /*11510*/  FMUL.FTZ R94, R131, UR21 ;  /* 0x00000015835e7c20 */ /* 0x000fe20008410000 */
[----:B------:R-:W-:-:S01]  /*11520*/  FFMA.FTZ R12, R12, UR21, -R129 ;  /* 0x000000150c0c7c23 */ /* 0x000fc20008010881 */
[--C-:B------:R-:W-:Y:S01]  /*11530*/  FFMA.FTZ R15, R15, UR21, -R129.reuse ;  /* 0x000000150f0f7c23 */ /* 0x100fe20008010881 */
[----:B------:R-:W-:-:S01]  /*11540*/  FFMA.FTZ R20, R20, UR21, -R129 ;  /* 0x0000001514147c23 */ /* 0x000fc20008010881 */
[--C-:B------:R-:W-:Y:S01]  /*11550*/  FFMA.FTZ R121, R121, UR21, -R129.reuse ;  /* 0x0000001579797c23 */ /* 0x100fe20008010881 */
[----:B------:R-:W-:Y:S01]  /*11560*/  MUFU.EX2 R11, R11 ;  /* 0x0000000b000b7308 */ /* 0x000fe20000000800 */
[----:B------:R-:W-:-:S01]  /*11570*/  FFMA.FTZ R122, R122, UR21, -R129 ;  /* 0x000000157a7a7c23 */ /* 0x000fc20008010881 */
[----:B------:R-:W-:Y:S01]  /*11580*/  FFMA.FTZ R125, R125, UR21, -R129 ;  /* 0x000000157d7d7c23 */ /* 0x000fe20008010881 */
[----:B------:R-:W-:-:S01]  /*11590*/  FADD.FTZ R132, R57, R132 ;  /* 0x0000008439847221 */ /* 0x000fc20000010000 */
        /* <DEDUP_REMOVED lines=30> */
[----:B------:R-:W-:Y:S01]  /*11780*/  FADD.FTZ R5, R13, R132 ;  /* 0x000000840d057221 */ /* 0x000fe20000010000 */
[----:B------:R-:W-:-:S01]  /*11790*/  FFMA.FTZ R58, R58, UR21, -R129 ;  /* 0x000000153a3a7c23 */ /* 0x000fc20008010881 */
[--C-:B------:R-:W-:Y:S01]  /*117a0*/  FFMA.FTZ R59, R59, UR21, -R129.reuse ;  /* 0x000000153b3b7c23 */ /* 0x100fe20008010881 */
[----:B------:R-:W-:-:S01]  /*117b0*/  FFMA.FTZ R60, R60, UR21, -R129 ;  /* 0x000000153c3c7c23 */ /* 0x000fc20008010881 */
[--C-:B------:R-:W-:Y:S01]  /*117c0*/  FFMA.FTZ R61, R61, UR21, -R129.reuse ;  /* 0x000000153d3d7c23 */ /* 0x100fe20008010881 */
[----:B------:R-:W-:-:S01]  /*117d0*/  FFMA.FTZ R63, R63, UR21, -R129 ;  /* 0x000000153f3f7c23 */ /* 0x000fc20008010881 */
[----:B------:R-:W1:Y:S01]  /*117e0*/  MUFU.EX2 R121, R121 ;  /* 0x0000007900797308 */ /* 0x000e620000000800 */
[----:B--2---:R-:W-:-:S01]  /*117f0*/  FADD.FTZ R131, R15, R4 ;  /* 0x000000040f837221 */ /* 0x004fc20000010000 */
[----:B------:R-:W-:Y:S01]  /*11800*/  FADD.FTZ R4, R14, R5 ;  /* 0x000000050e047221 */ /* 0x000fe20000010000 */
[----:B------:R-:W-:-:S01]  /*11810*/  FFMA.FTZ R76, R76, UR21, -R129 ;  /* 0x000000154c4c7c23 */ /* 0x000fc20008010881 */
[--C-:B------:R-:W-:Y:S01]  /*11820*/  FFMA.FTZ R65, R65, UR21, -R129.reuse ;  /* 0x0000001541417c23 */ /* 0x100fe20008010881 */
[----:B------:R-:W-:-:S01]  /*11830*/  FFMA.FTZ R66, R66, UR21, -R129 ;  /* 0x0000001542427c23 */ /* 0x000fc20008010881 */
[----:B------:R-:W-:-:S02]  /*11840*/  FADD.FTZ R5, R21, R4 ;  /* 0x0000000415057221 */ /* 0x000fc40000010000 */
[----:B------:R-:W2:Y:S02]  /*11850*/  MUFU.EX2 R122, R122 ;  /* 0x0000007a007a7308 */ /* 0x000ea40000000800 */
[----:B------:R-:W-:-:S04]  /*11860*/  FADD.FTZ R4, R70, R5 ;  /* 0x0000000546047221 */ /* 0x000fc80000010000 */
[----:B------:R-:W-:Y:S02]  /*11870*/  FADD.FTZ R5, R67, R4 ;  /* 0x0000000443057221 */ /* 0x000fe40000010000 */
[----:B------:R-:W3:Y:S02]  /*11880*/  MUFU.EX2 R125, R125 ;  /* 0x0000007d007d7308 */ /* 0x000ee40000000800 */
[----:B------:R-:W-:-:S04]  /*11890*/  FADD.FTZ R4, R120, R5 ;  /* 0x0000000578047221 */ /* 0x000fc80000010000 */
[----:B------:R-:W-:Y:S02]  /*118a0*/  FADD.FTZ R5, R69, R4 ;  /* 0x0000000445057221 */ /* 0x000fe40000010000 */
[----:B------:R-:W4:Y:S08]  /*118b0*/  MUFU.EX2 R126, R126 ;  /* 0x0000007e007e7308 */ /* 0x000f300000000800 */
[----:B------:R0:W-:Y:S08]  /*118c0*/  MUFU.EX2 R8, R130 ;  /* 0x0000008200087308 */ /* 0x0001f00000000800 */
[----:B------:R-:W5:Y:S01]  /*118d0*/  MUFU.EX2 R106, R106 ;  /* 0x0000006a006a7308 */ /* 0x000f620000000800 */
[----:B0-----:R-:W-:-:S04]  /*118e0*/  FADD.FTZ R130, R20, R131 ;  /* 0x0000008314827221 */ /* 0x001fc80000010000 */
[----:B-1----:R-:W-:-:S03]  /*118f0*/  FADD.FTZ R131, R121, R130 ;  /* 0x0000008279837221 */ /* 0x002fc60000010000 */
[----:B------:R-:W0:Y:S01]  /*11900*/  MUFU.EX2 R107, R107 ;  /* 0x0000006b006b7308 */ /* 0x000e220000000800 */
[----:B--2---:R-:W-:-:S04]  /*11910*/  FADD.FTZ R130, R122, R131 ;  /* 0x000000837a827221 */ /* 0x004fc80000010000 */
[----:B---3--:R-:W-:Y:S01]  /*11920*/  FADD.FTZ R131, R125, R130 ;  /* 0x000000827d837221 */ /* 0x008fe20000010000 */
[----:B------:R-:W-:-:S02]  /*11930*/  FADD.FTZ R130, R104, R5 ;  /* 0x0000000568827221 */ /* 0x000fc40000010000 */
[----:B------:R-:W1:Y:S01]  /*11940*/  MUFU.EX2 R110, R110 ;  /* 0x0000006e006e7308 */ /* 0x000e620000000800 */
[----:B----4-:R-:W-:-:S04]  /*11950*/  FADD.FTZ R131, R126, R131 ;  /* 0x000000837e837221 */ /* 0x010fc80000010000 */
[----:B-----5:R-:W-:Y:S01]  /*11960*/  FADD.FTZ R4, R106, R131 ;  /* 0x000000836a047221 */ /* 0x020fe20000010000 */
[----:B------:R-:W-:-:S02]  /*11970*/  FADD.FTZ R131, R71, R130 ;  /* 0x0000008247837221 */ /* 0x000fc40000010000 */
        /* <DEDUP_REMOVED lines=106> */
.L_x_929:
        /* <DEDUP_REMOVED lines=82> */
.L_x_912:
[----:B------:R-:W-:Y:S06]  /*12540*/  BAR.ARV 0x8, 0x200 ;  /* 0x0208000000007b1d */ /* 0x000fec0000002000 */
[----:B------:R-:W-:Y:S05]  /*12550*/  @!P0 BRA `(.L_x_931) ;  /* 0x0000000000048947 */ /* 0x000fea0003800000 */
[----:B------:R-:W-:Y:S01]  /*12560*/  BPT.TRAP 0x1 ;  /* 0x000000040000795c */ /* 0x000fe20000300000 */
.L_x_931:
[----:B------:R-:W-:Y:S01]  /*12570*/  ULEA UR14, UR39, UR45, 0x3 ;  /* 0x0000002d270e7291 */ /* 0x000fe2000f8e183f */
[----:B------:R-:W-:-:S05]  /*12580*/  IMAD.U32 R0, RZ, RZ, UR37 ;  /* 0x00000025ff007e24 */ /* 0x000fca000f8e00ff */
[----:B------:R-:W-:-:S04]  /*12590*/  SHF.L.U32 R0, R0, 0x1f, RZ ;  /* 0x0000001f00007819 */ /* 0x000fc800000006ff */
[----:B------:R0:W1:Y:S01]  /*125a0*/  SYNCS.PHASECHK.TRANS64.TRYWAIT P1, [UR14+0x13250], R0 ;  /* 0x01325000ff0075a7 */ /* 0x000062000802014e */
[----:B------:R-:W-:Y:S05]  /*125b0*/  @!P0 BRA `(.L_x_932) ;  /* 0x0000000000048947 */ /* 0x000fea0003800000 */
[----:B------:R-:W-:Y:S01]  /*125c0*/  BPT.TRAP 0x1 ;  /* 0x000000040000795c */ /* 0x000fe20000300000 */
.L_x_932:
[----:B-1----:R-:W-:Y:S05]  /*125d0*/  @P1 BRA `(.L_x_933) ;  /* 0x0000000000081947 */ /* 0x002fea0003800000 */
[----:B------:R-:W1:Y:S02]  /*125e0*/  SYNCS.PHASECHK.TRANS64.TRYWAIT P1, [UR14+0x13250], R0 ;  /* 0x01325000ff0075a7 */ /* 0x000e64000802014e */
[----:B-1----:R-:W-:Y:S05]  /*125f0*/  @!P1 BRA `(.L_x_934) ;  /* 0x0000007800c89947 */ /* 0x002fea0003800000 */
.L_x_933:
        /* <DEDUP_REMOVED lines=13> */
[----:B------:R-:W-:Y:S01]  /*126d0*/  @UP0 UIMAD UR6, UR6, UR10, URZ ;  /* 0x0000000a060602a4 */ /* 0x000fe2000f8e023f */
[----:B------:R-:W-:Y:S01]  /*126e0*/  @UP0 ULDC.64 UR12, c[0x0][0x9d0] ;  /* 0x00027400000c0ab9 */ /* 0x000fe20000000a00 */
[----:B------:R-:W-:Y:S02]  /*126f0*/  @UP0 UIMAD.WIDE.U32 UR8, UR47, UR10, URZ ;  /* 0x0000000a2f0802a5 */ /* 0x000fe4000f8e003f */
[----:B------:R-:W-:Y:S02]  /*12700*/  @UP0 UIMAD UR6, UR47, UR11, UR6 ;  /* 0x0000000b2f0602a4 */ /* 0x000fe4000f8e0206 */
[----:B------:R-:W-:-:S02]  /*12710*/  UIMAD UR10, UR39, 0x280, UR45 ;  /* 0x00000280270a78a4 */ /* 0x000fc4000f8e022d */
[----:B------:R-:W-:Y:S02]  /*12720*/  @UP0 UIMAD UR7, UR7, UR12, URZ ;  /* 0x0000000c070702a4 */ /* 0x000fe4000f8e023f */
[----:B------:R-:W-:Y:S02]  /*12730*/  @UP0 UIADD3 UR9, UR9, UR6, URZ ;  /* 0x0000000609090290 */ /* 0x000fe4000fffe03f */
[----:B------:R-:W-:Y:S01]  /*12740*/  @UP0 UIMAD UR11, UR48, UR13, UR7 ;  /* 0x0000000d300b02a4 */ /* 0x000fe2000f8e0207 */
[----:B------:R-:W-:Y:S02]  /*12750*/  UMOV UR6, UR10 ;  /* 0x0000000a00067c82 */ /* 0x000fe40008000000 */
[----:B------:R-:W-:Y:S02]  /*12760*/  UMOV UR7, 0xc0000010 ;  /* 0xc000001000077882 */ /* 0x000fe40000000000 */
[----:B------:R-:W-:Y:S01]  /*12770*/  QGMMA.64x64x32.F32.E4M3.E4M3 R24, R152, gdesc[UR4], R24, gsb0 ;  /* 0x00e0000498187df3 */ /* 0x000fe20008000818 */
        /* <DEDUP_REMOVED lines=49> */
[----:B------:R-:W3:Y:S01]  /*12a90*/  @P1 MUFU.RCP R7, R13 ;  /* 0x0000000d00071308 */ /* 0x000ee20000001000 */
        /* <DEDUP_REMOVED lines=15> */
.L_x_935:
        /* <DEDUP_REMOVED lines=10> */
[-C--:B------:R-:W-:Y:S01]  /*12c30*/  FMUL.FTZ R33, R26, R7.reuse ;  /* 0x000000071a217220 */ /* 0x080fe20000410000 */
[----:B------:R-:W-:Y:S01]  /*12c40*/  FMUL.FTZ R32, R27, R7 ;  /* 0x000000071b207220 */ /* 0x000fe20000410000 */
        /* <DEDUP_REMOVED lines=30> */
.L_x_861:
        /* <DEDUP_REMOVED lines=8> */
[----:B0-----:R-:W-:-:S05]  /*12eb0*/  LEA R9, R0, R9, 0x18 ;  /* 0x0000000900097211 */ /* 0x001fca00078ec0ff */
[----:B------:R-:W0:Y:S02]  /*12ec0*/  LDS.128 R4, [R9+0x132d0] ;  /* 0x0132d00009047984 */ /* 0x000e240000000c00 */
[----:B0-----:R-:W-:Y:S01]  /*12ed0*/  IMAD.IADD R4, R10, 0x1, -R35 ;  /* 0x000000010a047824 */ /* 0x001fe200078e0a23 */
[----:B------:R-:W-:Y:S02]  /*12ee0*/  R2UR UR5, R5 ;  /* 0x00000000050572ca */ /* 0x000fe400000e0000 */
[----:B------:R-:W-:Y:S01]  /*12ef0*/  R2UR UR48, R6 ;  /* 0x00000000063072ca */ /* 0x000fe200000e0000 */
[----:B------:R-:W-:Y:S01]  /*12f00*/  IMAD.SHL.U32 R0, R4, 0x8, RZ ;  /* 0x0000000804007824 */ /* 0x000fe200078e00ff */
[----:B------:R-:W-:Y:S02]  /*12f10*/  R2UR UR47, R7 ;  /* 0x00000000072f72ca */ /* 0x000fe400000e0000 */
[----:B------:R-:W-:Y:S02]  /*12f20*/  SHF.R.S32.HI R5, RZ, 0x3, R3 ;  /* 0x00000003ff057819 */ /* 0x000fe40000011403 */
[----:B------:R-:W-:Y:S01]  /*12f30*/  SHF.R.S32.HI R3, RZ, 0x1f, R0 ;  /* 0x0000001fff037819 */ /* 0x000fe20000011400 */
[----:B------:R-:W-:Y:S06]  /*12f40*/  BAR.ARV 0x4, 0x200 ;  /* 0x0108000000007b1d */ /* 0x000fec0000002000 */
[----:B------:R-:W-:Y:S05]  /*12f50*/  @P0 BRA `(.L_x_937) ;  /* 0x0000001000940947 */ /* 0x000fea0003800000 */
[----:B------:R-:W-:Y:S01]  /*12f60*/  IMAD.SHL.U32 R6, R23, 0x4, RZ ;  /* 0x0000000417067824 */ /* 0x000fe200078e00ff */
[----:B------:R-:W-:Y:S01]  /*12f70*/  ULDC.64 UR6, c[0x4][0x38] ;  /* 0x01000e0000067ab9 */ /* 0x000fe20000000a00 */
[----:B------:R-:W0:Y:S01]  /*12f80*/  S2R R40, SR_SWINHI ;  /* 0x0000000000287919 */ /* 0x000e220000002f00 */
[----:B------:R-:W-:Y:S02]  /*12f90*/  F2FP.BF16.F32.PACK_AB R30, R30, R33 ;  /* 0x000000211e1e723e */ /* 0x000fe400000010ff */
        /* <DEDUP_REMOVED lines=14> */
[----:B------:R-:W-:Y:S01]  /*13080*/  F2FP.BF16.F32.PACK_AB R21, R46, R21 ;  /* 0x000000152e15723e */ /* 0x000fe200000010ff */
[----:B------:R-:W-:Y:S01]  /*13090*/  BAR.SYNC.DEFER_BLOCKING 0x1, 0x180 ;  /* 0x0046000000007b1d */ /* 0x000fe20000010000 */
[----:B------:R-:W-:-:S04]  /*130a0*/  LOP3.LUT R6, R6, 0xc, RZ, 0xc0, !PT ;  /* 0x0000000c06067812 */ /* 0x000fc800078ec0ff */
[----:B------:R-:W-:Y:S01]  /*130b0*/  IADD3 R6, P0, R6, UR6, RZ ;  /* 0x0000000606067c10 */ /* 0x000fe2000ff1e0ff */
[----:B------:R-:W-:Y:S01]  /*130c0*/  UMOV UR4, URZ ;  /* 0x0000003f00047c82 */ /* 0x000fe20008000000 */
[----:B------:R-:W-:Y:S01]  /*130d0*/  USHF.R.S32.HI UR16, URZ, 0x1f, UR40 ;  /* 0x0000001f3f107899 */ /* 0x000fe20008011428 */
[----:B------:R-:W-:Y:S02]  /*130e0*/  ULDC.64 UR10, c[0x0][0xb90] ;  /* 0x0002e400000a7ab9 */ /* 0x000fe40000000a00 */
[----:B------:R-:W-:Y:S01]  /*130f0*/  IMAD.X R7, RZ, RZ, UR7, P0 ;  /* 0x00000007ff077e24 */ /* 0x000fe200080e06ff */
[----:B------:R-:W-:Y:S01]  /*13100*/  ULDC.64 UR6, c[0x0][0xc00] ;  /* 0x0003000000067ab9 */ /* 0x000fe20000000a00 */
[----:B------:R-:W-:Y:S01]  /*13110*/  USHF.R.S32.HI UR9, URZ, 0x1f, UR41 ;  /* 0x0000001f3f097899 */ /* 0x000fe20008011429 */
[----:B------:R-:W-:Y:S02]  /*13120*/  ULDC.64 UR14, c[0x0][0xb98] ;  /* 0x0002e600000e7ab9 */ /* 0x000fe40000000a00 */
[----:B------:R1:W2:Y:S01]  /*13130*/  LDG.E.CONSTANT R18, desc[UR50][R6.64] ;  /* 0x0000003206127981 */ /* 0x0002a2000c1e9900 */
[----:B------:R-:W-:Y:S01]  /*13140*/  UISETP.NE.U32.AND UP0, UPT, UR6, URZ, UPT ;  /* 0x0000003f0600728c */ /* 0x000fe2000bf05070 */
[----:B------:R-:W-:-:S03]  /*13150*/  ULDC.64 UR18, c[0x0][0xc08] ;  /* 0x0003020000127ab9 */ /* 0x000fc60000000a00 */
[----:B------:R-:W-:-:S03]  /*13160*/  UISETP.NE.AND.EX UP0, UPT, UR7, URZ, UPT, UP0 ;  /* 0x0000003f0700728c */ /* 0x000fc6000bf05300 */
[----:B------:R-:W-:Y:S01]  /*13170*/  ULDC.64 UR6, c[0x0][0xc00] ;  /* 0x0003000000067ab9 */ /* 0x000fe20000000a00 */
[----:B-1----:R-:W-:Y:S01]  /*13180*/  LOP3.LUT P0, R6, R23, 0x3, RZ, 0xc0, !PT ;  /* 0x0000000317067812 */ /* 0x002fe2000780c0ff */
[----:B------:R-:W-:-:S03]  /*13190*/  UIMAD.WIDE UR6, UR41, 0x4, UR6 ;  /* 0x00000004290678a5 */ /* 0x000fc6000f8e0206 */
[----:B------:R-:W-:Y:S02]  /*131a0*/  ISETP.EQ.OR P0, PT, R6, 0x3, !P0 ;  /* 0x000000030600780c */ /* 0x000fe40004702670 */
[----:B------:R-:W-:Y:S02]  /*131b0*/  MOV R6, R9 ;  /* 0x0000000900067202 */ /* 0x000fe40000000f00 */
[----:B0-----:R-:W-:Y:S02]  /*131c0*/  MOV R7, R40 ;  /* 0x0000002800077202 */ /* 0x001fe40000000f00 */
[----:B------:R-:W-:Y:S02]  /*131d0*/  SEL R39, R30, R31, P0 ;  /* 0x0000001f1e277207 */ /* 0x000fe40000000000 */
[----:B------:R-:W-:Y:S01]  /*131e0*/  SEL R30, R31, R30, P0 ;  /* 0x0000001e1f1e7207 */ /* 0x000fe20000000000 */
[----:B------:R-:W-:Y:S01]  /*131f0*/  IMAD.WIDE R12, R157, 0x2, R6 ;  /* 0x000000029d0c7825 */ /* 0x000fe200078e0206 */
[----:B------:R-:W-:-:S02]  /*13200*/  SEL R31, R27, R26, P0 ;  /* 0x0000001a1b1f7207 */ /* 0x000fc40000000000 */
[----:B------:R-:W-:Y:S02]  /*13210*/  SEL R26, R26, R27, P0 ;  /* 0x0000001b1a1a7207 */ /* 0x000fe40000000000 */
[----:B------:R-:W-:Y:S02]  /*13220*/  IADD3 R27, P3, R12, 0x20, RZ ;  /* 0x000000200c1b7810 */ /* 0x000fe40007f7e0ff */
[----:B------:R-:W-:Y:S02]  /*13230*/  SEL R37, R15, R14, P0 ;  /* 0x0000000e0f257207 */ /* 0x000fe40000000000 */
[----:B------:R-:W-:Y:S02]  /*13240*/  SEL R34, R14, R15, P0 ;  /* 0x0000000f0e227207 */ /* 0x000fe40000000000 */
[----:B------:R-:W-:Y:S02]  /*13250*/  IADD3 R47, P1, R12, 0x60, RZ ;  /* 0x000000600c2f7810 */ /* 0x000fe40007f3e0ff */
[----:B------:R-:W-:-:S02]  /*13260*/  LOP3.LUT R14, R27, 0x380, RZ, 0xc0, !PT ;  /* 0x000003801b0e7812 */ /* 0x000fc400078ec0ff */
[----:B------:R-:W-:Y:S01]  /*13270*/  LOP3.LUT R36, R47, 0x380, RZ, 0xc0, !PT ;  /* 0x000003802f247812 */ /* 0x000fe200078ec0ff */
[----:B------:R-:W-:Y:S01]  /*13280*/  IMAD.X R15, RZ, RZ, R13, P1 ;  /* 0x000000ffff0f7224 */ /* 0x000fe200008e060d */
[----:B------:R-:W-:Y:S02]  /*13290*/  SHF.R.U64 R14, R14, 0x3, RZ ;  /* 0x000000030e0e7819 */ /* 0x000fe400000012ff */
[----:B------:R-:W-:Y:S02]  /*132a0*/  SEL R35, R29, R28, P0 ;  /* 0x0000001c1d237207 */ /* 0x000fe40000000000 */
[----:B------:R-:W-:Y:S02]  /*132b0*/  SEL R28, R28, R29, P0 ;  /* 0x0000001d1c1c7207 */ /* 0x000fe40000000000 */
[----:B------:R-:W-:Y:S02]  /*132c0*/  SEL R33, R58, R57, P0 ;  /* 0x000000393a217207 */ /* 0x000fe40000000000 */
[----:B------:R-:W-:-:S02]  /*132d0*/  SEL R29, R25, R24, P0 ;  /* 0x00000018191d7207 */ /* 0x000fc40000000000 */
[----:B------:R-:W-:Y:S02]  /*132e0*/  SEL R32, R24, R25, P0 ;  /* 0x0000001918207207 */ /* 0x000fe40000000000 */
[----:B------:R-:W-:Y:S02]  /*132f0*/  SEL R58, R57, R58, P0 ;  /* 0x0000003a393a7207 */ /* 0x000fe40000000000 */
[----:B------:R-:W-:Y:S02]  /*13300*/  SHF.R.U64 R36, R36, 0x3, RZ ;  /* 0x0000000324247819 */ /* 0x000fe400000012ff */
[----:B------:R-:W-:Y:S02]  /*13310*/  LOP3.LUT R24, R14, R27, RZ, 0x3c, !PT ;  /* 0x0000001b0e187212 */ /* 0x000fe400078e3cff */
[----:B------:R-:W-:Y:S02]  /*13320*/  SEL R41, R21, R20, P0 ;  /* 0x0000001415297207 */ /* 0x000fe40000000000 */
[----:B------:R-:W-:-:S02]  /*13330*/  SEL R40, R20, R21, P0 ;  /* 0x0000001514287207 */ /* 0x000fc40000000000 */
[----:B------:R-:W-:Y:S02]  /*13340*/  SEL R43, R54, R55, P0 ;  /* 0x00000037362b7207 */ /* 0x000fe40000000000 */
[----:B------:R-:W-:Y:S02]  /*13350*/  SEL R54, R55, R54, P0 ;  /* 0x0000003637367207 */ /* 0x000fe40000000000 */
[----:B------:R-:W-:Y:S02]  /*13360*/  LOP3.LUT R14, R36, R47, RZ, 0x3c, !PT ;  /* 0x0000002f240e7212 */ /* 0x000fe400078e3cff */
[C---:B------:R-:W-:Y:S02]  /*13370*/  LOP3.LUT R25, R12.reuse, 0x380, RZ, 0xc0, !PT ;  /* 0x000003800c197812 */ /* 0x040fe400078ec0ff */
[----:B------:R-:W-:Y:S02]  /*13380*/  IADD3 R45, P2, R12, 0x40, RZ ;  /* 0x000000400c2d7810 */ /* 0x000fe40007f5e0ff */
[----:B------:R-:W-:-:S02]  /*13390*/  SHF.R.U64 R25, R25, 0x3, RZ ;  /* 0x0000000319197819 */ /* 0x000fc400000012ff */
[----:B------:R-:W-:Y:S01]  /*133a0*/  LOP3.LUT R20, R45, 0x380, RZ, 0xc0, !PT ;  /* 0x000003802d147812 */ /* 0x000fe200078ec0ff */
[--C-:B------:R-:W-:Y:S01]  /*133b0*/  IMAD.X R21, RZ, RZ, R13.reuse, P2 ;  /* 0x000000ffff157224 */ /* 0x100fe200010e060d */
[----:B------:R-:W-:Y:S01]  /*133c0*/  LOP3.LUT R12, R25, R12, RZ, 0x3c, !PT ;  /* 0x0000000c190c7212 */ /* 0x000fe200078e3cff */
[----:B------:R-:W-:Y:S01]  /*133d0*/  IMAD.X R25, RZ, RZ, R13, P3 ;  /* 0x000000ffff197224 */ /* 0x000fe200018e060d */
[----:B------:R-:W-:Y:S02]  /*133e0*/  SHF.R.U64 R20, R20, 0x3, RZ ;  /* 0x0000000314147819 */ /* 0x000fe400000012ff */
[----:B------:R-:W-:Y:S02]  /*133f0*/  MOV R46, R12 ;  /* 0x0000000c002e7202 */ /* 0x000fe40000000f00 */
[----:B------:R-:W-:Y:S02]  /*13400*/  LOP3.LUT R20, R20, R45, RZ, 0x3c, !PT ;  /* 0x0000002d14147212 */ /* 0x000fe400078e3cff */
[----:B------:R-:W-:-:S02]  /*13410*/  MOV R45, R24 ;  /* 0x00000018002d7202 */ /* 0x000fc40000000f00 */
[----:B------:R-:W-:Y:S02]  /*13420*/  MOV R42, R14 ;  /* 0x0000000e002a7202 */ /* 0x000fe40000000f00 */
[----:B------:R-:W-:Y:S01]  /*13430*/  MOV R44, R20 ;  /* 0x00000014002c7202 */ /* 0x000fe20000000f00 */
[----:B------:R-:W-:Y:S01]  /*13440*/  IMAD.U32 R20, RZ, RZ, UR6 ;  /* 0x00000006ff147e24 */ /* 0x000fe2000f8e00ff */
[----:B------:R-:W-:Y:S01]  /*13450*/  PLOP3.LUT P2, PT, PT, PT, UP0, 0x80, 0x0 ;  /* 0x000000000000781c */ /* 0x000fe20003f4f008 */
[----:B------:R-:W-:Y:S01]  /*13460*/  IMAD.U32 R21, RZ, RZ, UR7 ;  /* 0x00000007ff157e24 */ /* 0x000fe2000f8e00ff */
[----:B--2---:R-:W-:Y:S01]  /*13470*/  LOP3.LUT R27, R18, 0x2, RZ, 0x3c, !PT ;  /* 0x00000002121b7812 */ /* 0x004fe200078e3cff */
[----:B------:R-:W-:Y:S04]  /*13480*/  SHFL.IDX PT, R33, R33, R18, 0x1c1f ;  /* 0x001c1f1221217589 */ /* 0x000fe800000e0000 */
[----:B------:R-:W0:Y:S04]  /*13490*/  SHFL.IDX PT, R58, R58, R27, 0x1c1f ;  /* 0x001c1f1b3a3a7589 */ /* 0x000e2800000e0000 */
[----:B------:R-:W-:Y:S04]  /*134a0*/  SHFL.IDX PT, R35, R35, R18, 0x1c1f ;  /* 0x001c1f1223237589 */ /* 0x000fe800000e0000 */
[----:B------:R-:W1:Y:S04]  /*134b0*/  SHFL.IDX PT, R28, R28, R27, 0x1c1f ;  /* 0x001c1f1b1c1c7589 */ /* 0x000e6800000e0000 */
[----:B------:R-:W-:Y:S04]  /*134c0*/  SHFL.IDX PT, R39, R39, R18, 0x1c1f ;  /* 0x001c1f1227277589 */ /* 0x000fe800000e0000 */
[----:B------:R-:W2:Y:S04]  /*134d0*/  SHFL.IDX PT, R36, R30, R27, 0x1c1f ;  /* 0x001c1f1b1e247589 */ /* 0x000ea800000e0000 */
[----:B------:R-:W-:Y:S04]  /*134e0*/  SHFL.IDX PT, R29, R29, R18, 0x1c1f ;  /* 0x001c1f121d1d7589 */ /* 0x000fe800000e0000 */
[----:B------:R-:W3:Y:S01]  /*134f0*/  SHFL.IDX PT, R32, R32, R27, 0x1c1f ;  /* 0x001c1f1b20207589 */ /* 0x000ee200000e0000 */
[----:B0-----:R-:W-:-:S02]  /*13500*/  SEL R12, R33, R58, P0 ;  /* 0x0000003a210c7207 */ /* 0x001fc40000000000 */
[----:B------:R-:W-:Y:S01]  /*13510*/  SEL R14, R58, R33, P0 ;  /* 0x000000213a0e7207 */ /* 0x000fe20000000000 */
[----:B------:R-:W-:Y:S04]  /*13520*/  SHFL.IDX PT, R31, R31, R18, 0x1c1f ;  /* 0x001c1f121f1f7589 */ /* 0x000fe800000e0000 */
[----:B------:R0:W4:Y:S01]  /*13530*/  SHFL.IDX PT, R38, R26, R27, 0x1c1f ;  /* 0x001c1f1b1a267589 */ /* 0x00012200000e0000 */
[----:B-1----:R-:W-:-:S03]  /*13540*/  SEL R24, R35, R28, P0 ;  /* 0x0000001c23187207 */ /* 0x002fc60000000000 */
[----:B------:R-:W-:Y:S04]  /*13550*/  SHFL.IDX PT, R37, R37, R18, 0x1c1f ;  /* 0x001c1f1225257589 */ /* 0x000fe800000e0000 */
[----:B------:R-:W1:Y:S01]  /*13560*/  SHFL.IDX PT, R34, R34, R27, 0x1c1f ;  /* 0x001c1f1b22227589 */ /* 0x000e6200000e0000 */
[----:B--2---:R-:W-:Y:S02]  /*13570*/  SEL R13, R39, R36, P0 ;  /* 0x00000024270d7207 */ /* 0x004fe40000000000 */
[----:B0-----:R-:W-:Y:S01]  /*13580*/  SEL R26, R28, R35, P0 ;  /* 0x000000231c1a7207 */ /* 0x001fe20000000000 */
[----:B------:R-:W-:Y:S01]  /*13590*/  SHFL.IDX PT, R41, R41, R18, 0x1c1f ;  /* 0x001c1f1229297589 */ /* 0x000fe200000e0000 */
[----:B------:R-:W-:-:S03]  /*135a0*/  SEL R15, R36, R39, P0 ;  /* 0x00000027240f7207 */ /* 0x000fc60000000000 */
[----:B------:R-:W0:Y:S01]  /*135b0*/  SHFL.IDX PT, R40, R40, R27, 0x1c1f ;  /* 0x001c1f1b28287589 */ /* 0x000e2200000e0000 */
[----:B---3--:R-:W-:Y:S02]  /*135c0*/  SEL R28, R29, R32, P0 ;  /* 0x000000201d1c7207 */ /* 0x008fe40000000000 */
[----:B------:R-:W-:Y:S01]  /*135d0*/  SEL R30, R32, R29, P0 ;  /* 0x0000001d201e7207 */ /* 0x000fe20000000000 */
[----:B------:R-:W-:Y:S04]  /*135e0*/  SHFL.IDX PT, R43, R43, R18, 0x1c1f ;  /* 0x001c1f122b2b7589 */ /* 0x000fe800000e0000 */
[----:B------:R2:W3:Y:S01]  /*135f0*/  SHFL.IDX PT, R54, R54, R27, 0x1c1f ;  /* 0x001c1f1b36367589 */ /* 0x0004e200000e0000 */
[----:B----4-:R-:W-:-:S03]  /*13600*/  SEL R25, R31, R38, P0 ;  /* 0x000000261f197207 */ /* 0x010fc60000000000 */
[----:B------:R4:W-:Y:S01]  /*13610*/  STSM.16.M88.4 [R46], R12 ;  /* 0x0000000c2e007844 */ /* 0x0009e20000000200 */
[----:B-1----:R-:W-:Y:S02]  /*13620*/  SEL R32, R37, R34, P0 ;  /* 0x0000002225207207 */ /* 0x002fe40000000000 */
[----:B--2---:R-:W-:Y:S02]  /*13630*/  SEL R27, R38, R31, P0 ;  /* 0x0000001f261b7207 */ /* 0x004fe40000000000 */
[----:B------:R-:W-:Y:S02]  /*13640*/  SEL R34, R34, R37, P0 ;  /* 0x0000002522227207 */ /* 0x000fe40000000000 */
[----:B------:R-:W1:Y:S01]  /*13650*/  LDC R37, c[0x0][0xbe8] ;  /* 0x0002fa00ff257b82 */ /* 0x000e620000000800 */
[----:B------:R2:W-:Y:S01]  /*13660*/  STSM.16.M88.4 [R45], R24 ;  /* 0x000000182d007844 */ /* 0x0005e20000000200 */
[----:B0-----:R-:W-:Y:S02]  /*13670*/  SEL R29, R41, R40, P0 ;  /* 0x00000028291d7207 */ /* 0x001fe40000000000 */
[----:B------:R-:W-:-:S05]  /*13680*/  SEL R31, R40, R41, P0 ;  /* 0x00000029281f7207 */ /* 0x000fca0000000000 */
[----:B------:R0:W-:Y:S01]  /*13690*/  STSM.16.M88.4 [R44], R28 ;  /* 0x0000001c2c007844 */ /* 0x0001e20000000200 */
[----:B---3--:R-:W-:Y:S02]  /*136a0*/  SEL R33, R43, R54, P0 ;  /* 0x000000362b217207 */ /* 0x008fe40000000000 */
[----:B------:R-:W-:-:S05]  /*136b0*/  SEL R35, R54, R43, P0 ;  /* 0x0000002b36237207 */ /* 0x000fca0000000000 */
[----:B------:R0:W-:Y:S01]  /*136c0*/  STSM.16.M88.4 [R42], R32 ;  /* 0x000000202a007844 */ /* 0x0001e20000000200 */
[----:B------:R-:W-:Y:S06]  /*136d0*/  BAR.SYNC.DEFER_BLOCKING 0x1, 0x180 ;  /* 0x0046000000007b1d */ /* 0x000fec0000010000 */
[----:B------:R-:W3:Y:S01]  /*136e0*/  @P2 LDG.E R18, desc[UR50][R20.64] ;  /* 0x0000003214122981 */ /* 0x000ee2000c1e1900 */
[----:B-1----:R-:W-:Y:S01]  /*136f0*/  ISETP.NE.AND P1, PT, R37, 0x1, PT ;  /* 0x000000012500780c */ /* 0x002fe20003f25270 */
[----:B----4-:R-:W-:Y:S01]  /*13700*/  VIADD R15, R22, UR42 ;  /* 0x0000002a160f7c36 */ /* 0x010fe20008000000 */
[----:B------:R-:W-:Y:S01]  /*13710*/  UIMAD UR6, UR16, UR10, URZ ;  /* 0x0000000a100672a4 */ /* 0x000fe2000f8e023f */
[----:B------:R-:W-:Y:S01]  /*13720*/  LEA.HI R17, R17, R10, RZ, 0x7 ;  /* 0x0000000a11117211 */ /* 0x000fe200078f38ff */
[----:B------:R-:W-:Y:S01]  /*13730*/  USEL UR9, UR9, URZ, !UP0 ;  /* 0x0000003f09097287 */ /* 0x000fe2000c000000 */
[----:B------:R-:W-:Y:S01]  /*13740*/  IMAD.MOV.U32 R12, RZ, RZ, R15 ;  /* 0x000000ffff0c7224 */ /* 0x000fe200078e000f */
[----:B------:R-:W-:Y:S01]  /*13750*/  UIMAD UR12, UR40, UR11, UR6 ;  /* 0x0000000b280c72a4 */ /* 0x000fe2000f8e0206 */
[----:B------:R-:W-:Y:S01]  /*13760*/  LOP3.LUT R17, R17, 0xffffff80, RZ, 0xc0, !PT ;  /* 0xffffff8011117812 */ /* 0x000fe200078ec0ff */
[----:B------:R-:W-:-:S02]  /*13770*/  USEL UR8, UR41, URZ, !UP0 ;  /* 0x0000003f29087287 */ /* 0x000fc4000c000000 */
[----:B------:R-:W-:-:S03]  /*13780*/  UISETP.NE.U32.AND UP0, UPT, UR18, URZ, UPT ;  /* 0x0000003f1200728c */ /* 0x000fc6000bf05070 */
[----:B------:R-:W1:Y:S01]  /*13790*/  @P1 LDC R36, c[0x0][0xbec] ;  /* 0x0002fb00ff241b82 */ /* 0x000e620000000800 */
[----:B------:R-:W-:-:S06]  /*137a0*/  UISETP.NE.AND.EX UP0, UPT, UR19, URZ, UPT, UP0 ;  /* 0x0000003f1300728c */ /* 0x000fcc000bf05300 */
[----:B------:R-:W-:Y:S01]  /*137b0*/  PLOP3.LUT P3, PT, PT, PT, UP0, 0x80, 0x0 ;  /* 0x000000000000781c */ /* 0x000fe20003f6f008 */
[----:B------:R-:W4:Y:S01]  /*137c0*/  @P1 LDC R38, c[0x0][0xbf0] ;  /* 0x0002fc00ff261b82 */ /* 0x000f220000000800 */
[----:B-1----:R-:W-:-:S05]  /*137d0*/  @P1 IMAD.HI.U32 R13, R15, R36, RZ ;  /* 0x000000240f0d1227 */ /* 0x002fca00078e00ff */
[----:B----4-:R-:W-:-:S05]  /*137e0*/  @P1 SHF.R.U32.HI R12, RZ, R38, R13 ;  /* 0x00000026ff0c1219 */ /* 0x010fca000001160d */
[----:B------:R-:W-:-:S04]  /*137f0*/  IMAD.MOV R14, RZ, RZ, -R12 ;  /* 0x000000ffff0e7224 */ /* 0x000fc800078e0a0c */
[----:B------:R-:W-:Y:S01]  /*13800*/  IMAD R15, R37, R14, R15 ;  /* 0x0000000e250f7224 */ /* 0x000fe200078e020f */
[----:B------:R-:W-:-:S04]  /*13810*/  SHF.R.S32.HI R14, RZ, 0x1f, R12 ;  /* 0x0000001fff0e7819 */ /* 0x000fc8000001140c */
[----:B------:R-:W-:Y:S02]  /*13820*/  SHF.R.S32.HI R13, RZ, 0x1f, R15 ;  /* 0x0000001fff0d7819 */ /* 0x000fe4000001140f */
[----:B---3--:R-:W-:-:S13]  /*13830*/  @P2 R2UR UR4, R18 ;  /* 0x00000000120422ca */ /* 0x008fda00000e0000 */
[----:B------:R-:W-:Y:S02]  /*13840*/  USHF.R.S32.HI UR7, URZ, 0x1f, UR4 ;  /* 0x0000001f3f077899 */ /* 0x000fe40008011404 */
[----:B------:R-:W-:Y:S02]  /*13850*/  UMOV UR6, UR4 ;  /* 0x0000000400067c82 */ /* 0x000fe40008000000 */
[----:B------:R-:W-:-:S04]  /*13860*/  UIMAD.WIDE.U32 UR10, UR40, UR10, UR6 ;  /* 0x0000000a280a72a5 */ /* 0x000fc8000f8e0006 */
[----:B------:R-:W-:Y:S02]  /*13870*/  UIADD3 UR11, UR11, UR12, URZ ;  /* 0x0000000c0b0b7290 */ /* 0x000fe4000fffe03f */
[----:B------:R-:W-:Y:S02]  /*13880*/  UIMAD UR12, UR9, UR14, URZ ;  /* 0x0000000e090c72a4 */ /* 0x000fe4000f8e023f */
[----:B------:R-:W-:Y:S02]  /*13890*/  UIMAD.WIDE.U32 UR10, UR8, UR14, UR10 ;  /* 0x0000000e080a72a5 */ /* 0x000fe4000f8e000a */
[----:B------:R-:W-:Y:S01]  /*138a0*/  UIMAD UR12, UR8, UR15, UR12 ;  /* 0x0000000f080c72a4 */ /* 0x000fe2000f8e020c */
[----:B------:R-:W-:-:S03]  /*138b0*/  ULDC UR14, c[0x0][0xa88] ;  /* 0x0002a200000e7ab9 */ /* 0x000fc60000000800 */
[----:B------:R-:W-:Y:S02]  /*138c0*/  IADD3 R12, P0, R12, UR10, RZ ;  /* 0x0000000a0c0c7c10 */ /* 0x000fe4000ff1e0ff */
[----:B--2---:R-:W-:Y:S01]  /*138d0*/  IMAD.U32 R25, RZ, RZ, UR12 ;  /* 0x0000000cff197e24 */ /* 0x004fe2000f8e00ff */
[----:B------:R-:W-:Y:S02]  /*138e0*/  ULDC.64 UR12, c[0x0][0xb88] ;  /* 0x0002e200000c7ab9 */ /* 0x000fe40000000a00 */
[----:B------:R-:W-:Y:S02]  /*138f0*/  IMAD R18, R13, UR12, RZ ;  /* 0x0000000c0d127c24 */ /* 0x000fe4000f8e02ff */
[----:B------:R-:W-:Y:S01]  /*13900*/  IADD3.X R13, R14, UR11, R25, P0, !PT ;  /* 0x0000000b0e0d7c10 */ /* 0x000fe200087fe419 */
[----:B------:R-:W-:Y:S01]  /*13910*/  @UP0 ULDC.64 UR10, c[0x0][0xc08] ;  /* 0x00030200000a0ab9 */ /* 0x000fe20000000a00 */
[----:B------:R-:W-:Y:S01]  /*13920*/  IMAD R25, R15, UR13, R18 ;  /* 0x0000000d0f197c24 */ /* 0x000fe2000f8e0212 */
[----:B------:R-:W-:Y:S01]  /*13930*/  @UP0 UIMAD.WIDE UR10, UR41, 0x4, UR10 ;  /* 0x00000004290a08a5 */ /* 0x000fe2000f8e020a */
[----:B------:R-:W-:-:S02]  /*13940*/  IMAD.U32 R14, RZ, RZ, UR14 ;  /* 0x0000000eff0e7e24 */ /* 0x000fc4000f8e00ff */
[----:B------:R-:W-:Y:S01]  /*13950*/  IMAD.WIDE.U32 R12, R15, UR12, R12 ;  /* 0x0000000c0f0c7c25 */ /* 0x000fe2000f8e000c */
[----:B------:R-:W-:-:S03]  /*13960*/  ULDC.64 UR12, c[0x0][0xb50] ;  /* 0x0002d400000c7ab9 */ /* 0x000fc60000000a00 */
[----:B------:R-:W-:Y:S01]  /*13970*/  IMAD.IADD R13, R13, 0x1, R25 ;  /* 0x000000010d0d7824 */ /* 0x000fe200078e0219 */
[C---:B------:R-:W-:Y:S01]  /*13980*/  LEA R15, P0, R12.reuse, UR12, 0x2 ;  /* 0x0000000c0c0f7c11 */ /* 0x040fe2000f8010ff */
[----:B------:R-:W-:Y:S02]  /*13990*/  IMAD.U32 R24, RZ, RZ, UR10 ;  /* 0x0000000aff187e24 */ /* 0x000fe4000f8e00ff */
[----:B------:R-:W-:Y:S01]  /*139a0*/  IMAD.U32 R25, RZ, RZ, UR11 ;  /* 0x0000000bff197e24 */ /* 0x000fe2000f8e00ff */
[----:B------:R-:W-:-:S04]  /*139b0*/  LEA.HI.X R12, R12, UR13, R13, 0x2, P0 ;  /* 0x0000000d0c0c7c11 */ /* 0x000fc800080f140d */
[----:B------:R0:W5:Y:S01]  /*139c0*/  @P3 LDG.E R14, desc[UR50][R24.64] ;  /* 0x00000032180e3981 */ /* 0x000162000c1e1900 */
[----:B------:R-:W-:Y:S05]  /*139d0*/  @P3 BRA `(.L_x_938) ;  /* 0x0000000000103947 */ /* 0x000fea0003800000 */
[----:B------:R-:W-:Y:S05]  /*139e0*/  @!P2 BRA `(.L_x_938) ;  /* 0x00000000000ca947 */ /* 0x000fea0003800000 */
[----:B------:R-:W2:Y:S04]  /*139f0*/  LDG.E R13, desc[UR50][R20.64] ;  /* 0x00000032140d7981 */ /* 0x000ea8000c1e1900 */
[----:B-----5:R-:W2:Y:S02]  /*13a00*/  LDG.E R14, desc[UR50][R20.64+0x4] ;  /* 0x00000432140e7981 */ /* 0x020ea4000c1e1900 */
[----:B--2---:R-:W-:-:S07]  /*13a10*/  IMAD.IADD R14, R14, 0x1, -R13 ;  /* 0x000000010e0e7824 */ /* 0x004fce00078e0a0d */
.L_x_938:
[----:B------:R-:W-:Y:S01]  /*13a20*/  IMAD R13, R5, 0x40, R0 ;  /* 0x00000040050d7824 */ /* 0x000fe200078e0200 */
[----:B------:R-:W-:Y:S01]  /*13a30*/  SHFL.IDX PT, R20, R15, RZ, 0x1c1f ;  /* 0x001c1fff0f147589 */ /* 0x000fe200000e0000 */
[----:B------:R-:W-:Y:S01]  /*13a40*/  IMAD.IADD R17, R10, 0x1, -R17 ;  /* 0x000000010a117824 */ /* 0x000fe200078e0a11 */
[----:B------:R-:W-:Y:S01]  /*13a50*/  ULDC.64 UR12, c[0x0][0xaa0] ;  /* 0x0002a800000c7ab9 */ /* 0x000fe20000000a00 */
[----:B------:R-:W-:Y:S01]  /*13a60*/  IMAD.WIDE R6, R13, 0x2, R6 ;  /* 0x000000020d067825 */ /* 0x000fe200078e0206 */
[----:B------:R-:W1:Y:S02]  /*13a70*/  SHFL.IDX PT, R21, R12, RZ, 0x1c1f ;  /* 0x001c1fff0c157589 */ /* 0x000e6400000e0000 */
[----:B------:R-:W-:Y:S01]  /*13a80*/  LOP3.LUT P0, RZ, R17, 0x3, RZ, 0xc0, !PT ;  /* 0x0000000311ff7812 */ /* 0x000fe2000780c0ff */
[----:B------:R-:W-:Y:S01]  /*13a90*/  VIADD R18, R156, UR42 ;  /* 0x0000002a9c127c36 */ /* 0x000fe20008000000 */
[----:B0-----:R-:W-:Y:S01]  /*13aa0*/  SHFL.IDX PT, R34, R15, 0x1, 0x1c1f ;  /* 0x003c1f000f227f89 */ /* 0x001fe200000e0000 */
[----:B-----5:R-:W-:Y:S01]  /*13ab0*/  IMAD R39, R14, R37, RZ ;  /* 0x000000250e277224 */ /* 0x020fe200078e02ff */
[----:B------:R-:W-:Y:S01]  /*13ac0*/  IADD3 R25, P3, R6, 0x1800, RZ ;  /* 0x0000180006197810 */ /* 0x000fe20007f7e0ff */
[----:B------:R-:W-:Y:S01]  /*13ad0*/  VIADD R10, R18, 0x8 ;  /* 0x00000008120a7836 */ /* 0x000fe20000000000 */
[----:B------:R0:W2:Y:S01]  /*13ae0*/  SHFL.IDX PT, R35, R12, 0x1, 0x1c1f ;  /* 0x003c1f000c237f89 */ /* 0x0000a200000e0000 */
[----:B------:R-:W-:-:S02]  /*13af0*/  IADD3 R29, P4, R6, 0x3000, RZ ;  /* 0x00003000061d7810 */ /* 0x000fc40007f9e0ff */
[-C--:B------:R-:W-:Y:S02]  /*13b00*/  ISETP.GE.OR P2, PT, R18, R39.reuse, P0 ;  /* 0x000000271200720c */ /* 0x080fe40000746670 */
[----:B------:R-:W-:Y:S02]  /*13b10*/  LOP3.LUT R13, R6, 0x380, RZ, 0xc0, !PT ;  /* 0x00000380060d7812 */ /* 0x000fe400078ec0ff */
[----:B------:R-:W-:Y:S02]  /*13b20*/  LOP3.LUT R24, R25, 0x380, RZ, 0xc0, !PT ;  /* 0x0000038019187812 */ /* 0x000fe400078ec0ff */
[----:B------:R-:W-:Y:S02]  /*13b30*/  ISETP.GE.OR P0, PT, R10, R39, P0 ;  /* 0x000000270a00720c */ /* 0x000fe40000706670 */
[----:B------:R-:W-:Y:S02]  /*13b40*/  LOP3.LUT R28, R29, 0x380, RZ, 0xc0, !PT ;  /* 0x000003801d1c7812 */ /* 0x000fe400078ec0ff */
[----:B------:R-:W-:-:S02]  /*13b50*/  SHF.R.U64 R13, R13, 0x3, RZ ;  /* 0x000000030d0d7819 */ /* 0x000fc400000012ff */
[----:B------:R-:W-:Y:S01]  /*13b60*/  SHF.R.U64 R24, R24, 0x3, RZ ;  /* 0x0000000318187819 */ /* 0x000fe200000012ff */
[----:B-1----:R-:W-:Y:S01]  /*13b70*/  @!P2 ST.E desc[UR50][R20.64], R11 ;  /* 0x0000000b1400a985 */ /* 0x002fe2000c101932 */
[----:B------:R-:W-:Y:S02]  /*13b80*/  SHF.R.U64 R28, R28, 0x3, RZ ;  /* 0x000000031c1c7819 */ /* 0x000fe400000012ff */
[----:B0-----:R-:W-:Y:S01]  /*13b90*/  LOP3.LUT R12, R13, R6, RZ, 0x3c, !PT ;  /* 0x000000060d0c7212 */ /* 0x001fe200078e3cff */
        /* <DEDUP_REMOVED lines=9> */
[----:B------:R-:W-:-:S04]  /*13c30*/  IADD3 R17, P0, R6, 0x4800, RZ ;  /* 0x0000480006117810 */ /* 0x000fc80007f1e0ff */
[----:B------:R-:W-:Y:S01]  /*13c40*/  LOP3.LUT R6, R17, 0x380, RZ, 0xc0, !PT ;  /* 0x0000038011067812 */ /* 0x000fe200078ec0ff */
[----:B------:R-:W-:Y:S02]  /*13c50*/  IMAD.X R33, RZ, RZ, R7, P0 ;  /* 0x000000ffff217224 */ /* 0x000fe400000e0607 */
[----:B------:R-:W1:Y:S01]  /*13c60*/  @P1 LDC R7, c[0x0][0xbec] ;  /* 0x0002fb00ff071b82 */ /* 0x000e620000000800 */
[----:B------:R-:W-:-:S04]  /*13c70*/  SHF.R.U64 R6, R6, 0x3, RZ ;  /* 0x0000000306067819 */ /* 0x000fc800000012ff */
[----:B------:R-:W-:-:S03]  /*13c80*/  LOP3.LUT R32, R6, R17, RZ, 0x3c, !PT ;  /* 0x0000001106207212 */ /* 0x000fc600078e3cff */
[----:B------:R-:W1:Y:S01]  /*13c90*/  @P1 LDC R17, c[0x0][0xbf0] ;  /* 0x0002fc00ff111b82 */ /* 0x000e620000000800 */
[----:B------:R-:W-:Y:S02]  /*13ca0*/  UIMAD UR10, UR7, UR12, URZ ;  /* 0x0000000c070a72a4 */ /* 0x000fe4000f8e023f */
[----:B------:R-:W-:Y:S01]  /*13cb0*/  UIMAD.WIDE.U32 UR6, UR4, UR12, URZ ;  /* 0x0000000c040672a5 */ /* 0x000fe2000f8e003f */
[----:B------:R-:W-:Y:S01]  /*13cc0*/  IMAD R4, R4, 0x30, R5 ;  /* 0x0000003004047824 */ /* 0x000fe200078e0205 */
[----:B------:R-:W-:Y:S01]  /*13cd0*/  UIMAD UR10, UR4, UR13, UR10 ;  /* 0x0000000d040a72a4 */ /* 0x000fe2000f8e020a */
[----:B0-----:R-:W5:Y:S01]  /*13ce0*/  LD.E.128 R32, desc[UR50][R32.64] ;  /* 0x0000003220207980 */ /* 0x001f62000c101d00 */
[----:B------:R-:W-:Y:S01]  /*13cf0*/  VIADD R9, R9, 0x13220 ;  /* 0x0001322009097836 */ /* 0x000fe20000000000 */
[----:B------:R-:W-:Y:S01]  /*13d00*/  ULDC.64 UR12, c[0x0][0xae8] ;  /* 0x0002ba00000c7ab9 */ /* 0x000fe20000000a00 */
[----:B------:R-:W-:Y:S01]  /*13d10*/  UIADD3 UR7, UR7, UR10, URZ ;  /* 0x0000000a07077290 */ /* 0x000fe2000fffe03f */
[----:B------:R-:W-:Y:S01]  /*13d20*/  VIADD R10, R4, UR42 ;  /* 0x0000002a040a7c36 */ /* 0x000fe20008000000 */
[----:B------:R-:W-:Y:S01]  /*13d30*/  UIMAD UR4, UR16, UR12, URZ ;  /* 0x0000000c100472a4 */ /* 0x000fe2000f8e023f */
[----:B------:R-:W-:Y:S01]  /*13d40*/  @!PT LDS RZ, [RZ] ;  /* 0x00000000fffff984 */ /* 0x000fe20000000800 */
[----:B------:R-:W-:Y:S01]  /*13d50*/  @!PT LDS RZ, [RZ] ;  /* 0x00000000fffff984 */ /* 0x000fe20000000800 */
[----:B------:R-:W-:Y:S01]  /*13d60*/  @!PT LDS RZ, [RZ] ;  /* 0x00000000fffff984 */ /* 0x000fe20000000800 */
[----:B------:R-:W-:Y:S01]  /*13d70*/  @!PT LDS RZ, [RZ] ;  /* 0x00000000fffff984 */ /* 0x000fe20000000800 */
[----:B------:R0:W-:Y:S06]  /*13d80*/  MEMBAR.ALL.CTA ;  /* 0x0000000000007992 */ /* 0x0001ec0000008000 */
[----:B0-----:R-:W0:Y:S01]  /*13d90*/  FENCE.VIEW.ASYNC.S ;  /* 0x00000000000073c6 */ /* 0x001e220000000000 */
[----:B------:R-:W-:Y:S01]  /*13da0*/  UIMAD.WIDE.U32 UR6, UR40, UR12, UR6 ;  /* 0x0000000c280672a5 */ /* 0x000fe2000f8e0006 */
[----:B------:R-:W-:Y:S01]  /*13db0*/  IMAD.MOV.U32 R11, RZ, RZ, R10 ;  /* 0x000000ffff0b7224 */ /* 0x000fe200078e000a */
[----:B------:R-:W-:Y:S01]  /*13dc0*/  UIMAD UR4, UR40, UR13, UR4 ;  /* 0x0000000d280472a4 */ /* 0x000fe2000f8e0204 */
[----:B-1----:R-:W-:Y:S01]  /*13dd0*/  @P1 IMAD.HI.U32 R4, R10, R7, RZ ;  /* 0x000000070a041227 */ /* 0x002fe200078e00ff */
[----:B------:R-:W-:Y:S01]  /*13de0*/  ULDC.64 UR10, c[0x0][0xaf0] ;  /* 0x0002bc00000a7ab9 */ /* 0x000fe20000000a00 */
[----:B------:R-:W-:Y:S01]  /*13df0*/  PRMT R9, RZ, 0x654, R9 ;  /* 0x00000654ff097816 */ /* 0x000fe20000000009 */
[----:B------:R-:W-:-:S02]  /*13e00*/  UIMAD UR9, UR9, UR10, URZ ;  /* 0x0000000a090972a4 */ /* 0x000fc4000f8e023f */
[----:B------:R-:W-:Y:S02]  /*13e10*/  UIADD3 UR7, UR7, UR4, URZ ;  /* 0x0000000407077290 */ /* 0x000fe4000fffe03f */
[----:B------:R-:W-:Y:S01]  /*13e20*/  UIMAD UR4, UR8, UR11, UR9 ;  /* 0x0000000b080472a4 */ /* 0x000fe2000f8e0209 */
[----:B------:R-:W-:Y:S01]  /*13e30*/  @P1 SHF.R.U32.HI R11, RZ, R17, R4 ;  /* 0x00000011ff0b1219 */ /* 0x000fe20000011604 */
[----:B------:R-:W-:-:S03]  /*13e40*/  UIMAD.WIDE.U32 UR8, UR8, UR10, UR6 ;  /* 0x0000000a080872a5 */ /* 0x000fc6000f8e0006 */
[--C-:B------:R-:W-:Y:S01]  /*13e50*/  SHF.R.S32.HI R4, RZ, 0x1f, R11.reuse ;  /* 0x0000001fff047819 */ /* 0x100fe2000001140b */
[----:B------:R-:W-:Y:S01]  /*13e60*/  UIADD3 UR4, UR9, UR4, URZ ;  /* 0x0000000409047290 */ /* 0x000fe2000fffe03f */
[----:B------:R-:W-:Y:S01]  /*13e70*/  IMAD.MOV R8, RZ, RZ, -R11 ;  /* 0x000000ffff087224 */ /* 0x000fe200078e0a0b */
[----:B------:R-:W-:Y:S01]  /*13e80*/  ULDC.64 UR6, c[0x0][0xae0] ;  /* 0x0002b80000067ab9 */ /* 0x000fe20000000a00 */
[----:B------:R-:W-:Y:S02]  /*13e90*/  IMAD.U32 R7, RZ, RZ, UR9 ;  /* 0x00000009ff077e24 */ /* 0x000fe4000f8e00ff */
[----:B------:R-:W-:Y:S02]  /*13ea0*/  IMAD R4, R4, UR6, RZ ;  /* 0x0000000604047c24 */ /* 0x000fe4000f8e02ff */
[----:B------:R-:W-:Y:S01]  /*13eb0*/  IMAD R17, R37, R8, R10 ;  /* 0x0000000825117224 */ /* 0x000fe200078e020a */
[----:B0-----:R0:W-:Y:S01]  /*13ec0*/  SYNCS.ARRIVE.TRANS64.RED.A1T0 RZ, [R9+URZ], RZ ;  /* 0x000000ff09ff79a7 */ /* 0x0011e2000810043f */
        /* <DEDUP_REMOVED lines=20> */
[----:B------:R-:W0:Y:S01]  /*14010*/  SHFL.IDX PT, R37, R11, 0x1, 0x181f ;  /* 0x00381f000b257f89 */ /* 0x000e2200000e0000 */
        /* <DEDUP_REMOVED lines=11> */
[----:B0-----:R-:W-:-:S03]  /*140d0*/  @!P2 LEA R6, P5, R0, R37, 0x1 ;  /* 0x000000250006a211 */ /* 0x001fc600078a08ff */
[----:B------:R-:W0:Y:S01]  /*140e0*/  SHFL.IDX PT, R17, R17, 0x3, 0x181f ;  /* 0x00781f0011117f89 */ /* 0x000e2200000e0000 */
[C---:B------:R-:W-:Y:S02]  /*140f0*/  @!P3 LEA R8, P6, R0.reuse, R41, 0x1 ;  /* 0x000000290008b211 */ /* 0x040fe400078c08ff */
[C-C-:B------:R-:W-:Y:S02]  /*14100*/  @!P1 LEA.HI.X R5, R0.reuse, R7, R3.reuse, 0x1, P4 ;  /* 0x0000000700059211 */ /* 0x140fe400020f0c03 */
[C-C-:B------:R-:W-:Y:S02]  /*14110*/  @!P2 LEA.HI.X R7, R0.reuse, R18, R3.reuse, 0x1, P5 ;  /* 0x000000120007a211 */ /* 0x140fe400028f0c03 */
[----:B------:R-:W-:Y:S01]  /*14120*/  @!P3 LEA.HI.X R9, R0, R20, R3, 0x1, P6 ;  /* 0x000000140009b211 */ /* 0x000fe200030f0c03 */
[----:B--2---:R2:W-:Y:S04]  /*14130*/  @!P1 ST.E.128 desc[UR50][R4.64], R12 ;  /* 0x0000000c04009985 */ /* 0x0045e8000c101d32 */
[----:B---3--:R2:W-:Y:S04]  /*14140*/  @!P2 ST.E.128 desc[UR50][R6.64], R24 ;  /* 0x000000180600a985 */ /* 0x0085e8000c101d32 */
[----:B----4-:R2:W-:Y:S01]  /*14150*/  @!P3 ST.E.128 desc[UR50][R8.64], R28 ;  /* 0x0000001c0800b985 */ /* 0x0105e2000c101d32 */
[----:B01----:R-:W-:Y:S05]  /*14160*/  @P0 BRA `(.L_x_939) ;  /* 0x00000008006c0947 */ /* 0x003fea0003800000 */
[----:B--2---:R-:W-:-:S04]  /*14170*/  LEA R4, P0, R0, R11, 0x1 ;  /* 0x0000000b00047211 */ /* 0x004fc800078008ff */
[----:B------:R-:W-:-:S05]  /*14180*/  LEA.HI.X R5, R0, R17, R3, 0x1, P0 ;  /* 0x0000001100057211 */ /* 0x000fca00000f0c03 */
[----:B-----5:R0:W-:Y:S01]  /*14190*/  ST.E.128 desc[UR50][R4.64], R32 ;  /* 0x0000002004007985 */ /* 0x0201e2000c101d32 */
[----:B------:R-:W-:Y:S05]  /*141a0*/  BRA `(.L_x_939) ;  /* 0x00000008005c7947 */ /* 0x000fea0003800000 */
.L_x_937:
        /* <DEDUP_REMOVED lines=11> */
[----:B------:R-:W-:Y:S01]  /*14260*/  UISETP.NE.U32.AND UP1, UPT, UR6, URZ, UPT ;  /* 0x0000003f0600728c */ /* 0x000fe2000bf25070 */
[----:B------:R-:W-:Y:S02]  /*14270*/  IMAD.U32 R11, RZ, RZ, UR4 ;  /* 0x00000004ff0b7e24 */ /* 0x000fe4000f8e00ff */
[----:B------:R-:W2:Y:S01]  /*14280*/  @P2 LDG.E R12, desc[UR50][R6.64] ;  /* 0x00000032060c2981 */ /* 0x000ea2000c1e1900 */
[----:B------:R-:W-:-:S06]  /*14290*/  UISETP.NE.AND.EX UP1, UPT, UR7, URZ, UPT, UP1 ;  /* 0x0000003f0700728c */ /* 0x000fcc000bf25310 */
        /* <DEDUP_REMOVED lines=9> */
[----:B------:R-:W-:-:S10]  /*14330*/  ISETP.GE.AND P1, PT, R10, 0xc0, PT ;  /* 0x000000c00a00780c */ /* 0x000fd40003f26270 */
[----:B------:R-:W0:Y:S01]  /*14340*/  @P0 LDC R15, c[0x0][0xbec] ;  /* 0x0002fb00ff0f0b82 */ /* 0x000e220000000800 */
[----:B--2---:R-:W-:Y:S01]  /*14350*/  @P2 R2UR UR4, R12 ;  /* 0x000000000c0422ca */ /* 0x004fe200000e0000 */
[----:B01----:R-:W-:-:S14]  /*14360*/  @P3 BRA `(.L_x_940) ;  /* 0x0000000000103947 */ /* 0x003fdc0003800000 */
[----:B------:R-:W-:Y:S05]  /*14370*/  @!P2 BRA `(.L_x_940) ;  /* 0x00000000000ca947 */ /* 0x000fea0003800000 */
[----:B------:R-:W2:Y:S04]  /*14380*/  LDG.E R8, desc[UR50][R6.64] ;  /* 0x0000003206087981 */ /* 0x000ea8000c1e1900 */
[----:B-----5:R-:W2:Y:S02]  /*14390*/  LDG.E R11, desc[UR50][R6.64+0x4] ;  /* 0x00000432060b7981 */ /* 0x020ea4000c1e1900 */
[----:B--2---:R-:W-:-:S07]  /*143a0*/  IMAD.IADD R11, R11, 0x1, -R8 ;  /* 0x000000010b0b7824 */ /* 0x004fce00078e0a08 */
.L_x_940:
[----:B------:R-:W-:Y:S01]  /*143b0*/  USHF.R.S32.HI UR6, URZ, 0x1f, UR41 ;  /* 0x0000001f3f067899 */ /* 0x000fe20008011429 */
[----:B------:R-:W-:Y:S01]  /*143c0*/  BSSY B1, `(.L_x_941) ;  /* 0x000002d000017945 */ /* 0x000fe20003800000 */
[----:B------:R-:W-:Y:S02]  /*143d0*/  USHF.R.S32.HI UR9, URZ, 0x1f, UR4 ;  /* 0x0000001f3f097899 */ /* 0x000fe40008011404 */
[----:B------:R-:W-:Y:S02]  /*143e0*/  USEL UR11, UR41, URZ, !UP0 ;  /* 0x0000003f290b7287 */ /* 0x000fe4000c000000 */
[----:B------:R-:W-:Y:S01]  /*143f0*/  USEL UR12, UR6, URZ, !UP0 ;  /* 0x0000003f060c7287 */ /* 0x000fe2000c000000 */
[----:B------:R-:W-:Y:S11]  /*14400*/  @P1 BRA `(.L_x_942) ;  /* 0x0000000000a01947 */ /* 0x000ff60003800000 */
[----:B------:R-:W0:Y:S01]  /*14410*/  LDC R10, c[0x0][0xbe8] ;  /* 0x0002fa00ff0a7b82 */ /* 0x000e220000000800 */
[----:B------:R-:W-:-:S05]  /*14420*/  IMAD.U32 R8, RZ, RZ, UR42 ;  /* 0x0000002aff087e24 */ /* 0x000fca000f8e00ff */
[----:B------:R-:W-:Y:S01]  /*14430*/  IADD3 R8, R8, -0x80, R23 ;  /* 0xffffff8008087810 */ /* 0x000fe20007ffe017 */
[----:B0----5:R-:W-:-:S05]  /*14440*/  IMAD R6, R11, R10, RZ ;  /* 0x0000000a0b067224 */ /* 0x021fca00078e02ff */
        /* <DEDUP_REMOVED lines=19> */
[----:B-1----:R-:W-:-:S04]  /*14580*/  @P1 SHF.R.U32.HI R6, RZ, R12, R7 ;  /* 0x0000000cff061219 */ /* 0x002fc80000011607 */
[--C-:B------:R-:W-:Y:S01]  /*14590*/  SHF.R.S32.HI R7, RZ, 0x1f, R6.reuse ;  /* 0x0000001fff077819 */ /* 0x100fe20000011406 */
[----:B------:R-:W-:Y:S01]  /*145a0*/  IMAD.MOV R9, RZ, RZ, -R6 ;  /* 0x000000ffff097224 */ /* 0x000fe200078e0a06 */
[----:B------:R-:W-:-:S03]  /*145b0*/  IADD3 R6, P1, R6, UR6, RZ ;  /* 0x0000000606067c10 */ /* 0x000fc6000ff3e0ff */
[----:B------:R-:W-:Y:S02]  /*145c0*/  IMAD R9, R10, R9, R8 ;  /* 0x000000090a097224 */ /* 0x000fe400078e0208 */
[----:B------:R-:W-:-:S03]  /*145d0*/  IMAD.U32 R10, RZ, RZ, UR8 ;  /* 0x00000008ff0a7e24 */ /* 0x000fc6000f8e00ff */
[----:B------:R-:W-:Y:S02]  /*145e0*/  SHF.R.S32.HI R8, RZ, 0x1f, R9 ;  /* 0x0000001fff087819 */ /* 0x000fe40000011409 */
[----:B------:R-:W-:Y:S01]  /*145f0*/  IADD3.X R7, R7, UR7, R10, P1, !PT ;  /* 0x0000000707077c10 */ /* 0x000fe20008ffe40a */
[----:B------:R-:W-:Y:S02]  /*14600*/  ULDC.64 UR6, c[0x0][0xb50] ;  /* 0x0002d40000067ab9 */ /* 0x000fe40000000a00 */
[----:B------:R-:W-:Y:S02]  /*14610*/  IMAD R8, R8, UR14, RZ ;  /* 0x0000000e08087c24 */ /* 0x000fe4000f8e02ff */
[----:B------:R-:W-:-:S04]  /*14620*/  IMAD.WIDE.U32 R6, R9, UR14, R6 ;  /* 0x0000000e09067c25 */ /* 0x000fc8000f8e0006 */
[----:B------:R-:W-:Y:S01]  /*14630*/  IMAD R13, R9, UR15, R8 ;  /* 0x0000000f090d7c24 */ /* 0x000fe2000f8e0208 */
[----:B------:R-:W-:-:S03]  /*14640*/  LEA R8, P1, R6, UR6, 0x2 ;  /* 0x0000000606087c11 */ /* 0x000fc6000f8210ff */
[----:B------:R-:W-:-:S05]  /*14650*/  IMAD.IADD R7, R7, 0x1, R13 ;  /* 0x0000000107077824 */ /* 0x000fca00078e020d */
[----:B------:R-:W-:Y:S01]  /*14660*/  LEA.HI.X R9, R6, UR7, R7, 0x2, P1 ;  /* 0x0000000706097c11 */ /* 0x000fe200088f1407 */
[----:B------:R-:W-:-:S05]  /*14670*/  IMAD.MOV.U32 R7, RZ, RZ, -0x800000 ;  /* 0xff800000ff077424 */ /* 0x000fca00078e00ff */
[----:B------:R0:W-:Y:S02]  /*14680*/  STG.E desc[UR50][R8.64], R7 ;  /* 0x0000000708007986 */ /* 0x0001e4000c101932 */
.L_x_942:
[----:B------:R-:W-:Y:S05]  /*14690*/  BSYNC B1 ;  /* 0x0000000000017941 */ /* 0x000fea0003800000 */
.L_x_941:
[----:B0-----:R-:W0:Y:S01]  /*146a0*/  @P0 LDC R7, c[0x0][0xbf0] ;  /* 0x0002fc00ff070b82 */ /* 0x001e220000000800 */
[----:B------:R-:W-:Y:S01]  /*146b0*/  ULDC.64 UR14, c[0x0][0xaa0] ;  /* 0x0002a800000e7ab9 */ /* 0x000fe20000000a00 */
[----:B------:R-:W-:Y:S01]  /*146c0*/  IMAD R4, R4, 0x30, R5 ;  /* 0x0000003004047824 */ /* 0x000fe200078e0205 */
[----:B------:R-:W-:Y:S01]  /*146d0*/  UIMAD UR8, UR9, UR14, URZ ;  /* 0x0000000e090872a4 */ /* 0x000fe2000f8e023f */
[----:B-----5:R-:W-:Y:S01]  /*146e0*/  IMAD R25, R11, R14, RZ ;  /* 0x0000000e0b197224 */ /* 0x020fe200078e02ff */
[----:B------:R-:W-:Y:S01]  /*146f0*/  UIMAD.WIDE.U32 UR6, UR4, UR14, URZ ;  /* 0x0000000e040672a5 */ /* 0x000fe2000f8e003f */
[----:B------:R-:W-:Y:S01]  /*14700*/  VIADD R6, R4, UR42 ;  /* 0x0000002a04067c36 */ /* 0x000fe20008000000 */
[----:B------:R-:W-:-:S03]  /*14710*/  UIMAD UR8, UR4, UR15, UR8 ;  /* 0x0000000f040872a4 */ /* 0x000fc6000f8e0208 */
[----:B------:R-:W-:Y:S01]  /*14720*/  ULDC.64 UR14, c[0x0][0xae8] ;  /* 0x0002ba00000e7ab9 */ /* 0x000fe20000000a00 */
[----:B------:R-:W-:Y:S01]  /*14730*/  UIADD3 UR7, UR7, UR8, URZ ;  /* 0x0000000807077290 */ /* 0x000fe2000fffe03f */
[----:B------:R-:W-:Y:S01]  /*14740*/  @P0 IMAD.HI.U32 R4, R6, R15, RZ ;  /* 0x0000000f06040227 */ /* 0x000fe200078e00ff */
[----:B------:R-:W-:Y:S02]  /*14750*/  UIMAD UR4, UR10, UR14, URZ ;  /* 0x0000000e0a0472a4 */ /* 0x000fe4000f8e023f */
        /* <DEDUP_REMOVED lines=24> */
[----:B------:R-:W-:Y:S02]  /*148e0*/  IMAD.IADD R7, R7, 0x1, R15 ;  /* 0x0000000107077824 */ /* 0x000fe400078e020f */
[C---:B------:R-:W-:Y:S02]  /*148f0*/  IMAD R9, R13.reuse, UR7, R4 ;  /* 0x000000070d097c24 */ /* 0x040fe4000f8e0204 */
[----:B------:R-:W-:Y:S01]  /*14900*/  IMAD.WIDE.U32 R6, R13, UR6, R6 ;  /* 0x000000060d067c25 */ /* 0x000fe2000f8e0006 */
[----:B------:R-:W-:-:S03]  /*14910*/  ULDC.64 UR6, c[0x0][0xa80] ;  /* 0x0002a00000067ab9 */ /* 0x000fc60000000a00 */
[----:B------:R-:W-:Y:S02]  /*14920*/  VIADD R8, R5, UR42 ;  /* 0x0000002a05087c36 */ /* 0x000fe40008000000 */
[----:B------:R-:W-:Y:S01]  /*14930*/  IMAD.IADD R5, R7, 0x1, R9 ;  /* 0x0000000107057824 */ /* 0x000fe200078e0209 */
[----:B------:R-:W-:Y:S01]  /*14940*/  LEA R7, P0, R6, UR6, 0x1 ;  /* 0x0000000606077c11 */ /* 0x000fe2000f8008ff */
[----:B------:R-:W-:-:S03]  /*14950*/  VIADD R4, R8, 0x30 ;  /* 0x0000003008047836 */ /* 0x000fc60000000000 */
[----:B------:R-:W-:Y:S01]  /*14960*/  LEA.HI.X R10, R6, UR7, R5, 0x1, P0 ;  /* 0x00000007060a7c11 */ /* 0x000fe200080f0c05 */
[----:B------:R-:W0:Y:S01]  /*14970*/  SHFL.IDX PT, R11, R7, RZ, 0x181f ;  /* 0x00181fff070b7589 */ /* 0x000e2200000e0000 */
[----:B------:R-:W-:Y:S01]  /*14980*/  ISETP.GE.AND P0, PT, R0, UR4, PT ;  /* 0x0000000400007c0c */ /* 0x000fe2000bf06270 */
[C---:B------:R-:W-:Y:S02]  /*14990*/  VIADD R5, R8.reuse, 0x60 ;  /* 0x0000006008057836 */ /* 0x040fe40000000000 */
[----:B------:R-:W1:Y:S01]  /*149a0*/  SHFL.IDX PT, R13, R7, 0x1, 0x181f ;  /* 0x00381f00070d7f89 */ /* 0x000e6200000e0000 */
[CC--:B------:R-:W-:Y:S01]  /*149b0*/  ISETP.GE.OR P3, PT, R8.reuse, R25.reuse, P0 ;  /* 0x000000190800720c */ /* 0x0c0fe20000766670 */
[----:B------:R-:W-:Y:S01]  /*149c0*/  VIADD R6, R8, 0x90 ;  /* 0x0000009008067836 */ /* 0x000fe20000000000 */
[-C--:B------:R-:W-:Y:S01]  /*149d0*/  ISETP.GE.OR P2, PT, R4, R25.reuse, P0 ;  /* 0x000000190400720c */ /* 0x080fe20000746670 */
[----:B------:R-:W2:Y:S01]  /*149e0*/  SHFL.IDX PT, R15, R7, 0x2, 0x181f ;  /* 0x00581f00070f7f89 */ /* 0x000ea200000e0000 */
[----:B------:R-:W-:-:S02]  /*149f0*/  ISETP.GE.OR P1, PT, R5, R25, P0 ;  /* 0x000000190500720c */ /* 0x000fc40000726670 */
[----:B------:R-:W-:Y:S01]  /*14a00*/  ISETP.GE.OR P0, PT, R6, R25, P0 ;  /* 0x000000190600720c */ /* 0x000fe20000706670 */
[----:B------:R-:W3:Y:S04]  /*14a10*/  SHFL.IDX PT, R9, R10, RZ, 0x181f ;  /* 0x00181fff0a097589 */ /* 0x000ee800000e0000 */
[----:B------:R-:W4:Y:S04]  /*14a20*/  SHFL.IDX PT, R21, R7, 0x3, 0x181f ;  /* 0x00781f0007157f89 */ /* 0x000f2800000e0000 */
        /* <DEDUP_REMOVED lines=15> */
.L_x_939:
[----:B------:R-:W-:Y:S05]  /*14b20*/  BSYNC B0 ;  /* 0x0000000000007941 */ /* 0x000fea0003800000 */
.L_x_936:
[----:B------:R-:W-:Y:S02]  /*14b30*/  ULDC UR4, c[0x0][0xc3c] ;  /* 0x00030f0000047ab9 */ /* 0x000fe40000000800 */
[----:B------:R-:W-:-:S06]  /*14b40*/  UISETP.GE.AND UP0, UPT, UR47, UR4, UPT ;  /* 0x000000042f00728c */ /* 0x000fcc000bf06270 */
[----:B------:R-:W-:-:S13]  /*14b50*/  PLOP3.LUT P0, PT, PT, PT, UP0, 0x80, 0x0 ;  /* 0x000000000000781c */ /* 0x000fda0003f0f008 */
[----:B------:R-:W-:Y:S05]  /*14b60*/  @!P0 BRA `(.L_x_943) ;  /* 0xfffffec000788947 */ /* 0x000fea000383ffff */
[----:B------:R-:W-:Y:S05]  /*14b70*/  EXIT ;  /* 0x000000000000794d */ /* 0x000fea0003800000 */
.L_x_850:
        /* <DEDUP_REMOVED lines=18> */
.L_x_944:
[----:B------:R-:W-:Y:S01]  /*14ca0*/  LOP3.LUT R5, R23, 0x1f, RZ, 0xc0, !PT ;  /* 0x0000001f17057812 */ /* 0x000fe200078ec0ff */
[----:B------:R-:W-:Y:S01]  /*14cb0*/  ULDC UR4, c[0x0][0xc3c] ;  /* 0x00030f0000047ab9 */ /* 0x000fe20000000800 */
[----:B------:R-:W0:Y:S02]  /*14cc0*/  LDC R9, c[0x0][0xc38] ;  /* 0x00030e00ff097b82 */ /* 0x000e240000000800 */
[----:B------:R-:W-:-:S04]  /*14cd0*/  ISETP.NE.AND P0, PT, R5, 0x1f, PT ;  /* 0x0000001f0500780c */ /* 0x000fc80003f05270 */
[----:B------:R-:W-:-:S13]  /*14ce0*/  ISETP.GE.OR P1, PT, R5, UR4, !P0 ;  /* 0x0000000405007c0c */ /* 0x000fda000c726670 */
[----:B------:R-:W1:Y:S02]  /*14cf0*/  @!P1 LDC.64 R2, c[0x0][0xc80] ;  /* 0x00032000ff029b82 */ /* 0x000e640000000a00 */
[----:B-1----:R-:W-:-:S05]  /*14d00*/  @!P1 IMAD.WIDE.U32 R2, R5, 0x4, R2 ;  /* 0x0000000405029825 */ /* 0x002fca00078e0002 */
        /* <DEDUP_REMOVED lines=8> */
[----:B--2---:R-:W1:Y:S02]  /*14d90*/  SHFL.UP PT, R4, R0, 0x1, RZ ;  /* 0x0420000000047989 */ /* 0x004e6400000e00ff */
[----:B-1----:R-:W-:-:S05]  /*14da0*/  SEL R7, R4, RZ, P1 ;  /* 0x000000ff04077207 */ /* 0x002fca0000800000 */
[----:B------:R-:W-:-:S05]  /*14db0*/  IMAD.IADD R7, R0, 0x1, R7 ;  /* 0x0000000100077824 */ /* 0x000fca00078e0207 */
[----:B------:R-:W1:Y:S02]  /*14dc0*/  SHFL.UP PT, R4, R7, 0x2, RZ ;  /* 0x0440000007047989 */ /* 0x000e6400000e00ff */
        /* <DEDUP_REMOVED lines=10> */
[----:B------:R-:W-:Y:S02]  /*14e70*/  IMAD.IADD R8, R2, 0x1, R7 ;  /* 0x0000000102087824 */ /* 0x000fe400078e0207 */
[----:B------:R-:W1:Y:S03]  /*14e80*/  S2R R7, SR_CTAID.X ;  /* 0x0000000000077919 */ /* 0x000e660000002500 */
[----:B------:R-:W0:Y:S02]  /*14e90*/  SHFL.IDX PT, R4, R8, 0x1f, 0x1f ;  /* 0x03e01f0008047f89 */ /* 0x000e2400000e0000 */
[----:B0-----:R-:W-:-:S04]  /*14ea0*/  IMAD R4, R4, R9, RZ ;  /* 0x0000000904047224 */ /* 0x001fc800078e02ff */
[----:B------:R-:W-:Y:S01]  /*14eb0*/  IMAD.MOV.U32 R3, RZ, RZ, R4 ;  /* 0x000000ffff037224 */ /* 0x000fe200078e0004 */
[----:B-1----:R-:W-:-:S13]  /*14ec0*/  ISETP.GT.AND P6, PT, R4, R7, PT ;  /* 0x000000070400720c */ /* 0x002fda0003fc4270 */
[----:B------:R-:W-:Y:S05]  /*14ed0*/  @P6 BRA `(.L_x_946) ;  /* 0x0000000000a06947 */ /* 0x000fea0003800000 */
[----:B------:R-:W-:Y:S01]  /*14ee0*/  IMAD.MOV.U32 R4, RZ, RZ, R3 ;  /* 0x000000ffff047224 */ /* 0x000fe200078e0003 */
[----:B------:R-:W-:Y:S01]  /*14ef0*/  UMOV UR44, URZ ;  /* 0x0000003f002c7c82 */ /* 0x000fe20008000000 */
[----:B------:R-:W-:Y:S01]  /*14f00*/  ULDC UR6, c[0x0][0xc3c] ;  /* 0x00030f0000067ab9 */ /* 0x000fe20000000800 */
[----:B------:R-:W-:-:S05]  /*14f10*/  ULDC UR5, c[0x0][0xc3c] ;  /* 0x00030f0000057ab9 */ /* 0x000fca0000000800 */
.L_x_950:
        /* <DEDUP_REMOVED lines=14> */
.L_x_949:
[----:B------:R-:W-:Y:S05]  /*15000*/  BSYNC B0 ;  /* 0x0000000000007941 */ /* 0x000fea0003800000 */
.L_x_948:
        /* <DEDUP_REMOVED lines=21> */
.L_x_946:
[----:B------:R-:W-:Y:S01]  /*15160*/  IMAD.IADD R13, R4, 0x1, -R3 ;  /* 0x00000001040d7824 */ /* 0x000fe200078e0a03 */
[----:B------:R-:W-:-:S03]  /*15170*/  ULDC.64 UR4, c[0x0][0xc90] ;  /* 0x0003240000047ab9 */ /* 0x000fc60000000a00 */
[----:B------:R-:W-:-:S05]  /*15180*/  IMAD R2, R8, R9, R13 ;  /* 0x0000000908027224 */ /* 0x000fca00078e020d */
[----:B------:R-:W-:-:S13]  /*15190*/  ISETP.GT.AND P0, PT, R2, R7, PT ;  /* 0x000000070200720c */ /* 0x000fda0003f04270 */
[----:B------:R-:W-:Y:S02]  /*151a0*/  VOTEU.ANY UR7, UPT, !P0 ;  /* 0x0000000000077886 */ /* 0x000fe400040e0100 */
[----:B------:R-:W-:-:S04]  /*151b0*/  UPOPC UR6, UR7 ;  /* 0x00000007000672bf */ /* 0x000fc80008000000 */
[----:B------:R-:W-:-:S04]  /*151c0*/  UIADD3 UR44, UR6, UR44, URZ ;  /* 0x0000002c062c7290 */ /* 0x000fc8000fffe03f */
[----:B------:R-:W-:-:S06]  /*151d0*/  UIMAD.WIDE UR4, UR44, 0x4, UR4 ;  /* 0x000000042c0478a5 */ /* 0x000fcc000f8e0204 */
[----:B------:R-:W-:Y:S02]  /*151e0*/  IMAD.U32 R2, RZ, RZ, UR4 ;  /* 0x00000004ff027e24 */ /* 0x000fe4000f8e00ff */
[----:B------:R-:W-:-:S05]  /*151f0*/  IMAD.U32 R3, RZ, RZ, UR5 ;  /* 0x00000005ff037e24 */ /* 0x000fca000f8e00ff */
[----:B------:R-:W2:Y:S01]  /*15200*/  LDG.E R6, desc[UR50][R2.64] ;  /* 0x0000003202067981 */ /* 0x000ea2000c1e1900 */
[----:B------:R-:W-:Y:S01]  /*15210*/  IMAD.U32 R15, RZ, RZ, UR6 ;  /* 0x00000006ff0f7e24 */ /* 0x000fe2000f8e00ff */
[----:B------:R-:W-:-:S04]  /*15220*/  ISETP.NE.AND P0, PT, RZ, UR7, PT ;  /* 0x00000007ff007c0c */ /* 0x000fc8000bf05270 */
[----:B------:R-:W2:Y:S02]  /*15230*/  SHFL.IDX PT, R0, R0, R15, 0x1f ;  /* 0x00001f0f00007589 */ /* 0x000ea400000e0000 */
[----:B--2---:R-:W-:-:S05]  /*15240*/  IMAD R4, R0, R6, RZ ;  /* 0x0000000600047224 */ /* 0x004fca00078e02ff */
[----:B------:R-:W-:-:S04]  /*15250*/  IABS R10, R4 ;  /* 0x00000004000a7213 */ /* 0x000fc80000000000 */
[----:B------:R-:W0:Y:S08]  /*15260*/  I2F.RP R11, R10 ;  /* 0x0000000a000b7306 */ /* 0x000e300000209400 */
[----:B0-----:R-:W0:Y:S02]  /*15270*/  MUFU.RCP R11, R11 ;  /* 0x0000000b000b7308 */ /* 0x001e240000001000 */
[----:B0-----:R-:W-:-:S06]  /*15280*/  VIADD R12, R11, 0xffffffe ;  /* 0x0ffffffe0b0c7836 */ /* 0x001fcc0000000000 */
[----:B------:R-:W0:Y:S02]  /*15290*/  F2I.FTZ.U32.TRUNC.NTZ R3, R12 ;  /* 0x0000000c00037305 */ /* 0x000e24000021f000 */
[----:B0-----:R-:W-:Y:S01]  /*152a0*/  IMAD.MOV R14, RZ, RZ, -R3 ;  /* 0x000000ffff0e7224 */ /* 0x001fe200078e0a03 */
[----:B------:R-:W-:Y:S06]  /*152b0*/  @!P0 BRA `(.L_x_951) ;  /* 0x00000000000c8947 */ /* 0x000fec0003800000 */
[----:B------:R-:W-:-:S06]  /*152c0*/  UIADD3 UR4, UR6, -0x1, URZ ;  /* 0xffffffff06047890 */ /* 0x000fcc000fffe03f */
[----:B------:R-:W-:-:S05]  /*152d0*/  IMAD.U32 R11, RZ, RZ, UR4 ;  /* 0x00000004ff0b7e24 */ /* 0x000fca000f8e00ff */
[----:B------:R0:W1:Y:S02]  /*152e0*/  SHFL.IDX PT, R24, R8, R11, 0x1f ;  /* 0x00001f0b08187589 */ /* 0x00006400000e0000 */
.L_x_951:
[----:B-1----:R-:W-:Y:S01]  /*152f0*/  IMAD R24, R24, R9, R13 ;  /* 0x0000000918187224 */ /* 0x002fe200078e020d */
[----:B------:R-:W-:Y:S01]  /*15300*/  IABS R12, R4 ;  /* 0x00000004000c7213 */ /* 0x000fe20000000000 */
[----:B0-----:R-:W-:Y:S02]  /*15310*/  IMAD.MOV.U32 R11, RZ, RZ, R14 ;  /* 0x000000ffff0b7224 */ /* 0x001fe400078e000e */
[----:B------:R-:W-:Y:S02]  /*15320*/  IMAD.IADD R7, R7, 0x1, -R24 ;  /* 0x0000000107077824 */ /* 0x000fe400078e0a18 */
[----:B------:R-:W-:Y:S02]  /*15330*/  IMAD R11, R11, R10, RZ ;  /* 0x0000000a0b0b7224 */ /* 0x000fe400078e02ff */
[----:B------:R-:W-:Y:S01]  /*15340*/  IMAD.MOV.U32 R2, RZ, RZ, RZ ;  /* 0x000000ffff027224 */ /* 0x000fe200078e00ff */
[----:B------:R-:W-:Y:S01]  /*15350*/  IABS R8, R7 ;  /* 0x0000000700087213 */ /* 0x000fe20000000000 */
[----:B------:R-:W-:-:S02]  /*15360*/  IMAD.MOV R12, RZ, RZ, -R12 ;  /* 0x000000ffff0c7224 */ /* 0x000fc400078e0a0c */
        /* <DEDUP_REMOVED lines=14> */
[----:B------:R-:W-:-:S05]  /*15450*/  @!P1 LOP3.LUT R2, RZ, R4, RZ, 0x33, !PT ;  /* 0x00000004ff029212 */ /* 0x000fca00078e33ff */
[----:B------:R-:W-:Y:S02]  /*15460*/  IMAD R8, R6, R2, RZ ;  /* 0x0000000206087224 */ /* 0x000fe400078e02ff */
[----:B------:R-:W-:Y:S02]  /*15470*/  IMAD.MOV R2, RZ, RZ, -R2 ;  /* 0x000000ffff027224 */ /* 0x000fe400078e0a02 */
[----:B------:R-:W-:Y:S02]  /*15480*/  IMAD.MOV R3, RZ, RZ, -R8 ;  /* 0x000000ffff037224 */ /* 0x000fe400078e0a08 */
[----:B------:R-:W-:-:S03]  /*15490*/  IMAD R13, R4, R2, R7 ;  /* 0x00000002040d7224 */ /* 0x000fc600078e0207 */
[----:B------:R-:W-:-:S04]  /*154a0*/  VIADDMNMX R6, R3, R9, R6, PT ;  /* 0x0000000903067246 */ /* 0x000fc80003800106 */
[-C--:B------:R-:W-:Y:S02]  /*154b0*/  IABS R9, R6.reuse ;  /* 0x0000000600097213 */ /* 0x080fe40000000000 */
[----:B------:R-:W-:Y:S02]  /*154c0*/  IABS R4, R6 ;  /* 0x0000000600047213 */ /* 0x000fe40000000000 */
[----:B------:R-:W0:Y:S03]  /*154d0*/  I2F.RP R10, R9 ;  /* 0x00000009000a7306 */ /* 0x000e260000209400 */
[----:B------:R-:W-:-:S05]  /*154e0*/  IMAD.MOV R4, RZ, RZ, -R4 ;  /* 0x000000ffff047224 */ /* 0x000fca00078e0a04 */
[----:B0-----:R-:W0:Y:S02]  /*154f0*/  MUFU.RCP R10, R10 ;  /* 0x0000000a000a7308 */ /* 0x001e240000001000 */
[----:B0-----:R-:W-:-:S06]  /*15500*/  VIADD R3, R10, 0xffffffe ;  /* 0x0ffffffe0a037836 */ /* 0x001fcc0000000000 */
[----:B------:R-:W0:Y:S02]  /*15510*/  F2I.FTZ.U32.TRUNC.NTZ R3, R3 ;  /* 0x0000000300037305 */ /* 0x000e24000021f000 */
[----:B0-----:R-:W-:-:S04]  /*15520*/  IMAD.MOV R11, RZ, RZ, -R3 ;  /* 0x000000ffff0b7224 */ /* 0x001fc800078e0a03 */
[----:B------:R-:W-:Y:S01]  /*15530*/  IMAD.MOV.U32 R2, RZ, RZ, R11 ;  /* 0x000000ffff027224 */ /* 0x000fe200078e000b */
[----:B------:R-:W-:-:S03]  /*15540*/  IABS R11, R13 ;  /* 0x0000000d000b7213 */ /* 0x000fc60000000000 */
[----:B------:R-:W-:Y:S02]  /*15550*/  IMAD R7, R2, R9, RZ ;  /* 0x0000000902077224 */ /* 0x000fe400078e02ff */
[----:B------:R-:W-:-:S04]  /*15560*/  IMAD.MOV.U32 R2, RZ, RZ, RZ ;  /* 0x000000ffff027224 */ /* 0x000fc800078e00ff */
[----:B------:R-:W-:Y:S01]  /*15570*/  IMAD.HI.U32 R2, R3, R7, R2 ;  /* 0x0000000703027227 */ /* 0x000fe200078e0002 */
[----:B------:R-:W-:-:S04]  /*15580*/  LOP3.LUT R3, R13, R6, RZ, 0x3c, !PT ;  /* 0x000000060d037212 */ /* 0x000fc800078e3cff */
[----:B------:R-:W-:Y:S01]  /*15590*/  ISETP.GE.AND P2, PT, R3, RZ, PT ;  /* 0x000000ff0300720c */ /* 0x000fe20003f46270 */
[----:B------:R-:W-:-:S04]  /*155a0*/  IMAD.HI.U32 R2, R2, R11, RZ ;  /* 0x0000000b02027227 */ /* 0x000fc800078e00ff */
[----:B------:R-:W-:Y:S02]  /*155b0*/  IMAD R4, R2, R4, R11 ;  /* 0x0000000402047224 */ /* 0x000fe400078e020b */
[----:B------:R-:W-:-:S03]  /*155c0*/  IMAD.IADD R3, R13, 0x1, R8 ;  /* 0x000000010d037824 */ /* 0x000fc600078e0208 */
[----:B------:R-:W-:-:S13]  /*155d0*/  ISETP.GT.U32.AND P1, PT, R9, R4, PT ;  /* 0x000000040900720c */ /* 0x000fda0003f24070 */
[----:B------:R-:W-:Y:S02]  /*155e0*/  @!P1 IMAD.IADD R4, R4, 0x1, -R9 ;  /* 0x0000000104049824 */ /* 0x000fe400078e0a09 */
[----:B------:R-:W-:Y:S01]  /*155f0*/  @!P1 VIADD R2, R2, 0x1 ;  /* 0x0000000102029836 */ /* 0x000fe20000000000 */
[----:B------:R-:W-:Y:S02]  /*15600*/  ISETP.NE.AND P1, PT, R6, RZ, PT ;  /* 0x000000ff0600720c */ /* 0x000fe40003f25270 */
[----:B------:R-:W-:Y:S01]  /*15610*/  ISETP.GE.U32.AND P0, PT, R4, R9, PT ;  /* 0x000000090400720c */ /* 0x000fe20003f06070 */
[----:B------:R-:W-:-:S12]  /*15620*/  IMAD.MOV R4, RZ, RZ, -R6 ;  /* 0x000000ffff047224 */ /* 0x000fd800078e0a06 */
[----:B------:R-:W-:-:S04]  /*15630*/  @P0 VIADD R2, R2, 0x1 ;  /* 0x0000000102020836 */ /* 0x000fc80000000000 */
[----:B------:R-:W-:Y:S01]  /*15640*/  @!P2 IMAD.MOV R2, RZ, RZ, -R2 ;  /* 0x000000ffff02a224 */ /* 0x000fe200078e0a02 */
[----:B------:R-:W-:-:S04]  /*15650*/  @!P1 LOP3.LUT R2, RZ, R6, RZ, 0x33, !PT ;  /* 0x00000006ff029212 */ /* 0x000fc800078e33ff */
[----:B------:R-:W-:Y:S01]  /*15660*/  LOP3.LUT R25, RZ, R2, RZ, 0x33, !PT ;  /* 0x00000002ff197212 */ /* 0x000fe200078e33ff */
[----:B------:R-:W-:-:S04]  /*15670*/  IMAD R3, R2, R4, R3 ;  /* 0x0000000402037224 */ /* 0x000fc800078e0203 */
[----:B------:R-:W-:Y:S01]  /*15680*/  IMAD.IADD R25, R0, 0x1, R25 ;  /* 0x0000000100197824 */ /* 0x000fe200078e0219 */
[----:B------:R-:W-:Y:S01]  /*15690*/  R2UR UR36, R3 ;  /* 0x00000000032472ca */ /* 0x000fe200000e0000 */
[----:B------:R-:W-:-:S14]  /*156a0*/  BRA `(.L_x_952) ;  /* 0x00000000000c7947 */ /* 0x000fdc0003800000 */
.L_x_947:
[----:B------:R-:W-:Y:S01]  /*156b0*/  IMAD.MOV.U32 R24, RZ, RZ, R7 ;  /* 0x000000ffff187224 */ /* 0x000fe200078e0007 */
[----:B------:R-:W-:Y:S01]  /*156c0*/  UMOV UR36, URZ ;  /* 0x0000003f00247c82 */ /* 0x000fe20008000000 */
[----:B------:R-:W-:-:S07]  /*156d0*/  IMAD.MOV.U32 R25, RZ, RZ, RZ ;  /* 0x000000ffff197224 */ /* 0x000fce00078e00ff */
.L_x_952:
[----:B------:R-:W-:Y:S01]  /*156e0*/  ISETP.NE.AND P0, PT, R5, RZ, PT ;  /* 0x000000ff0500720c */ /* 0x000fe20003f05270 */
[----:B------:R-:W-:Y:S02]  /*156f0*/  IMAD.U32 R26, RZ, RZ, UR36 ;  /* 0x00000024ff1a7e24 */ /* 0x000fe4000f8e00ff */
[----:B------:R-:W-:-:S10]  /*15700*/  IMAD.U32 R27, RZ, RZ, UR44 ;  /* 0x0000002cff1b7e24 */ /* 0x000fd4000f8e00ff */
[----:B------:R-:W0:Y:S01]  /*15710*/  @!P0 S2R R3, SR_CgaCtaId ;  /* 0x0000000000038919 */ /* 0x000e220000008800 */
[----:B------:R-:W-:-:S04]  /*15720*/  @!P0 MOV R0, 0x400 ;  /* 0x0000040000008802 */ /* 0x000fc80000000f00 */
[----:B0-----:R-:W-:-:S05]  /*15730*/  @!P0 LEA R0, R3, R0, 0x18 ;  /* 0x0000000003008211 */ /* 0x001fca00078ec0ff */
[----:B------:R0:W-:Y:S01]  /*15740*/  @!P0 STS.128 [R0+0x132d0], R24 ;  /* 0x0132d01800008388 */ /* 0x0001e20000000c00 */
[----:B------:R-:W-:Y:S06]  /*15750*/  BAR.ARV 0x5, 0x200 ;  /* 0x0148000000007b1d */ /* 0x000fec0000002000 */
.L_x_945:
[----:B------:R-:W-:Y:S01]  /*15760*/  ULDC UR4, c[0x0][0xc3c] ;  /* 0x00030f0000047ab9 */ /* 0x000fe20000000800 */
[----:B------:R1:W-:Y:S01]  /*15770*/  STL [R1+0x8], RZ ;  /* 0x000008ff01007387 */ /* 0x0003e20000100800 */
[----:B------:R-:W-:Y:S01]  /*15780*/  UISETP.GE.AND UP0, UPT, UR44, UR4, UPT ;  /* 0x000000042c00728c */ /* 0x000fe2000bf06270 */
[----:B------:R-:W-:Y:S02]  /*15790*/  IMAD.MOV.U32 R22, RZ, RZ, 0x1 ;  /* 0x00000001ff167424 */ /* 0x000fe400078e00ff */
[----:B------:R-:W-:-:S03]  /*157a0*/  IMAD.MOV.U32 R19, RZ, RZ, RZ ;  /* 0x000000ffff137224 */ /* 0x000fc600078e00ff */
[----:B------:R-:W-:-:S13]  /*157b0*/  PLOP3.LUT P0, PT, PT, PT, UP0, 0x80, 0x0 ;  /* 0x000000000000781c */ /* 0x000fda0003f0f008 */
[----:B-1----:R-:W-:Y:S05]  /*157c0*/  @P0 BRA `(.L_x_953) ;  /* 0x0000004000940947 */ /* 0x002fea0003800000 */
[----:B------:R-:W1:Y:S01]  /*157d0*/  S2UR UR5, SR_CgaCtaId ;  /* 0x00000000000579c3 */ /* 0x000e620000008800 */
[C---:B------:R-:W-:Y:S01]  /*157e0*/  LOP3.LUT R10, R23.reuse, 0x7f, RZ, 0xc0, !PT ;  /* 0x0000007f170a7812 */ /* 0x040fe200078ec0ff */
[C---:B------:R-:W-:Y:S01]  /*157f0*/  IMAD.SHL.U32 R29, R23.reuse, 0x40, RZ ;  /* 0x00000040171d7824 */ /* 0x040fe200078e00ff */
[----:B------:R-:W-:Y:S01]  /*15800*/  SHF.R.U32.HI R4, RZ, 0x1, R23 ;  /* 0x00000001ff047819 */ /* 0x000fe20000011617 */
[----:B------:R-:W-:Y:S01]  /*15810*/  IMAD.SHL.U32 R2, R23, 0x10, RZ ;  /* 0x0000001017027824 */ /* 0x000fe200078e00ff */
[----:B------:R-:W-:Y:S01]  /*15820*/  UMOV UR4, 0x400 ;  /* 0x0000040000047882 */ /* 0x000fe20000000000 */
[----:B------:R-:W-:Y:S01]  /*15830*/  IMAD.SHL.U32 R5, R10, 0x10, RZ ;  /* 0x000000100a057824 */ /* 0x000fe200078e00ff */
[----:B------:R-:W-:Y:S01]  /*15840*/  LOP3.LUT R3, R29, 0x180, RZ, 0xc0, !PT ;  /* 0x000001801d037812 */ /* 0x000fe200078ec0ff */
[C---:B------:R-:W-:Y:S01]  /*15850*/  IMAD.SHL.U32 R7, R23.reuse, 0x2, RZ ;  /* 0x0000000217077824 */ /* 0x040fe200078e00ff */
[----:B------:R-:W-:Y:S01]  /*15860*/  LOP3.LUT R6, R2, 0x1b0, RZ, 0xc0, !PT ;  /* 0x000001b002067812 */ /* 0x000fe200078ec0ff */
[----:B0-----:R-:W-:Y:S01]  /*15870*/  IMAD.SHL.U32 R0, R23, 0x20, RZ ;  /* 0x0000002017007824 */ /* 0x001fe200078e00ff */
[----:B------:R-:W-:Y:S01]  /*15880*/  LOP3.LUT R5, R5, 0x600, RZ, 0xc0, !PT ;  /* 0x0000060005057812 */ /* 0x000fe200078ec0ff */
[----:B------:R0:W-:Y:S01]  /*15890*/  STL [R1+0x8], RZ ;  /* 0x000008ff01007387 */ /* 0x0001e20000100800 */
[----:B------:R-:W-:Y:S01]  /*158a0*/  LOP3.LUT R3, R3, 0x30, R4, 0xf8, !PT ;  /* 0x0000003003037812 */ /* 0x000fe200078ef804 */
[C---:B------:R-:W-:Y:S01]  /*158b0*/  IMAD.SHL.U32 R4, R23.reuse, 0x8, RZ ;  /* 0x0000000817047824 */ /* 0x040fe200078e00ff */
[----:B------:R-:W-:Y:S01]  /*158c0*/  LOP3.LUT R8, R6, 0x30, R7, 0x78, !PT ;  /* 0x0000003006087812 */ /* 0x000fe200078e7807 */
[----:B------:R-:W-:Y:S01]  /*158d0*/  IMAD.SHL.U32 R9, R23, 0x4, RZ ;  /* 0x0000000417097824 */ /* 0x000fe200078e00ff */
[----:B------:R-:W-:Y:S01]  /*158e0*/  LOP3.LUT R7, R5, 0x40, R2, 0xf8, !PT ;  /* 0x0000004005077812 */ /* 0x000fe200078ef802 */
[----:B------:R-:W-:Y:S01]  /*158f0*/  IMAD.MOV.U32 R22, RZ, RZ, 0x1 ;  /* 0x00000001ff167424 */ /* 0x000fe200078e00ff */
[----:B------:R-:W-:Y:S01]  /*15900*/  LOP3.LUT R4, R3, 0x30, R4, 0x78, !PT ;  /* 0x0000003003047812 */ /* 0x000fe200078e7804 */
[----:B------:R-:W-:Y:S01]  /*15910*/  IMAD.MOV.U32 R19, RZ, RZ, RZ ;  /* 0x000000ffff137224 */ /* 0x000fe200078e00ff */
[----:B------:R-:W-:Y:S01]  /*15920*/  LOP3.LUT R5, R5, 0x60, R0, 0xf8, !PT ;  /* 0x0000006005057812 */ /* 0x000fe200078ef800 */
[----:B------:R-:W-:Y:S01]  /*15930*/  ULOP3.LUT UR39, UR38, 0x1, URZ, 0xfc, !UPT ;  /* 0x0000000126277892 */ /* 0x000fe2000f8efc3f */
[----:B------:R-:W-:Y:S01]  /*15940*/  LOP3.LUT R7, R7, R8, RZ, 0xfc, !PT ;  /* 0x0000000807077212 */ /* 0x000fe200078efcff */
[----:B-1----:R-:W-:Y:S01]  /*15950*/  ULEA UR4, UR5, UR4, 0x18 ;  /* 0x0000000405047291 */ /* 0x002fe2000f8ec03f */
[----:B------:R-:W-:Y:S01]  /*15960*/  SHF.R.U32.HI R3, RZ, 0x2, R10 ;  /* 0x00000002ff037819 */ /* 0x000fe2000001160a */
[----:B------:R-:W-:Y:S01]  /*15970*/  ULOP3.LUT UR43, UR38, 0x2, URZ, 0xfc, !UPT ;  /* 0x00000002262b7892 */ /* 0x000fe2000f8efc3f */
[----:B------:R-:W-:Y:S01]  /*15980*/  LOP3.LUT R6, R0, 0x80, RZ, 0xc0, !PT ;  /* 0x0000008000067812 */ /* 0x000fe200078ec0ff */
[----:B------:R-:W-:Y:S01]  /*15990*/  ULDC UR41, c[0x0][0xc] ;  /* 0x0000030000297ab9 */ /* 0x000fe20000000800 */
[--C-:B------:R-:W-:Y:S01]  /*159a0*/  LOP3.LUT R5, R5, 0x100, R0.reuse, 0xf8, !PT ;  /* 0x0000010005057812 */ /* 0x100fe200078ef800 */
[----:B------:R-:W-:Y:S01]  /*159b0*/  IMAD.U32 R18, RZ, RZ, UR4 ;  /* 0x00000004ff127e24 */ /* 0x000fe2000f8e00ff */
[----:B------:R-:W-:Y:S01]  /*159c0*/  LOP3.LUT R2, R3, 0x60, R0, 0xf8, !PT ;  /* 0x0000006003027812 */ /* 0x000fe200078ef800 */
[----:B------:R-:W-:Y:S01]  /*159d0*/  ULDC.64 UR48, c[0x0][0x198] ;  /* 0x0000660000307ab9 */ /* 0x000fe20000000a00 */
[----:B------:R-:W-:Y:S01]  /*159e0*/  LOP3.LUT R6, R6, 0x10, R23, 0xf8, !PT ;  /* 0x0000001006067812 */ /* 0x000fe200078ef817 */
[----:B------:R-:W-:Y:S01]  /*159f0*/  IMAD.IADD R0, R18, 0x1, R7 ;  /* 0x0000000112007824 */ /* 0x000fe200078e0207 */
[----:B------:R-:W-:-:S02]  /*15a00*/  LOP3.LUT R29, R4, 0x640, R29, 0xf8, !PT ;  /* 0x00000640041d7812 */ /* 0x000fc400078ef81d */
[----:B------:R-:W-:Y:S02]  /*15a10*/  LOP3.LUT R6, R6, 0x10, R9, 0x78, !PT ;  /* 0x0000001006067812 */ /* 0x000fe400078e7809 */
[----:B------:R0:W-:Y:S02]  /*15a20*/  STL [R1+0x4], R0 ;  /* 0x0000040001007387 */ /* 0x0001e40000100800 */
[----:B------:R-:W-:-:S07]  /*15a30*/  LOP3.LUT R28, R5, R6, RZ, 0xfc, !PT ;  /* 0x00000006051c7212 */ /* 0x000fce00078efcff */
.L_x_1026:
[----:B------:R-:W-:Y:S01]  /*15a40*/  ULDC.64 UR6, c[0x0][0xa18] ;  /* 0x0002860000067ab9 */ /* 0x000fe20000000a00 */
[----:B------:R-:W-:Y:S01]  /*15a50*/  ULDC.64 UR4, c[0x0][0xa08] ;  /* 0x0002820000047ab9 */ /* 0x000fe20000000a00 */
[----:B------:R-:W-:Y:S01]  /*15a60*/  UISETP.NE.U32.AND UP0, UPT, UR6, URZ, UPT ;  /* 0x0000003f0600728c */ /* 0x000fe2000bf05070 */
[----:B------:R-:W-:Y:S01]  /*15a70*/  ISETP.NE.U32.AND P0, PT, RZ, UR4, PT ;  /* 0x00000004ff007c0c */ /* 0x000fe2000bf05070 */
[----:B------:R-:W-:Y:S01]  /*15a80*/  ULDC.64 UR10, c[0x0][0xa08] ;  /* 0x00028200000a7ab9 */ /* 0x000fe20000000a00 */
[----:B------:R-:W-:Y:S01]  /*15a90*/  ULDC.64 UR8, c[0x0][0xa00] ;  /* 0x0002800000087ab9 */ /* 0x000fe20000000a00 */
[----:B------:R-:W-:Y:S01]  /*15aa0*/  UISETP.NE.AND.EX UP1, UPT, UR7, URZ, UPT, UP0 ;  /* 0x0000003f0700728c */ /* 0x000fe2000bf25300 */
[----:B------:R-:W-:Y:S01]  /*15ab0*/  ISETP.NE.AND.EX P0, PT, RZ, UR5, PT, P0 ;  /* 0x00000005ff007c0c */ /* 0x000fe2000bf05300 */
[----:B------:R-:W-:Y:S01]  /*15ac0*/  UIMAD.WIDE UR10, UR44, 0x4, UR10 ;  /* 0x000000042c0a78a5 */ /* 0x000fe2000f8e020a */
[----:B------:R-:W-:Y:S01]  /*15ad0*/  IMAD.MOV.U32 R27, RZ, RZ, RZ ;  /* 0x000000ffff1b7224 */ /* 0x000fe200078e00ff */
[----:B------:R-:W-:Y:S01]  /*15ae0*/  ULDC.64 UR6, c[0x0][0xa00] ;  /* 0x0002800000067ab9 */ /* 0x000fe20000000a00 */
[----:B------:R-:W-:Y:S01]  /*15af0*/  UIMAD.WIDE UR8, UR44, 0x4, UR8 ;  /* 0x000000042c0878a5 */ /* 0x000fe2000f8e0208 */
[----:B------:R-:W-:Y:S01]  /*15b00*/  ISETP.NE.U32.AND P1, PT, RZ, UR6, PT ;  /* 0x00000006ff007c0c */ /* 0x000fe2000bf25070 */
[----:B------:R-:W-:Y:S01]  /*15b10*/  ULDC.64 UR4, c[0x0][0xa28] ;  /* 0x00028a0000047ab9 */ /* 0x000fe20000000a00 */
[----:B------:R-:W-:Y:S01]  /*15b20*/  IMAD.U32 R2, RZ, RZ, UR10 ;  /* 0x0000000aff027e24 */ /* 0x000fe2000f8e00ff */
[----:B------:R-:W-:Y:S01]  /*15b30*/  PLOP3.LUT P3, PT, PT, PT, UP1, 0x80, 0x0 ;  /* 0x000000000000781c */ /* 0x000fe20003f6f018 */
[----:B------:R-:W-:Y:S01]  /*15b40*/  IMAD.U32 R3, RZ, RZ, UR11 ;  /* 0x0000000bff037e24 */ /* 0x000fe2000f8e00ff */
[----:B------:R-:W-:Y:S01]  /*15b50*/  ISETP.NE.AND.EX P1, PT, RZ, UR7, PT, P1 ;  /* 0x00000007ff007c0c */ /* 0x000fe2000bf25310 */
[----:B------:R-:W-:Y:S01]  /*15b60*/  @UP1 ULDC.64 UR6, c[0x0][0xa18] ;  /* 0x0002860000061ab9 */ /* 0x000fe20000000a00 */
[----:B------:R-:W-:-:S02]  /*15b70*/  UISETP.NE.U32.AND UP0, UPT, UR4, URZ, UPT ;  /* 0x0000003f0400728c */ /* 0x000fc4000bf05070 */
[----:B------:R1:W5:Y:S01]  /*15b80*/  @P0 LDG.E R27, desc[UR50][R2.64] ;  /* 0x00000032021b0981 */ /* 0x000362000c1e1900 */
[----:B------:R-:W-:Y:S02]  /*15b90*/  @UP1 UIMAD.WIDE UR6, UR44, 0x4, UR6 ;  /* 0x000000042c0618a5 */ /* 0x000fe4000f8e0206 */
[----:B------:R-:W-:Y:S01]  /*15ba0*/  UISETP.NE.AND.EX UP0, UPT, UR5, URZ, UPT, UP0 ;  /* 0x0000003f0500728c */ /* 0x000fe2000bf05300 */
[----:B-1----:R-:W-:Y:S02]  /*15bb0*/  IMAD.U32 R2, RZ, RZ, UR8 ;  /* 0x00000008ff027e24 */ /* 0x002fe4000f8e00ff */
[----:B------:R-:W-:-:S08]  /*15bc0*/  IMAD.U32 R3, RZ, RZ, UR9 ;  /* 0x00000009ff037e24 */ /* 0x000fd0000f8e00ff */
[----:B------:R-:W-:Y:S01]  /*15bd0*/  @UP0 ULDC.64 UR4, c[0x0][0xa28] ;  /* 0x00028a0000040ab9 */ /* 0x000fe20000000a00 */
[----:B0-----:R1:W2:Y:S01]  /*15be0*/  @P1 LDG.E R4, desc[UR50][R2.64] ;  /* 0x0000003202041981 */ /* 0x0012a2000c1e1900 */
[----:B------:R-:W-:Y:S01]  /*15bf0*/  @UP0 UIMAD.WIDE UR4, UR44, 0x4, UR4 ;  /* 0x000000042c0408a5 */ /* 0x000fe2000f8e0204 */
[----:B------:R-:W-:Y:S01]  /*15c00*/  PLOP3.LUT P2, PT, PT, PT, UP0, 0x80, 0x0 ;  /* 0x000000000000781c */ /* 0x000fe20003f4f008 */
[----:B-1----:R-:W-:Y:S02]  /*15c10*/  IMAD.U32 R2, RZ, RZ, UR6 ;  /* 0x00000006ff027e24 */ /* 0x002fe4000f8e00ff */
[----:B------:R-:W-:Y:S01]  /*15c20*/  IMAD.U32 R3, RZ, RZ, UR7 ;  /* 0x00000007ff037e24 */ /* 0x000fe2000f8e00ff */
[----:B------:R-:W-:-:S04]  /*15c30*/  ULDC.64 UR6, c[0x0][0xa20] ;  /* 0x0002880000067ab9 */ /* 0x000fc80000000a00 */
[----:B------:R1:W3:Y:S01]  /*15c40*/  @P3 LDG.E R5, desc[UR50][R2.64] ;  /* 0x0000003202053981 */ /* 0x0002e2000c1e1900 */
[----:B0-----:R-:W-:Y:S02]  /*15c50*/  IMAD.MOV.U32 R0, RZ, RZ, RZ ;  /* 0x000000ffff007224 */ /* 0x001fe400078e00ff */
[----:B-1----:R-:W-:Y:S02]  /*15c60*/  IMAD.U32 R2, RZ, RZ, UR4 ;  /* 0x00000004ff027e24 */ /* 0x002fe4000f8e00ff */
[----:B------:R-:W-:Y:S01]  /*15c70*/  IMAD.U32 R3, RZ, RZ, UR5 ;  /* 0x00000005ff037e24 */ /* 0x000fe2000f8e00ff */
[----:B------:R-:W-:Y:S02]  /*15c80*/  ULDC.64 UR4, c[0x0][0x418] ;  /* 0x0001060000047ab9 */ /* 0x000fe40000000a00 */
[----:B------:R-:W-:Y:S02]  /*15c90*/  UISETP.NE.U32.AND UP0, UPT, UR4, URZ, UPT ;  /* 0x0000003f0400728c */ /* 0x000fe4000bf05070 */
[----:B------:R0:W5:Y:S01]  /*15ca0*/  @P2 LDG.E R0, desc[UR50][R2.64] ;  /* 0x0000003202002981 */ /* 0x000162000c1e1900 */
[----:B------:R-:W-:Y:S01]  /*15cb0*/  ULDC UR4, c[0x0][0x424] ;  /* 0x0001090000047ab9 */ /* 0x000fe20000000800 */
[----:B------:R-:W-:Y:S01]  /*15cc0*/  UISETP.NE.AND.EX UP0, UPT, UR5, URZ, UPT, UP0 ;  /* 0x0000003f0500728c */ /* 0x000fe2000bf05300 */
[----:B------:R-:W-:Y:S01]  /*15cd0*/  ISETP.NE.U32.AND P2, PT, RZ, UR6, PT ;  /* 0x00000006ff007c0c */ /* 0x000fe2000bf45070 */
[----:B------:R-:W-:Y:S01]  /*15ce0*/  UMOV UR45, URZ ;  /* 0x0000003f002d7c82 */ /* 0x000fe20008000000 */
[----:B------:R-:W-:Y:S01]  /*15cf0*/  ULDC UR5, c[0x0][0x2f0] ;  /* 0x0000bc0000057ab9 */ /* 0x000fe20000000800 */
[----:B------:R-:W-:Y:S01]  /*15d00*/  USEL UR4, UR4, 0x1, UP0 ;  /* 0x0000000104047887 */ /* 0x000fe20008000000 */
[----:B------:R-:W-:Y:S01]  /*15d10*/  ISETP.NE.AND.EX P2, PT, RZ, UR7, PT, P2 ;  /* 0x00000007ff007c0c */ /* 0x000fe2000bf45320 */
[----:B------:R-:W-:-:S02]  /*15d20*/  ULDC UR42, c[0x0][0x288] ;  /* 0x0000a200002a7ab9 */ /* 0x000fc40000000800 */
[----:B------:R-:W-:Y:S01]  /*15d30*/  UIMAD UR4, UR4, UR5, URZ ;  /* 0x00000005040472a4 */ /* 0x000fe2000f8e023f */
[----:B--2---:R-:W-:Y:S02]  /*15d40*/  @P1 R2UR UR45, R4 ;  /* 0x00000000042d12ca */ /* 0x004fe400000e0000 */
[----:B---3--:R-:W-:Y:S01]  /*15d50*/  @P3 R2UR UR42, R5 ;  /* 0x00000000052a32ca */ /* 0x008fe200000e0000 */
[----:B0-----:R-:W-:-:S14]  /*15d60*/  @P3 BRA `(.L_x_954) ;  /* 0x0000000000203947 */ /* 0x001fdc0003800000 */
[----:B------:R-:W-:Y:S05]  /*15d70*/  @!P1 BRA `(.L_x_954) ;  /* 0x00000000001c9947 */ /* 0x000fea0003800000 */
[----:B------:R-:W-:Y:S02]  /*15d80*/  IMAD.U32 R2, RZ, RZ, UR8 ;  /* 0x00000008ff027e24 */ /* 0x000fe4000f8e00ff */
[----:B------:R-:W-:-:S05]  /*15d90*/  IMAD.U32 R3, RZ, RZ, UR9 ;  /* 0x00000009ff037e24 */ /* 0x000fca000f8e00ff */
[----:B------:R-:W2:Y:S04]  /*15da0*/  LDG.E R4, desc[UR50][R2.64] ;  /* 0x0000003202047981 */ /* 0x000ea8000c1e1900 */
[----:B------:R-:W3:Y:S01]  /*15db0*/  LDG.E R5, desc[UR50][R2.64+0x4] ;  /* 0x0000043202057981 */ /* 0x000ee2000c1e1900 */
[----:B--2---:R-:W-:Y:S02]  /*15dc0*/  R2UR UR5, R4 ;  /* 0x00000000040572ca */ /* 0x004fe400000e0000 */
[----:B---3--:R-:W-:-:S13]  /*15dd0*/  R2UR UR42, R5 ;  /* 0x00000000052a72ca */ /* 0x008fda00000e0000 */
[----:B------:R-:W-:-:S12]  /*15de0*/  UIADD3 UR42, -UR5, UR42, URZ ;  /* 0x0000002a052a7290 */ /* 0x000fd8000fffe13f */
.L_x_954:
[----:B-----5:R-:W-:Y:S01]  /*15df0*/  IMAD.IADD R27, R27, 0x1, R0 ;  /* 0x000000011b1b7824 */ /* 0x020fe200078e0200 */
[----:B------:R-:W-:Y:S06]  /*15e00*/  @!P2 BRA `(.L_x_955) ;  /* 0x00000000001ca947 */ /* 0x000fec0003800000 */
[----:B------:R-:W-:Y:S02]  /*15e10*/  ULDC.64 UR4, c[0x0][0xa20] ;  /* 0x0002880000047ab9 */ /* 0x000fe40000000a00 */
[----:B------:R-:W-:-:S06]  /*15e20*/  UIMAD.WIDE UR4, UR44, 0x4, UR4 ;  /* 0x000000042c0478a5 */ /* 0x000fcc000f8e0204 */
[----:B------:R-:W-:Y:S02]  /*15e30*/  IMAD.U32 R2, RZ, RZ, UR4 ;  /* 0x00000004ff027e24 */ /* 0x000fe4000f8e00ff */
[----:B------:R-:W-:-:S05]  /*15e40*/  IMAD.U32 R3, RZ, RZ, UR5 ;  /* 0x00000005ff037e24 */ /* 0x000fca000f8e00ff */
[----:B------:R-:W2:Y:S02]  /*15e50*/  LDG.E R2, desc[UR50][R2.64] ;  /* 0x0000003202027981 */ /* 0x000ea4000c1e1900 */
[----:B--2---:R-:W-:Y:S01]  /*15e60*/  R2UR UR4, R2 ;  /* 0x00000000020472ca */ /* 0x004fe200000e0000 */
[----:B------:R-:W-:-:S14]  /*15e70*/  BRA `(.L_x_956) ;  /* 0x0000000000207947 */ /* 0x000fdc0003800000 */
.L_x_955:
        /* <DEDUP_REMOVED lines=8> */
.L_x_956:
[----:B------:R-:W-:Y:S01]  /*15f00*/  ULDC UR5, c[0x0][0x448] ;  /* 0x0001120000057ab9 */ /* 0x000fe20000000800 */
[----:B------:R-:W-:Y:S01]  /*15f10*/  IMAD R3, R25, 0xc0, RZ ;  /* 0x000000c019037824 */ /* 0x000fe200078e02ff */
[----:B------:R-:W-:Y:S01]  /*15f20*/  UISETP.NE.AND UP0, UPT, UR5, 0x1, UPT ;  /* 0x000000010500788c */ /* 0x000fe2000bf05270 */
[----:B------:R-:W-:Y:S02]  /*15f30*/  R2UR UR13, R0 ;  /* 0x00000000000d72ca */ /* 0x000fe400000e0000 */
[----:B------:R-:W-:Y:S01]  /*15f40*/  VIADD R2, R3, 0xbf ;  /* 0x000000bf03027836 */ /* 0x000fe20000000000 */
[----:B------:R0:W-:Y:S02]  /*15f50*/  STL [R1], R3 ;  /* 0x0000000301007387 */ /* 0x0001e40000100800 */
[----:B------:R-:W-:Y:S02]  /*15f60*/  PLOP3.LUT P0, PT, PT, PT, UP0, 0x80, 0x0 ;  /* 0x000000000000781c */ /* 0x000fe40003f0f008 */
[----:B------:R-:W-:-:S02]  /*15f70*/  PLOP3.LUT P1, PT, PT, PT, UP0, 0x80, 0x0 ;  /* 0x000000000000781c */ /* 0x000fc40003f2f008 */
[----:B------:R-:W-:Y:S01]  /*15f80*/  R2UR UR6, R2 ;  /* 0x00000000020672ca */ /* 0x000fe200000e0000 */
[----:B------:R-:W-:-:S03]  /*15f90*/  @UP0 ULDC UR5, c[0x0][0x44c] ;  /* 0x0001130000050ab9 */ /* 0x000fc60000000800 */
[----:B------:R-:W-:-:S04]  /*15fa0*/  UIADD3 UR13, -UR13, UR4, URZ ;  /* 0x000000040d0d7290 */ /* 0x000fc8000fffe13f */
[----:B------:R-:W-:Y:S01]  /*15fb0*/  UIADD3 UR7, UR13, 0x1, -UR42 ;  /* 0x000000010d077890 */ /* 0x000fe2000fffe82a */
[----:B------:R-:W-:Y:S01]  /*15fc0*/  @P0 IMAD.HI.U32 R0, R2, UR5, RZ ;  /* 0x0000000502000c27 */ /* 0x000fe2000f8e00ff */
[----:B------:R-:W-:-:S04]  /*15fd0*/  @UP0 ULDC UR5, c[0x0][0x450] ;  /* 0x0001140000050ab9 */ /* 0x000fc80000000800 */
[----:B------:R-:W-:Y:S01]  /*15fe0*/  @P0 SHF.R.U32.HI R0, RZ, UR5, R0 ;  /* 0x00000005ff000c19 */ /* 0x000fe20008011600 */
[----:B------:R-:W-:Y:S02]  /*15ff0*/  ULDC.64 UR4, c[0x0][0x9e0] ;  /* 0x0002780000047ab9 */ /* 0x000fe40000000a00 */
[----:B------:R-:W-:Y:S01]  /*16000*/  UISETP.GE.AND UP1, UPT, UR5, 0x1, UPT ;  /* 0x000000010500788c */ /* 0x000fe2000bf26270 */
[----:B------:R-:W-:-:S05]  /*16010*/  @P1 R2UR UR6, R0 ;  /* 0x00000000000612ca */ /* 0x000fca00000e0000 */
[----:B------:R-:W-:-:S08]  /*16020*/  PLOP3.LUT P1, PT, PT, PT, UP1, 0x80, 0x0 ;  /* 0x000000000000781c */ /* 0x000fd00003f2f018 */
[----:B------:R-:W-:-:S04]  /*16030*/  UIADD3 UR6, UR7, UR6, URZ ;  /* 0x0000000607067290 */ /* 0x000fc8000fffe03f */
[----:B------:R-:W-:Y:S01]  /*16040*/  UIADD3 UR4, UR6, UR4, URZ ;  /* 0x0000000406047290 */ /* 0x000fe2000fffe03f */
[----:B0-----:R-:W-:Y:S11]  /*16050*/  @!P1 BRA `(.L_x_957) ;  /* 0x0000000000449947 */ /* 0x001ff60003800000 */
        /* <DEDUP_REMOVED lines=10> */
.L_x_958:
[----:B------:R-:W-:-:S11]  /*16100*/  UISETP.NE.AND UP1, UPT, UR5, 0x1, UPT ;  /* 0x000000010500788c */ /* 0x000fd6000bf25270 */
[----:B------:R-:W-:Y:S02]  /*16110*/  @UP1 ULDC.64 UR10, c[0x0][0x9e8] ;  /* 0x00027a00000a1ab9 */ /* 0x000fe40000000a00 */
[----:B------:R-:W-:-:S04]  /*16120*/  UIMAD.WIDE.U32 UR6, UR8, UR10, URZ ;  /* 0x0000000a080672a5 */ /* 0x000fc8000f8e003f */
[----:B------:R-:W-:-:S12]  /*16130*/  @UP1 USHF.R.U32.HI UR8, URZ, UR11, UR7 ;  /* 0x0000000b3f081299 */ /* 0x000fd80008011607 */
.L_x_959:
[----:B------:R-:W-:-:S04]  /*16140*/  UIMAD UR8, UR8, UR5, UR5 ;  /* 0x00000005080872a4 */ /* 0x000fc8000f8e0205 */
[----:B------:R-:W-:-:S04]  /*16150*/  UISETP.LT.AND UP1, UPT, UR4, UR8, UPT ;  /* 0x000000080400728c */ /* 0x000fc8000bf21270 */
[----:B------:R-:W-:-:S12]  /*16160*/  USEL UR4, UR4, UR8, UP1 ;  /* 0x0000000804047287 */ /* 0x000fd80008800000 */
.L_x_957:
[----:B------:R-:W-:Y:S01]  /*16170*/  R2UR UR12, R3 ;  /* 0x00000000030c72ca */ /* 0x000fe200000e0000 */
[----:B------:R-:W-:Y:S02]  /*16180*/  UIADD3 UR6, UR13, 0x9f, URZ ;  /* 0x0000009f0d067890 */ /* 0x000fe4000fffe03f */
[----:B------:R-:W-:Y:S01]  /*16190*/  UIADD3 UR8, UR4, 0x9f, URZ ;  /* 0x0000009f04087890 */ /* 0x000fe2000fffe03f */
[----:B------:R-:W-:Y:S01]  /*161a0*/  @UP0 ULDC UR10, c[0x0][0x44c] ;  /* 0x00011300000a0ab9 */ /* 0x000fe20000000800 */
[----:B------:R-:W-:Y:S01]  /*161b0*/  UIMAD.WIDE UR6, UR6, 0x66666667, URZ ;  /* 0x66666667060678a5 */ /* 0x000fe2000f8e023f */
[----:B------:R-:W-:Y:S01]  /*161c0*/  @UP0 ULDC UR14, c[0x0][0x450] ;  /* 0x00011400000e0ab9 */ /* 0x000fe20000000800 */
[----:B------:R-:W-:Y:S02]  /*161d0*/  UIMAD.WIDE UR8, UR8, 0x66666667, URZ ;  /* 0x66666667080878a5 */ /* 0x000fe4000f8e023f */
[----:B------:R-:W-:-:S04]  /*161e0*/  USHF.R.U32.HI UR4, URZ, 0x1f, UR7 ;  /* 0x0000001f3f047899 */ /* 0x000fc80008011607 */
[----:B------:R-:W-:Y:S02]  /*161f0*/  UIMAD.WIDE.U32 UR10, UR12, UR10, URZ ;  /* 0x0000000a0c0a72a5 */ /* 0x000fe4000f8e003f */
[----:B------:R-:W-:Y:S02]  /*16200*/  USHF.R.U32.HI UR6, URZ, 0x1f, UR9 ;  /* 0x0000001f3f067899 */ /* 0x000fe40008011609 */
[----:B------:R-:W-:Y:S02]  /*16210*/  @UP0 USHF.R.U32.HI UR12, URZ, UR14, UR11 ;  /* 0x0000000e3f0c0299 */ /* 0x000fe4000801160b */
[----:B------:R-:W-:Y:S02]  /*16220*/  ULEA.HI.SX32 UR4, UR7, UR4, 0x1a ;  /* 0x0000000407047291 */ /* 0x000fe4000f8fd23f */
[----:B------:R-:W-:Y:S02]  /*16230*/  UIADD3 UR12, UR12, UR13, -UR42 ;  /* 0x0000000d0c0c7290 */ /* 0x000fe4000fffe82a */
[----:B------:R-:W-:Y:S01]  /*16240*/  ULEA.HI.SX32 UR6, UR9, UR6, 0x1a ;  /* 0x0000000609067291 */ /* 0x000fe2000f8fd23f */
[----:B------:R-:W-:-:S02]  /*16250*/  ULDC UR7, c[0x0][0x9dc] ;  /* 0x0002770000077ab9 */ /* 0x000fc40000000800 */
[----:B------:R-:W-:Y:S02]  /*16260*/  UIADD3 UR7, UR12, -UR7, URZ ;  /* 0x800000070c077290 */ /* 0x000fe4000fffe03f */
[----:B------:R-:W-:-:S04]  /*16270*/  UISETP.LT.AND UP0, UPT, UR4, UR6, UPT ;  /* 0x000000060400728c */ /* 0x000fc8000bf01270 */
[----:B------:R-:W-:Y:S01]  /*16280*/  USEL UR40, UR4, UR6, UP0 ;  /* 0x0000000604287287 */ /* 0x000fe20008000000 */
[----:B------:R-:W-:Y:S01]  /*16290*/  IMAD.U32 R0, RZ, RZ, UR7 ;  /* 0x00000007ff007e24 */ /* 0x000fe2000f8e00ff */
[----:B------:R-:W-:Y:S10]  /*162a0*/  @!P1 BRA `(.L_x_960) ;  /* 0x0000000000409947 */ /* 0x000ff40003800000 */
        /* <DEDUP_REMOVED lines=10> */
.L_x_961:
[----:B------:R-:W-:-:S11]  /*16350*/  UISETP.NE.AND UP0, UPT, UR5, 0x1, UPT ;  /* 0x000000010500788c */ /* 0x000fd6000bf05270 */
[----:B------:R-:W-:Y:S02]  /*16360*/  @UP0 ULDC.64 UR8, c[0x0][0x9e8] ;  /* 0x00027a0000080ab9 */ /* 0x000fe40000000a00 */
[----:B------:R-:W-:-:S04]  /*16370*/  UIMAD.WIDE.U32 UR6, UR12, UR8, URZ ;  /* 0x000000080c0672a5 */ /* 0x000fc8000f8e003f */
[----:B------:R-:W-:-:S12]  /*16380*/  @UP0 USHF.R.U32.HI UR12, URZ, UR9, UR7 ;  /* 0x000000093f0c0299 */ /* 0x000fd80008011607 */
.L_x_962:
[----:B------:R-:W-:-:S06]  /*16390*/  UIMAD UR5, UR12, UR5, URZ ;  /* 0x000000050c0572a4 */ /* 0x000fcc000f8e023f */
[----:B------:R-:W-:-:S07]  /*163a0*/  VIMNMX R0, R0, UR5, !PT ;  /* 0x0000000500007c48 */ /* 0x000fce000ffe0100 */
.L_x_960:
[----:B------:R-:W-:Y:S01]  /*163b0*/  IMAD.HI R0, R0, 0x66666667, RZ ;  /* 0x6666666700007827 */ /* 0x000fe200078e02ff */
[----:B------:R-:W-:Y:S04]  /*163c0*/  BSSY B7, `(.L_x_963) ;  /* 0x00002a6000077945 */ /* 0x000fe80003800000 */
[----:B------:R-:W-:-:S04]  /*163d0*/  SHF.R.U32.HI R3, RZ, 0x1f, R0 ;  /* 0x0000001fff037819 */ /* 0x000fc80000011600 */
[----:B------:R-:W-:-:S04]  /*163e0*/  LEA.HI.SX32 R3, R0, R3, 0x1a ;  /* 0x0000000300037211 */ /* 0x000fc800078fd2ff */
[----:B------:R-:W-:-:S04]  /*163f0*/  VIMNMX R26, RZ, R3, !PT ;  /* 0x00000003ff1a7248 */ /* 0x000fc80007fe0100 */
[----:B------:R-:W-:-:S13]  /*16400*/  ISETP.LT.AND P0, PT, R26, UR40, PT ;  /* 0x000000281a007c0c */ /* 0x000fda000bf01270 */
        /* <DEDUP_REMOVED lines=18> */
.L_x_964:
        /* <DEDUP_REMOVED lines=20> */
.L_x_967:
[----:B------:R-:W-:Y:S05]  /*16670*/  BSYNC B6 ;  /* 0x0000000000067941 */ /* 0x000fea0003800000 */
.L_x_966:
        /* <DEDUP_REMOVED lines=22> */
.L_x_969:
[----:B------:R-:W-:Y:S05]  /*167e0*/  BSYNC B6 ;  /* 0x0000000000067941 */ /* 0x000fea0003800000 */
.L_x_968:
        /* <DEDUP_REMOVED lines=20> */
.L_x_971:
[----:B------:R-:W-:Y:S05]  /*16930*/  BSYNC B6 ;  /* 0x0000000000067941 */ /* 0x000fea0003800000 */
.L_x_970:
        /* <DEDUP_REMOVED lines=19> */
.L_x_973:
[----:B------:R-:W-:Y:S05]  /*16a70*/  BSYNC B6 ;  /* 0x0000000000067941 */ /* 0x000fea0003800000 */
.L_x_972:
        /* <DEDUP_REMOVED lines=22> */
.L_x_1045:
        /* <DEDUP_REMOVED lines=10> */
.L_x_1048:
[----:B------:R-:W-:Y:S05]  /*16c80*/  @!P6 BRA `(.L_x_975) ;  /* 0x000000040030e947 */ /* 0x000fea0003800000 */
[----:B------:R-:W-:-:S04]  /*16c90*/  ISETP.NE.U32.AND P0, PT, R2, RZ, PT ;  /* 0x000000ff0200720c */ /* 0x000fc80003f05070 */
[----:B------:R-:W-:-:S13]  /*16ca0*/  ISETP.NE.AND.EX P0, PT, R3, RZ, PT, P0 ;  /* 0x000000ff0300720c */ /* 0x000fda0003f05300 */
[----:B------:R-:W-:Y:S05]  /*16cb0*/  @!P0 BRA `(.L_x_977) ;  /* 0x0000000000448947 */ /* 0x000fea0003800000 */
[----:B------:R-:W1:Y:S01]  /*16cc0*/  LDC R7, c[0x0][0x43c] ;  /* 0x00010f00ff077b82 */ /* 0x000e620000000800 */
[----:B------:R-:W-:Y:S01]  /*16cd0*/  ULDC.64 UR4, c[0x0][0x428] ;  /* 0x00010a0000047ab9 */ /* 0x000fe20000000a00 */
[----:B-1----:R-:W-:-:S13]  /*16ce0*/  ISETP.NE.AND P0, PT, R7, 0x1, PT ;  /* 0x000000010700780c */ /* 0x002fda0003f05270 */
[----:B------:R-:W1:Y:S02]  /*16cf0*/  @P0 LDC.64 R4, c[0x0][0x440] ;  /* 0x00011000ff040b82 */ /* 0x000e640000000a00 */
[----:B-1----:R-:W-:-:S04]  /*16d00*/  @P0 IMAD.HI.U32 R6, R0, R4, RZ ;  /* 0x0000000400060227 */ /* 0x002fc800078e00ff */
[----:B------:R-:W-:Y:S01]  /*16d10*/  IMAD.MOV.U32 R4, RZ, RZ, R0 ;  /* 0x000000ffff047224 */ /* 0x000fe200078e0000 */
[----:B------:R-:W-:Y:S01]  /*16d20*/  @P0 SHF.R.U32.HI R4, RZ, R5, R6 ;  /* 0x00000005ff040219 */ /* 0x000fe20000011606 */
[----:B------:R-:W-:-:S04]  /*16d30*/  IMAD R6, R25, UR4, RZ ;  /* 0x0000000419067c24 */ /* 0x000fc8000f8e02ff */
[----:B------:R-:W-:-:S04]  /*16d40*/  IMAD.MOV R5, RZ, RZ, -R4 ;  /* 0x000000ffff057224 */ /* 0x000fc800078e0a04 */
[----:B------:R-:W-:Y:S01]  /*16d50*/  IMAD R0, R7, R5, R0 ;  /* 0x0000000507007224 */ /* 0x000fe200078e0200 */
[----:B------:R-:W-:Y:S01]  /*16d60*/  SHF.R.S32.HI R5, RZ, 0x1f, R4 ;  /* 0x0000001fff057819 */ /* 0x000fe20000011404 */
[C---:B------:R-:W-:Y:S02]  /*16d70*/  IMAD R7, R23.reuse, UR5, R6 ;  /* 0x0000000517077c24 */ /* 0x040fe4000f8e0206 */
[----:B------:R-:W-:-:S04]  /*16d80*/  IMAD.WIDE.U32 R4, R23, UR4, R4 ;  /* 0x0000000417047c25 */ /* 0x000fc8000f8e0004 */
[----:B------:R-:W-:Y:S01]  /*16d90*/  IMAD.IADD R5, R5, 0x1, R7 ;  /* 0x0000000105057824 */ /* 0x000fe200078e0207 */
[----:B------:R-:W-:-:S04]  /*16da0*/  LEA R2, P0, R4, R2, 0x2 ;  /* 0x0000000204027211 */ /* 0x000fc800078010ff */
[----:B------:R-:W-:-:S05]  /*16db0*/  LEA.HI.X R3, R4, R3, R5, 0x2, P0 ;  /* 0x0000000304037211 */ /* 0x000fca00000f1405 */
[----:B------:R1:W5:Y:S04]  /*16dc0*/  LDG.E R17, desc[UR50][R2.64] ;  /* 0x0000003202117981 */ /* 0x000368000c1e1900 */
.L_x_977:
[----:B------:R-:W-:Y:S01]  /*16dd0*/  IMAD R5, R19, 0x8, R18 ;  /* 0x0000000813057824 */ /* 0x000fe200078e0212 */
[----:B-1----:R-:W-:Y:S01]  /*16de0*/  SHF.L.U32 R2, R22, 0x1f, RZ ;  /* 0x0000001f16027819 */ /* 0x002fe200000006ff */
[----:B------:R-:W1:Y:S03]  /*16df0*/  S2R R3, SR_TID.X ;  /* 0x0000000000037919 */ /* 0x000e660000002100 */
[----:B------:R-:W2:Y:S01]  /*16e00*/  SYNCS.PHASECHK.TRANS64.TRYWAIT P0, [R5+URZ+0x13280], R2 ;  /* 0x01328002050075a7 */ /* 0x000ea2000800017f */
[----:B-1----:R-:W-:-:S04]  /*16e10*/  LOP3.LUT R3, R3, 0x7f, RZ, 0xc0, !PT ;  /* 0x0000007f03037812 */ /* 0x002fc800078ec0ff */
[----:B------:R-:W-:Y:S01]  /*16e20*/  ISETP.NE.AND P1, PT, R3, RZ, PT ;  /* 0x000000ff0300720c */ /* 0x000fe20003f25270 */
[----:B--2---:R-:W-:-:S12]  /*16e30*/  @!P0 BRA `(.L_x_978) ;  /* 0x0000003400108947 */ /* 0x004fd80003800000 */
.L_x_1049:
        /* <DEDUP_REMOVED lines=8> */
.L_x_979:
[----:B------:R-:W-:Y:S01]  /*16ec0*/  IMAD R3, R19, 0x2800, R18 ;  /* 0x0000280013037824 */ /* 0x000fe200078e0212 */
[----:B------:R-:W-:Y:S01]  /*16ed0*/  R2UR UR33, R5 ;  /* 0x00000000052172ca */ /* 0x000fe200000e0000 */
[----:B------:R-:W-:Y:S01]  /*16ee0*/  IMAD R0, R0, 0xa0, R27 ;  /* 0x000000a000007824 */ /* 0x000fe200078e021b */
        /* <DEDUP_REMOVED lines=13> */
.L_x_1050:
        /* <DEDUP_REMOVED lines=8> */
.L_x_981:
        /* <DEDUP_REMOVED lines=17> */
.L_x_975:
[----:B------:R-:W-:Y:S05]  /*17150*/  WARPSYNC.ALL ;  /* 0x0000000000007948 */ /* 0x000fea0003800000 */
[----:B------:R-:W-:Y:S01]  /*17160*/  VIADD R0, R18, 0xb000 ;  /* 0x0000b00012007836 */ /* 0x000fe20000000000 */
[----:B------:R-:W-:Y:S01]  /*17170*/  USHF.R.S32.HI UR4, URZ, 0x1f, UR45 ;  /* 0x0000001f3f047899 */ /* 0x000fe2000801142d */
[----:B------:R-:W-:Y:S01]  /*17180*/  BAR.SYNC.DEFER_BLOCKING 0x8, 0x200 ;  /* 0x0208000000007b1d */ /* 0x000fe20000010000 */
[----:B------:R-:W-:Y:S02]  /*17190*/  USHF.R.S32.HI UR47, URZ, 0x1f, UR44 ;  /* 0x0000001f3f2f7899 */ /* 0x000fe4000801142c */
[----:B------:R-:W-:Y:S01]  /*171a0*/  LOP3.LUT P0, RZ, R0, 0x1bf, RZ, 0xc0, !PT ;  /* 0x000001bf00ff7812 */ /* 0x000fe2000780c0ff */
[----:B------:R-:W-:-:S02]  /*171b0*/  USHF.R.S32.HI UR37, URZ, 0x1f, UR36 ;  /* 0x0000001f3f257899 */ /* 0x000fc40008011424 */
        /* <DEDUP_REMOVED lines=28> */
.L_x_983:
[----:B------:R-:W-:Y:S05]  /*17380*/  BSYNC B6 ;  /* 0x0000000000067941 */ /* 0x000fea0003800000 */
.L_x_982:
[----:B------:R-:W3:Y:S01]  /*17390*/  LDL R10, [R1] ;  /* 0x00000000010a7983 */ /* 0x000ee20000100800 */
[----:B------:R-:W4:Y:S01]  /*173a0*/  LDC R7, c[0x0][0x448] ;  /* 0x00011200ff077b82 */ /* 0x000f220000000800 */
[----:B------:R-:W-:Y:S01]  /*173b0*/  ULDC.64 UR8, c[0x0][0x2d8] ;  /* 0x0000b60000087ab9 */ /* 0x000fe20000000a00 */
[----:B------:R-:W-:Y:S01]  /*173c0*/  UMOV UR4, UR52 ;  /* 0x0000003400047c82 */ /* 0x000fe20008000000 */
[----:B0-----:R-:W0:Y:S01]  /*173d0*/  S2R R20, SR_TID.X ;  /* 0x0000000000147919 */ /* 0x001e220000002100 */
[----:B------:R-:W-:Y:S01]  /*173e0*/  UIMAD UR6, UR37, UR8, URZ ;  /* 0x00000008250672a4 */ /* 0x000fe2000f8e023f */
[----:B------:R-:W-:Y:S02]  /*173f0*/  UMOV UR5, UR45 ;  /* 0x0000002d00057c82 */ /* 0x000fe40008000000 */
[----:B------:R-:W-:Y:S02]  /*17400*/  UIMAD.WIDE.U32 UR4, UR36, UR8, UR4 ;  /* 0x00000008240472a5 */ /* 0x000fe4000f8e0004 */
[----:B------:R-:W-:-:S03]  /*17410*/  UIMAD UR6, UR36, UR9, UR6 ;  /* 0x00000009240672a4 */ /* 0x000fc6000f8e0206 */
[----:B------:R-:W-:Y:S01]  /*17420*/  ULDC.64 UR8, c[0x0][0x2e0] ;  /* 0x0000b80000087ab9 */ /* 0x000fe20000000a00 */
[----:B------:R-:W-:Y:S02]  /*17430*/  UIADD3 UR5, UR5, UR6, URZ ;  /* 0x0000000605057290 */ /* 0x000fe4000fffe03f */
[----:B------:R-:W-:Y:S01]  /*17440*/  UIMAD UR6, UR47, UR8, URZ ;  /* 0x000000082f0672a4 */ /* 0x000fe2000f8e023f */
[----:B----4-:R-:W-:Y:S02]  /*17450*/  ISETP.NE.AND P1, PT, R7, 0x1, PT ;  /* 0x000000010700780c */ /* 0x010fe40003f25270 */
[----:B0-----:R-:W-:Y:S01]  /*17460*/  LOP3.LUT R20, R20, 0x7f, RZ, 0xc0, !PT ;  /* 0x0000007f14147812 */ /* 0x001fe200078ec0ff */
[----:B------:R-:W-:-:S10]  /*17470*/  UIMAD.WIDE.U32 UR4, UR46, UR8, UR4 ;  /* 0x000000082e0472a5 */ /* 0x000fd4000f8e0004 */
[----:B------:R-:W0:Y:S01]  /*17480*/  @P1 LDC R3, c[0x0][0x44c] ;  /* 0x00011300ff031b82 */ /* 0x000e220000000800 */
[----:B------:R-:W-:Y:S01]  /*17490*/  UIMAD UR6, UR46, UR9, UR6 ;  /* 0x000000092e0672a4 */ /* 0x000fe2000f8e0206 */
[----:B------:R-:W-:Y:S02]  /*174a0*/  SHF.R.U32.HI R21, RZ, 0x2, R20 ;  /* 0x00000002ff157819 */ /* 0x000fe40000011614 */
[----:B------:R-:W4:Y:S04]  /*174b0*/  S2R R20, SR_TID.X ;  /* 0x0000000000147919 */ /* 0x000f280000002100 */
[----:B-12---:R-:W1:Y:S01]  /*174c0*/  @P1 LDC R5, c[0x0][0x450] ;  /* 0x00011400ff051b82 */ /* 0x006e620000000800 */
[----:B------:R-:W-:Y:S01]  /*174d0*/  IMAD.U32 R4, RZ, RZ, UR4 ;  /* 0x00000004ff047e24 */ /* 0x000fe2000f8e00ff */
[----:B------:R-:W-:Y:S01]  /*174e0*/  ULDC.64 UR8, c[0x0][0x280] ;  /* 0x0000a00000087ab9 */ /* 0x000fe20000000a00 */
[----:B----4-:R-:W-:-:S05]  /*174f0*/  IMAD.SHL.U32 R20, R20, 0x20, RZ ;  /* 0x0000002014147824 */ /* 0x010fca00078e00ff */
[----:B------:R-:W-:Y:S01]  /*17500*/  LOP3.LUT R20, R21, 0x60, R20, 0xf8, !PT ;  /* 0x0000006015147812 */ /* 0x000fe200078ef814 */
[----:B------:R-:W-:Y:S01]  /*17510*/  UIADD3 UR6, UR5, UR6, URZ ;  /* 0x0000000605067290 */ /* 0x000fe2000fffe03f */
[----:B------:R-:W-:-:S03]  /*17520*/  IMAD.MOV.U32 R2, RZ, RZ, R4 ;  /* 0x000000ffff027224 */ /* 0x000fc600078e0004 */
[----:B---3--:R-:W-:Y:S02]  /*17530*/  IMAD.IADD R6, R20, 0x1, R10 ;  /* 0x0000000114067824 */ /* 0x008fe400078e020a */
[----:B------:R2:W5:Y:S02]  /*17540*/  LDL R20, [R1+0x4] ;  /* 0x0000040001147983 */ /* 0x0005640000100800 */
[----:B0-----:R-:W-:Y:S01]  /*17550*/  @P1 IMAD.HI.U32 R0, R6, R3, RZ ;  /* 0x0000000306001227 */ /* 0x001fe200078e00ff */
[----:B------:R-:W0:Y:S03]  /*17560*/  S2R R21, SR_TID.X ;  /* 0x0000000000157919 */ /* 0x000e260000002100 */
[----:B------:R-:W-:Y:S01]  /*17570*/  IMAD.MOV.U32 R8, RZ, RZ, R6 ;  /* 0x000000ffff087224 */ /* 0x000fe200078e0006 */
[----:B-1----:R-:W-:Y:S01]  /*17580*/  @P1 SHF.R.U32.HI R8, RZ, R5, R0 ;  /* 0x00000005ff081219 */ /* 0x002fe20000011600 */
[----:B------:R-:W-:Y:S01]  /*17590*/  IMAD.U32 R5, RZ, RZ, UR5 ;  /* 0x00000005ff057e24 */ /* 0x000fe2000f8e00ff */
[----:B------:R-:W-:Y:S01]  /*175a0*/  ULDC.64 UR4, c[0x0][0x2d0] ;  /* 0x0000b40000047ab9 */ /* 0x000fe20000000a00 */
[----:B------:R-:W-:Y:S01]  /*175b0*/  IMAD.U32 R3, RZ, RZ, UR6 ;  /* 0x00000006ff037e24 */ /* 0x000fe2000f8e00ff */
[----:B------:R-:W-:Y:S01]  /*175c0*/  SHF.R.S32.HI R0, RZ, 0x1f, R8 ;  /* 0x0000001fff007819 */ /* 0x000fe20000011408 */
[----:B------:R-:W-:Y:S01]  /*175d0*/  ULDC.64 UR6, c[0x0][0x2c8] ;  /* 0x0000b20000067ab9 */ /* 0x000fe20000000a00 */
[----:B------:R-:W-:-:S04]  /*175e0*/  IMAD.WIDE.U32 R4, R8, UR4, R2 ;  /* 0x0000000408047c25 */ /* 0x000fc8000f8e0002 */
[----:B------:R-:W-:Y:S02]  /*175f0*/  IMAD R9, R0, UR4, RZ ;  /* 0x0000000400097c24 */ /* 0x000fe4000f8e02ff */
[----:B------:R-:W-:Y:S02]  /*17600*/  IMAD.MOV R0, RZ, RZ, -R8 ;  /* 0x000000ffff007224 */ /* 0x000fe400078e0a08 */
[----:B------:R-:W-:Y:S02]  /*17610*/  IMAD R9, R8, UR5, R9 ;  /* 0x0000000508097c24 */ /* 0x000fe4000f8e0209 */
[----:B------:R-:W-:Y:S02]  /*17620*/  IMAD R0, R7, R0, R6 ;  /* 0x0000000007007224 */ /* 0x000fe400078e0206 */
[----:B------:R-:W-:-:S03]  /*17630*/  IMAD.IADD R5, R5, 0x1, R9 ;  /* 0x0000000105057824 */ /* 0x000fc600078e0209 */
[----:B------:R-:W-:Y:S01]  /*17640*/  SHF.R.S32.HI R8, RZ, 0x1f, R0 ;  /* 0x0000001fff087819 */ /* 0x000fe20000011400 */
[----:B------:R-:W-:-:S04]  /*17650*/  IMAD.WIDE.U32 R4, R0, UR6, R4 ;  /* 0x0000000600047c25 */ /* 0x000fc8000f8e0004 */
[----:B------:R-:W-:Y:S02]  /*17660*/  IMAD R8, R8, UR6, RZ ;  /* 0x0000000608087c24 */ /* 0x000fe4000f8e02ff */
[----:B0-----:R-:W-:Y:S02]  /*17670*/  IMAD.SHL.U32 R21, R21, 0x10, RZ ;  /* 0x0000001015157824 */ /* 0x001fe400078e00ff */
[----:B------:R-:W-:Y:S01]  /*17680*/  IMAD R9, R0, UR7, R8 ;  /* 0x0000000700097c24 */ /* 0x000fe2000f8e0208 */
[----:B------:R-:W-:Y:S01]  /*17690*/  IADD3 R0, P0, R4, UR8, RZ ;  /* 0x0000000804007c10 */ /* 0x000fe2000ff1e0ff */
[----:B------:R-:W-:Y:S01]  /*176a0*/  VIADD R8, R6, 0x80 ;  /* 0x0000008006087836 */ /* 0x000fe20000000000 */
[----:B------:R-:W-:Y:S02]  /*176b0*/  LOP3.LUT R21, R21, 0x30, RZ, 0xc0, !PT ;  /* 0x0000003015157812 */ /* 0x000fe400078ec0ff */
[----:B------:R-:W-:Y:S01]  /*176c0*/  IADD3.X R4, R5, UR9, R9, P0, !PT ;  /* 0x0000000905047c10 */ /* 0x000fe200087fe409 */
[----:B------:R-:W-:Y:S01]  /*176d0*/  IMAD.MOV.U32 R6, RZ, RZ, R8 ;  /* 0x000000ffff067224 */ /* 0x000fe200078e0008 */
[----:B------:R-:W0:Y:S08]  /*176e0*/  @P1 LDC R9, c[0x0][0x44c] ;  /* 0x00011300ff091b82 */ /* 0x000e300000000800 */
[----:B------:R-:W1:Y:S01]  /*176f0*/  @P1 LDC R5, c[0x0][0x450] ;  /* 0x00011400ff051b82 */ /* 0x000e620000000800 */
[----:B0-----:R-:W-:-:S05]  /*17700*/  @P1 IMAD.HI.U32 R9, R8, R9, RZ ;  /* 0x0000000908091227 */ /* 0x001fca00078e00ff */
[----:B-1----:R-:W-:-:S05]  /*17710*/  @P1 SHF.R.U32.HI R6, RZ, R5, R9 ;  /* 0x00000005ff061219 */ /* 0x002fca0000011609 */
[----:B------:R-:W-:Y:S02]  /*17720*/  IMAD.MOV R5, RZ, RZ, -R6 ;  /* 0x000000ffff057224 */ /* 0x000fe400078e0a06 */
[----:B------:R-:W-:-:S04]  /*17730*/  IMAD.WIDE.U32 R2, R6, UR4, R2 ;  /* 0x0000000406027c25 */ /* 0x000fc8000f8e0002 */
[----:B------:R-:W-:Y:S01]  /*17740*/  IMAD R5, R7, R5, R8 ;  /* 0x0000000507057224 */ /* 0x000fe200078e0208 */
[----:B------:R-:W-:-:S05]  /*17750*/  SHF.R.S32.HI R8, RZ, 0x1f, R6 ;  /* 0x0000001fff087819 */ /* 0x000fca0000011406 */
[----:B------:R-:W-:Y:S01]  /*17760*/  IMAD R8, R8, UR4, RZ ;  /* 0x0000000408087c24 */ /* 0x000fe2000f8e02ff */
[----:B------:R-:W-:-:S03]  /*17770*/  ULDC UR4, c[0x0][0x2b8] ;  /* 0x0000ae0000047ab9 */ /* 0x000fc60000000800 */
[----:B------:R-:W-:Y:S01]  /*17780*/  IMAD R9, R6, UR5, R8 ;  /* 0x0000000506097c24 */ /* 0x000fe2000f8e0208 */
[----:B------:R-:W-:-:S03]  /*17790*/  SHF.R.S32.HI R6, RZ, 0x1f, R5 ;  /* 0x0000001fff067819 */ /* 0x000fc60000011405 */
[----:B------:R-:W-:Y:S02]  /*177a0*/  IMAD.IADD R3, R3, 0x1, R9 ;  /* 0x0000000103037824 */ /* 0x000fe400078e0209 */
[----:B------:R-:W-:Y:S02]  /*177b0*/  IMAD R6, R6, UR6, RZ ;  /* 0x0000000606067c24 */ /* 0x000fe4000f8e02ff */
[----:B------:R-:W-:-:S04]  /*177c0*/  IMAD.WIDE.U32 R2, R5, UR6, R2 ;  /* 0x0000000605027c25 */ /* 0x000fc8000f8e0002 */
[----:B------:R-:W-:Y:S01]  /*177d0*/  IMAD R9, R5, UR7, R6 ;  /* 0x0000000705097c24 */ /* 0x000fe2000f8e0206 */
[----:B------:R-:W-:-:S04]  /*177e0*/  IADD3 R5, P0, R2, UR8, RZ ;  /* 0x0000000802057c10 */ /* 0x000fc8000ff1e0ff */
[----:B------:R-:W-:Y:S02]  /*177f0*/  IADD3.X R8, R3, UR9, R9, P0, !PT ;  /* 0x0000000903087c10 */ /* 0x000fe400087fe409 */
[----:B------:R-:W-:Y:S01]  /*17800*/  ISETP.GE.AND P0, PT, R21, UR4, PT ;  /* 0x0000000415007c0c */ /* 0x000fe2000bf06270 */
[----:B------:R-:W-:-:S03]  /*17810*/  UMOV UR4, 0xffffffff ;  /* 0xffffffff00047882 */ /* 0x000fc60000000000 */
[----:B--2---:R-:W-:Y:S09]  /*17820*/  BRA.DIV UR4, `(.L_x_984) ;  /* 0x0000002a04bc7947 */ /* 0x004ff2000b800000 */
[----:B------:R-:W2:Y:S01]  /*17830*/  LDL.LU R10, [R1] ;  /* 0x00000000010a7983 */ /* 0x000ea20000300800 */
[----:B------:R-:W0:Y:S03]  /*17840*/  S2R R2, SR_TID.X ;  /* 0x0000000000027919 */ /* 0x000e260000002100 */
[----:B------:R-:W1:Y:S01]  /*17850*/  SHFL.IDX PT, R3, R0, RZ, 0x1c1f ;  /* 0x001c1fff00037589 */ /* 0x000e6200000e0000 */
[----:B------:R-:W-:Y:S01]  /*17860*/  IMAD R7, R7, UR42, RZ ;  /* 0x0000002a07077c24 */ /* 0x000fe2000f8e02ff */
[----:B0-----:R-:W-:-:S04]  /*17870*/  LOP3.LUT R2, R2, 0x7f, RZ, 0xc0, !PT ;  /* 0x0000007f02027812 */ /* 0x001fc800078ec0ff */
[----:B------:R-:W-:Y:S02]  /*17880*/  SHF.R.U32.HI R9, RZ, 0x2, R2 ;  /* 0x00000002ff097819 */ /* 0x000fe40000011602 */
[----:B------:R-:W0:Y:S04]  /*17890*/  SHFL.IDX PT, R2, R4, RZ, 0x1c1f ;  /* 0x001c1fff04027589 */ /* 0x000e2800000e0000 */
[----:B------:R-:W3:Y:S01]  /*178a0*/  SHFL.IDX PT, R14, R0, 0x1, 0x1c1f ;  /* 0x003c1f00000e7f89 */ /* 0x000ee200000e0000 */
[----:B--2---:R-:W-:-:S05]  /*178b0*/  IMAD.IADD R6, R9, 0x1, R10 ;  /* 0x0000000109067824 */ /* 0x004fca00078e020a */
[----:B------:R-:W-:-:S13]  /*178c0*/  ISETP.GE.AND P1, PT, R6, R7, PT ;  /* 0x000000070600720c */ /* 0x000fda0003f26270 */
[----:B-1----:R-:W-:-:S05]  /*178d0*/  @!P1 IADD3 R9, P2, R21, R3, RZ ;  /* 0x0000000315099210 */ /* 0x002fca0007f5e0ff */
[----:B0-----:R-:W-:Y:S02]  /*178e0*/  @!P1 IMAD.X R3, RZ, RZ, R2, P2 ;  /* 0x000000ffff039224 */ /* 0x001fe400010e0602 */
[----:B------:R-:W-:Y:S02]  /*178f0*/  @!P1 IMAD.MOV.U32 R2, RZ, RZ, R9 ;  /* 0x000000ffff029224 */ /* 0x000fe400078e0009 */
[----:B------:R-:W-:-:S03]  /*17900*/  VIADD R10, R6, 0x20 ;  /* 0x00000020060a7836 */ /* 0x000fc60000000000 */
[----:B-----5:R0:W-:Y:S02]  /*17910*/  @!P1 LDGSTS.E.BYPASS.LTC128B.128 [R20+0xb000], desc[UR50][R2.64], !P0 ;  /* 0x0b00000002149fae */ /* 0x0201e4000c101d72 */
[----:B------:R-:W-:Y:S02]  /*17920*/  ISETP.GE.AND P1, PT, R10, R7, PT ;  /* 0x000000070a00720c */ /* 0x000fe40003f26270 */
[----:B0-----:R-:W0:Y:S11]  /*17930*/  SHFL.IDX PT, R2, R4, 0x1, 0x1c1f ;  /* 0x003c1f0004027f89 */ /* 0x001e3600000e0000 */
[----:B---3--:R-:W-:Y:S01]  /*17940*/  @!P1 IADD3 R14, P2, R21, R14, RZ ;  /* 0x0000000e150e9210 */ /* 0x008fe20007f5e0ff */
[----:B------:R-:W-:-:S04]  /*17950*/  VIADD R10, R6, 0x40 ;  /* 0x00000040060a7836 */ /* 0x000fc80000000000 */
[----:B0-----:R-:W-:Y:S02]  /*17960*/  @!P1 IMAD.X R3, RZ, RZ, R2, P2 ;  /* 0x000000ffff039224 */ /* 0x001fe400010e0602 */
[----:B------:R-:W-:Y:S02]  /*17970*/  @!P1 IMAD.MOV.U32 R2, RZ, RZ, R14 ;  /* 0x000000ffff029224 */ /* 0x000fe400078e000e */
[----:B------:R-:W0:Y:S04]  /*17980*/  SHFL.IDX PT, R14, R0, 0x2, 0x1c1f ;  /* 0x005c1f00000e7f89 */ /* 0x000e2800000e0000 */
[----:B------:R1:W-:Y:S01]  /*17990*/  @!P1 LDGSTS.E.BYPASS.LTC128B.128 [R20+0xb800], desc[UR50][R2.64], !P0 ;  /* 0x0b80000002149fae */ /* 0x0003e2000c101d72 */
[----:B------:R-:W-:-:S03]  /*179a0*/  ISETP.GE.AND P1, PT, R10, R7, PT ;  /* 0x000000070a00720c */ /* 0x000fc60003f26270 */
[----:B-1----:R-:W1:Y:S01]  /*179b0*/  SHFL.IDX PT, R2, R4, 0x2, 0x1c1f ;  /* 0x005c1f0004027f89 */ /* 0x002e6200000e0000 */
[----:B------:R-:W-:-:S03]  /*179c0*/  VIADD R10, R6, 0x80 ;  /* 0x00000080060a7836 */ /* 0x000fc60000000000 */
[----:B------:R-:W2:Y:S06]  /*179d0*/  SHFL.IDX PT, R9, R0, 0x3, 0x1c1f ;  /* 0x007c1f0000097f89 */ /* 0x000eac00000e0000 */
[----:B0-----:R-:W-:Y:S01]  /*179e0*/  @!P1 IADD3 R14, P2, R21, R14, RZ ;  /* 0x0000000e150e9210 */ /* 0x001fe20007f5e0ff */
[----:B------:R-:W0:Y:S04]  /*179f0*/  SHFL.IDX PT, R4, R4, 0x3, 0x1c1f ;  /* 0x007c1f0004047f89 */ /* 0x000e2800000e0000 */
[----:B-1----:R-:W-:Y:S01]  /*17a00*/  @!P1 IMAD.X R3, RZ, RZ, R2, P2 ;  /* 0x000000ffff039224 */ /* 0x002fe200010e0602 */
[----:B------:R-:W-:Y:S01]  /*17a10*/  ISETP.GE.AND P2, PT, R10, R7, PT ;  /* 0x000000070a00720c */ /* 0x000fe20003f46270 */
[----:B------:R-:W-:-:S02]  /*17a20*/  @!P1 IMAD.MOV.U32 R2, RZ, RZ, R14 ;  /* 0x000000ffff029224 */ /* 0x000fc400078e000e */
[----:B------:R-:W-:Y:S01]  /*17a30*/  VIADD R10, R6, 0x60 ;  /* 0x00000060060a7836 */ /* 0x000fe20000000000 */
[----:B------:R-:W1:Y:S04]  /*17a40*/  SHFL.IDX PT, R14, R5, RZ, 0x1c1f ;  /* 0x001c1fff050e7589 */ /* 0x000e6800000e0000 */
[----:B------:R2:W-:Y:S01]  /*17a50*/  @!P1 LDGSTS.E.BYPASS.LTC128B.128 [R20+0xc000], desc[UR50][R2.64], !P0 ;  /* 0x0c00000002149fae */ /* 0x0005e2000c101d72 */
[----:B------:R-:W-:-:S03]  /*17a60*/  ISETP.GE.AND P1, PT, R10, R7, PT ;  /* 0x000000070a00720c */ /* 0x000fc60003f26270 */
[----:B------:R-:W3:Y:S10]  /*17a70*/  SHFL.IDX PT, R0, R8, RZ, 0x1c1f ;  /* 0x001c1fff08007589 */ /* 0x000ef400000e0000 */
[----:B--2---:R-:W-:-:S05]  /*17a80*/  @!P1 IADD3 R2, P3, R21, R9, RZ ;  /* 0x0000000915029210 */ /* 0x004fca0007f7e0ff */
[----:B0-----:R-:W-:-:S05]  /*17a90*/  @!P1 IMAD.X R3, RZ, RZ, R4, P3 ;  /* 0x000000ffff039224 */ /* 0x001fca00018e0604 */
[----:B------:R1:W-:Y:S02]  /*17aa0*/  @!P1 LDGSTS.E.BYPASS.LTC128B.128 [R20+0xc800], desc[UR50][R2.64], !P0 ;  /* 0x0c80000002149fae */ /* 0x0003e4000c101d72 */
[----:B-1----:R-:W-:-:S05]  /*17ab0*/  @!P2 IADD3 R2, P1, R21, R14, RZ ;  /* 0x0000000e1502a210 */ /* 0x002fca0007f3e0ff */
[----:B---3--:R-:W-:Y:S01]  /*17ac0*/  @!P2 IMAD.X R3, RZ, RZ, R0, P1 ;  /* 0x000000ffff03a224 */ /* 0x008fe200008e0600 */
[----:B------:R-:W0:Y:S04]  /*17ad0*/  SHFL.IDX PT, R8, R8, 0x1, 0x1c1f ;  /* 0x003c1f0008087f89 */ /* 0x000e2800000e0000 */
[----:B------:R1:W-:Y:S04]  /*17ae0*/  @!P2 LDGSTS.E.BYPASS.LTC128B.128 [R20+0xd000], desc[UR50][R2.64], !P0 ;  /* 0x0d0000000214afae */ /* 0x0003e8000c101d72 */
[----:B------:R1:W2:Y:S02]  /*17af0*/  SHFL.IDX PT, R14, R5, 0x1, 0x1c1f ;  /* 0x003c1f00050e7f89 */ /* 0x0002a400000e0000 */
.L_x_1063:
[----:B------:R-:W-:-:S05]  /*17b00*/  VIADD R6, R6, 0xa0 ;  /* 0x000000a006067836 */ /* 0x000fca0000000000 */
[----:B------:R-:W-:-:S13]  /*17b10*/  ISETP.GE.AND P1, PT, R6, R7, PT ;  /* 0x000000070600720c */ /* 0x000fda0003f26270 */
[----:B-12---:R-:W-:-:S05]  /*17b20*/  @!P1 IADD3 R2, P2, R21, R14, RZ ;  /* 0x0000000e15029210 */ /* 0x006fca0007f5e0ff */
[----:B0-----:R-:W-:-:S05]  /*17b30*/  @!P1 IMAD.X R3, RZ, RZ, R8, P2 ;  /* 0x000000ffff039224 */ /* 0x001fca00010e0608 */
[----:B------:R-:W-:Y:S01]  /*17b40*/  @!PT LDS RZ, [RZ] ;  /* 0x00000000fffff984 */ /* 0x000fe20000000800 */
[----:B------:R-:W-:Y:S01]  /*17b50*/  @!PT LDS RZ, [RZ] ;  /* 0x00000000fffff984 */ /* 0x000fe20000000800 */
[----:B------:R-:W-:Y:S01]  /*17b60*/  @!PT LDS RZ, [RZ] ;  /* 0x00000000fffff984 */ /* 0x000fe20000000800 */
[----:B------:R0:W-:Y:S01]  /*17b70*/  @!P1 LDGSTS.E.BYPASS.LTC128B.128 [R20+0xd800], desc[UR50][R2.64], !P0 ;  /* 0x0d80000002149fae */ /* 0x0001e2000c101d72 */
[----:B------:R-:W-:Y:S01]  /*17b80*/  PLOP3.LUT P0, PT, PT, PT, PT, 0x80, 0x0 ;  /* 0x000000000000781c */ /* 0x000fe20003f0f070 */
[----:B------:R-:W-:-:S12]  /*17b90*/  NOP ;  /* 0x0000000000007918 */ /* 0x000fd80000000000 */
.L_x_985:
        /* <DEDUP_REMOVED lines=18> */
.L_x_1064:
[----:B------:R-:W-:Y:S05]  /*17cc0*/  BSYNC B0 ;  /* 0x0000000000007941 */ /* 0x000fea0003800000 */
.L_x_986:
[----:B------:R-:W-:-:S06]  /*17cd0*/  UIADD3 UR4, UR40, -0x2, URZ ;  /* 0xfffffffe28047890 */ /* 0x000fcc000fffe03f */
[----:B------:R-:W-:-:S13]  /*17ce0*/  ISETP.LE.AND P0, PT, R26, UR4, PT ;  /* 0x000000041a007c0c */ /* 0x000fda000bf03270 */
[----:B------:R-:W-:Y:S05]  /*17cf0*/  @!P0 BRA `(.L_x_988) ;  /* 0x0000000800e08947 */ /* 0x000fea0003800000 */
[----:B------:R-:W-:Y:S02]  /*17d00*/  IMAD.MOV.U32 R7, RZ, RZ, R19 ;  /* 0x000000ffff077224 */ /* 0x000fe400078e0013 */
[----:B------:R-:W-:Y:S02]  /*17d10*/  IMAD.MOV.U32 R6, RZ, RZ, R22 ;  /* 0x000000ffff067224 */ /* 0x000fe400078e0016 */
[----:B------:R-:W-:-:S07]  /*17d20*/  IMAD.U32 R0, RZ, RZ, UR4 ;  /* 0x00000004ff007e24 */ /* 0x000fce000f8e00ff */
.L_x_1008:
[----:B------:R-:W-:Y:S01]  /*17d30*/  LOP3.LUT P1, RZ, R16, 0x1, RZ, 0xc0, !PT ;  /* 0x0000000110ff7812 */ /* 0x000fe2000782c0ff */
[----:B------:R-:W-:Y:S01]  /*17d40*/  VIADD R19, R7, 0x1 ;  /* 0x0000000107137836 */ /* 0x000fe20000000000 */
[----:B------:R-:W-:Y:S05]  /*17d50*/  YIELD ;  /* 0x0000000000007946 */ /* 0x000fea0003800000 */
[----:B------:R-:W-:Y:S01]  /*17d60*/  ISETP.NE.AND P0, PT, R19, 0x2, PT ;  /* 0x000000021300780c */ /* 0x000fe20003f05270 */
[----:B------:R-:W-:Y:S03]  /*17d70*/  BSSY B0, `(.L_x_989) ;  /* 0x0000065000007945 */ /* 0x000fe60003800000 */
[----:B0-----:R-:W-:-:S02]  /*17d80*/  SEL R3, RZ, 0x1, P0 ;  /* 0x00000001ff037807 */ /* 0x001fc40000000000 */
[----:B------:R-:W-:Y:S02]  /*17d90*/  SEL R19, R19, RZ, P0 ;  /* 0x000000ff13137207 */ /* 0x000fe40000000000 */
[----:B------:R-:W-:Y:S01]  /*17da0*/  LOP3.LUT R22, R6, R3, RZ, 0x3c, !PT ;  /* 0x0000000306167212 */ /* 0x000fe200078e3cff */
[----:B------:R-:W-:Y:S06]  /*17db0*/  @!P1 BRA `(.L_x_990) ;  /* 0x0000000400809947 */ /* 0x000fec0003800000 */
        /* <DEDUP_REMOVED lines=13> */
[--C-:B------:R-:W-:Y:S01]  /*17e90*/  SHF.R.S32.HI R3, RZ, 0x1f, R2.reuse ;  /* 0x0000001fff037819 */ /* 0x100fe20000011402 */
[----:B------:R-:W-:Y:S02]  /*17ea0*/  IMAD.MOV R8, RZ, RZ, -R2 ;  /* 0x000000ffff087224 */ /* 0x000fe400078e0a02 */
[C---:B------:R-:W-:Y:S02]  /*17eb0*/  IMAD R9, R23.reuse, UR7, R4 ;  /* 0x0000000717097c24 */ /* 0x040fe4000f8e0204 */
[----:B------:R-:W-:-:S04]  /*17ec0*/  IMAD.WIDE.U32 R2, R23, UR6, R2 ;  /* 0x0000000617027c25 */ /* 0x000fc8000f8e0002 */
[----:B------:R-:W-:Y:S01]  /*17ed0*/  IMAD.IADD R9, R9, 0x1, R3 ;  /* 0x0000000109097824 */ /* 0x000fe200078e0203 */
[----:B------:R-:W-:Y:S01]  /*17ee0*/  LEA R4, P0, R2, UR4, 0x2 ;  /* 0x0000000402047c11 */ /* 0x000fe2000f8010ff */
[----:B------:R-:W-:-:S03]  /*17ef0*/  IMAD R8, R5, R8, R0 ;  /* 0x0000000805087224 */ /* 0x000fc600078e0200 */
[----:B------:R-:W-:-:S05]  /*17f00*/  LEA.HI.X R5, R2, UR5, R9, 0x2, P0 ;  /* 0x0000000502057c11 */ /* 0x000fca00080f1409 */
[----:B------:R0:W5:Y:S04]  /*17f10*/  LDG.E R17, desc[UR50][R4.64] ;  /* 0x0000003204117981 */ /* 0x000168000c1e1900 */
.L_x_991:
[----:B0-----:R-:W-:Y:S01]  /*17f20*/  IMAD R4, R19, 0x8, R18 ;  /* 0x0000000813047824 */ /* 0x001fe200078e0212 */
[----:B------:R-:W-:Y:S01]  /*17f30*/  SHF.L.U32 R2, R22, 0x1f, RZ ;  /* 0x0000001f16027819 */ /* 0x000fe200000006ff */
[----:B------:R-:W0:Y:S01]  /*17f40*/  S2R R3, SR_TID.X ;  /* 0x0000000000037919 */ /* 0x000e220000002100 */
[----:B------:R-:W-:Y:S02]  /*17f50*/  BSSY B1, `(.L_x_992) ;  /* 0x0000005000017945 */ /* 0x000fe40003800000 */
[----:B------:R-:W1:Y:S01]  /*17f60*/  SYNCS.PHASECHK.TRANS64.TRYWAIT P0, [R4+URZ+0x13280], R2 ;  /* 0x01328002040075a7 */ /* 0x000e62000800017f */
[----:B0-----:R-:W-:-:S04]  /*17f70*/  LOP3.LUT R3, R3, 0x7f, RZ, 0xc0, !PT ;  /* 0x0000007f03037812 */ /* 0x001fc800078ec0ff */
[----:B------:R-:W-:Y:S01]  /*17f80*/  ISETP.NE.AND P1, PT, R3, RZ, PT ;  /* 0x000000ff0300720c */ /* 0x000fe20003f25270 */
[----:B-1----:R-:W-:-:S12]  /*17f90*/  @!P0 BRA `(.L_x_993) ;  /* 0x0000002800b88947 */ /* 0x002fd80003800000 */
.L_x_1065:
[----:B------:R-:W-:Y:S05]  /*17fa0*/  BSYNC B1 ;  /* 0x0000000000017941 */ /* 0x000fea0003800000 */
.L_x_992:
        /* <DEDUP_REMOVED lines=9> */
.L_x_995:
[----:B------:R-:W-:Y:S05]  /*18040*/  BSYNC B1 ;  /* 0x0000000000017941 */ /* 0x000fea0003800000 */
.L_x_994:
[----:B------:R-:W-:Y:S01]  /*18050*/  IMAD.MOV.U32 R5, RZ, RZ, RZ ;  /* 0x000000ffff057224 */ /* 0x000fe200078e00ff */
[----:B------:R-:W-:Y:S01]  /*18060*/  UIADD3 UR4, UP0, UR48, 0x470, URZ ;  /* 0x0000047030047890 */ /* 0x000fe2000ff1e03f */
[----:B------:R-:W-:Y:S01]  /*18070*/  IMAD R9, R19, 0x2800, R18 ;  /* 0x0000280013097824 */ /* 0x000fe200078e0212 */
[----:B------:R-:W-:Y:S01]  /*18080*/  PLOP3.LUT P0, PT, PT, PT, PT, 0x80, 0x0 ;  /* 0x000000000000781c */ /* 0x000fe20003f0f070 */
[----:B------:R-:W-:Y:S01]  /*18090*/  IMAD R8, R8, 0xa0, R27 ;  /* 0x000000a008087824 */ /* 0x000fe200078e021b */
[----:B------:R-:W-:Y:S01]  /*180a0*/  R2UR UR10, R5 ;  /* 0x00000000050a72ca */ /* 0x000fe200000e0000 */
[----:B------:R-:W-:Y:S01]  /*180b0*/  VIADD R3, R4, 0x13270 ;  /* 0x0001327004037836 */ /* 0x000fe20000000000 */
[----:B------:R-:W-:Y:S01]  /*180c0*/  UIADD3.X UR5, URZ, UR49, URZ, UP0, !UPT ;  /* 0x000000313f057290 */ /* 0x000fe200087fe43f */
[----:B------:R-:W-:Y:S01]  /*180d0*/  VIADD R10, R9, 0x6000 ;  /* 0x00006000090a7836 */ /* 0x000fe20000000000 */
[----:B------:R-:W-:Y:S01]  /*180e0*/  UMOV UR6, 0x0 ;  /* 0x0000000000067882 */ /* 0x000fe20000000000 */
[----:B------:R-:W-:-:S10]  /*180f0*/  UMOV UR7, 0x14f00000 ;  /* 0x14f0000000077882 */ /* 0x000fd40000000000 */
.L_x_996:
        /* <DEDUP_REMOVED lines=13> */
.L_x_1066:
[----:B------:R-:W-:Y:S05]  /*181d0*/  BSYNC B1 ;  /* 0x0000000000017941 */ /* 0x000fea0003800000 */
.L_x_997:
[----:B------:R-:W-:Y:S01]  /*181e0*/  BSSY B1, `(.L_x_999) ;  /* 0x000000b000017945 */ /* 0x000fe20003800000 */
[----:B01----:R-:W-:Y:S02]  /*181f0*/  IMAD.MOV.U32 R2, RZ, RZ, 0x0 ;  /* 0x00000000ff027424 */ /* 0x003fe400078e00ff */
[----:B------:R-:W-:Y:S01]  /*18200*/  IMAD.MOV.U32 R3, RZ, RZ, 0x14f00000 ;  /* 0x14f00000ff037424 */ /* 0x000fe200078e00ff */
        /* <DEDUP_REMOVED lines=8> */
.L_x_1000:
[----:B------:R-:W-:Y:S05]  /*18290*/  BSYNC B1 ;  /* 0x0000000000017941 */ /* 0x000fea0003800000 */
.L_x_999:
        /* <DEDUP_REMOVED lines=8> */
.L_x_1001:
        /* <DEDUP_REMOVED lines=9> */
[----:B0-----:R-:W-:Y:S05]  /*183b0*/  @P0 BRA.U.ANY `(.L_x_1001) ;  /* 0xfffffffd00d80947 */ /* 0x001fea000393ffff */
.L_x_990:
[----:B------:R-:W-:Y:S05]  /*183c0*/  BSYNC B0 ;  /* 0x0000000000007941 */ /* 0x000fea0003800000 */
.L_x_989:
[----:B------:R-:W-:-:S06]  /*183d0*/  UISETP.NE.AND UP0, UPT, UR39, 0x3, UPT ;  /* 0x000000032700788c */ /* 0x000fcc000bf05270 */
[----:B------:R-:W-:-:S13]  /*183e0*/  PLOP3.LUT P0, PT, PT, PT, UP0, 0x80, 0x0 ;  /* 0x000000000000781c */ /* 0x000fda0003f0f008 */
[----:B------:R-:W-:Y:S05]  /*183f0*/  @!P0 BRA `(.L_x_1002) ;  /* 0x0000000000048947 */ /* 0x000fea0003800000 */
[----:B------:R-:W-:Y:S01]  /*18400*/  BPT.TRAP 0x1 ;  /* 0x000000040000795c */ /* 0x000fe20000300000 */
.L_x_1002:
[----:B------:R-:W-:Y:S01]  /*18410*/  LOP3.LUT R2, R6, 0x1, RZ, 0x3c, !PT ;  /* 0x0000000106027812 */ /* 0x000fe200078e3cff */
[----:B------:R-:W-:Y:S01]  /*18420*/  IMAD R3, R7, 0x8, R18 ;  /* 0x0000000807037824 */ /* 0x000fe200078e0212 */
[----:B------:R-:W-:Y:S01]  /*18430*/  BSSY B0, `(.L_x_1003) ;  /* 0x0000006000007945 */ /* 0x000fe20003800000 */
[----:B------:R-:W-:Y:S01]  /*18440*/  IMAD.U32 R4, RZ, RZ, UR43 ;  /* 0x0000002bff047e24 */ /* 0x000fe2000f8e00ff */
[----:B------:R-:W-:-:S04]  /*18450*/  SHF.L.U32 R2, R2, 0x1f, RZ ;  /* 0x0000001f02027819 */ /* 0x000fc800000006ff */
[----:B------:R-:W0:Y:S01]  /*18460*/  SYNCS.PHASECHK.TRANS64.TRYWAIT P0, [R3+URZ+0x13270], R2 ;  /* 0x01327002030075a7 */ /* 0x000e22000800017f */
[----:B------:R-:W-:Y:S01]  /*18470*/  ISETP.NE.AND P1, PT, R4, 0x3, PT ;  /* 0x000000030400780c */ /* 0x000fe20003f25270 */
[----:B0-----:R-:W-:-:S12]  /*18480*/  @!P0 BRA `(.L_x_1004) ;  /* 0x0000002400a48947 */ /* 0x001fd80003800000 */
.L_x_1067:
[----:B------:R-:W-:Y:S05]  /*18490*/  BSYNC B0 ;  /* 0x0000000000007941 */ /* 0x000fea0003800000 */
.L_x_1003:
[----:B------:R-:W-:Y:S05]  /*184a0*/  @!P1 BRA `(.L_x_1005) ;  /* 0x0000000000049947 */ /* 0x000fea0003800000 */
[----:B------:R-:W-:Y:S01]  /*184b0*/  BPT.TRAP 0x1 ;  /* 0x000000040000795c */ /* 0x000fe20000300000 */
.L_x_1005:
[----:B0-----:R-:W-:Y:S01]  /*184c0*/  SHF.L.U32 R2, R6, 0x1f, RZ ;  /* 0x0000001f06027819 */ /* 0x001fe200000006ff */
[----:B------:R-:W-:-:S03]  /*184d0*/  IMAD R10, R7, 0x2800, RZ ;  /* 0x00002800070a7824 */ /* 0x000fc600078e02ff */
[----:B------:R-:W0:Y:S02]  /*184e0*/  SYNCS.PHASECHK.TRANS64.TRYWAIT P0, [R3+URZ+0x13260], R2 ;  /* 0x01326002030075a7 */ /* 0x000e24000800017f */
[----:B0-----:R-:W-:Y:S05]  /*184f0*/  @!P0 BRA `(.L_x_1006) ;  /* 0x00000024009c8947 */ /* 0x001fea0003800000 */
.L_x_1068:
[----:B------:R-:W-:Y:S01]  /*18500*/  LOP3.LUT R5, R10, R29, RZ, 0xfc, !PT ;  /* 0x0000001d0a057212 */ /* 0x000fe200078efcff */
[----:B------:R-:W-:Y:S05]  /*18510*/  WARPSYNC.ALL ;  /* 0x0000000000007948 */ /* 0x000fea0003800000 */
[----:B0-----:R-:W-:Y:S01]  /*18520*/  IMAD.IADD R2, R18, 0x1, R5 ;  /* 0x0000000112027824 */ /* 0x001fe200078e0205 */
        /* <DEDUP_REMOVED lines=40> */
.L_x_1007:
        /* <DEDUP_REMOVED lines=10> */
[C---:B------:R-:W-:Y:S01]  /*18850*/  ISETP.GT.AND P0, PT, R0.reuse, R26, PT ;  /* 0x0000001a0000720c */ /* 0x040fe20003f04270 */
[----:B------:R-:W-:-:S12]  /*18860*/  VIADD R0, R0, 0xffffffff ;  /* 0xffffffff00007836 */ /* 0x000fd80000000000 */
[----:B-1----:R-:W-:Y:S05]  /*18870*/  @P0 BRA `(.L_x_1008) ;  /* 0xfffffff4002c0947 */ /* 0x002fea000383ffff */
.L_x_988:
        /* <DEDUP_REMOVED lines=17> */
.L_x_1010:
[----:B------:R-:W-:Y:S05]  /*18990*/  BSYNC B0 ;  /* 0x0000000000007941 */ /* 0x000fea0003800000 */
.L_x_1009:
[----:B------:R-:W-:-:S06]  /*189a0*/  UISETP.NE.AND UP0, UPT, UR39, 0x3, UPT ;  /* 0x000000032700788c */ /* 0x000fcc000bf05270 */
[----:B------:R-:W-:-:S13]  /*189b0*/  PLOP3.LUT P1, PT, PT, PT, UP0, 0x80, 0x0 ;  /* 0x000000000000781c */ /* 0x000fda0003f2f008 */
[----:B------:R-:W-:Y:S05]  /*189c0*/  @!P1 BRA `(.L_x_1011) ;  /* 0x0000000000049947 */ /* 0x000fea0003800000 */
[----:B------:R-:W-:Y:S01]  /*189d0*/  BPT.TRAP 0x1 ;  /* 0x000000040000795c */ /* 0x000fe20000300000 */
.L_x_1011:
        /* <DEDUP_REMOVED lines=8> */
.L_x_1069:
[----:B------:R-:W-:Y:S05]  /*18a60*/  BSYNC B0 ;  /* 0x0000000000007941 */ /* 0x000fea0003800000 */
.L_x_1012:
[----:B------:R-:W-:Y:S05]  /*18a70*/  @!P2 BRA `(.L_x_1014) ;  /* 0x000000000004a947 */ /* 0x000fea0003800000 */
[----:B------:R-:W-:Y:S01]  /*18a80*/  BPT.TRAP 0x1 ;  /* 0x000000040000795c */ /* 0x000fe20000300000 */
.L_x_1014:
[----:B------:R-:W-:Y:S01]  /*18a90*/  SHF.L.U32 R5, R22, 0x1f, RZ ;  /* 0x0000001f16057819 */ /* 0x000fe200000006ff */
[----:B0-----:R-:W-:-:S03]  /*18aa0*/  IMAD R3, R19, 0x2800, RZ ;  /* 0x0000280013037824 */ /* 0x001fc600078e02ff */
[----:B------:R-:W0:Y:S02]  /*18ab0*/  SYNCS.PHASECHK.TRANS64.TRYWAIT P1, [R2+URZ+0x13260], R5 ;  /* 0x01326005020075a7 */ /* 0x000e24000802017f */
[----:B0-----:R-:W-:Y:S05]  /*18ac0*/  @!P1 BRA `(.L_x_1015) ;  /* 0x0000002000509947 */ /* 0x001fea0003800000 */
.L_x_1070:
        /* <DEDUP_REMOVED lines=43> */
.L_x_1016:
[----:B-1----:R1:W-:Y:S01]  /*18d80*/  SYNCS.ARRIVE.TRANS64.A1T0 RZ, [R2+URZ+0x13250], RZ ;  /* 0x013250ff02ff79a7 */ /* 0x0023e2000810003f */
[----:B------:R-:W-:Y:S02]  /*18d90*/  @!P0 VIADD R0, R2, 0x13280 ;  /* 0x0001328002008836 */ /* 0x000fe40000000000 */
[----:B------:R-:W-:-:S03]  /*18da0*/  VIADD R19, R19, 0x1 ;  /* 0x0000000113137836 */ /* 0x000fc60000000000 */
[----:B------:R-:W-:Y:S01]  /*18db0*/  @!P0 PRMT R0, RZ, 0x654, R0 ;  /* 0x00000654ff008816 */ /* 0x000fe20000000000 */
[----:B------:R-:W-:Y:S06]  /*18dc0*/  BAR.SYNC.DEFER_BLOCKING 0x2, 0x80 ;  /* 0x0082000000007b1d */ /* 0x000fec0000010000 */
[----:B------:R1:W-:Y:S01]  /*18dd0*/  @!P0 SYNCS.ARRIVE.TRANS64.RED.A1T0 RZ, [R0+URZ], RZ ;  /* 0x000000ff00ff89a7 */ /* 0x0003e2000810043f */
[----:B------:R-:W-:-:S04]  /*18de0*/  ISETP.NE.AND P0, PT, R19, 0x2, PT ;  /* 0x000000021300780c */ /* 0x000fc80003f05270 */
[----:B0-----:R-:W-:Y:S02]  /*18df0*/  SEL R3, RZ, 0x1, P0 ;  /* 0x00000001ff037807 */ /* 0x001fe40000000000 */
[----:B------:R-:W-:Y:S02]  /*18e00*/  SEL R19, R19, RZ, P0 ;  /* 0x000000ff13137207 */ /* 0x000fe40000000000 */
[----:B-1----:R-:W-:-:S07]  /*18e10*/  LOP3.LUT R22, R22, R3, RZ, 0x3c, !PT ;  /* 0x0000000316167212 */ /* 0x002fce00078e3cff */
.L_x_965:
[----:B------:R-:W-:Y:S05]  /*18e20*/  BSYNC B7 ;  /* 0x0000000000077941 */ /* 0x000fea0003800000 */
.L_x_963:
[----:B------:R-:W-:-:S13]  /*18e30*/  LOP3.LUT P0, RZ, R16, 0x2, RZ, 0xc0, !PT ;  /* 0x0000000210ff7812 */ /* 0x000fda000780c0ff */
[----:B------:R-:W-:Y:S05]  /*18e40*/  @!P0 BRA `(.L_x_1017) ;  /* 0x0000000000288947 */ /* 0x000fea0003800000 */
[----:B------:R-:W0:Y:S08]  /*18e50*/  S2UR UR5, SR_CgaCtaId ;  /* 0x00000000000579c3 */ /* 0x000e300000008800 */
[----:B------:R-:W-:Y:S06]  /*18e60*/  BAR.SYNC.DEFER_BLOCKING 0x5, 0x200 ;  /* 0x0148000000007b1d */ /* 0x000fec0000010000 */
[----:B------:R-:W-:-:S02]  /*18e70*/  UMOV UR4, 0x400 ;  /* 0x0000040000047882 */ /* 0x000fc40000000000 */
[----:B0-----:R-:W-:-:S06]  /*18e80*/  ULEA UR4, UR5, UR4, 0x18 ;  /* 0x0000000405047291 */ /* 0x001fcc000f8ec03f */
[----:B------:R-:W-:-:S05]  /*18e90*/  IMAD.U32 R18, RZ, RZ, UR4 ;  /* 0x00000004ff127e24 */ /* 0x000fca000f8e00ff */
[----:B------:R-:W0:Y:S02]  /*18ea0*/  LDS.128 R24, [R18+0x132d0] ;  /* 0x0132d00012187984 */ /* 0x000e240000000c00 */
[----:B0-----:R-:W-:Y:S02]  /*18eb0*/  R2UR UR44, R27 ;  /* 0x000000001b2c72ca */ /* 0x001fe400000e0000 */
[----:B------:R-:W-:Y:S01]  /*18ec0*/  R2UR UR36, R26 ;  /* 0x000000001a2472ca */ /* 0x000fe200000e0000 */
[----:B------:R-:W-:Y:S06]  /*18ed0*/  BAR.ARV 0x4, 0x200 ;  /* 0x0108000000007b1d */ /* 0x000fec0000002000 */
[----:B------:R-:W-:Y:S08]  /*18ee0*/  BRA `(.L_x_1018) ;  /* 0x0000000800bc7947 */ /* 0x000ff00003800000 */
.L_x_1017:
[----:B------:R-:W0:Y:S01]  /*18ef0*/  S2R R6, SR_TID.X ;  /* 0x0000000000067919 */ /* 0x000e220000002100 */
[----:B------:R-:W-:Y:S01]  /*18f00*/  ULDC UR4, c[0x0][0xc3c] ;  /* 0x00030f0000047ab9 */ /* 0x000fe20000000800 */
[----:B------:R-:W-:Y:S01]  /*18f10*/  IMAD.MOV.U32 R25, RZ, RZ, RZ ;  /* 0x000000ffff197224 */ /* 0x000fe200078e00ff */
[----:B0-----:R-:W-:-:S04]  /*18f20*/  LOP3.LUT R6, R6, 0x1f, RZ, 0xc0, !PT ;  /* 0x0000001f06067812 */ /* 0x001fc800078ec0ff */
[C---:B------:R-:W-:Y:S01]  /*18f30*/  ISETP.NE.AND P0, PT, R6.reuse, 0x1f, PT ;  /* 0x0000001f0600780c */ /* 0x040fe20003f05270 */
[----:B------:R-:W-:-:S05]  /*18f40*/  VIADD R5, R6, UR44 ;  /* 0x0000002c06057c36 */ /* 0x000fca0008000000 */
        /* <DEDUP_REMOVED lines=19> */
[----:B------:R-:W-:Y:S04]  /*19080*/  SHFL.IDX PT, R5, R24, RZ, 0x1f ;  /* 0x00001fff18057589 */ /* 0x000fe800000e0000 */
[----:B------:R-:W0:Y:S02]  /*19090*/  SHFL.UP PT, R2, R4, 0x8, RZ ;  /* 0x0500000004027989 */ /* 0x000e2400000e00ff */
[----:B0-----:R-:W-:Y:S02]  /*190a0*/  SEL R3, R2, RZ, P4 ;  /* 0x000000ff02037207 */ /* 0x001fe40002000000 */
[----:B------:R-:W-:Y:S03]  /*190b0*/  SHFL.IDX PT, R2, R24, 0x1, 0x1f ;  /* 0x00201f0018027f89 */ /* 0x000fe600000e0000 */
        /* <DEDUP_REMOVED lines=10> */
.L_x_1023:
[----:B------:R-:W-:-:S04]  /*19160*/  UIADD3 UR44, UR44, 0x1f, URZ ;  /* 0x0000001f2c2c7890 */ /* 0x000fc8000fffe03f */
[----:B------:R-:W-:-:S06]  /*19170*/  UISETP.GE.AND UP0, UPT, UR44, UR4, UPT ;  /* 0x000000042c00728c */ /* 0x000fcc000bf06270 */
[----:B------:R-:W-:-:S13]  /*19180*/  PLOP3.LUT P6, PT, PT, PT, UP0, 0x40, 0x0 ;  /* 0x000000000000781c */ /* 0x000fda0003fce808 */
[----:B------:R-:W-:Y:S05]  /*19190*/  @!P6 BRA `(.L_x_1020) ;  /* 0x0000000400cce947 */ /* 0x000fea0003800000 */
[----:B------:R-:W0:Y:S01]  /*191a0*/  S2R R0, SR_TID.X ;  /* 0x0000000000007919 */ /* 0x000e220000002100 */
[----:B------:R-:W-:Y:S01]  /*191b0*/  BSSY B0, `(.L_x_1021) ;  /* 0x0000009000007945 */ /* 0x000fe20003800000 */
[----:B------:R-:W-:Y:S01]  /*191c0*/  IMAD.MOV.U32 R25, RZ, RZ, RZ ;  /* 0x000000ffff197224 */ /* 0x000fe200078e00ff */
[----:B0-----:R-:W-:-:S05]  /*191d0*/  LOP3.LUT R0, R0, 0x1f, RZ, 0xc0, !PT ;  /* 0x0000001f00007812 */ /* 0x001fca00078ec0ff */
[----:B------:R-:W-:-:S05]  /*191e0*/  VIADD R7, R0, UR44 ;  /* 0x0000002c00077c36 */ /* 0x000fca0008000000 */
[----:B------:R-:W-:-:S13]  /*191f0*/  ISETP.GE.OR P6, PT, R7, UR4, !P0 ;  /* 0x0000000407007c0c */ /* 0x000fda000c7c6670 */
[----:B------:R-:W-:Y:S05]  /*19200*/  @P6 BRA `(.L_x_1022) ;  /* 0x00000000000c6947 */ /* 0x000fea0003800000 */
[----:B------:R-:W0:Y:S02]  /*19210*/  LDC.64 R2, c[0x0][0xc80] ;  /* 0x00032000ff027b82 */ /* 0x000e240000000a00 */
[----:B0-----:R-:W-:-:S05]  /*19220*/  IMAD.WIDE R2, R7, 0x4, R2 ;  /* 0x0000000407027825 */ /* 0x001fca00078e0202 */
[----:B------:R0:W5:Y:S02]  /*19230*/  LDG.E R25, desc[UR50][R2.64] ;  /* 0x0000003202197981 */ /* 0x000164000c1e1900 */
.L_x_1022:
[----:B------:R-:W-:Y:S05]  /*19240*/  BSYNC B0 ;  /* 0x0000000000007941 */ /* 0x000fea0003800000 */
.L_x_1021:
[----:B-----5:R-:W1:Y:S02]  /*19250*/  SHFL.UP PT, R0, R25, 0x1, RZ ;  /* 0x0420000019007989 */ /* 0x020e6400000e00ff */
[----:B-1----:R-:W-:-:S05]  /*19260*/  SEL R0, R0, RZ, P1 ;  /* 0x000000ff00007207 */ /* 0x002fca0000800000 */
[----:B------:R-:W-:-:S05]  /*19270*/  IMAD.IADD R0, R25, 0x1, R0 ;  /* 0x0000000119007824 */ /* 0x000fca00078e0200 */
[----:B0-----:R-:W0:Y:S02]  /*19280*/  SHFL.UP PT, R2, R0, 0x2, RZ ;  /* 0x0440000000027989 */ /* 0x001e2400000e00ff */
[----:B0-----:R-:W-:-:S05]  /*19290*/  SEL R3, R2, RZ, P2 ;  /* 0x000000ff02037207 */ /* 0x001fca0001000000 */
[----:B------:R-:W-:Y:S02]  /*192a0*/  IMAD.IADD R3, R0, 0x1, R3 ;  /* 0x0000000100037824 */ /* 0x000fe400078e0203 */
[----:B------:R-:W0:Y:S03]  /*192b0*/  LDC R0, c[0x0][0xc38] ;  /* 0x00030e00ff007b82 */ /* 0x000e260000000800 */
        /* <DEDUP_REMOVED lines=9> */
[----:B------:R-:W0:Y:S02]  /*19350*/  SHFL.IDX PT, R9, R6, 0x1f, 0x1f ;  /* 0x03e01f0006097f89 */ /* 0x000e2400000e0000 */
[----:B0-----:R-:W-:-:S04]  /*19360*/  IMAD R9, R9, R0, RZ ;  /* 0x0000000009097224 */ /* 0x001fc800078e02ff */
[----:B------:R-:W-:-:S05]  /*19370*/  IMAD.IADD R4, R9, 0x1, R4 ;  /* 0x0000000109047824 */ /* 0x000fca00078e0204 */
[----:B------:R-:W-:-:S13]  /*19380*/  ISETP.GT.AND P6, PT, R4, R5, PT ;  /* 0x000000050400720c */ /* 0x000fda0003fc4270 */
[----:B------:R-:W-:Y:S05]  /*19390*/  @!P6 BRA `(.L_x_1023) ;  /* 0xfffffffc0070e947 */ /* 0x000fea000383ffff */
[----:B------:R-:W-:-:S07]  /*193a0*/  IMAD.MOV.U32 R7, RZ, RZ, R6 ;  /* 0x000000ffff077224 */ /* 0x000fce00078e0006 */
.L_x_1019:
        /* <DEDUP_REMOVED lines=12> */
[----:B------:R-:W-:Y:S01]  /*19470*/  ISETP.NE.AND P0, PT, RZ, UR7, PT ;  /* 0x00000007ff007c0c */ /* 0x000fe2000bf05270 */
[----:B------:R-:W-:-:S03]  /*19480*/  IMAD.MOV.U32 R24, RZ, RZ, RZ ;  /* 0x000000ffff187224 */ /* 0x000fc600078e00ff */
        /* <DEDUP_REMOVED lines=10> */
[----:B------:R-:W-:-:S06]  /*19530*/  IMAD.U32 R24, RZ, RZ, UR4 ;  /* 0x00000004ff187e24 */ /* 0x000fcc000f8e00ff */
[----:B------:R0:W1:Y:S02]  /*19540*/  SHFL.IDX PT, R24, R7, R24, 0x1f ;  /* 0x00001f1807187589 */ /* 0x00006400000e0000 */
.L_x_1024:
[----:B-1----:R-:W-:Y:S02]  /*19550*/  IMAD R24, R24, R0, R9 ;  /* 0x0000000018187224 */ /* 0x002fe400078e0209 */
[----:B0-----:R-:W-:Y:S02]  /*19560*/  IMAD R7, R13, R8, RZ ;  /* 0x000000080d077224 */ /* 0x001fe400078e02ff */
[----:B------:R-:W-:Y:S02]  /*19570*/  IMAD.MOV.U32 R2, RZ, RZ, RZ ;  /* 0x000000ffff027224 */ /* 0x000fe400078e00ff */
[----:B------:R-:W-:Y:S02]  /*19580*/  IMAD.IADD R5, R5, 0x1, -R24 ;  /* 0x0000000105057824 */ /* 0x000fe400078e0a18 */
[----:B------:R-:W-:Y:S01]  /*19590*/  IMAD.HI.U32 R3, R3, R7, R2 ;  /* 0x0000000703037227 */ /* 0x000fe200078e0002 */
[----:B------:R-:W-:Y:S02]  /*195a0*/  IABS R7, R4 ;  /* 0x0000000400077213 */ /* 0x000fe40000000000 */
[----:B------:R-:W-:-:S03]  /*195b0*/  IABS R2, R5 ;  /* 0x0000000500027213 */ /* 0x000fc60000000000 */
[----:B------:R-:W-:Y:S02]  /*195c0*/  IMAD.MOV R7, RZ, RZ, -R7 ;  /* 0x000000ffff077224 */ /* 0x000fe400078e0a07 */
        /* <DEDUP_REMOVED lines=11> */
[----:B------:R-:W-:-:S05]  /*19680*/  @!P1 LOP3.LUT R9, RZ, R4, RZ, 0x33, !PT ;  /* 0x00000004ff099212 */ /* 0x000fca00078e33ff */
[----:B------:R-:W-:Y:S02]  /*19690*/  IMAD R7, R6, R9, RZ ;  /* 0x0000000906077224 */ /* 0x000fe400078e02ff */
[----:B------:R-:W-:Y:S02]  /*196a0*/  IMAD.MOV R9, RZ, RZ, -R9 ;  /* 0x000000ffff097224 */ /* 0x000fe400078e0a09 */
[----:B------:R-:W-:Y:S02]  /*196b0*/  IMAD.MOV R3, RZ, RZ, -R7 ;  /* 0x000000ffff037224 */ /* 0x000fe400078e0a07 */
[----:B------:R-:W-:-:S03]  /*196c0*/  IMAD R4, R4, R9, R5 ;  /* 0x0000000904047224 */ /* 0x000fc600078e0205 */
[----:B------:R-:W-:-:S04]  /*196d0*/  VIADDMNMX R0, R3, R0, R6, PT ;  /* 0x0000000003007246 */ /* 0x000fc80003800106 */
[----:B------:R-:W-:-:S04]  /*196e0*/  IABS R6, R0 ;  /* 0x0000000000067213 */ /* 0x000fc80000000000 */
[----:B------:R-:W0:Y:S08]  /*196f0*/  I2F.RP R8, R6 ;  /* 0x0000000600087306 */ /* 0x000e300000209400 */
[----:B0-----:R-:W0:Y:S02]  /*19700*/  MUFU.RCP R8, R8 ;  /* 0x0000000800087308 */ /* 0x001e240000001000 */
[----:B0-----:R-:W-:Y:S01]  /*19710*/  VIADD R2, R8, 0xffffffe ;  /* 0x0ffffffe08027836 */ /* 0x001fe20000000000 */
[----:B------:R-:W-:-:S05]  /*19720*/  IABS R8, R4 ;  /* 0x0000000400087213 */ /* 0x000fca0000000000 */
[----:B------:R0:W1:Y:S02]  /*19730*/  F2I.FTZ.U32.TRUNC.NTZ R3, R2 ;  /* 0x0000000200037305 */ /* 0x000064000021f000 */
[----:B0-----:R-:W-:Y:S02]  /*19740*/  IMAD.MOV.U32 R2, RZ, RZ, RZ ;  /* 0x000000ffff027224 */ /* 0x001fe400078e00ff */
[----:B-1----:R-:W-:-:S04]  /*19750*/  IMAD.MOV R5, RZ, RZ, -R3 ;  /* 0x000000ffff057224 */ /* 0x002fc800078e0a03 */
[----:B------:R-:W-:-:S04]  /*19760*/  IMAD R5, R5, R6, RZ ;  /* 0x0000000605057224 */ /* 0x000fc800078e02ff */
[----:B------:R-:W-:Y:S01]  /*19770*/  IMAD.HI.U32 R3, R3, R5, R2 ;  /* 0x0000000503037227 */ /* 0x000fe200078e0002 */
[-C--:B------:R-:W-:Y:S02]  /*19780*/  IABS R5, R0.reuse ;  /* 0x0000000000057213 */ /* 0x080fe40000000000 */
[C---:B------:R-:W-:Y:S01]  /*19790*/  LOP3.LUT R2, R4.reuse, R0, RZ, 0x3c, !PT ;  /* 0x0000000004027212 */ /* 0x040fe200078e3cff */
[----:B------:R-:W-:Y:S02]  /*197a0*/  IMAD.IADD R4, R4, 0x1, R7 ;  /* 0x0000000104047824 */ /* 0x000fe400078e0207 */
[----:B------:R-:W-:Y:S01]  /*197b0*/  IMAD.MOV R5, RZ, RZ, -R5 ;  /* 0x000000ffff057224 */ /* 0x000fe200078e0a05 */
[----:B------:R-:W-:Y:S01]  /*197c0*/  ISETP.GE.AND P2, PT, R2, RZ, PT ;  /* 0x000000ff0200720c */ /* 0x000fe20003f46270 */
[----:B------:R-:W-:-:S04]  /*197d0*/  IMAD.HI.U32 R3, R3, R8, RZ ;  /* 0x0000000803037227 */ /* 0x000fc800078e00ff */
[----:B------:R-:W-:-:S05]  /*197e0*/  IMAD R5, R3, R5, R8 ;  /* 0x0000000503057224 */ /* 0x000fca00078e0208 */
[----:B------:R-:W-:-:S13]  /*197f0*/  ISETP.GT.U32.AND P1, PT, R6, R5, PT ;  /* 0x000000050600720c */ /* 0x000fda0003f24070 */
[----:B------:R-:W-:Y:S02]  /*19800*/  @!P1 IMAD.IADD R5, R5, 0x1, -R6 ;  /* 0x0000000105059824 */ /* 0x000fe400078e0a06 */
[----:B------:R-:W-:Y:S01]  /*19810*/  @!P1 VIADD R3, R3, 0x1 ;  /* 0x0000000103039836 */ /* 0x000fe20000000000 */
[----:B------:R-:W-:Y:S02]  /*19820*/  ISETP.NE.AND P1, PT, R0, RZ, PT ;  /* 0x000000ff0000720c */ /* 0x000fe40003f25270 */
[----:B------:R-:W-:-:S13]  /*19830*/  ISETP.GE.U32.AND P0, PT, R5, R6, PT ;  /* 0x000000060500720c */ /* 0x000fda0003f06070 */
[----:B------:R-:W-:-:S04]  /*19840*/  @P0 VIADD R3, R3, 0x1 ;  /* 0x0000000103030836 */ /* 0x000fc80000000000 */
[----:B------:R-:W-:Y:S01]  /*19850*/  @!P2 IMAD.MOV R3, RZ, RZ, -R3 ;  /* 0x000000ffff03a224 */ /* 0x000fe200078e0a03 */
[----:B------:R-:W-:Y:S01]  /*19860*/  @!P1 LOP3.LUT R3, RZ, R0, RZ, 0x33, !PT ;  /* 0x00000000ff039212 */ /* 0x000fe200078e33ff */
[----:B------:R-:W-:-:S04]  /*19870*/  IMAD.MOV R0, RZ, RZ, -R0 ;  /* 0x000000ffff007224 */ /* 0x000fc800078e0a00 */
[----:B------:R-:W-:-:S05]  /*19880*/  IMAD R0, R3, R0, R4 ;  /* 0x0000000003007224 */ /* 0x000fca00078e0204 */
[----:B------:R-:W-:Y:S02]  /*19890*/  R2UR UR36, R0 ;  /* 0x00000000002472ca */ /* 0x000fe400000e0000 */
[----:B------:R-:W-:-:S05]  /*198a0*/  LOP3.LUT R0, RZ, R3, RZ, 0x33, !PT ;  /* 0x00000003ff007212 */ /* 0x000fca00078e33ff */
[----:B------:R-:W-:Y:S01]  /*198b0*/  IMAD.IADD R25, R25, 0x1, R0 ;  /* 0x0000000119197824 */ /* 0x000fe200078e0200 */
[----:B------:R-:W-:Y:S07]  /*198c0*/  BRA `(.L_x_1025) ;  /* 0x0000000000107947 */ /* 0x000fee0003800000 */
.L_x_1020:
[----:B------:R-:W-:Y:S01]  /*198d0*/  IMAD.MOV.U32 R24, RZ, RZ, R5 ;  /* 0x000000ffff187224 */ /* 0x000fe200078e0005 */
[----:B------:R-:W-:Y:S01]  /*198e0*/  ULDC UR44, c[0x0][0xc3c] ;  /* 0x00030f00002c7ab9 */ /* 0x000fe20000000800 */
[----:B------:R-:W-:Y:S01]  /*198f0*/  IMAD.MOV.U32 R25, RZ, RZ, RZ ;  /* 0x000000ffff197224 */ /* 0x000fe200078e00ff */
[----:B------:R-:W-:-:S06]  /*19900*/  UMOV UR36, URZ ;  /* 0x0000003f00247c82 */ /* 0x000fcc0008000000 */
.L_x_1025:
[----:B------:R-:W0:Y:S01]  /*19910*/  S2R R0, SR_TID.X ;  /* 0x0000000000007919 */ /* 0x000e220000002100 */
[----:B------:R-:W-:Y:S02]  /*19920*/  IMAD.U32 R6, RZ, RZ, UR36 ;  /* 0x00000024ff067e24 */ /* 0x000fe4000f8e00ff */
[----:B------:R-:W-:Y:S01]  /*19930*/  IMAD.U32 R7, RZ, RZ, UR44 ;  /* 0x0000002cff077e24 */ /* 0x000fe2000f8e00ff */
[----:B------:R-:W-:Y:S01]  /*19940*/  BAR.SYNC.DEFER_BLOCKING 0x4, 0x200 ;  /* 0x0108000000007b1d */ /* 0x000fe20000010000 */
[----:B------:R-:W-:Y:S02]  /*19950*/  IMAD.MOV.U32 R4, RZ, RZ, R24 ;  /* 0x000000ffff047224 */ /* 0x000fe400078e0018 */
[----:B------:R-:W-:Y:S01]  /*19960*/  IMAD.MOV.U32 R5, RZ, RZ, R25 ;  /* 0x000000ffff057224 */ /* 0x000fe200078e0019 */
[----:B0-----:R-:W-:-:S04]  /*19970*/  LOP3.LUT R0, R0, 0x1f, RZ, 0xc0, !PT ;  /* 0x0000001f00007812 */ /* 0x001fc800078ec0ff */
[----:B------:R-:W-:-:S13]  /*19980*/  ISETP.NE.AND P0, PT, R0, RZ, PT ;  /* 0x000000ff0000720c */ /* 0x000fda0003f05270 */
[----:B------:R-:W0:Y:S01]  /*19990*/  @!P0 S2R R3, SR_CgaCtaId ;  /* 0x0000000000038919 */ /* 0x000e220000008800 */
[----:B------:R-:W-:-:S04]  /*199a0*/  @!P0 MOV R0, 0x400 ;  /* 0x0000040000008802 */ /* 0x000fc80000000f00 */
[----:B0-----:R-:W-:-:S05]  /*199b0*/  @!P0 LEA R18, R3, R0, 0x18 ;  /* 0x0000000003128211 */ /* 0x001fca00078ec0ff */
[----:B------:R0:W-:Y:S01]  /*199c0*/  @!P0 STS.128 [R18+0x132d0], R4 ;  /* 0x0132d00412008388 */ /* 0x0001e20000000c00 */
[----:B------:R-:W-:Y:S06]  /*199d0*/  BAR.ARV 0x5, 0x200 ;  /* 0x0148000000007b1d */ /* 0x000fec0000002000 */
.L_x_1018:
[----:B------:R-:W-:Y:S02]  /*199e0*/  ULDC UR4, c[0x0][0xc3c] ;  /* 0x00030f0000047ab9 */ /* 0x000fe40000000800 */
[----:B------:R-:W-:-:S06]  /*199f0*/  UISETP.GE.AND UP0, UPT, UR44, UR4, UPT ;  /* 0x000000042c00728c */ /* 0x000fcc000bf06270 */
[----:B------:R-:W-:-:S13]  /*19a00*/  PLOP3.LUT P0, PT, PT, PT, UP0, 0x80, 0x0 ;  /* 0x000000000000781c */ /* 0x000fda0003f0f008 */
[----:B------:R-:W-:Y:S05]  /*19a10*/  @!P0 BRA `(.L_x_1026) ;  /* 0xffffffc000088947 */ /* 0x000fea000383ffff */
.L_x_953:
[----:B0-----:R-:W2:Y:S01]  /*19a20*/  LDL.LU R0, [R1+0x8] ;  /* 0x0000080001007983 */ /* 0x001ea20000300800 */
[----:B------:R-:W-:Y:S01]  /*19a30*/  BSSY B0, `(.L_x_1027) ;  /* 0x000000b000007945 */ /* 0x000fe20003800000 */
[----:B------:R-:W0:Y:S01]  /*19a40*/  S2R R5, SR_CgaCtaId ;  /* 0x0000000000057919 */ /* 0x000e220000008800 */
[----:B--2---:R-:W-:-:S05]  /*19a50*/  VIADD R0, R0, 0x1 ;  /* 0x0000000100007836 */ /* 0x004fca0000000000 */
        /* <DEDUP_REMOVED lines=8> */
.L_x_1071:
[----:B------:R-:W-:Y:S05]  /*19ae0*/  BSYNC B0 ;  /* 0x0000000000007941 */ /* 0x000fea0003800000 */
.L_x_1027:
[----:B------:R-:W-:-:S03]  /*19af0*/  UMOV UR4, 0xffffffff ;  /* 0xffffffff00047882 */ /* 0x000fc60000000000 */
[----:B------:R-:W-:Y:S05]  /*19b00*/  BRA.DIV UR4, `(.L_x_1029) ;  /* 0x0000001204687947 */ /* 0x000fea000b800000 */
[----:B0-----:R-:W0:Y:S02]  /*19b10*/  S2R R0, SR_TID.X ;  /* 0x0000000000007919 */ /* 0x001e240000002100 */
[----:B0-----:R-:W-:-:S04]  /*19b20*/  SHF.R.U32.HI R0, RZ, 0x5, R0 ;  /* 0x00000005ff007819 */ /* 0x001fc80000011600 */
[----:B------:R-:W-:-:S05]  /*19b30*/  LOP3.LUT R0, R0, 0x3, RZ, 0xc0, !PT ;  /* 0x0000000300007812 */ /* 0x000fca00078ec0ff */
[----:B------:R0:W1:Y:S02]  /*19b40*/  SHFL.IDX PT, R14, R0, RZ, 0x1f ;  /* 0x00001fff000e7589 */ /* 0x00006400000e0000 */
.L_x_1074:
[----:B-1----:R-:W-:Y:S01]  /*19b50*/  ISETP.NE.AND P0, PT, R14, RZ, PT ;  /* 0x000000ff0e00720c */ /* 0x002fe20003f05270 */
[----:B------:R-:W-:-:S12]  /*19b60*/  BSSY B0, `(.L_x_1030) ;  /* 0x000002b000007945 */ /* 0x000fd80003800000 */
[----:B------:R-:W-:Y:S05]  /*19b70*/  @P0 BRA `(.L_x_1031) ;  /* 0x0000000000a40947 */ /* 0x000fea0003800000 */
[----:B------:R-:W-:-:S03]  /*19b80*/  UMOV UR4, 0xffffffff ;  /* 0xffffffff00047882 */ /* 0x000fc60000000000 */
[----:B------:R-:W-:Y:S05]  /*19b90*/  BRA.DIV UR4, `(.L_x_1032) ;  /* 0x0000001204787947 */ /* 0x000fea000b800000 */
[----:B------:R-:W-:-:S13]  /*19ba0*/  ELECT P6, URZ, PT ;  /* 0x00000000003f782f */ /* 0x000fda00038c0000 */
.L_x_1077:
[----:B------:R-:W-:Y:S05]  /*19bb0*/  @!P6 BRA `(.L_x_1031) ;  /* 0x000000000094e947 */ /* 0x000fea0003800000 */
[----:B------:R-:W-:-:S06]  /*19bc0*/  ULOP3.LUT UR4, UR38, 0x2, URZ, 0xfc, !UPT ;  /* 0x0000000226047892 */ /* 0x000fcc000f8efc3f */
[----:B0-----:R-:W-:-:S05]  /*19bd0*/  IMAD.U32 R0, RZ, RZ, UR4 ;  /* 0x00000004ff007e24 */ /* 0x001fca000f8e00ff */
[----:B------:R-:W-:-:S13]  /*19be0*/  ISETP.NE.AND P0, PT, R0, 0x3, PT ;  /* 0x000000030000780c */ /* 0x000fda0003f05270 */
[----:B------:R-:W-:Y:S05]  /*19bf0*/  @!P0 BRA `(.L_x_1033) ;  /* 0x0000000000048947 */ /* 0x000fea0003800000 */
[----:B------:R-:W-:Y:S01]  /*19c00*/  BPT.TRAP 0x1 ;  /* 0x000000040000795c */ /* 0x000fe20000300000 */
.L_x_1033:
        /* <DEDUP_REMOVED lines=8> */
[----:B------:R-:W-:-:S03]  /*19c90*/  LOP3.LUT R3, R22, R3, RZ, 0x3c, !PT ;  /* 0x0000000316037212 */ /* 0x000fc600078e3cff */
[----:B------:R-:W-:Y:S01]  /*19ca0*/  IMAD R9, R7, 0x8, R0 ;  /* 0x0000000807097824 */ /* 0x000fe200078e0200 */
[----:B------:R-:W-:Y:S01]  /*19cb0*/  SHF.L.U32 R0, R3, 0x1f, RZ ;  /* 0x0000001f03007819 */ /* 0x000fe200000006ff */
[----:B0-----:R-:W-:Y:S06]  /*19cc0*/  @!P1 BRA `(.L_x_1034) ;  /* 0x00000010004c9947 */ /* 0x001fec0003800000 */
.L_x_1078:
[----:B------:R-:W1:Y:S02]  /*19cd0*/  SYNCS.PHASECHK.TRANS64.TRYWAIT P1, [R9+URZ], R0 ;  /* 0x00000000090075a7 */ /* 0x000e64000802017f */
[----:B-1----:R-:W-:Y:S05]  /*19ce0*/  @!P1 BRA `(.L_x_1035) ;  /* 0x0000001000589947 */ /* 0x002fea0003800000 */
.L_x_1079:
[----:B------:R-:W-:Y:S05]  /*19cf0*/  @!P0 BRA `(.L_x_1036) ;  /* 0x0000000000048947 */ /* 0x000fea0003800000 */
[----:B------:R-:W-:Y:S01]  /*19d00*/  BPT.TRAP 0x1 ;  /* 0x000000040000795c */ /* 0x000fe20000300000 */
.L_x_1036:
[----:B------:R-:W-:-:S04]  /*19d10*/  IMAD R19, R19, 0x8, R6 ;  /* 0x0000000813137824 */ /* 0x000fc800078e0206 */
[----:B------:R-:W2:Y:S02]  /*19d20*/  SYNCS.PHASECHK.TRANS64.TRYWAIT P1, [R19+URZ+0x13260], R4 ;  /* 0x01326004130075a7 */ /* 0x000ea4000802017f */
[----:B--2---:R-:W-:Y:S05]  /*19d30*/  @!P1 BRA `(.L_x_1037) ;  /* 0x0000001000589947 */ /* 0x004fea0003800000 */
.L_x_1080:
[----:B------:R-:W-:Y:S05]  /*19d40*/  @!P0 BRA `(.L_x_1038) ;  /* 0x0000000000048947 */ /* 0x000fea0003800000 */
[----:B------:R-:W-:Y:S01]  /*19d50*/  BPT.TRAP 0x1 ;  /* 0x000000040000795c */ /* 0x000fe20000300000 */
.L_x_1038:
[----:B------:R-:W-:-:S04]  /*19d60*/  IMAD R7, R7, 0x8, R6 ;  /* 0x0000000807077824 */ /* 0x000fc800078e0206 */
[----:B------:R-:W3:Y:S02]  /*19d70*/  SYNCS.PHASECHK.TRANS64.TRYWAIT P1, [R7+URZ+0x13260], R0 ;  /* 0x01326000070075a7 */ /* 0x000ee4000802017f */
[----:B---3--:R-:W-:Y:S05]  /*19d80*/  @!P1 BRA `(.L_x_1039) ;  /* 0x0000001000589947 */ /* 0x008fea0003800000 */
.L_x_1081:
[----:B------:R-:W-:Y:S05]  /*19d90*/  @!P0 BRA `(.L_x_1040) ;  /* 0x0000000000048947 */ /* 0x000fea0003800000 */
[----:B------:R-:W-:Y:S01]  /*19da0*/  BPT.TRAP 0x1 ;  /* 0x000000040000795c */ /* 0x000fe20000300000 */
.L_x_1040:
[----:B------:R-:W4:Y:S02]  /*19db0*/  SYNCS.PHASECHK.TRANS64.TRYWAIT P0, [R19+URZ+0x13280], R4 ;  /* 0x01328004130075a7 */ /* 0x000f24000800017f */
[----:B----4-:R-:W-:Y:S05]  /*19dc0*/  @!P0 BRA `(.L_x_1041) ;  /* 0x00000010005c8947 */ /* 0x010fea0003800000 */
.L_x_1042:
[----:B------:R0:W0:Y:S02]  /*19dd0*/  SYNCS.PHASECHK.TRANS64.TRYWAIT P0, [R7+URZ+0x13280], R0 ;  /* 0x01328000070075a7 */ /* 0x000024000800017f */
[----:B0-----:R-:W-:Y:S05]  /*19de0*/  @!P0 NANOSLEEP.SYNCS 0x989680 ;  /* 0x009896800000895d */ /* 0x001fea0003900000 */
[----:B------:R-:W0:Y:S02]  /*19df0*/  @!P0 SYNCS.PHASECHK.TRANS64 P0, [R7+URZ+0x13280], R0 ;  /* 0x01328000070085a7 */ /* 0x000e24000800007f */
[----:B0-----:R-:W-:Y:S05]  /*19e00*/  @!P0 BRA `(.L_x_1042) ;  /* 0xfffffffc00f08947 */ /* 0x001fea000383ffff */
.L_x_1031:
[----:B------:R-:W-:Y:S05]  /*19e10*/  BSYNC B0 ;  /* 0x0000000000007941 */ /* 0x000fea0003800000 */
.L_x_1030:
[----:B------:R-:W-:Y:S05]  /*19e20*/  EXIT ;  /* 0x000000000000794d */ /* 0x000fea0003800000 */
.L_x_863:
[----:B0-----:R-:W-:-:S04]  /*19e30*/  IMAD.U32 R3, RZ, RZ, UR45 ;  /* 0x0000002dff037e24 */ /* 0x001fc8000f8e00ff */
[----:B------:R0:W1:Y:S03]  /*19e40*/  SYNCS.PHASECHK.TRANS64.TRYWAIT P1, [R3+URZ+0x13200], R8 ;  /* 0x01320008030075a7 */ /* 0x000066000802017f */
[----:B-1----:R-:W-:Y:S05]  /*19e50*/  @!P1 NANOSLEEP.SYNCS 0x989680 ;  /* 0x009896800000995d */ /* 0x002fea0003900000 */
[----:B------:R-:W1:Y:S02]  /*19e60*/  @!P1 SYNCS.PHASECHK.TRANS64 P1, [R3+URZ+0x13200], R8 ;  /* 0x01320008030095a7 */ /* 0x000e64000802007f */
[----:B-1----:R-:W-:Y:S05]  /*19e70*/  @!P1 BRA `(.L_x_863) ;  /* 0xfffffffc00ec9947 */ /* 0x002fea000383ffff */
[----:B------:R-:W-:Y:S05]  /*19e80*/  BRA `(.L_x_1043) ;  /* 0xfffffe7c00987947 */ /* 0x000fea000383ffff */
.L_x_867:
[----:B-1----:R1:W2:Y:S02]  /*19e90*/  SYNCS.PHASECHK.TRANS64.TRYWAIT P1, [R106+URZ+0x13230], R3 ;  /* 0x013230036a0075a7 */ /* 0x0022a4000802017f */
[----:B--2---:R-:W-:Y:S05]  /*19ea0*/  @!P1 NANOSLEEP.SYNCS 0x989680 ;  /* 0x009896800000995d */ /* 0x004fea0003900000 */
[----:B------:R-:W2:Y:S02]  /*19eb0*/  @!P1 SYNCS.PHASECHK.TRANS64 P1, [R106+URZ+0x13230], R3 ;  /* 0x013230036a0095a7 */ /* 0x000ea4000802007f */
[----:B--2---:R-:W-:Y:S05]  /*19ec0*/  @!P1 BRA `(.L_x_867) ;  /* 0xfffffffc00f09947 */ /* 0x004fea000383ffff */
[----:B------:R-:W-:Y:S05]  /*19ed0*/  BRA `(.L_x_866) ;  /* 0xfffffe7c00b47947 */ /* 0x000fea000383ffff */
.L_x_883:
[----:B-1----:R-:W-:-:S04]  /*19ee0*/  IMAD.U32 R8, RZ, RZ, UR24 ;  /* 0x00000018ff087e24 */ /* 0x002fc8000f8e00ff */
[----:B------:R1:W2:Y:S03]  /*19ef0*/  SYNCS.PHASECHK.TRANS64.TRYWAIT P1, [R8+URZ+0x13230], R7 ;  /* 0x01323007080075a7 */ /* 0x0002a6000802017f */
[----:B--2---:R-:W-:Y:S05]  /*19f00*/  @!P1 NANOSLEEP.SYNCS 0x989680 ;  /* 0x009896800000995d */ /* 0x004fea0003900000 */
[----:B------:R-:W2:Y:S02]  /*19f10*/  @!P1 SYNCS.PHASECHK.TRANS64 P1, [R8+URZ+0x13230], R7 ;  /* 0x01323007080095a7 */ /* 0x000ea4000802007f */
[----:B--2---:R-:W-:Y:S05]  /*19f20*/  @!P1 BRA `(.L_x_883) ;  /* 0xfffffffc00ec9947 */ /* 0x004fea000383ffff */
[----:B------:R-:W-:Y:S05]  /*19f30*/  BRA `(.L_x_882) ;  /* 0xfffffec4006c7947 */ /* 0x000fea000383ffff */
.L_x_887:
[----:B-1----:R-:W-:-:S04]  /*19f40*/  IMAD.U32 R8, RZ, RZ, UR11 ;  /* 0x0000000bff087e24 */ /* 0x002fc8000f8e00ff */
[----:B------:R1:W2:Y:S03]  /*19f50*/  SYNCS.PHASECHK.TRANS64.TRYWAIT P1, [R8+URZ+0x13250], R7 ;  /* 0x01325007080075a7 */ /* 0x0002a6000802017f */
[----:B--2---:R-:W-:Y:S05]  /*19f60*/  @!P1 NANOSLEEP.SYNCS 0x989680 ;  /* 0x009896800000995d */ /* 0x004fea0003900000 */
[----:B------:R-:W2:Y:S02]  /*19f70*/  @!P1 SYNCS.PHASECHK.TRANS64 P1, [R8+URZ+0x13250], R7 ;  /* 0x01325007080095a7 */ /* 0x000ea4000802007f */
[----:B--2---:R-:W-:Y:S05]  /*19f80*/  @!P1 BRA `(.L_x_887) ;  /* 0xfffffffc00ec9947 */ /* 0x004fea000383ffff */
[----:B------:R-:W-:Y:S05]  /*19f90*/  BRA `(.L_x_886) ;  /* 0xfffffec800787947 */ /* 0x000fea000383ffff */
.L_x_905:
[----:B-1----:R-:W-:-:S04]  /*19fa0*/  IMAD.U32 R10, RZ, RZ, UR6 ;  /* 0x00000006ff0a7e24 */ /* 0x002fc8000f8e00ff */
[----:B------:R1:W2:Y:S03]  /*19fb0*/  SYNCS.PHASECHK.TRANS64.TRYWAIT P1, [R10+URZ+0x13230], R9 ;  /* 0x013230090a0075a7 */ /* 0x0002a6000802017f */
[----:B--2---:R-:W-:Y:S05]  /*19fc0*/  @!P1 NANOSLEEP.SYNCS 0x989680 ;  /* 0x009896800000995d */ /* 0x004fea0003900000 */
[----:B------:R-:W2:Y:S02]  /*19fd0*/  @!P1 SYNCS.PHASECHK.TRANS64 P1, [R10+URZ+0x13230], R9 ;  /* 0x013230090a0095a7 */ /* 0x000ea4000802007f */
[----:B--2---:R-:W-:Y:S05]  /*19fe0*/  @!P1 BRA `(.L_x_905) ;  /* 0xfffffffc00ec9947 */ /* 0x004fea000383ffff */
[----:B------:R-:W-:Y:S05]  /*19ff0*/  BRA `(.L_x_904) ;  /* 0xffffff1000307947 */ /* 0x000fea000383ffff */
.L_x_909:
[----:B-1----:R-:W-:-:S04]  /*1a000*/  IMAD.U32 R10, RZ, RZ, UR11 ;  /* 0x0000000bff0a7e24 */ /* 0x002fc8000f8e00ff */
[----:B------:R1:W2:Y:S03]  /*1a010*/  SYNCS.PHASECHK.TRANS64.TRYWAIT P1, [R10+URZ+0x13250], R9 ;  /* 0x013250090a0075a7 */ /* 0x0002a6000802017f */
[----:B--2---:R-:W-:Y:S05]  /*1a020*/  @!P1 NANOSLEEP.SYNCS 0x989680 ;  /* 0x009896800000995d */ /* 0x004fea0003900000 */
[----:B------:R-:W2:Y:S02]  /*1a030*/  @!P1 SYNCS.PHASECHK.TRANS64 P1, [R10+URZ+0x13250], R9 ;  /* 0x013250090a0095a7 */ /* 0x000ea4000802007f */
[----:B--2---:R-:W-:Y:S05]  /*1a040*/  @!P1 BRA `(.L_x_909) ;  /* 0xfffffffc00ec9947 */ /* 0x004fea000383ffff */
[----:B------:R-:W-:Y:S05]  /*1a050*/  BRA `(.L_x_908) ;  /* 0xffffff1c00287947 */ /* 0x000fea000383ffff */
.L_x_916:
[----:B-1----:R-:W-:-:S04]  /*1a060*/  IMAD.U32 R10, RZ, RZ, UR6 ;  /* 0x00000006ff0a7e24 */ /* 0x002fc8000f8e00ff */
[----:B------:R1:W2:Y:S03]  /*1a070*/  SYNCS.PHASECHK.TRANS64.TRYWAIT P1, [R10+URZ+0x13230], R9 ;  /* 0x013230090a0075a7 */ /* 0x0002a6000802017f */
[----:B--2---:R-:W-:Y:S05]  /*1a080*/  @!P1 NANOSLEEP.SYNCS 0x989680 ;  /* 0x009896800000995d */ /* 0x004fea0003900000 */
[----:B------:R-:W2:Y:S02]  /*1a090*/  @!P1 SYNCS.PHASECHK.TRANS64 P1, [R10+URZ+0x13230], R9 ;  /* 0x013230090a0095a7 */ /* 0x000ea4000802007f */
[----:B--2---:R-:W-:Y:S05]  /*1a0a0*/  @!P1 BRA `(.L_x_916) ;  /* 0xfffffffc00ec9947 */ /* 0x004fea000383ffff */
[----:B------:R-:W-:Y:S05]  /*1a0b0*/  BRA `(.L_x_915) ;  /* 0xffffff3c00307947 */ /* 0x000fea000383ffff */
.L_x_920:
[----:B-1----:R-:W-:-:S04]  /*1a0c0*/  IMAD.U32 R10, RZ, RZ, UR11 ;  /* 0x0000000bff0a7e24 */ /* 0x002fc8000f8e00ff */
[----:B------:R1:W2:Y:S03]  /*1a0d0*/  SYNCS.PHASECHK.TRANS64.TRYWAIT P1, [R10+URZ+0x13250], R9 ;  /* 0x013250090a0075a7 */ /* 0x0002a6000802017f */
[----:B--2---:R-:W-:Y:S05]  /*1a0e0*/  @!P1 NANOSLEEP.SYNCS 0x989680 ;  /* 0x009896800000995d */ /* 0x004fea0003900000 */
[----:B------:R-:W2:Y:S02]  /*1a0f0*/  @!P1 SYNCS.PHASECHK.TRANS64 P1, [R10+URZ+0x13250], R9 ;  /* 0x013250090a0095a7 */ /* 0x000ea4000802007f */
[----:B--2---:R-:W-:Y:S05]  /*1a100*/  @!P1 BRA `(.L_x_920) ;  /* 0xfffffffc00ec9947 */ /* 0x004fea000383ffff */
[----:B------:R-:W-:Y:S05]  /*1a110*/  BRA `(.L_x_919) ;  /* 0xffffff40003c7947 */ /* 0x000fea000383ffff */
.L_x_934:
[----:B-1----:R-:W-:-:S04]  /*1a120*/  IMAD.U32 R3, RZ, RZ, UR14 ;  /* 0x0000000eff037e24 */ /* 0x002fc8000f8e00ff */
[----:B------:R1:W2:Y:S03]  /*1a130*/  SYNCS.PHASECHK.TRANS64.TRYWAIT P1, [R3+URZ+0x13250], R0 ;  /* 0x01325000030075a7 */ /* 0x0002a6000802017f */
[----:B--2---:R-:W-:Y:S05]  /*1a140*/  @!P1 NANOSLEEP.SYNCS 0x989680 ;  /* 0x009896800000995d */ /* 0x004fea0003900000 */
[----:B------:R-:W2:Y:S02]  /*1a150*/  @!P1 SYNCS.PHASECHK.TRANS64 P1, [R3+URZ+0x13250], R0 ;  /* 0x01325000030095a7 */ /* 0x000ea4000802007f */
[----:B--2---:R-:W-:Y:S05]  /*1a160*/  @!P1 BRA `(.L_x_934) ;  /* 0xfffffffc00ec9947 */ /* 0x004fea000383ffff */
[----:B------:R-:W-:Y:S05]  /*1a170*/  BRA `(.L_x_933) ;  /* 0xffffff8400207947 */ /* 0x000fea000383ffff */
.L_x_974:
[----:B------:R-:W-:Y:S02]  /*1a180*/  IMAD.MOV.U32 R13, RZ, RZ, R20 ;  /* 0x000000ffff0d7224 */ /* 0x000fe400078e0014 */
[----:B------:R-:W-:Y:S02]  /*1a190*/  IMAD.MOV.U32 R12, RZ, RZ, RZ ;  /* 0x000000ffff0c7224 */ /* 0x000fe400078e00ff */
[----:B------:R-:W-:Y:S02]  /*1a1a0*/  IMAD.MOV.U32 R11, RZ, RZ, 0x1f ;  /* 0x0000001fff0b7424 */ /* 0x000fe400078e00ff */
[----:B------:R-:W-:-:S07]  /*1a1b0*/  IMAD.MOV.U32 R15, RZ, RZ, -0x1 ;  /* 0xffffffffff0f7424 */ /* 0x000fce00078e00ff */
[----:B------:R-:W-:Y:S05]  /*1a1c0*/  WARPSYNC.COLLECTIVE R15, `(.L_x_1044) ;  /* 0x000000000f087348 */ /* 0x000fea0003c00000 */
[----:B------:R0:W1:Y:S02]  /*1a1d0*/  SHFL.IDX P6, R14, R13, R12, R11 ;  /* 0x0000000c0d0e7389 */ /* 0x00006400000c000b */
[----:B01----:R-:W-:Y:S01]  /*1a1e0*/  ENDCOLLECTIVE ;  /* 0x000000000000791b */ /* 0x003fe20003800000 */
.L_x_1044:
[----:B------:R-:W-:Y:S05]  /*1a1f0*/  BRA `(.L_x_1045) ;  /* 0xffffffc800787947 */ /* 0x000fea000383ffff */
.L_x_976:
[----:B------:R-:W-:Y:S01]  /*1a200*/  BSSY B0, `(.L_x_1046) ;  /* 0x0000006000007945 */ /* 0x000fe20003800000 */
[----:B------:R-:W-:-:S07]  /*1a210*/  IMAD.MOV.U32 R15, RZ, RZ, -0x1 ;  /* 0xffffffffff0f7424 */ /* 0x000fce00078e00ff */
[----:B0-----:R-:W-:Y:S05]  /*1a220*/  WARPSYNC.COLLECTIVE R15, `(.L_x_1047) ;  /* 0x000000000f0c7348 */ /* 0x001fea0003c00000 */
[----:B------:R-:W-:Y:S02]  /*1a230*/  ELECT P6, UR62, PT ;  /* 0x00000000003e782f */ /* 0x000fe400038c0000 */
[----:B------:R-:W-:Y:S01]  /*1a240*/  MOV R14, UR62 ;  /* 0x0000003e000e7c02 */ /* 0x000fe20008000f00 */
[----:B0-----:R-:W-:Y:S10]  /*1a250*/  ENDCOLLECTIVE ;  /* 0x000000000000791b */ /* 0x001ff40003800000 */
.L_x_1047:
[----:B------:R-:W-:Y:S05]  /*1a260*/  BSYNC B0 ;  /* 0x0000000000007941 */ /* 0x000fea0003800000 */
.L_x_1046:
[----:B------:R-:W-:Y:S05]  /*1a270*/  BRA `(.L_x_1048) ;  /* 0xffffffc800807947 */ /* 0x000fea000383ffff */
.L_x_978:
[----:B-1----:R1:W2:Y:S02]  /*1a280*/  SYNCS.PHASECHK.TRANS64.TRYWAIT P0, [R5+URZ+0x13280], R2 ;  /* 0x01328002050075a7 */ /* 0x0022a4000800017f */
[----:B--2---:R-:W-:Y:S05]  /*1a290*/  @!P0 NANOSLEEP.SYNCS 0x989680 ;  /* 0x009896800000895d */ /* 0x004fea0003900000 */
[----:B------:R-:W2:Y:S02]  /*1a2a0*/  @!P0 SYNCS.PHASECHK.TRANS64 P0, [R5+URZ+0x13280], R2 ;  /* 0x01328002050085a7 */ /* 0x000ea4000800007f */
[----:B--2---:R-:W-:Y:S05]  /*1a2b0*/  @!P0 BRA `(.L_x_978) ;  /* 0xfffffffc00f08947 */ /* 0x004fea000383ffff */
[----:B------:R-:W-:Y:S05]  /*1a2c0*/  BRA `(.L_x_1049) ;  /* 0xffffffc800dc7947 */ /* 0x000fea000383ffff */
.L_x_980:
[----:B--2---:R2:W3:Y:S02]  /*1a2d0*/  SYNCS.PHASECHK.TRANS64.TRYWAIT P0, [R5+URZ+0x13240], R2 ;  /* 0x01324002050075a7 */ /* 0x0044e4000800017f */
[----:B---3--:R-:W-:Y:S05]  /*1a2e0*/  @!P0 NANOSLEEP.SYNCS 0x989680 ;  /* 0x009896800000895d */ /* 0x008fea0003900000 */
[----:B------:R-:W3:Y:S02]  /*1a2f0*/  @!P0 SYNCS.PHASECHK.TRANS64 P0, [R5+URZ+0x13240], R2 ;  /* 0x01324002050085a7 */ /* 0x000ee4000800007f */
[----:B---3--:R-:W-:Y:S05]  /*1a300*/  @!P0 BRA `(.L_x_980) ;  /* 0xfffffffc00f08947 */ /* 0x008fea000383ffff */
[----:B------:R-:W-:Y:S05]  /*1a310*/  BRA `(.L_x_1050) ;  /* 0xffffffcc00287947 */ /* 0x000fea000383ffff */
.L_x_984:
[----:B------:R-:W-:Y:S02]  /*1a320*/  IMAD.MOV.U32 R13, RZ, RZ, R4 ;  /* 0x000000ffff0d7224 */ /* 0x000fe400078e0004 */
[----:B------:R-:W-:Y:S02]  /*1a330*/  IMAD.MOV.U32 R12, RZ, RZ, RZ ;  /* 0x000000ffff0c7224 */ /* 0x000fe400078e00ff */
[----:B------:R-:W-:Y:S02]  /*1a340*/  IMAD.MOV.U32 R11, RZ, RZ, 0x1c1f ;  /* 0x00001c1fff0b7424 */ /* 0x000fe400078e00ff */
[----:B------:R-:W-:Y:S02]  /*1a350*/  IMAD.MOV.U32 R15, RZ, RZ, -0x1 ;  /* 0xffffffffff0f7424 */ /* 0x000fe400078e00ff */
[----:B------:R-:W-:Y:S02]  /*1a360*/  IMAD.MOV.U32 R6, RZ, RZ, R10 ;  /* 0x000000ffff067224 */ /* 0x000fe400078e000a */
[----:B------:R-:W0:Y:S01]  /*1a370*/  S2R R10, SR_TID.X ;  /* 0x00000000000a7919 */ /* 0x000e220000002100 */
[----:B------:R-:W-:-:S07]  /*1a380*/  IMAD R7, R7, UR42, RZ ;  /* 0x0000002a07077c24 */ /* 0x000fce000f8e02ff */
[----:B0----5:R-:W-:Y:S05]  /*1a390*/  WARPSYNC.COLLECTIVE R15, `(.L_x_1051) ;  /* 0x000000000f087348 */ /* 0x021fea0003c00000 */
[----:B------:R1:W2:Y:S02]  /*1a3a0*/  SHFL.IDX P6, R14, R13, R12, R11 ;  /* 0x0000000c0d0e7389 */ /* 0x0002a400000c000b */
[----:B012--5:R-:W-:Y:S01]  /*1a3b0*/  ENDCOLLECTIVE ;  /* 0x000000000000791b */ /* 0x027fe20003800000 */
.L_x_1051:
[----:B------:R-:W-:Y:S02]  /*1a3c0*/  IMAD.MOV.U32 R13, RZ, RZ, R0 ;  /* 0x000000ffff0d7224 */ /* 0x000fe400078e0000 */
[----:B------:R-:W-:-:S07]  /*1a3d0*/  IMAD.MOV.U32 R2, RZ, RZ, R14 ;  /* 0x000000ffff027224 */ /* 0x000fce00078e000e */
[----:B------:R-:W-:Y:S05]  /*1a3e0*/  WARPSYNC.COLLECTIVE R15, `(.L_x_1052) ;  /* 0x000000000f087348 */ /* 0x000fea0003c00000 */
[----:B------:R0:W1:Y:S02]  /*1a3f0*/  SHFL.IDX P6, R14, R13, R12, R11 ;  /* 0x0000000c0d0e7389 */ /* 0x00006400000c000b */
[----:B01----:R-:W-:Y:S01]  /*1a400*/  ENDCOLLECTIVE ;  /* 0x000000000000791b */ /* 0x003fe20003800000 */
.L_x_1052:
[----:B------:R-:W-:-:S04]  /*1a410*/  LOP3.LUT R10, R10, 0x7f, RZ, 0xc0, !PT ;  /* 0x0000007f0a0a7812 */ /* 0x000fc800078ec0ff */
[----:B------:R-:W-:-:S05]  /*1a420*/  SHF.R.U32.HI R10, RZ, 0x2, R10 ;  /* 0x00000002ff0a7819 */ /* 0x000fca000001160a */
[----:B------:R-:W-:Y:S02]  /*1a430*/  IMAD.IADD R6, R10, 0x1, R6 ;  /* 0x000000010a067824 */ /* 0x000fe400078e0206 */
[----:B------:R-:W-:Y:S02]  /*1a440*/  IMAD.MOV.U32 R13, RZ, RZ, R4 ;  /* 0x000000ffff0d7224 */ /* 0x000fe400078e0004 */
[----:B------:R-:W-:Y:S01]  /*1a450*/  IMAD.MOV.U32 R12, RZ, RZ, 0x1 ;  /* 0x00000001ff0c7424 */ /* 0x000fe200078e00ff */
[C---:B------:R-:W-:Y:S01]  /*1a460*/  ISETP.GE.AND P1, PT, R6.reuse, R7, PT ;  /* 0x000000070600720c */ /* 0x040fe20003f26270 */
[----:B------:R-:W-:Y:S02]  /*1a470*/  VIADD R10, R6, 0x20 ;  /* 0x00000020060a7836 */ /* 0x000fe40000000000 */
[----:B------:R-:W-:-:S10]  /*1a480*/  IMAD.MOV.U32 R3, RZ, RZ, R14 ;  /* 0x000000ffff037224 */ /* 0x000fd400078e000e */
[----:B------:R-:W-:Y:S05]  /*1a490*/  WARPSYNC.COLLECTIVE R15, `(.L_x_1053) ;  /* 0x000000000f087348 */ /* 0x000fea0003c00000 */
[----:B------:R0:W1:Y:S02]  /*1a4a0*/  SHFL.IDX P6, R14, R13, R12, R11 ;  /* 0x0000000c0d0e7389 */ /* 0x00006400000c000b */
[----:B01----:R-:W-:Y:S01]  /*1a4b0*/  ENDCOLLECTIVE ;  /* 0x000000000000791b */ /* 0x003fe20003800000 */
.L_x_1053:
[----:B------:R-:W-:-:S05]  /*1a4c0*/  @!P1 IADD3 R9, P2, R21, R3, RZ ;  /* 0x0000000315099210 */ /* 0x000fca0007f5e0ff */
[----:B------:R-:W-:Y:S02]  /*1a4d0*/  @!P1 IMAD.X R3, RZ, RZ, R2, P2 ;  /* 0x000000ffff039224 */ /* 0x000fe400010e0602 */
[----:B------:R-:W-:Y:S02]  /*1a4e0*/  @!P1 IMAD.MOV.U32 R2, RZ, RZ, R9 ;  /* 0x000000ffff029224 */ /* 0x000fe400078e0009 */
[----:B------:R-:W-:-:S03]  /*1a4f0*/  IMAD.MOV.U32 R13, RZ, RZ, R0 ;  /* 0x000000ffff0d7224 */ /* 0x000fc600078e0000 */
[----:B------:R-:W-:Y:S01]  /*1a500*/  @!PT LDS RZ, [RZ] ;  /* 0x00000000fffff984 */ /* 0x000fe20000000800 */
[----:B------:R-:W-:Y:S01]  /*1a510*/  @!PT LDS RZ, [RZ] ;  /* 0x00000000fffff984 */ /* 0x000fe20000000800 */
[----:B------:R-:W-:Y:S01]  /*1a520*/  @!PT LDS RZ, [RZ] ;  /* 0x00000000fffff984 */ /* 0x000fe20000000800 */
[----:B------:R0:W-:Y:S01]  /*1a530*/  @!P1 LDGSTS.E.BYPASS.LTC128B.128 [R20+0xb000], desc[UR50][R2.64], !P0 ;  /* 0x0b00000002149fae */ /* 0x0001e2000c101d72 */
[----:B------:R-:W-:Y:S01]  /*1a540*/  ISETP.GE.AND P1, PT, R10, R7, PT ;  /* 0x000000070a00720c */ /* 0x000fe20003f26270 */
[----:B------:R-:W-:Y:S02]  /*1a550*/  VIADD R10, R6, 0x40 ;  /* 0x00000040060a7836 */ /* 0x000fe40000000000 */
[----:B0-----:R-:W-:-:S10]  /*1a560*/  IMAD.MOV.U32 R2, RZ, RZ, R14 ;  /* 0x000000ffff027224 */ /* 0x001fd400078e000e */
[----:B------:R-:W-:Y:S05]  /*1a570*/  WARPSYNC.COLLECTIVE R15, `(.L_x_1054) ;  /* 0x000000000f087348 */ /* 0x000fea0003c00000 */
[----:B------:R0:W1:Y:S02]  /*1a580*/  SHFL.IDX P6, R14, R13, R12, R11 ;  /* 0x0000000c0d0e7389 */ /* 0x00006400000c000b */
[----:B01----:R-:W-:Y:S01]  /*1a590*/  ENDCOLLECTIVE ;  /* 0x000000000000791b */ /* 0x003fe20003800000 */
.L_x_1054:
        /* <DEDUP_REMOVED lines=8> */
.L_x_1055:
        /* <DEDUP_REMOVED lines=10> */
.L_x_1056:
        /* <DEDUP_REMOVED lines=8> */
.L_x_1057:
        /* <DEDUP_REMOVED lines=11> */
.L_x_1058:
[----:B------:R-:W-:Y:S02]  /*1a7f0*/  IMAD.MOV.U32 R13, RZ, RZ, R8 ;  /* 0x000000ffff0d7224 */ /* 0x000fe400078e0008 */
[----:B------:R-:W-:Y:S02]  /*1a800*/  IMAD.MOV.U32 R12, RZ, RZ, RZ ;  /* 0x000000ffff0c7224 */ /* 0x000fe400078e00ff */
[----:B------:R-:W-:-:S07]  /*1a810*/  IMAD.MOV.U32 R9, RZ, RZ, R14 ;  /* 0x000000ffff097224 */ /* 0x000fce00078e000e */
[----:B------:R-:W-:Y:S05]  /*1a820*/  WARPSYNC.COLLECTIVE R15, `(.L_x_1059) ;  /* 0x000000000f087348 */ /* 0x000fea0003c00000 */
[----:B------:R0:W1:Y:S02]  /*1a830*/  SHFL.IDX P6, R14, R13, R12, R11 ;  /* 0x0000000c0d0e7389 */ /* 0x00006400000c000b */
[----:B01----:R-:W-:Y:S01]  /*1a840*/  ENDCOLLECTIVE ;  /* 0x000000000000791b */ /* 0x003fe20003800000 */
.L_x_1059:
        /* <DEDUP_REMOVED lines=11> */
.L_x_1060:
        /* <DEDUP_REMOVED lines=8> */
.L_x_1061:
        /* <DEDUP_REMOVED lines=10> */
.L_x_1062:
[----:B------:R-:W-:Y:S05]  /*1aa20*/  BRA `(.L_x_1063) ;  /* 0xffffffd000347947 */ /* 0x000fea000383ffff */
.L_x_987:
[----:B0-----:R0:W1:Y:S02]  /*1aa30*/  SYNCS.PHASECHK.TRANS64.TRYWAIT P0, [R18+URZ+0x13220], R3 ;  /* 0x01322003120075a7 */ /* 0x001064000800017f */
[----:B-1----:R-:W-:Y:S05]  /*1aa40*/  @!P0 NANOSLEEP.SYNCS 0x989680 ;  /* 0x009896800000895d */ /* 0x002fea0003900000 */
[----:B------:R-:W1:Y:S02]  /*1aa50*/  @!P0 SYNCS.PHASECHK.TRANS64 P0, [R18+URZ+0x13220], R3 ;  /* 0x01322003120085a7 */ /* 0x000e64000800007f */
[----:B-1----:R-:W-:Y:S05]  /*1aa60*/  @!P0 BRA `(.L_x_987) ;  /* 0xfffffffc00f08947 */ /* 0x002fea000383ffff */
[----:B------:R-:W-:Y:S05]  /*1aa70*/  BRA `(.L_x_1064) ;  /* 0xffffffd000907947 */ /* 0x000fea000383ffff */
.L_x_993:
[----:B0-----:R0:W1:Y:S02]  /*1aa80*/  SYNCS.PHASECHK.TRANS64.TRYWAIT P0, [R4+URZ+0x13280], R2 ;  /* 0x01328002040075a7 */ /* 0x001064000800017f */
[----:B-1----:R-:W-:Y:S05]  /*1aa90*/  @!P0 NANOSLEEP.SYNCS 0x989680 ;  /* 0x009896800000895d */ /* 0x002fea0003900000 */
[----:B------:R-:W1:Y:S02]  /*1aaa0*/  @!P0 SYNCS.PHASECHK.TRANS64 P0, [R4+URZ+0x13280], R2 ;  /* 0x01328002040085a7 */ /* 0x000e64000800007f */
[----:B-1----:R-:W-:Y:S05]  /*1aab0*/  @!P0 BRA `(.L_x_993) ;  /* 0xfffffffc00f08947 */ /* 0x002fea000383ffff */
[----:B------:R-:W-:Y:S05]  /*1aac0*/  BRA `(.L_x_1065) ;  /* 0xffffffd400347947 */ /* 0x000fea000383ffff */
.L_x_998:
[----:B-1----:R1:W2:Y:S02]  /*1aad0*/  SYNCS.PHASECHK.TRANS64.TRYWAIT P0, [R4+URZ+0x13240], R2 ;  /* 0x01324002040075a7 */ /* 0x0022a4000800017f */
[----:B--2---:R-:W-:Y:S05]  /*1aae0*/  @!P0 NANOSLEEP.SYNCS 0x989680 ;  /* 0x009896800000895d */ /* 0x004fea0003900000 */
[----:B------:R-:W2:Y:S02]  /*1aaf0*/  @!P0 SYNCS.PHASECHK.TRANS64 P0, [R4+URZ+0x13240], R2 ;  /* 0x01324002040085a7 */ /* 0x000ea4000800007f */
[----:B--2---:R-:W-:Y:S05]  /*1ab00*/  @!P0 BRA `(.L_x_998) ;  /* 0xfffffffc00f08947 */ /* 0x004fea000383ffff */
[----:B------:R-:W-:Y:S05]  /*1ab10*/  BRA `(.L_x_1066) ;  /* 0xffffffd400ac7947 */ /* 0x000fea000383ffff */
.L_x_1004:
[----:B0-----:R0:W1:Y:S02]  /*1ab20*/  SYNCS.PHASECHK.TRANS64.TRYWAIT P0, [R3+URZ+0x13270], R2 ;  /* 0x01327002030075a7 */ /* 0x001064000800017f */
[----:B-1----:R-:W-:Y:S05]  /*1ab30*/  @!P0 NANOSLEEP.SYNCS 0x989680 ;  /* 0x009896800000895d */ /* 0x002fea0003900000 */
[----:B------:R-:W1:Y:S02]  /*1ab40*/  @!P0 SYNCS.PHASECHK.TRANS64 P0, [R3+URZ+0x13270], R2 ;  /* 0x01327002030085a7 */ /* 0x000e64000800007f */
[----:B-1----:R-:W-:Y:S05]  /*1ab50*/  @!P0 BRA `(.L_x_1004) ;  /* 0xfffffffc00f08947 */ /* 0x002fea000383ffff */
[----:B------:R-:W-:Y:S05]  /*1ab60*/  BRA `(.L_x_1067) ;  /* 0xffffffd800487947 */ /* 0x000fea000383ffff */
.L_x_1006:
[----:B0-----:R0:W1:Y:S02]  /*1ab70*/  SYNCS.PHASECHK.TRANS64.TRYWAIT P0, [R3+URZ+0x13260], R2 ;  /* 0x01326002030075a7 */ /* 0x001064000800017f */
[----:B-1----:R-:W-:Y:S05]  /*1ab80*/  @!P0 NANOSLEEP.SYNCS 0x989680 ;  /* 0x009896800000895d */ /* 0x002fea0003900000 */
[----:B------:R-:W1:Y:S02]  /*1ab90*/  @!P0 SYNCS.PHASECHK.TRANS64 P0, [R3+URZ+0x13260], R2 ;  /* 0x01326002030085a7 */ /* 0x000e64000800007f */
[----:B-1----:R-:W-:Y:S05]  /*1aba0*/  @!P0 BRA `(.L_x_1006) ;  /* 0xfffffffc00f08947 */ /* 0x002fea000383ffff */
[----:B------:R-:W-:Y:S05]  /*1abb0*/  BRA `(.L_x_1068) ;  /* 0xffffffd800507947 */ /* 0x000fea000383ffff */
.L_x_1013:
[----:B0-----:R0:W1:Y:S02]  /*1abc0*/  SYNCS.PHASECHK.TRANS64.TRYWAIT P1, [R2+URZ+0x13270], R3 ;  /* 0x01327003020075a7 */ /* 0x001064000802017f */
[----:B-1----:R-:W-:Y:S05]  /*1abd0*/  @!P1 NANOSLEEP.SYNCS 0x989680 ;  /* 0x009896800000995d */ /* 0x002fea0003900000 */
[----:B------:R-:W1:Y:S02]  /*1abe0*/  @!P1 SYNCS.PHASECHK.TRANS64 P1, [R2+URZ+0x13270], R3 ;  /* 0x01327003020095a7 */ /* 0x000e64000802007f */
[----:B-1----:R-:W-:Y:S05]  /*1abf0*/  @!P1 BRA `(.L_x_1013) ;  /* 0xfffffffc00f09947 */ /* 0x002fea000383ffff */
[----:B------:R-:W-:Y:S05]  /*1ac00*/  BRA `(.L_x_1069) ;  /* 0xffffffdc00947947 */ /* 0x000fea000383ffff */
.L_x_1015:
[----:B0-----:R0:W1:Y:S02]  /*1ac10*/  SYNCS.PHASECHK.TRANS64.TRYWAIT P1, [R2+URZ+0x13260], R5 ;  /* 0x01326005020075a7 */ /* 0x001064000802017f */
[----:B-1----:R-:W-:Y:S05]  /*1ac20*/  @!P1 NANOSLEEP.SYNCS 0x989680 ;  /* 0x009896800000995d */ /* 0x002fea0003900000 */
[----:B------:R-:W1:Y:S02]  /*1ac30*/  @!P1 SYNCS.PHASECHK.TRANS64 P1, [R2+URZ+0x13260], R5 ;  /* 0x01326005020095a7 */ /* 0x000e64000802007f */
[----:B-1----:R-:W-:Y:S05]  /*1ac40*/  @!P1 BRA `(.L_x_1015) ;  /* 0xfffffffc00f09947 */ /* 0x002fea000383ffff */
[----:B------:R-:W-:Y:S05]  /*1ac50*/  BRA `(.L_x_1070) ;  /* 0xffffffdc009c7947 */ /* 0x000fea000383ffff */
.L_x_1028:
[----:B0-----:R0:W1:Y:S02]  /*1ac60*/  SYNCS.PHASECHK.TRANS64.TRYWAIT P0, [R6+URZ+0x13220], R0 ;  /* 0x01322000060075a7 */ /* 0x001064000800017f */
[----:B-1----:R-:W-:Y:S05]  /*1ac70*/  @!P0 NANOSLEEP.SYNCS 0x989680 ;  /* 0x009896800000895d */ /* 0x002fea0003900000 */
[----:B------:R-:W1:Y:S02]  /*1ac80*/  @!P0 SYNCS.PHASECHK.TRANS64 P0, [R6+URZ+0x13220], R0 ;  /* 0x01322000060085a7 */ /* 0x000e64000800007f */
[----:B-1----:R-:W-:Y:S05]  /*1ac90*/  @!P0 BRA `(.L_x_1028) ;  /* 0xfffffffc00f08947 */ /* 0x002fea000383ffff */
[----:B------:R-:W-:Y:S05]  /*1aca0*/  BRA `(.L_x_1071) ;  /* 0xffffffec008c7947 */ /* 0x000fea000383ffff */
.L_x_1029:
        /* <DEDUP_REMOVED lines=11> */
.L_x_1073:
[----:B------:R-:W-:Y:S05]  /*1ad60*/  BSYNC B0 ;  /* 0x0000000000007941 */ /* 0x000fea0003800000 */
.L_x_1072:
[----:B------:R-:W-:Y:S05]  /*1ad70*/  BRA `(.L_x_1074) ;  /* 0xffffffec00747947 */ /* 0x000fea000383ffff */
.L_x_1032:
[----:B------:R-:W-:Y:S01]  /*1ad80*/  BSSY B1, `(.L_x_1075) ;  /* 0x0000006000017945 */ /* 0x000fe20003800000 */
[----:B------:R-:W-:-:S07]  /*1ad90*/  IMAD.MOV.U32 R15, RZ, RZ, -0x1 ;  /* 0xffffffffff0f7424 */ /* 0x000fce00078e00ff */
[----:B0-----:R-:W-:Y:S05]  /*1ada0*/  WARPSYNC.COLLECTIVE R15, `(.L_x_1076) ;  /* 0x000000000f0c7348 */ /* 0x001fea0003c00000 */
[----:B------:R-:W-:Y:S02]  /*1adb0*/  ELECT P6, UR62, PT ;  /* 0x00000000003e782f */ /* 0x000fe400038c0000 */
[----:B------:R-:W-:Y:S01]  /*1adc0*/  MOV R14, UR62 ;  /* 0x0000003e000e7c02 */ /* 0x000fe20008000f00 */
[----:B0-----:R-:W-:Y:S10]  /*1add0*/  ENDCOLLECTIVE ;  /* 0x000000000000791b */ /* 0x001ff40003800000 */
.L_x_1076:
[----:B------:R-:W-:Y:S05]  /*1ade0*/  BSYNC B1 ;  /* 0x0000000000017941 */ /* 0x000fea0003800000 */
.L_x_1075:
[----:B------:R-:W-:Y:S05]  /*1adf0*/  BRA `(.L_x_1077) ;  /* 0xffffffec006c7947 */ /* 0x000fea000383ffff */
.L_x_1034:
[----:B0-----:R0:W1:Y:S02]  /*1ae00*/  SYNCS.PHASECHK.TRANS64.TRYWAIT P1, [R5+URZ], R4 ;  /* 0x00000004050075a7 */ /* 0x001064000802017f */
[----:B-1----:R-:W-:Y:S05]  /*1ae10*/  @!P1 NANOSLEEP.SYNCS 0x989680 ;  /* 0x009896800000995d */ /* 0x002fea0003900000 */
[----:B------:R-:W1:Y:S02]  /*1ae20*/  @!P1 SYNCS.PHASECHK.TRANS64 P1, [R5+URZ], R4 ;  /* 0x00000004050095a7 */ /* 0x000e64000802007f */
[----:B-1----:R-:W-:Y:S05]  /*1ae30*/  @!P1 BRA `(.L_x_1034) ;  /* 0xfffffffc00f09947 */ /* 0x002fea000383ffff */
[----:B------:R-:W-:Y:S05]  /*1ae40*/  BRA `(.L_x_1078) ;  /* 0xffffffec00a07947 */ /* 0x000fea000383ffff */
.L_x_1035:
[----:B-1----:R1:W2:Y:S02]  /*1ae50*/  SYNCS.PHASECHK.TRANS64.TRYWAIT P1, [R9+URZ], R0 ;  /* 0x00000000090075a7 */ /* 0x0022a4000802017f */
[----:B--2---:R-:W-:Y:S05]  /*1ae60*/  @!P1 NANOSLEEP.SYNCS 0x989680 ;  /* 0x009896800000995d */ /* 0x004fea0003900000 */
[----:B------:R-:W2:Y:S02]  /*1ae70*/  @!P1 SYNCS.PHASECHK.TRANS64 P1, [R9+URZ], R0 ;  /* 0x00000000090095a7 */ /* 0x000ea4000802007f */
[----:B--2---:R-:W-:Y:S05]  /*1ae80*/  @!P1 BRA `(.L_x_1035) ;  /* 0xfffffffc00f09947 */ /* 0x004fea000383ffff */
[----:B------:R-:W-:Y:S05]  /*1ae90*/  BRA `(.L_x_1079) ;  /* 0xffffffec00947947 */ /* 0x000fea000383ffff */
.L_x_1037:
[----:B--2---:R2:W3:Y:S02]  /*1aea0*/  SYNCS.PHASECHK.TRANS64.TRYWAIT P1, [R19+URZ+0x13260], R4 ;  /* 0x01326004130075a7 */ /* 0x0044e4000802017f */
[----:B---3--:R-:W-:Y:S05]  /*1aeb0*/  @!P1 NANOSLEEP.SYNCS 0x989680 ;  /* 0x009896800000995d */ /* 0x008fea0003900000 */
[----:B------:R-:W3:Y:S02]  /*1aec0*/  @!P1 SYNCS.PHASECHK.TRANS64 P1, [R19+URZ+0x13260], R4 ;  /* 0x01326004130095a7 */ /* 0x000ee4000802007f */
[----:B---3--:R-:W-:Y:S05]  /*1aed0*/  @!P1 BRA `(.L_x_1037) ;  /* 0xfffffffc00f09947 */ /* 0x008fea000383ffff */
[----:B------:R-:W-:Y:S05]  /*1aee0*/  BRA `(.L_x_1080) ;  /* 0xffffffec00947947 */ /* 0x000fea000383ffff */
.L_x_1039:
[----:B---3--:R3:W4:Y:S02]  /*1aef0*/  SYNCS.PHASECHK.TRANS64.TRYWAIT P1, [R7+URZ+0x13260], R0 ;  /* 0x01326000070075a7 */ /* 0x008724000802017f */
[----:B----4-:R-:W-:Y:S05]  /*1af00*/  @!P1 NANOSLEEP.SYNCS 0x989680 ;  /* 0x009896800000995d */ /* 0x010fea0003900000 */
[----:B------:R-:W4:Y:S02]  /*1af10*/  @!P1 SYNCS.PHASECHK.TRANS64 P1, [R7+URZ+0x13260], R0 ;  /* 0x01326000070095a7 */ /* 0x000f24000802007f */
[----:B----4-:R-:W-:Y:S05]  /*1af20*/  @!P1 BRA `(.L_x_1039) ;  /* 0xfffffffc00f09947 */ /* 0x010fea000383ffff */
[----:B------:R-:W-:Y:S05]  /*1af30*/  BRA `(.L_x_1081) ;  /* 0xffffffec00947947 */ /* 0x000fea000383ffff */
.L_x_1041:
[----:B----4-:R4:W0:Y:S02]  /*1af40*/  SYNCS.PHASECHK.TRANS64.TRYWAIT P0, [R19+URZ+0x13280], R4 ;  /* 0x01328004130075a7 */ /* 0x010824000800017f */
[----:B0-----:R-:W-:Y:S05]  /*1af50*/  @!P0 NANOSLEEP.SYNCS 0x989680 ;  /* 0x009896800000895d */ /* 0x001fea0003900000 */
[----:B------:R-:W0:Y:S02]  /*1af60*/  @!P0 SYNCS.PHASECHK.TRANS64 P0, [R19+URZ+0x13280], R4 ;  /* 0x01328004130085a7 */ /* 0x000e24000800007f */
[----:B0-----:R-:W-:Y:S05]  /*1af70*/  @!P0 BRA `(.L_x_1041) ;  /* 0xfffffffc00f08947 */ /* 0x001fea000383ffff */
[----:B------:R-:W-:Y:S05]  /*1af80*/  BRA `(.L_x_1042) ;  /* 0xffffffec00907947 */ /* 0x000fea000383ffff */
.L_x_1082:
        /* <DEDUP_REMOVED lines=15> */
.L_x_2200:


//--------------------- .text._ZN7cutlass13device_kernelIN5flash11enable_sm90INS1_16FlashAttnFwdSm90INS1_25CollectiveMainloopFwdSm90ILi2EN4cute5tupleIJNS5_1CILi1EEES8_S8_EEENS6_IJNS7_ILi192EEENS7_ILi160EEENS7_ILi64EEEEEELi64ENS_12float_e4m3_tEfNS_4arch4Sm90ELb0ELb1ELb1ELb1ELb0ELb1ELb0ELb1ELb1ELb1ELb0ELb0EEENS1_21CollectiveEpilogueFwdINS6_IJSA_SC_SB_EEES9_NS_10bfloat16_tESG_Li384ELb1ELb1ELb0ELb1EEENS1_36VarlenDynamicPersistentTileSchedulerILi192ELi160ELi384ELi128ELb0ELb1ELb1ELb1ELb0ELb1EEEEEEEEEvNT_6ParamsE --------------------------
	.section	.text._ZN7cutlass13device_kernelIN5flash11enable_sm90INS1_16FlashAttnFwdSm90INS1_25CollectiveMainloopFwdSm90ILi2EN4cute5tupleIJNS5_1CILi1EEES8_S8_EEENS6_IJNS7_ILi192EEENS7_ILi160EEENS7_ILi64EEEEEELi64ENS_12float_e4m3_tEfNS_4arch4Sm90ELb0ELb1ELb1ELb1ELb0ELb1ELb0ELb1ELb1ELb1ELb0ELb0EEENS1_21CollectiveEpilogueFwdINS6_IJSA_SC_SB_EEES9_NS_10bfloat16_tESG_Li384ELb1ELb1ELb0ELb1EEENS1_36VarlenDynamicPersistentTileSchedulerILi192ELi160ELi384ELi128ELb0ELb1ELb1ELb1ELb0ELb1EEEEEEEEEvNT_6ParamsE,"ax",@progbits
	.align	128
.text._ZN7cutlass13device_kernelIN5flash11enable_sm90INS1_16FlashAttnFwdSm90INS1_25CollectiveMainloopFwdSm90ILi2EN4cute5tupleIJNS5_1CILi1EEES8_S8_EEENS6_IJNS7_ILi192EEENS7_ILi160EEENS7_ILi64EEEEEELi64ENS_12float_e4m3_tEfNS_4arch4Sm90ELb0ELb1ELb1ELb1ELb0ELb1ELb0ELb1ELb1ELb1ELb0ELb0EEENS1_21CollectiveEpilogueFwdINS6_IJSA_SC_SB_EEES9_NS_10bfloat16_tESG_Li384ELb1ELb1ELb0ELb1EEENS1_36VarlenDynamicPersistentTileSchedulerILi192ELi160ELi384ELi128ELb0ELb1ELb1ELb1ELb0ELb1EEEEEEEEEvNT_6ParamsE:
        .type           _ZN7cutlass13device_kernelIN5flash11enable_sm90INS1_16FlashAttnFwdSm90INS1_25CollectiveMainloopFwdSm90ILi2EN4cute5tupleIJNS5_1CILi1EEES8_S8_EEENS6_IJNS7_ILi192EEENS7_ILi160EEENS7_ILi64EEEEEELi64ENS_12float_e4m3_tEfNS_4arch4Sm90ELb0ELb1ELb1ELb1ELb0ELb1ELb0ELb1ELb1ELb1ELb0ELb0EEENS1_21CollectiveEpilogueFwdINS6_IJSA_SC_SB_EEES9_NS_10bfloat16_tESG_Li384ELb1ELb1ELb0ELb1EEENS1_36VarlenDynamicPersistentTileSchedulerILi192ELi160ELi384ELi128ELb0ELb1ELb1ELb1ELb0ELb1EEEEEEEEEvNT_6ParamsE,@function
        .size           _ZN7cutlass13device_kernelIN5flash11enable_sm90INS1_16FlashAttnFwdSm90INS1_25CollectiveMainloopFwdSm90ILi2EN4cute5tupleIJNS5_1CILi1EEES8_S8_EEENS6_IJNS7_ILi192EEENS7_ILi160EEENS7_ILi64EEEEEELi64ENS_12float_e4m3_tEfNS_4arch4Sm90ELb0ELb1ELb1ELb1ELb0ELb1ELb0ELb1ELb1ELb1ELb0ELb0EEENS1_21CollectiveEpilogueFwdINS6_IJSA_SC_SB_EEES9_NS_10bfloat16_tESG_Li384ELb1ELb1ELb0ELb1EEENS1_36VarlenDynamicPersistentTileSchedulerILi192ELi160ELi384ELi128ELb0ELb1ELb1ELb1ELb0ELb1EEEEEEEEEvNT_6ParamsE,(.L_x_2201 - _ZN7cutlass13device_kernelIN5flash11enable_sm90INS1_16FlashAttnFwdSm90INS1_25CollectiveMainloopFwdSm90ILi2EN4cute5tupleIJNS5_1CILi1EEES8_S8_EEENS6_IJNS7_ILi192EEENS7_ILi160EEENS7_ILi64EEEEEELi64ENS_12float_e4m3_tEfNS_4arch4Sm90ELb0ELb1ELb1ELb1ELb0ELb1ELb0ELb1ELb1ELb1ELb0ELb0EEENS1_21CollectiveEpilogueFwdINS6_IJSA_SC_SB_EEES9_NS_10bfloat16_tESG_Li384ELb1ELb1ELb0ELb1EEENS1_36VarlenDynamicPersistentTileSchedulerILi192ELi160ELi384ELi128ELb0ELb1ELb1ELb1ELb0ELb1EEEEEEEEEvNT_6ParamsE)
        .other          _ZN7cutlass13device_kernelIN5flash11enable_sm90INS1_16FlashAttnFwdSm90INS1_25CollectiveMainloopFwdSm90ILi2EN4cute5tupleIJNS5_1CILi1EEES8_S8_EEENS6_IJNS7_ILi192EEENS7_ILi160EEENS7_ILi64EEEEEELi64ENS_12float_e4m3_tEfNS_4arch4Sm90ELb0ELb1ELb1ELb1ELb0ELb1ELb0ELb1ELb1ELb1ELb0ELb0EEENS1_21CollectiveEpilogueFwdINS6_IJSA_SC_SB_EEES9_NS_10bfloat16_tESG_Li384ELb1ELb1ELb0ELb1EEENS1_36VarlenDynamicPersistentTileSchedulerILi192ELi160ELi384ELi128ELb0ELb1ELb1ELb1ELb0ELb1EEEEEEEEEvNT_6ParamsE,@"STO_CUDA_ENTRY STV_DEFAULT"
_ZN7cutlass13device_kernelIN5flash11enable_sm90INS1_16FlashAttnFwdSm90INS1_25CollectiveMainloopFwdSm90ILi2EN4cute5tupleIJNS5_1CILi1EEES8_S8_EEENS6_IJNS7_ILi192EEENS7_ILi160EEENS7_ILi64EEEEEELi64ENS_12float_e4m3_tEfNS_4arch4Sm90ELb0ELb1ELb1ELb1ELb0ELb1ELb0ELb1ELb1ELb1ELb0ELb0EEENS1_21CollectiveEpilogueFwdINS6_IJSA_SC_SB_EEES9_NS_10bfloat16_tESG_Li384ELb1ELb1ELb0ELb1EEENS1_36VarlenDynamicPersistentTileSchedulerILi192ELi160ELi384ELi128ELb0ELb1ELb1ELb1ELb0ELb1EEEEEEEEEvNT_6ParamsE:
        /* <DEDUP_REMOVED lines=23> */
.L_x_1084:
[----:B------:R-:W-:Y:S05]  /*0170*/  BSYNC B0 ;  /* 0x0000000000007941 */ /* 0x000fea0003800000 */
.L_x_1083:
[----:B------:R-:W-:Y:S01]  /*0180*/  VOTEU.ANY UP0, P0 ;  /* 0x00000000003f7886 */ /* 0x000fe20000000100 */
[----:B------:R-:W0:Y:S01]  /*0190*/  SHFL.IDX PT, R2, R0, RZ, 0x1f ;  /* 0x00001fff00027589 */ /* 0x000e2200000e0000 */
[----:B------:R-:W-:Y:S01]  /*01a0*/  UMOV UR4, 0x80 ;  /* 0x0000008000047882 */ /* 0x000fe20000000000 */
[----:B------:R-:W-:Y:S01]  /*01b0*/  UMOV UR7, 0x180 ;  /* 0x0000018000077882 */ /* 0x000fe20000000000 */
[----:B------:R-:W-:Y:S01]  /*01c0*/  VOTEU.ANY UP1, P0 ;  /* 0x00000000003f7886 */ /* 0x000fe20000020100 */
[----:B------:R-:W1:Y:S01]  /*01d0*/  @UP0 S2UR UR8, SR_CgaCtaId ;  /* 0x00000000000809c3 */ /* 0x000e620000008800 */
[----:B------:R-:W-:Y:S01]  /*01e0*/  @UP0 UMOV UR6, 0x400 ;  /* 0x0000040000060882 */ /* 0x000fe20000000000 */
[----:B------:R-:W-:-:S04]  /*01f0*/  @UP0 UIADD3 UR4, -UR4, 0x100000, URZ ;  /* 0x0010000004040890 */ /* 0x000fc8000fffe13f */
[----:B------:R-:W-:Y:S02]  /*0200*/  @UP0 USHF.L.U32 UR5, UR4, 0xb, URZ ;  /* 0x0000000b04050899 */ /* 0x000fe4000800063f */
[----:B------:R-:W-:Y:S01]  /*0210*/  @UP0 USHF.L.U32 UR4, UR4, 0x1, URZ ;  /* 0x0000000104040899 */ /* 0x000fe2000800063f */
[----:B0-----:R-:W-:Y:S02]  /*0220*/  ISETP.NE.AND P1, PT, R2, RZ, PT ;  /* 0x000000ff0200720c */ /* 0x001fe40003f25270 */
[----:B------:R-:W-:Y:S01]  /*0230*/  SHF.R.U32.HI R2, RZ, 0x7, R3 ;  /* 0x00000007ff027819 */ /* 0x000fe20000011603 */
[----:B-1----:R-:W-:Y:S02]  /*0240*/  @UP0 ULEA UR8, UR8, UR6, 0x18 ;  /* 0x0000000608080291 */ /* 0x002fe4000f8ec03f */
[----:B------:R-:W-:-:S04]  /*0250*/  @UP0 UIADD3 UR6, -UR7, 0x100000, URZ ;  /* 0x0010000007060890 */ /* 0x000fc8000fffe13f */
[----:B------:R-:W-:Y:S02]  /*0260*/  @UP0 USHF.L.U32 UR7, UR6, 0xb, URZ ;  /* 0x0000000b06070899 */ /* 0x000fe4000800063f */
[----:B------:R-:W-:Y:S01]  /*0270*/  @UP0 USHF.L.U32 UR6, UR6, 0x1, URZ ;  /* 0x0000000106060899 */ /* 0x000fe2000800063f */
[----:B------:R-:W-:Y:S01]  /*0280*/  VOTEU.ANY UP0, P0 ;  /* 0x00000000003f7886 */ /* 0x000fe20000000100 */
[----:B------:R-:W0:Y:S04]  /*0290*/  SHFL.IDX PT, R2, R2, RZ, 0x1f ;  /* 0x00001fff02027589 */ /* 0x000e2800000e0000 */
[----:B------:R-:W1:Y:S02]  /*02a0*/  FENCE.VIEW.ASYNC.S ;  /* 0x00000000000073c6 */ /* 0x000e640000000000 */
[----:B-1----:R1:W2:Y:S04]  /*02b0*/  @UP0 SYNCS.EXCH.64 URZ, [UR8+0x13200], UR4 ;  /* 0x01320004083f05b2 */ /* 0x0022a80008000100 */
[----:B------:R1:W3:Y:S01]  /*02c0*/  @UP1 SYNCS.EXCH.64 URZ, [UR8+0x13220], UR6 ;  /* 0x01322006083f15b2 */ /* 0x0002e20008000100 */
[----:B------:R-:W-:Y:S05]  /*02d0*/  @P1 BRA `(.L_x_1085) ;  /* 0x0000000000481947 */ /* 0x000fea0003800000 */
[----:B-1----:R-:W1:Y:S01]  /*02e0*/  S2UR UR5, SR_CgaCtaId ;  /* 0x00000000000579c3 */ /* 0x002e620000008800 */
[----:B------:R-:W-:Y:S01]  /*02f0*/  UMOV UR4, 0x400 ;  /* 0x0000040000047882 */ /* 0x000fe20000000000 */
[----:B------:R-:W-:Y:S01]  /*0300*/  UMOV UR6, 0x1 ;  /* 0x0000000100067882 */ /* 0x000fe20000000000 */
[----:B------:R-:W-:Y:S01]  /*0310*/  UMOV UR7, 0x3 ;  /* 0x0000000300077882 */ /* 0x000fe20000000000 */
[----:B------:R-:W-:Y:S01]  /*0320*/  ELECT P0, URZ, PT ;  /* 0x00000000003f782f */ /* 0x000fe20003800000 */
[----:B-1----:R-:W-:Y:S02]  /*0330*/  ULEA UR8, UR5, UR4, 0x18 ;  /* 0x0000000405087291 */ /* 0x002fe4000f8ec03f */
[----:B------:R-:W-:-:S04]  /*0340*/  UIADD3 UR4, -UR6, 0x100000, URZ ;  /* 0x0010000006047890 */ /* 0x000fc8000fffe13f */
[----:B------:R-:W-:Y:S02]  /*0350*/  USHF.L.U32 UR5, UR4, 0xb, URZ ;  /* 0x0000000b04057899 */ /* 0x000fe4000800063f */
[----:B------:R-:W-:Y:S02]  /*0360*/  USHF.L.U32 UR4, UR4, 0x1, URZ ;  /* 0x0000000104047899 */ /* 0x000fe4000800063f */
[----:B------:R-:W-:-:S04]  /*0370*/  UIADD3 UR6, -UR7, 0x100000, URZ ;  /* 0x0010000007067890 */ /* 0x000fc8000fffe13f */
[----:B------:R-:W-:Y:S02]  /*0380*/  USHF.L.U32 UR7, UR6, 0xb, URZ ;  /* 0x0000000b06077899 */ /* 0x000fe4000800063f */
[----:B------:R-:W-:Y:S01]  /*0390*/  USHF.L.U32 UR6, UR6, 0x1, URZ ;  /* 0x0000000106067899 */ /* 0x000fe2000800063f */
[----:B------:R-:W1:Y:S03]  /*03a0*/  FENCE.VIEW.ASYNC.S ;  /* 0x00000000000073c6 */ /* 0x000e660000000000 */
[----:B-1----:R4:W1:Y:S08]  /*03b0*/  SYNCS.EXCH.64 URZ, [UR8+0x13230], UR4 ;  /* 0x01323004083f75b2 */ /* 0x0028700008000100 */
[----:B------:R4:W0:Y:S01]  /*03c0*/  SYNCS.EXCH.64 URZ, [UR8+0x13240], UR6 ;  /* 0x01324006083f75b2 */ /* 0x0008220008000100 */
[----:B------:R4:W0:Y:S01]  /*03d0*/  SYNCS.EXCH.64 URZ, [UR8+0x13238], UR4 ;  /* 0x01323804083f75b2 */ /* 0x0008220008000100 */
[----:B------:R4:W0:Y:S02]  /*03e0*/  SYNCS.EXCH.64 URZ, [UR8+0x13248], UR6 ;  /* 0x01324806083f75b2 */ /* 0x0008240008000100 */
[----:B----4-:R-:W-:Y:S01]  /*03f0*/  NOP ;  /* 0x0000000000007918 */ /* 0x010fe20000000000 */
.L_x_1085:
[----:B------:R-:W4:Y:S01]  /*0400*/  SHFL.IDX PT, R3, R0, RZ, 0x1f ;  /* 0x00001fff00037589 */ /* 0x000f2200000e0000 */
[----:B------:R-:W-:Y:S01]  /*0410*/  NOP ;  /* 0x0000000000007918 */ /* 0x000fe20000000000 */
[----:B----4-:R-:W-:-:S13]  /*0420*/  ISETP.NE.AND P0, PT, R3, RZ, PT ;  /* 0x000000ff0300720c */ /* 0x010fda0003f05270 */
        /* <DEDUP_REMOVED lines=19> */
.L_x_1086:
[----:B------:R-:W4:Y:S01]  /*0560*/  SHFL.IDX PT, R3, R0, RZ, 0x1f ;  /* 0x00001fff00037589 */ /* 0x000f2200000e0000 */
[----:B------:R-:W-:Y:S01]  /*0570*/  NOP ;  /* 0x0000000000007918 */ /* 0x000fe20000000000 */
[----:B----4-:R-:W-:-:S13]  /*0580*/  ISETP.NE.AND P0, PT, R3, RZ, PT ;  /* 0x000000ff0300720c */ /* 0x010fda0003f05270 */
[----:B------:R-:W-:Y:S05]  /*0590*/  @P0 BRA `(.L_x_1087) ;  /* 0x0000000000380947 */ /* 0x000fea0003800000 */
[----:B-1----:R-:W1:Y:S01]  /*05a0*/  S2UR UR5, SR_CgaCtaId ;  /* 0x00000000000579c3 */ /* 0x002e620000008800 */
[----:B------:R-:W-:Y:S01]  /*05b0*/  UMOV UR4, 0x400 ;  /* 0x0000040000047882 */ /* 0x000fe20000000000 */
[----:B------:R-:W-:Y:S01]  /*05c0*/  UMOV UR7, 0x1 ;  /* 0x0000000100077882 */ /* 0x000fe20000000000 */
[----:B------:R-:W-:Y:S01]  /*05d0*/  ELECT P0, URZ, PT ;  /* 0x00000000003f782f */ /* 0x000fe20003800000 */
[----:B-1----:R-:W-:Y:S02]  /*05e0*/  ULEA UR6, UR5, UR4, 0x18 ;  /* 0x0000000405067291 */ /* 0x002fe4000f8ec03f */
[----:B------:R-:W-:-:S04]  /*05f0*/  UIADD3 UR4, -UR7, 0x100000, URZ ;  /* 0x0010000007047890 */ /* 0x000fc8000fffe13f */
[----:B------:R-:W-:Y:S02]  /*0600*/  USHF.L.U32 UR5, UR4, 0xb, URZ ;  /* 0x0000000b04057899 */ /* 0x000fe4000800063f */
[----:B------:R-:W-:Y:S01]  /*0610*/  USHF.L.U32 UR4, UR4, 0x1, URZ ;  /* 0x0000000104047899 */ /* 0x000fe2000800063f */
[----:B------:R-:W1:Y:S11]  /*0620*/  FENCE.VIEW.ASYNC.S ;  /* 0x00000000000073c6 */ /* 0x000e760000000000 */
[----:B-1----:R4:W1:Y:S01]  /*0630*/  SYNCS.EXCH.64 URZ, [UR6+0x13270], UR4 ;  /* 0x01327004063f75b2 */ /* 0x0028620008000100 */
[----:B------:R4:W0:Y:S01]  /*0640*/  SYNCS.EXCH.64 URZ, [UR6+0x13280], UR4 ;  /* 0x01328004063f75b2 */ /* 0x0008220008000100 */
[----:B------:R4:W0:Y:S01]  /*0650*/  SYNCS.EXCH.64 URZ, [UR6+0x13278], UR4 ;  /* 0x01327804063f75b2 */ /* 0x0008220008000100 */
[----:B------:R4:W0:Y:S02]  /*0660*/  SYNCS.EXCH.64 URZ, [UR6+0x13288], UR4 ;  /* 0x01328804063f75b2 */ /* 0x0008240008000100 */
[----:B----4-:R-:W-:Y:S01]  /*0670*/  NOP ;  /* 0x0000000000007918 */ /* 0x010fe20000000000 */
.L_x_1087:
        /* <DEDUP_REMOVED lines=22> */
.L_x_1088:
        /* <DEDUP_REMOVED lines=22> */
.L_x_1089:
[----:B0-----:R-:W-:Y:S01]  /*0940*/  ISETP.NE.AND P0, PT, R2, RZ, PT ;  /* 0x000000ff0200720c */ /* 0x001fe20003f05270 */
[----:B------:R-:W-:Y:S01]  /*0950*/  IMAD.MOV.U32 R2, RZ, RZ, 0x1 ;  /* 0x00000001ff027424 */ /* 0x000fe200078e00ff */
[----:B------:R-:W-:Y:S01]  /*0960*/  NOP ;  /* 0x0000000000007918 */ /* 0x000fe20000000000 */
[----:B------:R-:W-:Y:S01]  /*0970*/  ULDC.64 UR44, c[0x0][0x208] ;  /* 0x00008200002c7ab9 */ /* 0x000fe20000000a00 */
[----:B------:R-:W-:Y:S02]  /*0980*/  BSSY B8, `(.L_x_1090) ;  /* 0x0002204000087945 */ /* 0x000fe40003800000 */
[----:B------:R-:W-:-:S05]  /*0990*/  SEL R2, R2, 0x2, !P0 ;  /* 0x0000000202027807 */ /* 0x000fca0004000000 */
[----:B------:R0:W-:Y:S01]  /*09a0*/  STL [R1+0x38], R2 ;  /* 0x0000380201007387 */ /* 0x0001e20000100800 */
[----:B-123--:R-:W-:Y:S06]  /*09b0*/  BAR.SYNC.DEFER_BLOCKING 0x0 ;  /* 0x0000000000007b1d */ /* 0x00efec0000010000 */
[----:B------:R-:W-:Y:S05]  /*09c0*/  @!P0 BRA `(.L_x_1091) ;  /* 0x000001b800d88947 */ /* 0x000fea0003800000 */
.L_x_1092:
[----:B------:R-:W-:-:S08]  /*09d0*/  NOP ;  /* 0x0000000000007918 */ /* 0x000fd00000000000 */
[----:B------:R-:W1:Y:S02]  /*09e0*/  USETMAXREG.TRY_ALLOC.CTAPOOL UP0, 0xa0 ;  /* 0x000000a0000079c8 */ /* 0x000e640008000600 */
[----:B-1----:R-:W-:-:S13]  /*09f0*/  PLOP3.LUT P0, PT, PT, PT, UP0, 0x80, 0x0 ;  /* 0x000000000000781c */ /* 0x002fda0003f0f008 */
[----:B------:R-:W-:Y:S05]  /*0a00*/  @!P0 BRA `(.L_x_1092) ;  /* 0xfffffffc00f08947 */ /* 0x000fea000383ffff */
[----:B------:R-:W1:Y:S08]  /*0a10*/  S2UR UR4, SR_CgaCtaId ;  /* 0x00000000000479c3 */ /* 0x000e700000008800 */
[----:B------:R-:W-:Y:S06]  /*0a20*/  BAR.ARV 0x8, 0x200 ;  /* 0x0208000000007b1d */ /* 0x000fec0000002000 */
[----:B------:R-:W-:-:S02]  /*0a30*/  MOV R17, 0x400 ;  /* 0x0000040000117802 */ /* 0x000fc40000000f00 */
[----:B------:R-:W-:Y:S01]  /*0a40*/  BAR.SYNC.DEFER_BLOCKING 0x5, 0x200 ;  /* 0x0148000000007b1d */ /* 0x000fe20000010000 */
[----:B-1----:R-:W-:-:S05]  /*0a50*/  IMAD.U32 R0, RZ, RZ, UR4 ;  /* 0x00000004ff007e24 */ /* 0x002fca000f8e00ff */
[----:B------:R-:W-:Y:S01]  /*0a60*/  ULDC UR4, c[0x0][0xc3c] ;  /* 0x00030f0000047ab9 */ /* 0x000fe20000000800 */
[----:B------:R-:W-:Y:S01]  /*0a70*/  LEA R17, R0, R17, 0x18 ;  /* 0x0000001100117211 */ /* 0x000fe200078ec0ff */
[----:B------:R-:W-:Y:S04]  /*0a80*/  STL [R1+0x24], R0 ;  /* 0x0000240001007387 */ /* 0x000fe80000100800 */
[----:B------:R-:W1:Y:S01]  /*0a90*/  LDS.128 R12, [R17+0x132d0] ;  /* 0x0132d000110c7984 */ /* 0x000e620000000c00 */
[----:B------:R-:W-:Y:S06]  /*0aa0*/  BAR.ARV 0x4, 0x200 ;  /* 0x0108000000007b1d */ /* 0x000fec0000002000 */
[----:B-1----:R-:W-:-:S13]  /*0ab0*/  ISETP.GE.AND P0, PT, R15, UR4, PT ;  /* 0x000000040f007c0c */ /* 0x002fda000bf06270 */
[----:B------:R-:W-:Y:S05]  /*0ac0*/  @P0 BRA `(.L_x_1093) ;  /* 0x0000021c00bc0947 */ /* 0x000fea0003800000 */
[----:B------:R-:W2:Y:S01]  /*0ad0*/  LDL.LU R18, [R1+0x38] ;  /* 0x0000380001127983 */ /* 0x000ea20000300800 */
[----:B------:R-:W1:Y:S02]  /*0ae0*/  S2R R0, SR_TID.X ;  /* 0x0000000000007919 */ /* 0x000e640000002100 */
[----:B-1----:R-:W-:-:S05]  /*0af0*/  VIADD R0, R0, 0xffffff80 ;  /* 0xffffff8000007836 */ /* 0x002fca0000000000 */
[----:B------:R-:W-:-:S04]  /*0b00*/  SHF.R.S32.HI R3, RZ, 0x1f, R0 ;  /* 0x0000001fff037819 */ /* 0x000fc80000011400 */
[CC--:B0-----:R-:W-:Y:S02]  /*0b10*/  LEA.HI R2, R3.reuse, R0.reuse, RZ, 0x7 ;  /* 0x0000000003027211 */ /* 0x0c1fe400078f38ff */
[-C--:B------:R-:W-:Y:S02]  /*0b20*/  LEA.HI R4, R0, R0.reuse, RZ, 0x1 ;  /* 0x0000000000047211 */ /* 0x080fe400078f08ff */
[----:B------:R-:W-:Y:S02]  /*0b30*/  LOP3.LUT R9, R2, 0xffffff80, RZ, 0xc0, !PT ;  /* 0xffffff8002097812 */ /* 0x000fe400078ec0ff */
[----:B------:R-:W-:Y:S02]  /*0b40*/  LEA.HI R6, R3, R0, RZ, 0x2 ;  /* 0x0000000003067211 */ /* 0x000fe400078f10ff */
[----:B------:R-:W-:Y:S01]  /*0b50*/  LOP3.LUT R5, R4, 0xfffffffe, RZ, 0xc0, !PT ;  /* 0xfffffffe04057812 */ /* 0x000fe200078ec0ff */
[----:B------:R-:W-:Y:S01]  /*0b60*/  IMAD.IADD R9, R0, 0x1, -R9 ;  /* 0x0000000100097824 */ /* 0x000fe200078e0a09 */
[----:B------:R-:W-:-:S02]  /*0b70*/  LOP3.LUT R11, R6, 0xfffffffc, RZ, 0xc0, !PT ;  /* 0xfffffffc060b7812 */ /* 0x000fc400078ec0ff */
[----:B------:R-:W-:Y:S01]  /*0b80*/  LEA.HI R7, R3, R0, RZ, 0x4 ;  /* 0x0000000003077211 */ /* 0x000fe200078f20ff */
[C---:B------:R-:W-:Y:S01]  /*0b90*/  IMAD.IADD R5, R0.reuse, 0x1, -R5 ;  /* 0x0000000100057824 */ /* 0x040fe200078e0a05 */
[----:B------:R-:W-:Y:S01]  /*0ba0*/  SHF.R.S32.HI R8, RZ, 0x1f, R9 ;  /* 0x0000001fff087819 */ /* 0x000fe20000011409 */
[----:B------:R-:W-:Y:S01]  /*0bb0*/  IMAD.IADD R16, R0, 0x1, -R11 ;  /* 0x0000000100107824 */ /* 0x000fe200078e0a0b */
[--C-:B------:R-:W-:Y:S02]  /*0bc0*/  SHF.R.S32.HI R0, RZ, 0x2, R6.reuse ;  /* 0x00000002ff007819 */ /* 0x100fe40000011406 */
[----:B------:R-:W-:Y:S02]  /*0bd0*/  SHF.R.S32.HI R3, RZ, 0x1f, R6 ;  /* 0x0000001fff037819 */ /* 0x000fe40000011406 */
[----:B------:R-:W-:Y:S02]  /*0be0*/  LEA.HI R10, R8, R9, RZ, 0x2 ;  /* 0x00000009080a7211 */ /* 0x000fe400078f10ff */
[----:B------:R-:W-:-:S02]  /*0bf0*/  SHF.R.S32.HI R20, RZ, 0x1, R4 ;  /* 0x00000001ff147819 */ /* 0x000fc40000011404 */
[----:B------:R-:W-:Y:S02]  /*0c00*/  LEA.HI R3, R3, R0, RZ, 0x2 ;  /* 0x0000000003037211 */ /* 0x000fe400078f10ff */
[--C-:B------:R-:W-:Y:S02]  /*0c10*/  SHF.R.S32.HI R12, RZ, 0x2, R10.reuse ;  /* 0x00000002ff0c7819 */ /* 0x100fe4000001140a */
[----:B------:R-:W-:Y:S02]  /*0c20*/  SHF.R.S32.HI R19, RZ, 0x1f, R10 ;  /* 0x0000001fff137819 */ /* 0x000fe4000001140a */
[----:B------:R-:W-:Y:S02]  /*0c30*/  SHF.R.S32.HI R2, RZ, 0x7, R2 ;  /* 0x00000007ff027819 */ /* 0x000fe40000011402 */
[----:B------:R-:W-:Y:S02]  /*0c40*/  LEA.HI R4, R4, R20, RZ, 0x1 ;  /* 0x0000001404047211 */ /* 0x000fe400078f08ff */
[----:B------:R-:W-:-:S02]  /*0c50*/  LOP3.LUT R3, R3, 0xfffffffc, RZ, 0xc0, !PT ;  /* 0xfffffffc03037812 */ /* 0x000fc400078ec0ff */
[----:B------:R-:W-:Y:S01]  /*0c60*/  LEA.HI R19, R19, R12, RZ, 0x3 ;  /* 0x0000000c13137211 */ /* 0x000fe200078f18ff */
[----:B------:R-:W-:Y:S01]  /*0c70*/  IMAD.HI R6, R2, 0x55555556, RZ ;  /* 0x5555555602067827 */ /* 0x000fe200078e02ff */
[----:B------:R-:W-:Y:S02]  /*0c80*/  LOP3.LUT R4, R4, 0x3fffffe, RZ, 0xc0, !PT ;  /* 0x03fffffe04047812 */ /* 0x000fe400078ec0ff */
[----:B------:R-:W-:Y:S01]  /*0c90*/  LOP3.LUT R19, R19, 0xfffffff8, RZ, 0xc0, !PT ;  /* 0xfffffff813137812 */ /* 0x000fe200078ec0ff */
[----:B------:R-:W-:Y:S01]  /*0ca0*/  IMAD.IADD R3, R0, 0x1, -R3 ;  /* 0x0000000100037824 */ /* 0x000fe200078e0a03 */
[----:B------:R-:W-:Y:S01]  /*0cb0*/  LEA.HI R8, R8, R9, RZ, 0x5 ;  /* 0x0000000908087211 */ /* 0x000fe200078f28ff */
[----:B------:R-:W-:Y:S01]  /*0cc0*/  IMAD.IADD R4, R20, 0x1, -R4 ;  /* 0x0000000114047824 */ /* 0x000fe200078e0a04 */
[----:B------:R-:W-:Y:S01]  /*0cd0*/  SHF.R.S32.HI R7, RZ, 0x4, R7 ;  /* 0x00000004ff077819 */ /* 0x000fe20000011407 */
[----:B------:R-:W-:Y:S01]  /*0ce0*/  IMAD.SHL.U32 R3, R3, 0x80, RZ ;  /* 0x0000008003037824 */ /* 0x000fe200078e00ff */
[----:B------:R-:W-:Y:S01]  /*0cf0*/  LEA.HI R11, R6, R6, RZ, 0x1 ;  /* 0x00000006060b7211 */ /* 0x000fe200078f08ff */
[----:B------:R-:W-:Y:S01]  /*0d00*/  IMAD.IADD R19, R12, 0x1, -R19 ;  /* 0x000000010c137824 */ /* 0x000fe200078e0a13 */
[----:B------:R-:W-:-:S02]  /*0d10*/  LEA.HI R0, R16, R16, RZ, 0x1 ;  /* 0x0000001010007211 */ /* 0x000fc400078f08ff */
[----:B------:R-:W-:Y:S01]  /*0d20*/  SHF.R.S32.HI R8, RZ, 0x5, R8 ;  /* 0x00000005ff087819 */ /* 0x000fe20000011408 */
[----:B------:R-:W-:Y:S01]  /*0d30*/  IMAD R4, R7, 0x8, R4 ;  /* 0x0000000807047824 */ /* 0x000fe200078e0204 */
[----:B------:R-:W-:Y:S01]  /*0d40*/  LOP3.LUT R7, R0, 0x1ffffffe, RZ, 0xc0, !PT ;  /* 0x1ffffffe00077812 */ /* 0x000fe200078ec0ff */
[----:B------:R-:W-:Y:S01]  /*0d50*/  IMAD.SHL.U32 R156, R5, 0x10, RZ ;  /* 0x00000010059c7824 */ /* 0x000fe200078e00ff */
[----:B------:R-:W-:Y:S01]  /*0d60*/  LOP3.LUT R6, R3, 0x180, RZ, 0xc0, !PT ;  /* 0x0000018003067812 */ /* 0x000fe200078ec0ff */
[----:B------:R-:W-:Y:S01]  /*0d70*/  IMAD R11, R11, -0x3, R2 ;  /* 0xfffffffd0b0b7824 */ /* 0x000fe200078e0202 */
[----:B------:R-:W-:Y:S01]  /*0d80*/  LOP3.LUT R10, R10, 0x7ffffffc, RZ, 0xc0, !PT ;  /* 0x7ffffffc0a0a7812 */ /* 0x000fe200078ec0ff */
[----:B------:R-:W-:Y:S01]  /*0d90*/  IMAD R8, R8, 0x10, R19 ;  /* 0x0000001008087824 */ /* 0x000fe200078e0213 */
[----:B------:R-:W-:Y:S01]  /*0da0*/  LOP3.LUT R0, R6, 0x10, R156, 0xf8, !PT ;  /* 0x0000001006007812 */ /* 0x000fe200078ef89c */
[----:B------:R-:W-:Y:S01]  /*0db0*/  IMAD.IADD R7, R16, 0x1, -R7 ;  /* 0x0000000110077824 */ /* 0x000fe200078e0a07 */
[----:B------:R-:W-:Y:S01]  /*0dc0*/  SHF.R.U32.HI R3, RZ, 0x3, R6 ;  /* 0x00000003ff037819 */ /* 0x000fe20000011606 */
[----:B------:R-:W-:Y:S01]  /*0dd0*/  IMAD R8, R11, 0x40, R8 ;  /* 0x000000400b087824 */ /* 0x000fe200078e0208 */
[----:B------:R-:W-:Y:S01]  /*0de0*/  LOP3.LUT R2, R6, 0x30, R156, 0xf8, !PT ;  /* 0x0000003006027812 */ /* 0x000fe200078ef89c */
[----:B------:R0:W-:Y:S01]  /*0df0*/  STL [R1+0x3c], R6 ;  /* 0x00003c0601007387 */ /* 0x0001e20000100800 */
[----:B------:R-:W-:-:S02]  /*0e00*/  LOP3.LUT R0, R0, R3, RZ, 0x3c, !PT ;  /* 0x0000000300007212 */ /* 0x000fc400078e3cff */
[----:B------:R-:W-:Y:S01]  /*0e10*/  LOP3.LUT R2, R2, R3, RZ, 0x3c, !PT ;  /* 0x0000000302027212 */ /* 0x000fe200078e3cff */
[----:B------:R-:W-:Y:S02]  /*0e20*/  IMAD R3, R7, 0x8, R8 ;  /* 0x0000000807037824 */ /* 0x000fe400078e0208 */
[----:B0-----:R-:W-:-:S05]  /*0e30*/  IMAD.IADD R6, R9, 0x1, -R10 ;  /* 0x0000000109067824 */ /* 0x001fca00078e0a0a */
[----:B------:R0:W-:Y:S04]  /*0e40*/  STL [R1+0x30], R6 ;  /* 0x0000300601007387 */ /* 0x0001e80000100800 */
[----:B------:R-:W-:Y:S04]  /*0e50*/  STL [R1+0x44], R13 ;  /* 0x0000440d01007387 */ /* 0x000fe80000100800 */
[----:B------:R2:W-:Y:S04]  /*0e60*/  STL [R1+0x34], R3 ;  /* 0x0000340301007387 */ /* 0x0005e80000100800 */
[----:B------:R-:W-:Y:S04]  /*0e70*/  STL [R1+0x48], R14 ;  /* 0x0000480e01007387 */ /* 0x000fe80000100800 */
[----:B------:R-:W-:Y:S04]  /*0e80*/  STL [R1+0x4c], R15 ;  /* 0x00004c0f01007387 */ /* 0x000fe80000100800 */
[----:B------:R-:W-:Y:S01]  /*0e90*/  STL [R1+0x5c], RZ ;  /* 0x00005cff01007387 */ /* 0x000fe20000100800 */
[----:B0-----:R-:W-:-:S02]  /*0ea0*/  IMAD.SHL.U32 R6, R5, 0x8, RZ ;  /* 0x0000000805067824 */ /* 0x001fc400078e00ff */
[----:B------:R-:W-:Y:S01]  /*0eb0*/  IMAD.MOV.U32 R23, RZ, RZ, RZ ;  /* 0x000000ffff177224 */ /* 0x000fe200078e00ff */
[----:B--2---:R-:W-:-:S05]  /*0ec0*/  LOP3.LUT R3, R18, 0x1, RZ, 0xfc, !PT ;  /* 0x0000000112037812 */ /* 0x004fca00078efcff */
[----:B------:R0:W-:Y:S02]  /*0ed0*/  STL [R1+0x10], R3 ;  /* 0x0000100301007387 */ /* 0x0001e40000100800 */
[----:B0-----:R-:W-:Y:S02]  /*0ee0*/  IMAD.SHL.U32 R3, R4, 0x40, RZ ;  /* 0x0000004004037824 */ /* 0x001fe400078e00ff */
[----:B------:R0:W-:Y:S02]  /*0ef0*/  STL [R1+0x18], RZ ;  /* 0x000018ff01007387 */ /* 0x0001e40000100800 */
[----:B------:R-:W-:Y:S01]  /*0f00*/  IMAD.IADD R4, R3, 0x1, R0 ;  /* 0x0000000103047824 */ /* 0x000fe200078e0200 */
[----:B------:R-:W-:Y:S01]  /*0f10*/  IADD3 R0, R17, R3, R2 ;  /* 0x0000000311007210 */ /* 0x000fe20007ffe002 */
[----:B------:R0:W-:Y:S04]  /*0f20*/  STL [R1+0x50], R3 ;  /* 0x0000500301007387 */ /* 0x0001e80000100800 */
[----:B------:R0:W-:Y:S04]  /*0f30*/  STL [R1], R6 ;  /* 0x0000000601007387 */ /* 0x0001e80000100800 */
[----:B------:R0:W-:Y:S04]  /*0f40*/  STL [R1+0x60], R0 ;  /* 0x0000600001007387 */ /* 0x0001e80000100800 */
[----:B------:R0:W-:Y:S01]  /*0f50*/  STL [R1+0x2c], R4 ;  /* 0x00002c0401007387 */ /* 0x0001e20000100800 */
[----:B------:R-:W-:-:S07]  /*0f60*/  CS2R R18, SRZ ;  /* 0x0000000000127805 */ /* 0x000fce000001ff00 */
.L_x_1267:
[----:B0-2--5:R-:W2:Y:S01]  /*0f70*/  LDL R27, [R1+0x4c] ;  /* 0x00004c00011b7983 */ /* 0x025ea20000100800 */
[----:B------:R-:W-:Y:S01]  /*0f80*/  ULDC.64 UR4, c[0x0][0xa28] ;  /* 0x00028a0000047ab9 */ /* 0x000fe20000000a00 */
[----:B0--3--:R-:W2:Y:S01]  /*0f90*/  LDC.64 R4, c[0x0][0xa08] ;  /* 0x00028200ff047b82 */ /* 0x009ea20000000a00 */
[----:B------:R-:W-:Y:S01]  /*0fa0*/  ISETP.NE.U32.AND P0, PT, RZ, UR4, PT ;  /* 0x00000004ff007c0c */ /* 0x000fe2000bf05070 */
[----:B------:R-:W3:Y:S01]  /*0fb0*/  LDL R26, [R1+0x48] ;  /* 0x00004800011a7983 */ /* 0x000ee20000100800 */
[----:B------:R-:W-:Y:S01]  /*0fc0*/  IMAD.MOV.U32 R0, RZ, RZ, RZ ;  /* 0x000000ffff007224 */ /* 0x000fe200078e00ff */
[----:B------:R-:W-:Y:S01]  /*0fd0*/  ULDC.64 UR6, c[0x0][0xa20] ;  /* 0x0002880000067ab9 */ /* 0x000fe20000000a00 */
[----:B------:R-:W-:Y:S01]  /*0fe0*/  ISETP.NE.AND.EX P0, PT, RZ, UR5, PT, P0 ;  /* 0x00000005ff007c0c */ /* 0x000fe2000bf05300 */
[----:B------:R-:W-:Y:S01]  /*0ff0*/  ULDC.64 UR4, c[0x0][0xa18] ;  /* 0x0002860000047ab9 */ /* 0x000fe20000000a00 */
[----:B------:R-:W-:Y:S01]  /*1000*/  IMAD.MOV.U32 R24, RZ, RZ, RZ ;  /* 0x000000ffff187224 */ /* 0x000fe200078e00ff */
[----:B------:R-:W-:-:S04]  /*1010*/  ISETP.NE.U32.AND P1, PT, RZ, UR4, PT ;  /* 0x00000004ff007c0c */ /* 0x000fc8000bf25070 */
[----:B------:R-:W-:Y:S01]  /*1020*/  ISETP.NE.AND.EX P1, PT, RZ, UR5, PT, P1 ;  /* 0x00000005ff007c0c */ /* 0x000fe2000bf25310 */
[----:B------:R-:W-:Y:S02]  /*1030*/  ULDC.64 UR4, c[0x0][0xa08] ;  /* 0x0002820000047ab9 */ /* 0x000fe40000000a00 */
[----:B------:R-:W-:-:S03]  /*1040*/  ISETP.NE.U32.AND P3, PT, RZ, UR4, PT ;  /* 0x00000004ff007c0c */ /* 0x000fc6000bf65070 */
[----:B------:R-:W0:Y:S08]  /*1050*/  @P0 LDC.64 R2, c[0x0][0xa28] ;  /* 0x00028a00ff020b82 */ /* 0x000e300000000a00 */
[----:B------:R-:W1:Y:S01]  /*1060*/  @P1 LDC.64 R6, c[0x0][0xa18] ;  /* 0x00028600ff061b82 */ /* 0x000e620000000a00 */
[----:B------:R-:W-:Y:S01]  /*1070*/  ULDC UR4, c[0x0][0x288] ;  /* 0x0000a20000047ab9 */ /* 0x000fe20000000800 */
[----:B------:R-:W-:Y:S01]  /*1080*/  ISETP.NE.AND.EX P3, PT, RZ, UR5, PT, P3 ;  /* 0x00000005ff007c0c */ /* 0x000fe2000bf65330 */
[----:B------:R-:W-:Y:S01]  /*1090*/  IMAD.U32 R10, RZ, RZ, UR4 ;  /* 0x00000004ff0a7e24 */ /* 0x000fe2000f8e00ff */
[----:B------:R-:W-:Y:S01]  /*10a0*/  ULDC.64 UR4, c[0x0][0x418] ;  /* 0x0001060000047ab9 */ /* 0x000fe20000000a00 */
[----:B--2---:R-:W-:-:S04]  /*10b0*/  IMAD.WIDE R8, R27, 0x4, R4 ;  /* 0x000000041b087825 */ /* 0x004fc800078e0204 */
[----:B-1----:R-:W-:-:S06]  /*10c0*/  @P1 IMAD.WIDE R4, R27, 0x4, R6 ;  /* 0x000000041b041825 */ /* 0x002fcc00078e0206 */
[----:B------:R1:W5:Y:S01]  /*10d0*/  @P3 LDG.E R24, desc[UR44][R8.64] ;  /* 0x0000002c08183981 */ /* 0x000362000c1e1900 */
[----:B0-----:R-:W-:-:S03]  /*10e0*/  @P0 IMAD.WIDE R2, R27, 0x4, R2 ;  /* 0x000000041b020825 */ /* 0x001fc600078e0202 */
[----:B------:R-:W2:Y:S04]  /*10f0*/  @P1 LDG.E R10, desc[UR44][R4.64] ;  /* 0x0000002c040a1981 */ /* 0x000ea8000c1e1900 */
[----:B------:R1:W5:Y:S01]  /*1100*/  @P0 LDG.E R0, desc[UR44][R2.64] ;  /* 0x0000002c02000981 */ /* 0x000362000c1e1900 */
[----:B------:R-:W-:-:S03]  /*1110*/  UISETP.NE.U32.AND UP0, UPT, UR4, URZ, UPT ;  /* 0x0000003f0400728c */ /* 0x000fc6000bf05070 */
[----:B------:R-:W-:Y:S01]  /*1120*/  ULDC UR4, c[0x0][0x424] ;  /* 0x0001090000047ab9 */ /* 0x000fe20000000800 */
[----:B------:R-:W-:Y:S01]  /*1130*/  UISETP.NE.AND.EX UP0, UPT, UR5, URZ, UPT, UP0 ;  /* 0x0000003f0500728c */ /* 0x000fe2000bf05300 */
[----:B------:R-:W-:Y:S02]  /*1140*/  ISETP.NE.U32.AND P2, PT, RZ, UR6, PT ;  /* 0x00000006ff007c0c */ /* 0x000fe4000bf45070 */
[----:B------:R-:W-:Y:S01]  /*1150*/  ULDC UR5, c[0x0][0x2f0] ;  /* 0x0000bc0000057ab9 */ /* 0x000fe20000000800 */
[----:B------:R-:W-:Y:S01]  /*1160*/  USEL UR4, UR4, 0x1, UP0 ;  /* 0x0000000104047887 */ /* 0x000fe20008000000 */
[----:B------:R-:W-:-:S03]  /*1170*/  ISETP.NE.AND.EX P2, PT, RZ, UR7, PT, P2 ;  /* 0x00000007ff007c0c */ /* 0x000fc6000bf45320 */
[----:B------:R-:W-:-:S03]  /*1180*/  UIMAD UR4, UR4, UR5, URZ ;  /* 0x00000005040472a4 */ /* 0x000fc6000f8e023f */
[----:B------:R-:W-:Y:S01]  /*1190*/  ULDC UR5, c[0x0][0x348] ;  /* 0x0000d20000057ab9 */ /* 0x000fe20000000800 */
[----:B--2---:R1:W-:Y:S04]  /*11a0*/  STL [R1+0x8], R10 ;  /* 0x0000080a01007387 */ /* 0x0043e80000100800 */
[----:B---3--:R1:W-:Y:S04]  /*11b0*/  STL [R1+0x54], R26 ;  /* 0x0000541a01007387 */ /* 0x0083e80000100800 */
[----:B------:R1:W-:Y:S01]  /*11c0*/  STL [R1+0x58], R27 ;  /* 0x0000581b01007387 */ /* 0x0003e20000100800 */
[----:B------:R-:W-:Y:S01]  /*11d0*/  IMAD.MOV.U32 R13, RZ, RZ, R10 ;  /* 0x000000ffff0d7224 */ /* 0x000fe200078e000a */
[----:B------:R-:W-:Y:S06]  /*11e0*/  @P1 BRA `(.L_x_1094) ;  /* 0x0000000000281947 */ /* 0x000fec0003800000 */
[----:B------:R-:W-:Y:S02]  /*11f0*/  ULDC.64 UR6, c[0x0][0xa00] ;  /* 0x0002800000067ab9 */ /* 0x000fe40000000a00 */
[----:B------:R-:W-:-:S04]  /*1200*/  ISETP.NE.U32.AND P0, PT, RZ, UR6, PT ;  /* 0x00000006ff007c0c */ /* 0x000fc8000bf05070 */
[----:B------:R-:W-:-:S13]  /*1210*/  ISETP.NE.AND.EX P0, PT, RZ, UR7, PT, P0 ;  /* 0x00000007ff007c0c */ /* 0x000fda000bf05300 */
[----:B------:R-:W-:Y:S05]  /*1220*/  @!P0 BRA `(.L_x_1094) ;  /* 0x0000000000188947 */ /* 0x000fea0003800000 */
[----:B-1----:R-:W0:Y:S02]  /*1230*/  LDC.64 R2, c[0x0][0xa00] ;  /* 0x00028000ff027b82 */ /* 0x002e240000000a00 */
[----:B0-----:R-:W-:-:S05]  /*1240*/  IMAD.WIDE R2, R27, 0x4, R2 ;  /* 0x000000041b027825 */ /* 0x001fca00078e0202 */
[----:B------:R-:W2:Y:S04]  /*1250*/  LDG.E R4, desc[UR44][R2.64] ;  /* 0x0000002c02047981 */ /* 0x000ea8000c1e1900 */
[----:B------:R-:W2:Y:S02]  /*1260*/  LDG.E R5, desc[UR44][R2.64+0x4] ;  /* 0x0000042c02057981 */ /* 0x000ea4000c1e1900 */
[----:B--2---:R-:W-:-:S05]  /*1270*/  IMAD.IADD R13, R5, 0x1, -R4 ;  /* 0x00000001050d7824 */ /* 0x004fca00078e0a04 */
[----:B------:R0:W-:Y:S02]  /*1280*/  STL [R1+0x8], R13 ;  /* 0x0000080d01007387 */ /* 0x0001e40000100800 */
.L_x_1094:
[----:B------:R-:W-:Y:S02]  /*1290*/  IMAD.U32 R48, RZ, RZ, UR5 ;  /* 0x00000005ff307e24 */ /* 0x000fe4000f8e00ff */
[----:B------:R-:W-:Y:S01]  /*12a0*/  IMAD.U32 R25, RZ, RZ, UR4 ;  /* 0x00000004ff197e24 */ /* 0x000fe2000f8e00ff */
[----:B------:R-:W-:Y:S06]  /*12b0*/  @!P2 BRA `(.L_x_1095) ;  /* 0x000000000010a947 */ /* 0x000fec0003800000 */
[----:B-1----:R-:W1:Y:S02]  /*12c0*/  LDC.64 R2, c[0x0][0xa20] ;  /* 0x00028800ff027b82 */ /* 0x002e640000000a00 */
[----:B-1----:R-:W-:-:S05]  /*12d0*/  IMAD.WIDE R2, R27, 0x4, R2 ;  /* 0x000000041b027825 */ /* 0x002fca00078e0202 */
[----:B------:R2:W5:Y:S01]  /*12e0*/  LDG.E R25, desc[UR44][R2.64] ;  /* 0x0000002c02197981 */ /* 0x000562000c1e1900 */
[----:B------:R-:W-:Y:S05]  /*12f0*/  BRA `(.L_x_1096) ;  /* 0x0000000000107947 */ /* 0x000fea0003800000 */
.L_x_1095:
[----:B------:R-:W-:Y:S05]  /*1300*/  @!P3 BRA `(.L_x_1096) ;  /* 0x00000000000cb947 */ /* 0x000fea0003800000 */
[----:B-1----:R-:W2:Y:S04]  /*1310*/  LDG.E R2, desc[UR44][R8.64] ;  /* 0x0000002c08027981 */ /* 0x002ea8000c1e1900 */
[----:B------:R-:W2:Y:S02]  /*1320*/  LDG.E R25, desc[UR44][R8.64+0x4] ;  /* 0x0000042c08197981 */ /* 0x000ea4000c1e1900 */
[----:B--2---:R-:W-:-:S07]  /*1330*/  IMAD.IADD R25, R25, 0x1, -R2 ;  /* 0x0000000119197824 */ /* 0x004fce00078e0a02 */
.L_x_1096:
[----:B------:R-:W-:Y:S01]  /*1340*/  ULDC.64 UR4, c[0x0][0xa10] ;  /* 0x0002840000047ab9 */ /* 0x000fe20000000a00 */
[----:B------:R-:W3:Y:S01]  /*1350*/  LDL R12, [R1+0x44] ;  /* 0x00004400010c7983 */ /* 0x000ee20000100800 */
[----:B------:R-:W-:Y:S01]  /*1360*/  ISETP.NE.U32.AND P0, PT, RZ, UR4, PT ;  /* 0x00000004ff007c0c */ /* 0x000fe2000bf05070 */
[----:B-1----:R-:W1:Y:S03]  /*1370*/  LDC R8, c[0x0][0x448] ;  /* 0x00011200ff087b82 */ /* 0x002e660000000800 */
[----:B------:R-:W-:Y:S01]  /*1380*/  ISETP.NE.AND.EX P0, PT, RZ, UR5, PT, P0 ;  /* 0x00000005ff007c0c */ /* 0x000fe2000bf05300 */
[----:B------:R-:W-:Y:S02]  /*1390*/  ULDC.64 UR4, c[0x0][0xa30] ;  /* 0x00028c0000047ab9 */ /* 0x000fe40000000a00 */
[----:B------:R-:W-:Y:S01]  /*13a0*/  ISETP.NE.U32.AND P1, PT, RZ, UR4, PT ;  /* 0x00000004ff007c0c */ /* 0x000fe2000bf25070 */
[----:B-----5:R-:W-:Y:S01]  /*13b0*/  IMAD.MOV.U32 R45, RZ, RZ, R25 ;  /* 0x000000ffff2d7224 */ /* 0x020fe200078e0019 */
[----:B------:R-:W4:Y:S02]  /*13c0*/  LDC.64 R10, c[0x0][0x9e0] ;  /* 0x00027800ff0a7b82 */ /* 0x000f240000000a00 */
[----:B------:R-:W-:-:S06]  /*13d0*/  ISETP.NE.AND.EX P1, PT, RZ, UR5, PT, P1 ;  /* 0x00000005ff007c0c */ /* 0x000fcc000bf25310 */
[----:B--2---:R-:W2:Y:S08]  /*13e0*/  @P0 LDC.64 R2, c[0x0][0xa10] ;  /* 0x00028400ff020b82 */ /* 0x004eb00000000a00 */
[----:B------:R-:W0:Y:S01]  /*13f0*/  @P1 LDC.64 R4, c[0x0][0xa30] ;  /* 0x00028c00ff041b82 */ /* 0x000e220000000a00 */
[----:B--2---:R-:W-:-:S05]  /*1400*/  @P0 IMAD.WIDE R2, R27, 0x4, R2 ;  /* 0x000000041b020825 */ /* 0x004fca00078e0202 */
[----:B------:R-:W2:Y:S04]  /*1410*/  @P0 LDG.E R6, desc[UR44][R2.64] ;  /* 0x0000002c02060981 */ /* 0x000ea8000c1e1900 */
[----:B------:R3:W2:Y:S01]  /*1420*/  @P0 LDG.E R7, desc[UR44][R2.64+0x4] ;  /* 0x0000042c02070981 */ /* 0x0006a2000c1e1900 */
[----:B0-----:R-:W-:-:S05]  /*1430*/  @P1 IMAD.WIDE R4, R27, 0x4, R4 ;  /* 0x000000041b041825 */ /* 0x001fca00078e0204 */
[----:B------:R0:W5:Y:S01]  /*1440*/  @P1 LDG.E R45, desc[UR44][R4.64] ;  /* 0x0000002c042d1981 */ /* 0x000162000c1e1900 */
[----:B-1----:R-:W-:Y:S02]  /*1450*/  ISETP.NE.AND P1, PT, R8, 0x1, PT ;  /* 0x000000010800780c */ /* 0x002fe40003f25270 */
[----:B----4-:R-:W-:-:S11]  /*1460*/  ISETP.GE.AND P2, PT, R11, 0x1, PT ;  /* 0x000000010b00780c */ /* 0x010fd60003f46270 */
[----:B------:R-:W1:Y:S08]  /*1470*/  @P1 LDC R9, c[0x0][0x44c] ;  /* 0x00011300ff091b82 */ /* 0x000e700000000800 */
[----:B------:R-:W4:Y:S01]  /*1480*/  @P1 LDC R8, c[0x0][0x450] ;  /* 0x00011400ff081b82 */ /* 0x000f220000000800 */
[----:B---3--:R-:W-:-:S04]  /*1490*/  IMAD R14, R12, 0xc0, RZ ;  /* 0x000000c00c0e7824 */ /* 0x008fc800078e02ff */
[----:B------:R-:W-:Y:S01]  /*14a0*/  VIADD R2, R14, 0xbf ;  /* 0x000000bf0e027836 */ /* 0x000fe20000000000 */
[----:B------:R0:W-:Y:S03]  /*14b0*/  STL [R1+0x1c], R14 ;  /* 0x00001c0e01007387 */ /* 0x0001e60000100800 */
[----:B-1----:R-:W-:-:S05]  /*14c0*/  @P1 IMAD.HI.U32 R3, R2, R9, RZ ;  /* 0x0000000902031227 */ /* 0x002fca00078e00ff */
[----:B----4-:R-:W-:Y:S01]  /*14d0*/  @P1 SHF.R.U32.HI R2, RZ, R8, R3 ;  /* 0x00000008ff021219 */ /* 0x010fe20000011603 */
[----:B--2---:R-:W-:Y:S02]  /*14e0*/  @P0 IMAD.IADD R48, R7, 0x1, -R6 ;  /* 0x0000000107300824 */ /* 0x004fe400078e0a06 */
[----:B------:R-:W-:-:S04]  /*14f0*/  IMAD.IADD R7, R25, 0x1, -R0 ;  /* 0x0000000119077824 */ /* 0x000fc800078e0a00 */
[----:B------:R-:W-:-:S04]  /*1500*/  IMAD.IADD R12, R7, 0x1, R48 ;  /* 0x00000001070c7824 */ /* 0x000fc800078e0230 */
[C---:B------:R-:W-:Y:S01]  /*1510*/  VIADD R0, R12.reuse, 0x9f ;  /* 0x0000009f0c007836 */ /* 0x040fe20000000000 */
[----:B------:R0:W-:Y:S01]  /*1520*/  STL [R1+0xc], R12 ;  /* 0x00000c0c01007387 */ /* 0x0001e20000100800 */
[----:B------:R-:W-:Y:S02]  /*1530*/  IADD3 R46, R12, 0x1, -R13 ;  /* 0x000000010c2e7810 */ /* 0x000fe40007ffe80d */
[----:B------:R-:W-:-:S04]  /*1540*/  IMAD.HI R0, R0, 0x66666667, RZ ;  /* 0x6666666700007827 */ /* 0x000fc800078e02ff */
[----:B------:R-:W-:Y:S01]  /*1550*/  IMAD.IADD R3, R46, 0x1, R2 ;  /* 0x000000012e037824 */ /* 0x000fe200078e0202 */
[----:B------:R-:W-:-:S04]  /*1560*/  SHF.R.U32.HI R105, RZ, 0x1f, R0 ;  /* 0x0000001fff697819 */ /* 0x000fc80000011600 */
[----:B------:R-:W-:Y:S01]  /*1570*/  LEA.HI.SX32 R105, R0, R105, 0x1a ;  /* 0x0000006900697211 */ /* 0x000fe200078fd2ff */
[----:B------:R-:W-:Y:S01]  /*1580*/  IMAD.IADD R0, R3, 0x1, R10 ;  /* 0x0000000103007824 */ /* 0x000fe200078e020a */
[----:B0-----:R-:W-:Y:S06]  /*1590*/  @!P2 BRA `(.L_x_1097) ;  /* 0x000000000048a947 */ /* 0x001fec0003800000 */
[C---:B------:R-:W-:Y:S01]  /*15a0*/  ISETP.GT.AND P0, PT, R3.reuse, RZ, PT ;  /* 0x000000ff0300720c */ /* 0x040fe20003f04270 */
[----:B------:R-:W-:Y:S01]  /*15b0*/  BSSY B0, `(.L_x_1098) ;  /* 0x000000e000007945 */ /* 0x000fe20003800000 */
[----:B------:R-:W-:-:S11]  /*15c0*/  VIADD R2, R3, 0xffffffff ;  /* 0xffffffff03027836 */ /* 0x000fd60000000000 */
        /* <DEDUP_REMOVED lines=8> */
.L_x_1099:
[----:B------:R-:W-:-:S13]  /*1650*/  ISETP.NE.AND P0, PT, R11, 0x1, PT ;  /* 0x000000010b00780c */ /* 0x000fda0003f05270 */
[----:B------:R-:W0:Y:S02]  /*1660*/  @P0 LDC.64 R4, c[0x0][0x9e8] ;  /* 0x00027a00ff040b82 */ /* 0x000e240000000a00 */
[----:B0-----:R-:W-:-:S05]  /*1670*/  @P0 IMAD.HI.U32 R4, R2, R4, RZ ;  /* 0x0000000402040227 */ /* 0x001fca00078e00ff */
[----:B------:R-:W-:-:S07]  /*1680*/  @P0 SHF.R.U32.HI R2, RZ, R5, R4 ;  /* 0x00000005ff020219 */ /* 0x000fce0000011604 */
.L_x_1100:
[----:B------:R-:W-:Y:S05]  /*1690*/  BSYNC B0 ;  /* 0x0000000000007941 */ /* 0x000fea0003800000 */
.L_x_1098:
[----:B------:R-:W-:-:S05]  /*16a0*/  IMAD R3, R2, R11, R11 ;  /* 0x0000000b02037224 */ /* 0x000fca00078e020b */
[----:B------:R-:W-:-:S07]  /*16b0*/  VIMNMX R0, R0, R3, PT ;  /* 0x0000000300007248 */ /* 0x000fce0003fe0100 */
.L_x_1097:
[----:B------:R-:W0:Y:S01]  /*16c0*/  @P1 LDC R2, c[0x0][0x44c] ;  /* 0x00011300ff021b82 */ /* 0x000e220000000800 */
[----:B------:R-:W-:Y:S01]  /*16d0*/  IMAD.MOV.U32 R3, RZ, RZ, R14 ;  /* 0x000000ffff037224 */ /* 0x000fe200078e000e */
[----:B------:R-:W-:Y:S01]  /*16e0*/  ULDC UR4, c[0x0][0x9dc] ;  /* 0x0002770000047ab9 */ /* 0x000fe20000000800 */
[----:B------:R-:W-:-:S05]  /*16f0*/  IMAD.IADD R104, R12, 0x1, -R13 ;  /* 0x000000010c687824 */ /* 0x000fca00078e0a0d */
[----:B------:R-:W1:Y:S01]  /*1700*/  @P1 LDC R5, c[0x0][0x450] ;  /* 0x00011400ff051b82 */ /* 0x000e620000000800 */
[----:B0-----:R-:W-:-:S05]  /*1710*/  @P1 IMAD.HI.U32 R2, R14, R2, RZ ;  /* 0x000000020e021227 */ /* 0x001fca00078e00ff */
[----:B-1----:R-:W-:-:S05]  /*1720*/  @P1 SHF.R.U32.HI R3, RZ, R5, R2 ;  /* 0x00000005ff031219 */ /* 0x002fca0000011602 */
[----:B------:R-:W-:-:S04]  /*1730*/  IMAD.IADD R2, R104, 0x1, R3 ;  /* 0x0000000168027824 */ /* 0x000fc800078e0203 */
[----:B------:R-:W-:Y:S01]  /*1740*/  VIADD R3, R2, -UR4 ;  /* 0x8000000402037c36 */ /* 0x000fe20008000000 */
[----:B------:R-:W-:Y:S06]  /*1750*/  @!P2 BRA `(.L_x_1101) ;  /* 0x000000000044a947 */ /* 0x000fec0003800000 */
[----:B------:R-:W-:Y:S01]  /*1760*/  ISETP.GT.AND P0, PT, R2, -0x1, PT ;  /* 0xffffffff0200780c */ /* 0x000fe20003f04270 */
[----:B------:R-:W-:-:S12]  /*1770*/  BSSY B0, `(.L_x_1102) ;  /* 0x000000d000007945 */ /* 0x000fd80003800000 */
        /* <DEDUP_REMOVED lines=8> */
.L_x_1103:
[----:B------:R-:W-:-:S13]  /*1800*/  ISETP.NE.AND P0, PT, R11, 0x1, PT ;  /* 0x000000010b00780c */ /* 0x000fda0003f05270 */
[----:B------:R-:W0:Y:S02]  /*1810*/  @P0 LDC.64 R4, c[0x0][0x9e8] ;  /* 0x00027a00ff040b82 */ /* 0x000e240000000a00 */
[----:B0-----:R-:W-:-:S05]  /*1820*/  @P0 IMAD.HI.U32 R4, R2, R4, RZ ;  /* 0x0000000402040227 */ /* 0x001fca00078e00ff */
[----:B------:R-:W-:-:S07]  /*1830*/  @P0 SHF.R.U32.HI R2, RZ, R5, R4 ;  /* 0x00000005ff020219 */ /* 0x000fce0000011604 */
.L_x_1104:
[----:B------:R-:W-:Y:S05]  /*1840*/  BSYNC B0 ;  /* 0x0000000000007941 */ /* 0x000fea0003800000 */
.L_x_1102:
[----:B------:R-:W-:-:S05]  /*1850*/  IMAD R2, R2, R11, RZ ;  /* 0x0000000b02027224 */ /* 0x000fca00078e02ff */
[----:B------:R-:W-:-:S07]  /*1860*/  VIMNMX R3, R3, R2, !PT ;  /* 0x0000000203037248 */ /* 0x000fce0007fe0100 */
.L_x_1101:
[----:B------:R-:W-:Y:S02]  /*1870*/  VIADD R0, R0, 0x9f ;  /* 0x0000009f00007836 */ /* 0x000fe40000000000 */
[----:B------:R-:W-:-:S04]  /*1880*/  IMAD.HI R2, R3, 0x66666667, RZ ;  /* 0x6666666703027827 */ /* 0x000fc800078e02ff */
[----:B------:R-:W-:Y:S01]  /*1890*/  IMAD.HI R0, R0, 0x66666667, RZ ;  /* 0x6666666700007827 */ /* 0x000fe200078e02ff */
[----:B------:R-:W-:-:S04]  /*18a0*/  SHF.R.U32.HI R5, RZ, 0x1f, R2 ;  /* 0x0000001fff057819 */ /* 0x000fc80000011602 */
[----:B------:R-:W-:Y:S02]  /*18b0*/  SHF.R.U32.HI R3, RZ, 0x1f, R0 ;  /* 0x0000001fff037819 */ /* 0x000fe40000011600 */
[----:B------:R-:W-:Y:S02]  /*18c0*/  LEA.HI.SX32 R5, R2, R5, 0x1a ;  /* 0x0000000502057211 */ /* 0x000fe400078fd2ff */
[----:B------:R-:W-:Y:S02]  /*18d0*/  LEA.HI.SX32 R0, R0, R3, 0x1a ;  /* 0x0000000300007211 */ /* 0x000fe400078fd2ff */
[----:B------:R-:W-:Y:S02]  /*18e0*/  VIMNMX R5, RZ, R5, !PT ;  /* 0x00000005ff057248 */ /* 0x000fe40007fe0100 */
[----:B------:R-:W-:-:S03]  /*18f0*/  VIMNMX R0, R105, R0, PT ;  /* 0x0000000069007248 */ /* 0x000fc60003fe0100 */
[--C-:B------:R-:W-:Y:S02]  /*1900*/  IMAD R5, R5, 0xa0, -R7.reuse ;  /* 0x000000a005057824 */ /* 0x100fe400078e0a07 */
[----:B------:R-:W-:-:S03]  /*1910*/  IMAD R3, R0, 0xa0, -R7 ;  /* 0x000000a000037824 */ /* 0x000fc600078e0a07 */
[----:B------:R-:W-:Y:S02]  /*1920*/  VIMNMX R5, RZ, R5, !PT ;  /* 0x00000005ff057248 */ /* 0x000fe40007fe0100 */
[----:B------:R-:W-:-:S03]  /*1930*/  VIMNMX R0, R3, R48, PT ;  /* 0x0000003003007248 */ /* 0x000fc60003fe0100 */
[----:B------:R-:W-:Y:S01]  /*1940*/  IMAD.WIDE.U32 R2, R5, -0x33333333, RZ ;  /* 0xcccccccd05027825 */ /* 0x000fe200078e00ff */
[----:B------:R-:W-:-:S04]  /*1950*/  ISETP.GT.AND P0, PT, R0, R5, PT ;  /* 0x000000050000720c */ /* 0x000fc80003f04270 */
[----:B------:R-:W-:-:S05]  /*1960*/  SHF.R.U32.HI R44, RZ, 0x7, R3 ;  /* 0x00000007ff2c7819 */ /* 0x000fca0000011603 */
[----:B------:R-:W-:-:S04]  /*1970*/  IMAD.MOV.U32 R47, RZ, RZ, R44 ;  /* 0x000000ffff2f7224 */ /* 0x000fc800078e002c */
        /* <DEDUP_REMOVED lines=26> */
[----:B-1---5:R-:W-:Y:S05]  /*1b20*/  CALL.ABS.NOINC R2 ;  /* 0x0000000002007343 */ /* 0x022fea0003c00000 */
.L_x_1107:
[----:B------:R-:W-:Y:S05]  /*1b30*/  BSYNC B6 ;  /* 0x0000000000067941 */ /* 0x000fea0003800000 */
.L_x_1106:
        /* <DEDUP_REMOVED lines=20> */
.L_x_1109:
[----:B------:R-:W-:Y:S05]  /*1c80*/  BSYNC B6 ;  /* 0x0000000000067941 */ /* 0x000fea0003800000 */
.L_x_1108:
[----:B------:R-:W-:Y:S01]  /*1c90*/  ULDC.64 UR4, c[0x0][0x9f8] ;  /* 0x00027e0000047ab9 */ /* 0x000fe20000000a00 */
[----:B------:R-:W0:Y:S01]  /*1ca0*/  S2R R50, SR_TID.X ;  /* 0x0000000000327919 */ /* 0x000e220000002100 */
[----:B------:R-:W-:Y:S01]  /*1cb0*/  ISETP.NE.U32.AND P0, PT, RZ, UR4, PT ;  /* 0x00000004ff007c0c */ /* 0x000fe2000bf05070 */
[----:B------:R-:W1:Y:S01]  /*1cc0*/  LDC.64 R28, c[0x0][0x300] ;  /* 0x0000c000ff1c7b82 */ /* 0x000e620000000a00 */
[----:B------:R-:W-:Y:S01]  /*1cd0*/  IMAD.IADD R24, R24, 0x1, R25 ;  /* 0x0000000118187824 */ /* 0x000fe200078e0219 */
[----:B------:R-:W-:Y:S01]  /*1ce0*/  ULDC.64 UR6, c[0x0][0x330] ;  /* 0x0000cc0000067ab9 */ /* 0x000fe20000000a00 */
[----:B------:R-:W-:Y:S01]  /*1cf0*/  ISETP.NE.AND.EX P0, PT, RZ, UR5, PT, P0 ;  /* 0x00000005ff007c0c */ /* 0x000fe2000bf05300 */
[----:B------:R-:W-:Y:S01]  /*1d00*/  IMAD.MOV.U32 R0, RZ, RZ, R27 ;  /* 0x000000ffff007224 */ /* 0x000fe200078e001b */
[----:B------:R-:W-:Y:S01]  /*1d10*/  ULDC.64 UR4, c[0x0][0x308] ;  /* 0x0000c20000047ab9 */ /* 0x000fe20000000a00 */
[----:B------:R-:W-:Y:S01]  /*1d20*/  SHF.R.S32.HI R157, RZ, 0x1f, R156 ;  /* 0x0000001fff9d7819 */ /* 0x000fe2000001149c */
[----:B------:R-:W2:Y:S01]  /*1d30*/  LDL.64 R14, [R1] ;  /* 0x00000000010e7983 */ /* 0x000ea20000100a00 */
[----:B------:R-:W3:Y:S08]  /*1d40*/  LDC.64 R34, c[0x0][0x3f8] ;  /* 0x0000fe00ff227b82 */ /* 0x000ef00000000a00 */
[----:B------:R-:W4:Y:S01]  /*1d50*/  @P0 LDC.64 R2, c[0x0][0x9f8] ;  /* 0x00027e00ff020b82 */ /* 0x000f220000000a00 */
[----:B------:R-:W-:-:S07]  /*1d60*/  SHF.R.S32.HI R12, RZ, 0x1f, R24 ;  /* 0x0000001fff0c7819 */ /* 0x000fce0000011418 */
[----:B------:R-:W3:Y:S01]  /*1d70*/  LDC.64 R40, c[0x0][0x408] ;  /* 0x00010200ff287b82 */ /* 0x000ee20000000a00 */
[----:B0-----:R-:W-:-:S07]  /*1d80*/  VIADD R4, R50, 0xffffff80 ;  /* 0xffffff8032047836 */ /* 0x001fce0000000000 */
[----:B------:R-:W0:Y:S01]  /*1d90*/  LDC R61, c[0x0][0x3f4] ;  /* 0x0000fd00ff3d7b82 */ /* 0x000e220000000800 */
[----:B------:R-:W-:Y:S01]  /*1da0*/  SHF.R.S32.HI R5, RZ, 0x1f, R4 ;  /* 0x0000001fff057819 */ /* 0x000fe20000011404 */
[----:B----4-:R-:W-:-:S03]  /*1db0*/  @P0 IMAD.WIDE R2, R27, 0x4, R2 ;  /* 0x000000041b020825 */ /* 0x010fc600078e0202 */
[----:B------:R-:W-:Y:S02]  /*1dc0*/  LEA.HI R8, R5, R4, RZ, 0x2 ;  /* 0x0000000405087211 */ /* 0x000fe400078f10ff */
[----:B------:R4:W3:Y:S01]  /*1dd0*/  @P0 LDG.E R0, desc[UR44][R2.64] ;  /* 0x0000002c02000981 */ /* 0x0008e2000c1e1900 */
[----:B-1----:R-:W-:Y:S01]  /*1de0*/  IMAD R5, R12, R28, RZ ;  /* 0x0000001c0c057224 */ /* 0x002fe200078e02ff */
[----:B------:R-:W-:Y:S01]  /*1df0*/  SHF.R.S32.HI R4, RZ, 0x1f, R26 ;  /* 0x0000001fff047819 */ /* 0x000fe2000001141a */
[----:B------:R-:W-:Y:S01]  /*1e00*/  VIADD R43, R50, 0xffffff80 ;  /* 0xffffff80322b7836 */ /* 0x000fe20000000000 */
[--C-:B------:R-:W-:Y:S01]  /*1e10*/  SHF.R.S32.HI R10, RZ, 0x2, R8.reuse ;  /* 0x00000002ff0a7819 */ /* 0x100fe20000011408 */
[----:B------:R-:W-:Y:S01]  /*1e20*/  IMAD R5, R24, R29, R5 ;  /* 0x0000001d18057224 */ /* 0x000fe200078e0205 */
[----:B------:R-:W-:Y:S01]  /*1e30*/  SHF.R.S32.HI R11, RZ, 0x1f, R8 ;  /* 0x0000001fff0b7819 */ /* 0x000fe20000011408 */
[C---:B------:R-:W-:Y:S02]  /*1e40*/  IMAD R7, R4.reuse, UR6, RZ ;  /* 0x0000000604077c24 */ /* 0x040fe4000f8e02ff */
[----:B------:R-:W-:Y:S01]  /*1e50*/  IMAD R6, R4, UR4, RZ ;  /* 0x0000000404067c24 */ /* 0x000fe2000f8e02ff */
[----:B------:R-:W-:Y:S01]  /*1e60*/  LEA.HI R11, R11, R10, RZ, 0x2 ;  /* 0x0000000a0b0b7211 */ /* 0x000fe200078f10ff */
[----:B----4-:R-:W-:-:S04]  /*1e70*/  IMAD.WIDE.U32 R2, R24, R28, RZ ;  /* 0x0000001c18027225 */ /* 0x010fc800078e00ff */
[----:B------:R-:W-:Y:S02]  /*1e80*/  IMAD.IADD R3, R3, 0x1, R5 ;  /* 0x0000000103037824 */ /* 0x000fe400078e0205 */
[C---:B------:R-:W-:Y:S02]  /*1e90*/  IMAD R9, R26.reuse, UR7, R7 ;  /* 0x000000071a097c24 */ /* 0x040fe4000f8e0207 */
[----:B------:R-:W-:Y:S01]  /*1ea0*/  IMAD.WIDE.U32 R4, R26, UR6, R156 ;  /* 0x000000061a047c25 */ /* 0x000fe2000f8e009c */
[----:B------:R-:W-:-:S03]  /*1eb0*/  ULDC.64 UR6, c[0x0][0x338] ;  /* 0x0000ce0000067ab9 */ /* 0x000fc60000000a00 */
[C---:B------:R-:W-:Y:S02]  /*1ec0*/  IMAD R7, R26.reuse, UR5, R6 ;  /* 0x000000051a077c24 */ /* 0x040fe4000f8e0206 */
[----:B------:R-:W-:Y:S01]  /*1ed0*/  IMAD.WIDE.U32 R2, R26, UR4, R2 ;  /* 0x000000041a027c25 */ /* 0x000fe2000f8e0002 */
[----:B------:R-:W-:Y:S01]  /*1ee0*/  ULDC.64 UR4, c[0x0][0xa08] ;  /* 0x0002820000047ab9 */ /* 0x000fe20000000a00 */
[----:B------:R1:W2:Y:S01]  /*1ef0*/  LDL.64 R26, [R1] ;  /* 0x00000000011a7983 */ /* 0x0002a20000100a00 */
[----:B------:R-:W-:Y:S01]  /*1f00*/  ISETP.NE.U32.AND P0, PT, RZ, UR4, PT ;  /* 0x00000004ff007c0c */ /* 0x000fe2000bf05070 */
[----:B------:R-:W-:-:S03]  /*1f10*/  VIADD R42, R50, 0xffffff80 ;  /* 0xffffff80322a7836 */ /* 0x000fc60000000000 */
[----:B------:R-:W-:Y:S01]  /*1f20*/  ISETP.NE.AND.EX P0, PT, RZ, UR5, PT, P0 ;  /* 0x00000005ff007c0c */ /* 0x000fe2000bf05300 */
[----:B------:R-:W-:Y:S01]  /*1f30*/  IMAD.IADD R3, R3, 0x1, R7 ;  /* 0x0000000103037824 */ /* 0x000fe200078e0207 */
[----:B------:R-:W-:Y:S01]  /*1f40*/  LEA.HI R42, R42, R43, RZ, 0x1 ;  /* 0x0000002b2a2a7211 */ /* 0x000fe200078f08ff */
[----:B------:R-:W-:-:S03]  /*1f50*/  ULDC.64 UR4, c[0x0][0x310] ;  /* 0x0000c40000047ab9 */ /* 0x000fc60000000a00 */
[----:B------:R-:W-:Y:S01]  /*1f60*/  SHF.R.S32.HI R42, RZ, 0x1, R42 ;  /* 0x00000001ff2a7819 */ /* 0x000fe2000001142a */
[----:B------:R-:W-:-:S03]  /*1f70*/  IMAD.IADD R5, R5, 0x1, R9 ;  /* 0x0000000105057824 */ /* 0x000fc600078e0209 */
[----:B------:R-:W-:Y:S02]  /*1f80*/  SHF.R.S32.HI R49, RZ, 0x1f, R42 ;  /* 0x0000001fff317819 */ /* 0x000fe4000001142a */
[----:B---3--:R-:W-:-:S04]  /*1f90*/  SHF.R.S32.HI R6, RZ, 0x1f, R0 ;  /* 0x0000001fff067819 */ /* 0x008fc80000011400 */
[----:B------:R-:W-:Y:S02]  /*1fa0*/  SEL R6, R6, RZ, !P0 ;  /* 0x000000ff06067207 */ /* 0x000fe40004000000 */
[----:B------:R-:W-:-:S03]  /*1fb0*/  SEL R7, R0, RZ, !P0 ;  /* 0x000000ff00077207 */ /* 0x000fc60004000000 */
[C---:B------:R-:W-:Y:S02]  /*1fc0*/  IMAD R0, R6.reuse, UR6, RZ ;  /* 0x0000000606007c24 */ /* 0x040fe4000f8e02ff */
[----:B------:R-:W-:Y:S02]  /*1fd0*/  IMAD R6, R6, UR4, RZ ;  /* 0x0000000406067c24 */ /* 0x000fe4000f8e02ff */
[----:B------:R-:W-:-:S04]  /*1fe0*/  IMAD.WIDE.U32 R20, R7, UR6, R4 ;  /* 0x0000000607147c25 */ /* 0x000fc8000f8e0004 */
[C---:B------:R-:W-:Y:S02]  /*1ff0*/  IMAD R71, R7.reuse, UR7, R0 ;  /* 0x0000000707477c24 */ /* 0x040fe4000f8e0200 */
[C---:B------:R-:W-:Y:S02]  /*2000*/  IMAD R5, R7.reuse, UR5, R6 ;  /* 0x0000000507057c24 */ /* 0x040fe4000f8e0206 */
[----:B------:R-:W-:Y:S01]  /*2010*/  IMAD.WIDE.U32 R2, R7, UR4, R2 ;  /* 0x0000000407027c25 */ /* 0x000fe2000f8e0002 */
[----:B0-----:R-:W-:Y:S01]  /*2020*/  ISETP.GE.AND P1, PT, R156, R61, PT ;  /* 0x0000003d9c00720c */ /* 0x001fe20003f26270 */
[----:B------:R-:W-:Y:S02]  /*2030*/  ULDC UR4, c[0x0][0x2f4] ;  /* 0x0000bd0000047ab9 */ /* 0x000fe40000000800 */
[-C--:B------:R-:W-:Y:S02]  /*2040*/  IMAD R0, R49, R28.reuse, RZ ;  /* 0x0000001c31007224 */ /* 0x080fe400078e02ff */
[----:B------:R-:W-:-:S04]  /*2050*/  IMAD.WIDE.U32 R6, R42, R28, R156 ;  /* 0x0000001c2a067225 */ /* 0x000fc800078e009c */
[----:B--2---:R-:W-:Y:S01]  /*2060*/  IMAD.MOV.U32 R26, RZ, RZ, R14 ;  /* 0x000000ffff1a7224 */ /* 0x004fe200078e000e */
[----:B------:R-:W-:Y:S01]  /*2070*/  IADD3 R57, P0, R2, R6, RZ ;  /* 0x0000000602397210 */ /* 0x000fe20007f1e0ff */
[----:B------:R-:W-:Y:S02]  /*2080*/  IMAD R9, R42, R29, R0 ;  /* 0x0000001d2a097224 */ /* 0x000fe400078e0200 */
[----:B------:R-:W-:Y:S01]  /*2090*/  IMAD.IADD R0, R3, 0x1, R5 ;  /* 0x0000000103007824 */ /* 0x000fe200078e0205 */
[----:B------:R-:W-:Y:S01]  /*20a0*/  SHF.R.S32.HI R27, RZ, 0x1f, R26 ;  /* 0x0000001fff1b7819 */ /* 0x000fe2000001141a */
[C---:B------:R-:W-:Y:S02]  /*20b0*/  IMAD R4, R49.reuse, R34, RZ ;  /* 0x0000002231047224 */ /* 0x040fe400078e02ff */
[----:B------:R-:W-:Y:S01]  /*20c0*/  IMAD R6, R49, R40, RZ ;  /* 0x0000002831067224 */ /* 0x000fe200078e02ff */
[----:B------:R-:W-:Y:S01]  /*20d0*/  IADD3.X R56, R0, R7, R9, P0, !PT ;  /* 0x0000000700387210 */ /* 0x000fe200007fe409 */
[C---:B------:R-:W-:Y:S01]  /*20e0*/  IMAD R15, R42.reuse, R35, R4 ;  /* 0x000000232a0f7224 */ /* 0x040fe200078e0204 */
[----:B------:R0:W-:Y:S01]  /*20f0*/  STL [R1+0x4], R27 ;  /* 0x0000041b01007387 */ /* 0x0001e20000100800 */
[----:B------:R-:W-:-:S02]  /*2100*/  IMAD R25, R42, R41, R6 ;  /* 0x000000292a197224 */ /* 0x000fc400078e0206 */
[----:B------:R-:W-:-:S04]  /*2110*/  IMAD.WIDE.U32 R4, R42, R34, R26 ;  /* 0x000000222a047225 */ /* 0x000fc800078e001a */
[C---:B------:R-:W-:Y:S02]  /*2120*/  IMAD.WIDE.U32 R6, R42.reuse, R40, R26 ;  /* 0x000000282a067225 */ /* 0x040fe400078e001a */
[----:B------:R-:W2:Y:S04]  /*2130*/  LDL R26, [R1+0x50] ;  /* 0x00005000011a7983 */ /* 0x000ea80000100800 */
[----:B0-----:R-:W3:Y:S01]  /*2140*/  LDL R27, [R1+0x3c] ;  /* 0x00003c00011b7983 */ /* 0x001ee20000100800 */
[----:B------:R-:W-:Y:S02]  /*2150*/  SEL R13, R61, RZ, P1 ;  /* 0x000000ff3d0d7207 */ /* 0x000fe40000800000 */
[----:B------:R-:W-:Y:S01]  /*2160*/  LOP3.LUT R11, R11, 0xfffffffc, RZ, 0xc0, !PT ;  /* 0xfffffffc0b0b7812 */ /* 0x000fe200078ec0ff */
[----:B------:R-:W-:-:S04]  /*2170*/  IMAD.WIDE.U32 R8, R42, R34, R156 ;  /* 0x000000222a087225 */ /* 0x000fc800078e009c */
[----:B------:R-:W-:Y:S02]  /*2180*/  IMAD.IADD R13, R156, 0x1, R13 ;  /* 0x000000019c0d7824 */ /* 0x000fe400078e020d */
[----:B------:R-:W-:Y:S02]  /*2190*/  IMAD.IADD R11, R10, 0x1, -R11 ;  /* 0x000000010a0b7824 */ /* 0x000fe400078e0a0b */
[----:B------:R-:W-:Y:S02]  /*21a0*/  IMAD.IADD R5, R5, 0x1, R15 ;  /* 0x0000000105057824 */ /* 0x000fe400078e020f */
[----:B------:R-:W-:Y:S01]  /*21b0*/  IMAD.IADD R9, R15, 0x1, R9 ;  /* 0x000000010f097824 */ /* 0x000fe200078e0209 */
[----:B-----5:R-:W-:Y:S02]  /*21c0*/  SHF.R.S32.HI R15, RZ, 0x1f, R45 ;  /* 0x0000001fff0f7819 */ /* 0x020fe4000001142d */
[----:B------:R-:W-:Y:S02]  /*21d0*/  SHF.R.S32.HI R58, RZ, 0x1f, R13 ;  /* 0x0000001fff3a7819 */ /* 0x000fe4000001140d */
[----:B------:R-:W-:Y:S01]  /*21e0*/  LOP3.LUT P4, RZ, R11, 0x2, RZ, 0xc0, !PT ;  /* 0x000000020bff7812 */ /* 0x000fe2000788c0ff */
[----:B------:R-:W-:Y:S01]  /*21f0*/  IMAD.WIDE.U32 R10, R42, R40, R156 ;  /* 0x000000282a0a7225 */ /* 0x000fe200078e009c */
[----:B------:R-:W-:-:S03]  /*2200*/  LEA.HI R58, R58, R13, RZ, 0x4 ;  /* 0x0000000d3a3a7211 */ /* 0x000fc600078f20ff */
[-C--:B------:R-:W-:Y:S02]  /*2210*/  IMAD R14, R15, R34.reuse, RZ ;  /* 0x000000220f0e7224 */ /* 0x080fe400078e02ff */
[----:B------:R-:W-:Y:S02]  /*2220*/  IMAD.IADD R7, R7, 0x1, R25 ;  /* 0x0000000107077824 */ /* 0x000fe400078e0219 */
[----:B------:R-:W-:Y:S02]  /*2230*/  IMAD.IADD R11, R25, 0x1, R11 ;  /* 0x00000001190b7824 */ /* 0x000fe400078e020b */
[C---:B------:R-:W-:Y:S02]  /*2240*/  IMAD R25, R45.reuse, R35, R14 ;  /* 0x000000232d197224 */ /* 0x040fe400078e020e */
[----:B------:R-:W-:-:S04]  /*2250*/  IMAD.WIDE.U32 R30, R45, R34, R4 ;  /* 0x000000222d1e7225 */ /* 0x000fc800078e0004 */
[----:B------:R-:W-:Y:S01]  /*2260*/  IMAD R14, R15, R40, RZ ;  /* 0x000000280f0e7224 */ /* 0x000fe200078e02ff */
[----:B------:R-:W-:Y:S01]  /*2270*/  SHF.R.U32.HI R60, RZ, 0x7, R50 ;  /* 0x00000007ff3c7819 */ /* 0x000fe20000011632 */
[----:B------:R-:W-:Y:S01]  /*2280*/  IMAD.WIDE.U32 R32, R45, R34, R8 ;  /* 0x000000222d207225 */ /* 0x000fe200078e0008 */
[----:B------:R-:W-:Y:S02]  /*2290*/  IADD3 R42, P0, R42, R24, RZ ;  /* 0x000000182a2a7210 */ /* 0x000fe40007f1e0ff */
[----:B------:R-:W-:Y:S01]  /*22a0*/  LOP3.LUT R22, R22, 0xfffffffb, RZ, 0xc0, !PT ;  /* 0xfffffffb16167812 */ /* 0x000fe200078ec0ff */
[----:B------:R-:W-:Y:S01]  /*22b0*/  IMAD R13, R29, 0xa0, RZ ;  /* 0x000000a01d0d7824 */ /* 0x000fe200078e02ff */
[----:B------:R-:W-:Y:S01]  /*22c0*/  LOP3.LUT R67, R58, 0xfffffff0, RZ, 0xc0, !PT ;  /* 0xfffffff03a437812 */ /* 0x000fe200078ec0ff */
[----:B------:R-:W-:Y:S02]  /*22d0*/  IMAD R63, R35, 0xa0, RZ ;  /* 0x000000a0233f7824 */ /* 0x000fe400078e02ff */
[----:B------:R-:W-:-:S02]  /*22e0*/  IMAD R9, R45, R41, R14 ;  /* 0x000000292d097224 */ /* 0x000fc400078e020e */
[----:B------:R-:W-:Y:S02]  /*22f0*/  IMAD R5, R41, 0xa0, RZ ;  /* 0x000000a029057824 */ /* 0x000fe400078e02ff */
[----:B------:R-:W-:-:S04]  /*2300*/  IMAD.WIDE.U32 R36, R45, R40, R6 ;  /* 0x000000282d247225 */ /* 0x000fc800078e0006 */
[----:B------:R-:W-:-:S04]  /*2310*/  IMAD.WIDE.U32 R38, R45, R40, R10 ;  /* 0x000000282d267225 */ /* 0x000fc800078e000a */
[----:B------:R-:W-:Y:S02]  /*2320*/  VIADD R77, R156, 0x20 ;  /* 0x000000209c4d7836 */ /* 0x000fe40000000000 */
[----:B------:R-:W-:-:S04]  /*2330*/  IMAD.WIDE.U32 R28, R28, 0xa0, RZ ;  /* 0x000000a01c1c7825 */ /* 0x000fc800078e00ff */
[----:B------:R-:W-:-:S04]  /*2340*/  IMAD.WIDE.U32 R34, R34, 0xa0, RZ ;  /* 0x000000a022227825 */ /* 0x000fc800078e00ff */
[----:B------:R-:W-:Y:S01]  /*2350*/  IMAD.WIDE.U32 R40, R40, 0xa0, RZ ;  /* 0x000000a028287825 */ /* 0x000fe200078e00ff */
[----:B------:R-:W-:Y:S02]  /*2360*/  @P1 LOP3.LUT R22, R22, 0x4, RZ, 0xfc, !PT ;  /* 0x0000000416161812 */ /* 0x000fe400078efcff */
[----:B------:R-:W-:Y:S01]  /*2370*/  ISETP.GE.AND P3, PT, R156, UR4, PT ;  /* 0x000000049c007c0c */ /* 0x000fe2000bf66270 */
[----:B------:R-:W-:Y:S01]  /*2380*/  VIADD R60, R60, 0x8 ;  /* 0x000000083c3c7836 */ /* 0x000fe20000000000 */
[----:B------:R-:W-:Y:S01]  /*2390*/  ISETP.GE.AND P2, PT, R77, UR4, PT ;  /* 0x000000044d007c0c */ /* 0x000fe2000bf46270 */
[----:B------:R-:W-:Y:S01]  /*23a0*/  IMAD.SHL.U32 R61, R61, 0x2, RZ ;  /* 0x000000023d3d7824 */ /* 0x000fe200078e00ff */
[----:B------:R-:W-:Y:S01]  /*23b0*/  SHF.R.S32.HI R69, RZ, 0x1f, R67 ;  /* 0x0000001fff457819 */ /* 0x000fe20000011443 */
[----:B------:R-:W-:Y:S02]  /*23c0*/  IMAD.X R43, R49, 0x1, R12, P0 ;  /* 0x00000001312b7824 */ /* 0x000fe400000e060c */
[----:B------:R-:W-:-:S02]  /*23d0*/  IMAD.IADD R62, R29, 0x1, R13 ;  /* 0x000000011d3e7824 */ /* 0x000fc400078e020d */
[----:B------:R-:W-:Y:S02]  /*23e0*/  IMAD.IADD R63, R35, 0x1, R63 ;  /* 0x00000001233f7824 */ /* 0x000fe400078e023f */
[----:B------:R-:W-:Y:S02]  /*23f0*/  IMAD.IADD R64, R41, 0x1, R5 ;  /* 0x0000000129407824 */ /* 0x000fe400078e0205 */
[----:B------:R-:W-:Y:S02]  /*2400*/  IMAD.IADD R65, R31, 0x1, R25 ;  /* 0x000000011f417824 */ /* 0x000fe400078e0219 */
[----:B------:R-:W-:Y:S02]  /*2410*/  IMAD.IADD R66, R25, 0x1, R33 ;  /* 0x0000000119427824 */ /* 0x000fe400078e0221 */
[----:B------:R-:W-:Y:S02]  /*2420*/  IMAD.IADD R68, R37, 0x1, R9 ;  /* 0x0000000125447824 */ /* 0x000fe400078e0209 */
[----:B------:R-:W-:-:S02]  /*2430*/  IMAD.IADD R70, R9, 0x1, R39 ;  /* 0x0000000109467824 */ /* 0x000fc400078e0227 */
[----:B------:R-:W-:Y:S01]  /*2440*/  IMAD.IADD R71, R21, 0x1, R71 ;  /* 0x0000000115477824 */ /* 0x000fe200078e0247 */
[----:B---3--:R-:W-:Y:S02]  /*2450*/  SHF.R.U32.HI R59, RZ, 0x3, R27 ;  /* 0x00000003ff3b7819 */ /* 0x008fe4000001161b */
[----:B------:R-:W-:-:S04]  /*2460*/  LOP3.LUT R4, R27, 0x30, R58, 0xf8, !PT ;  /* 0x000000301b047812 */ /* 0x000fc800078ef83a */
[----:B------:R-:W-:-:S05]  /*2470*/  LOP3.LUT R4, R4, R59, RZ, 0x3c, !PT ;  /* 0x0000003b04047212 */ /* 0x000fca00078e3cff */
[----:B-12---:R-:W-:-:S07]  /*2480*/  IMAD.IADD R72, R26, 0x1, R4 ;  /* 0x000000011a487824 */ /* 0x006fce00078e0204 */
.L_x_1139:
[----:B------:R-:W2:Y:S01]  /*2490*/  LDL R4, [R1+0x2c] ;  /* 0x00002c0001047983 */ /* 0x000ea20000100800 */
[----:B0---4-:R-:W0:Y:S01]  /*24a0*/  LDC.64 R50, c[0x0][0x2e8] ;  /* 0x0000ba00ff327b82 */ /* 0x011e220000000a00 */
[----:B------:R-:W-:Y:S01]  /*24b0*/  VIADD R47, R47, 0xffffffff ;  /* 0xffffffff2f2f7836 */ /* 0x000fe20000000000 */
[----:B------:R-:W-:Y:S01]  /*24c0*/  LOP3.LUT R22, R22, 0xfffffffd, RZ, 0xc0, !PT ;  /* 0xfffffffd16167812 */ /* 0x000fe200078ec0ff */
[----:B------:R-:W-:Y:S05]  /*24d0*/  YIELD ;  /* 0x0000000000007946 */ /* 0x000fea0003800000 */
[----:B------:R-:W1:Y:S01]  /*24e0*/  LDC R27, c[0x0][0x3f4] ;  /* 0x0000fd00ff1b7b82 */ /* 0x000e620000000800 */
[----:B------:R-:W-:Y:S01]  /*24f0*/  SHF.R.S32.HI R11, RZ, 0x1f, R47 ;  /* 0x0000001fff0b7819 */ /* 0x000fe2000001142f */
[-C--:B------:R-:W-:Y:S01]  /*2500*/  IMAD R5, R62, R47.reuse, RZ ;  /* 0x0000002f3e057224 */ /* 0x080fe200078e02ff */
[----:B------:R-:W-:Y:S01]  /*2510*/  ISETP.GT.AND P5, PT, R47, R44, PT ;  /* 0x0000002c2f00720c */ /* 0x000fe20003fa4270 */
[----:B---3--:R-:W-:Y:S01]  /*2520*/  IMAD.WIDE.U32 R14, R28, R47, RZ ;  /* 0x0000002f1c0e7225 */ /* 0x008fe200078e00ff */
[----:B------:R-:W-:Y:S03]  /*2530*/  BSSY B0, `(.L_x_1110) ;  /* 0x000026b000007945 */ /* 0x000fe60003800000 */
[----:B------:R-:W-:-:S04]  /*2540*/  IMAD R5, R11, R28, R5 ;  /* 0x0000001c0b057224 */ /* 0x000fc800078e0205 */
[----:B------:R-:W-:Y:S01]  /*2550*/  IMAD.IADD R53, R15, 0x1, R5 ;  /* 0x000000010f357824 */ /* 0x000fe200078e0205 */
[----:B0-----:R-:W-:-:S03]  /*2560*/  IADD3 R12, P0, P1, R14, R50, R57 ;  /* 0x000000320e0c7210 */ /* 0x001fc6000791e039 */
[----:B------:R-:W-:Y:S02]  /*2570*/  @P5 LOP3.LUT R22, R22, 0x2, RZ, 0xfc, !PT ;  /* 0x0000000216165812 */ /* 0x000fe400078efcff */
[----:B------:R-:W-:Y:S02]  /*2580*/  IADD3.X R13, R53, R51, R56, P0, P1 ;  /* 0x00000033350d7210 */ /* 0x000fe400007e2438 */
[----:B-1----:R-:W-:Y:S01]  /*2590*/  ISETP.GE.AND P0, PT, R27, 0x1, PT ;  /* 0x000000011b00780c */ /* 0x002fe20003f06270 */
[----:B--2---:R-:W-:-:S04]  /*25a0*/  IMAD R4, R23, 0x2800, R4 ;  /* 0x0000280017047824 */ /* 0x004fc800078e0204 */
[C---:B------:R-:W-:Y:S02]  /*25b0*/  VIADD R74, R4.reuse, 0x20 ;  /* 0x00000020044a7836 */ /* 0x040fe40000000000 */
[----:B------:R-:W-:Y:S02]  /*25c0*/  @P4 VIADD R74, R4, 0xffffffe0 ;  /* 0xffffffe0044a4836 */ /* 0x000fe40000000000 */
[C---:B------:R-:W-:Y:S02]  /*25d0*/  IMAD.IADD R75, R17.reuse, 0x1, R4 ;  /* 0x00000001114b7824 */ /* 0x040fe400078e0204 */
[----:B------:R-:W-:Y:S02]  /*25e0*/  IMAD.IADD R74, R17, 0x1, R74 ;  /* 0x00000001114a7824 */ /* 0x000fe400078e024a */
[----:B------:R-:W-:Y:S05]  /*25f0*/  @!P0 BRA `(.L_x_1111) ;  /* 0x0000002400188947 */ /* 0x000fea0003800000 */
[----:B------:R-:W-:Y:S01]  /*2600*/  ULDC.U8 UR4, c[0x0][0x410] ;  /* 0x0001040000047ab9 */ /* 0x000fe20000000000 */
[-C--:B------:R-:W-:Y:S01]  /*2610*/  IMAD R5, R63, R47.reuse, RZ ;  /* 0x0000002f3f057224 */ /* 0x080fe200078e02ff */
[----:B------:R-:W-:Y:S01]  /*2620*/  ISETP.NE.AND P0, PT, RZ, UR4, PT ;  /* 0x00000004ff007c0c */ /* 0x000fe2000bf05270 */
[-C--:B------:R-:W-:Y:S02]  /*2630*/  IMAD R7, R64, R47.reuse, RZ ;  /* 0x0000002f40077224 */ /* 0x080fe400078e02ff */
[C---:B------:R-:W-:Y:S02]  /*2640*/  IMAD R9, R11.reuse, R34, R5 ;  /* 0x000000220b097224 */ /* 0x040fe400078e0205 */
[----:B------:R-:W-:Y:S02]  /*2650*/  IMAD R11, R11, R40, R7 ;  /* 0x000000280b0b7224 */ /* 0x000fe400078e0207 */
[----:B------:R-:W-:-:S04]  /*2660*/  IMAD.WIDE.U32 R6, R34, R47, RZ ;  /* 0x0000002f22067225 */ /* 0x000fc800078e00ff */
[----:B------:R-:W-:-:S04]  /*2670*/  IMAD.WIDE.U32 R4, R40, R47, RZ ;  /* 0x0000002f28047225 */ /* 0x000fc800078e00ff */
[----:B------:R-:W-:Y:S02]  /*2680*/  IMAD.IADD R52, R7, 0x1, R9 ;  /* 0x0000000107347824 */ /* 0x000fe400078e0209 */
[----:B------:R-:W-:Y:S01]  /*2690*/  IMAD.IADD R55, R5, 0x1, R11 ;  /* 0x0000000105377824 */ /* 0x000fe200078e020b */
[----:B------:R-:W-:Y:S06]  /*26a0*/  @!P0 BRA `(.L_x_1112) ;  /* 0x0000001000548947 */ /* 0x000fec0003800000 */
[----:B------:R-:W2:Y:S01]  /*26b0*/  LDL.64 R78, [R1] ;  /* 0x00000000014e7983 */ /* 0x000ea20000100a00 */
[----:B------:R-:W0:Y:S01]  /*26c0*/  S2R R8, SR_TID.X ;  /* 0x0000000000087919 */ /* 0x000e220000002100 */
[----:B------:R-:W-:Y:S01]  /*26d0*/  BSSY B1, `(.L_x_1113) ;  /* 0x000001c000017945 */ /* 0x000fe20003800000 */
[----:B------:R-:W-:Y:S01]  /*26e0*/  CS2R R14, SRZ ;  /* 0x00000000000e7805 */ /* 0x000fe2000001ff00 */
[C---:B0-----:R-:W-:Y:S02]  /*26f0*/  VIADD R24, R8.reuse, 0xffffff80 ;  /* 0xffffff8008187836 */ /* 0x041fe40000000000 */
[----:B------:R-:W-:Y:S02]  /*2700*/  VIADD R10, R8, 0xffffff80 ;  /* 0xffffff80080a7836 */ /* 0x000fe40000000000 */
[----:B------:R-:W-:-:S03]  /*2710*/  IMAD R8, R47, -0xa0, R48 ;  /* 0xffffff602f087824 */ /* 0x000fc600078e0230 */
[----:B------:R-:W-:Y:S02]  /*2720*/  LEA.HI R10, R10, R24, RZ, 0x1 ;  /* 0x000000180a0a7211 */ /* 0x000fe400078f08ff */
[----:B------:R-:W-:Y:S02]  /*2730*/  VIMNMX R8, R8, 0xa0, PT ;  /* 0x000000a008087848 */ /* 0x000fe40003fe0100 */
[----:B------:R-:W-:-:S04]  /*2740*/  SHF.R.S32.HI R10, RZ, 0x1, R10 ;  /* 0x00000001ff0a7819 */ /* 0x000fc8000001140a */
[----:B------:R-:W-:Y:S02]  /*2750*/  ISETP.GE.AND P1, PT, R10, R8, PT ;  /* 0x000000080a00720c */ /* 0x000fe40003f26270 */
[----:B------:R-:W-:Y:S02]  /*2760*/  CS2R R8, SRZ ;  /* 0x0000000000087805 */ /* 0x000fe4000001ff00 */
[----:B------:R-:W-:Y:S02]  /*2770*/  CS2R R10, SRZ ;  /* 0x00000000000a7805 */ /* 0x000fe4000001ff00 */
[----:B------:R-:W-:Y:S01]  /*2780*/  CS2R R24, SRZ ;  /* 0x0000000000187805 */ /* 0x000fe2000001ff00 */
[----:B--2---:R-:W-:-:S06]  /*2790*/  VIADD R26, R78, 0x10 ;  /* 0x000000104e1a7836 */ /* 0x004fcc0000000000 */
[----:B------:R-:W-:Y:S05]  /*27a0*/  @P1 BRA `(.L_x_1114) ;  /* 0x0000000000381947 */ /* 0x000fea0003800000 */
        /* <DEDUP_REMOVED lines=11> */
[----:B------:R-:W-:-:S13]  /*2860*/  ISETP.GE.AND P0, PT, R26, R27, PT ;  /* 0x0000001b1a00720c */ /* 0x000fda0003f06270 */
[----:B------:R0:W5:Y:S04]  /*2870*/  @!P0 LDG.E.64 R8, desc[UR44][R6.64+0x10] ;  /* 0x0000102c06088981 */ /* 0x000168000c1e1b00 */
[----:B------:R0:W5:Y:S02]  /*2880*/  @!P0 LDG.E.64 R10, desc[UR44][R4.64+0x10] ;  /* 0x0000102c040a8981 */ /* 0x000164000c1e1b00 */
.L_x_1114:
[----:B------:R-:W-:Y:S05]  /*2890*/  BSYNC B1 ;  /* 0x0000000000017941 */ /* 0x000fea0003800000 */
.L_x_1113:
        /* <DEDUP_REMOVED lines=8> */
.L_x_1115:
[----:B------:R-:W2:Y:S01]  /*2920*/  LDL R4, [R1+0x18] ;  /* 0x0000180001047983 */ /* 0x000ea20000100800 */
[----:B------:R-:W-:Y:S01]  /*2930*/  IMAD R73, R23, 0x8, R17 ;  /* 0x0000000817497824 */ /* 0x000fe200078e0211 */
[----:B------:R-:W-:Y:S01]  /*2940*/  BSSY B1, `(.L_x_1116) ;  /* 0x0000004000017945 */ /* 0x000fe20003800000 */
[----:B--2---:R-:W-:-:S04]  /*2950*/  SHF.L.U32 R76, R4, 0x1f, RZ ;  /* 0x0000001f044c7819 */ /* 0x004fc800000006ff */
[----:B------:R-:W0:Y:S02]  /*2960*/  SYNCS.PHASECHK.TRANS64.TRYWAIT P5, [R73+URZ+0x13290], R76 ;  /* 0x0132904c490075a7 */ /* 0x000e2400080a017f */
[----:B0-----:R-:W-:Y:S05]  /*2970*/  @!P5 BRA `(.L_x_1117) ;  /* 0x000002000018d947 */ /* 0x001fea0003800000 */
.L_x_1410:
[----:B------:R-:W-:Y:S05]  /*2980*/  BSYNC B1 ;  /* 0x0000000000017941 */ /* 0x000fea0003800000 */
.L_x_1116:
[----:B------:R-:W-:Y:S05]  /*2990*/  @P1 BRA `(.L_x_1118) ;  /* 0x0000002000901947 */ /* 0x000fea0003800000 */
[----:B------:R-:W-:Y:S04]  /*29a0*/  BSSY B1, `(.L_x_1119) ;  /* 0x0000070000017945 */ /* 0x000fe80003800000 */
[----:B------:R-:W-:Y:S05]  /*29b0*/  @P3 BRA `(.L_x_1120) ;  /* 0x0000000400b83947 */ /* 0x000fea0003800000 */
[----:B------:R-:W2:Y:S01]  /*29c0*/  LDL.64 R52, [R1] ;  /* 0x0000000001347983 */ /* 0x000ea20000100a00 */
[----:B------:R-:W-:Y:S03]  /*29d0*/  BSSY B2, `(.L_x_1121) ;  /* 0x000006b000027945 */ /* 0x000fe60003800000 */
[----:B------:R1:W3:Y:S01]  /*29e0*/  LDS.128 R4, [R75+0xe000] ;  /* 0x00e000004b047984 */ /* 0x0002e20000000c00 */
[----:B--2---:R-:W-:-:S13]  /*29f0*/  ISETP.GE.AND P5, PT, R52, R27, PT ;  /* 0x0000001b3400720c */ /* 0x004fda0003fa6270 */
[----:B-1-3--:R-:W-:Y:S05]  /*2a00*/  @P5 BRA `(.L_x_1122) ;  /* 0x00000004009c5947 */ /* 0x00afea0003800000 */
[----:B------:R-:W-:Y:S02]  /*2a10*/  SHF.R.U32.HI R14, RZ, 0x8, R25 ;  /* 0x00000008ff0e7819 */ /* 0x000fe40000011619 */
[----:B------:R-:W-:Y:S02]  /*2a20*/  SHF.R.U32.HI R53, RZ, 0x8, R15 ;  /* 0x00000008ff357819 */ /* 0x000fe4000001160f */
[----:B------:R-:W-:Y:S02]  /*2a30*/  SHF.R.U32.HI R54, RZ, 0x10, R25 ;  /* 0x00000010ff367819 */ /* 0x000fe40000011619 */
[----:B------:R-:W-:Y:S01]  /*2a40*/  LOP3.LUT R52, R25, 0xff0000ff, RZ, 0xc0, !PT ;  /* 0xff0000ff19347812 */ /* 0x000fe200078ec0ff */
[----:B------:R-:W-:Y:S01]  /*2a50*/  IMAD.SHL.U32 R25, R14, 0x100, RZ ;  /* 0x000001000e197824 */ /* 0x000fe200078e00ff */
[----:B------:R-:W-:Y:S01]  /*2a60*/  SHF.R.U32.HI R55, RZ, 0x10, R15 ;  /* 0x00000010ff377819 */ /* 0x000fe2000001160f */
[----:B------:R-:W-:Y:S01]  /*2a70*/  IMAD.MOV.U32 R14, RZ, RZ, R4 ;  /* 0x000000ffff0e7224 */ /* 0x000fe200078e0004 */
[----:B------:R-:W-:Y:S01]  /*2a80*/  LOP3.LUT R24, R15, 0xff0000ff, RZ, 0xc0, !PT ;  /* 0xff0000ff0f187812 */ /* 0x000fe200078ec0ff */
[----:B------:R-:W-:Y:S01]  /*2a90*/  IMAD.SHL.U32 R15, R53, 0x100, RZ ;  /* 0x00000100350f7824 */ /* 0x000fe200078e00ff */
[----:B------:R-:W-:Y:S01]  /*2aa0*/  LOP3.LUT R53, R52, 0xff00, R25, 0xf8, !PT ;  /* 0x0000ff0034357812 */ /* 0x000fe200078ef819 */
[----:B------:R-:W-:Y:S01]  /*2ab0*/  IMAD.U32 R52, R54, 0x10000, RZ ;  /* 0x0001000036347824 */ /* 0x000fe200078e00ff */
[----:B------:R-:W-:-:S02]  /*2ac0*/  F2FP.F16.E4M3.UNPACK_B R25, R83.H1 ;  /* 0x00000053ff19723e */ /* 0x000fc400030006ff */
[----:B------:R-:W-:Y:S01]  /*2ad0*/  LOP3.LUT R24, R24, 0xff00, R15, 0xf8, !PT ;  /* 0x0000ff0018187812 */ /* 0x000fe200078ef80f */
[----:B------:R-:W-:Y:S01]  /*2ae0*/  IMAD.U32 R15, R55, 0x10000, RZ ;  /* 0x00010000370f7824 */ /* 0x000fe200078e00ff */
[-C--:B------:R-:W-:Y:S01]  /*2af0*/  F2FP.F16.E4M3.UNPACK_B R4, R5.reuse ;  /* 0x00000005ff04723e */ /* 0x080fe200020006ff */
[--C-:B------:R-:W-:Y:S01]  /*2b00*/  HADD2.F32 R55, -RZ, R25.reuse.H0_H0 ;  /* 0x20000019ff377230 */ /* 0x100fe20000004100 */
[----:B------:R-:W-:Y:S01]  /*2b10*/  LOP3.LUT R79, R53, 0xff0000, R52, 0xf8, !PT ;  /* 0x00ff0000354f7812 */ /* 0x000fe200078ef834 */
[----:B------:R-:W-:Y:S01]  /*2b20*/  HADD2.F32 R78, -RZ, R25.H1_H1 ;  /* 0x30000019ff4e7230 */ /* 0x000fe20000004100 */
[----:B------:R-:W-:Y:S01]  /*2b30*/  LOP3.LUT R54, R24, 0xff0000, R15, 0xf8, !PT ;  /* 0x00ff000018367812 */ /* 0x000fe200078ef80f */
[--C-:B------:R-:W-:Y:S01]  /*2b40*/  HADD2.F32 R15, -RZ, R4.reuse.H1_H1 ;  /* 0x30000004ff0f7230 */ /* 0x100fe20000004100 */
[----:B------:R-:W-:Y:S01]  /*2b50*/  F2FP.F16.E4M3.UNPACK_B R52, R82.H1 ;  /* 0x00000052ff34723e */ /* 0x000fe200030006ff */
[----:B------:R-:W-:Y:S01]  /*2b60*/  HADD2.F32 R4, -RZ, R4.H0_H0 ;  /* 0x20000004ff047230 */ /* 0x000fe20000004100 */
[----:B------:R-:W-:-:S02]  /*2b70*/  F2FP.F16.E4M3.UNPACK_B R5, R5.H1 ;  /* 0x00000005ff05723e */ /* 0x000fc400030006ff */
[-C--:B------:R-:W-:Y:S01]  /*2b80*/  FMUL.FTZ R81, R15, R55.reuse ;  /* 0x000000370f517220 */ /* 0x080fe20000410000 */
[--C-:B------:R-:W-:Y:S02]  /*2b90*/  HADD2.F32 R53, -RZ, R52.reuse.H0_H0 ;  /* 0x20000034ff357230 */ /* 0x100fe40000004100 */
[C---:B------:R-:W-:Y:S01]  /*2ba0*/  FMUL.FTZ R80, R4.reuse, R55 ;  /* 0x0000003704507220 */ /* 0x040fe20000410000 */
[--C-:B------:R-:W-:Y:S01]  /*2bb0*/  HADD2.F32 R25, -RZ, R5.reuse.H1_H1 ;  /* 0x30000005ff197230 */ /* 0x100fe20000004100 */
[----:B------:R-:W-:Y:S01]  /*2bc0*/  F2FP.F16.E4M3.UNPACK_B R55, R83 ;  /* 0x00000053ff37723e */ /* 0x000fe200020006ff */
[----:B------:R-:W-:Y:S02]  /*2bd0*/  HADD2.F32 R24, -RZ, R5.H0_H0 ;  /* 0x20000005ff187230 */ /* 0x000fe40000004100 */
[-C--:B------:R-:W-:Y:S01]  /*2be0*/  FFMA.FTZ R4, R4, R53.reuse, -R81 ;  /* 0x0000003504047223 */ /* 0x080fe20000010851 */
[----:B------:R-:W-:Y:S02]  /*2bf0*/  HADD2.F32 R52, -RZ, R52.H1_H1 ;  /* 0x30000034ff347230 */ /* 0x000fe40000004100 */
[-C--:B------:R-:W-:Y:S01]  /*2c00*/  FMUL.FTZ R81, R25, R78.reuse ;  /* 0x0000004e19517220 */ /* 0x080fe20000410000 */
[----:B------:R-:W-:Y:S01]  /*2c10*/  FFMA.FTZ R5, R15, R53, R80 ;  /* 0x000000350f057223 */ /* 0x000fe20000010050 */
[C---:B------:R-:W-:Y:S01]  /*2c20*/  FMUL.FTZ R78, R24.reuse, R78 ;  /* 0x0000004e184e7220 */ /* 0x040fe20000410000 */
[----:B------:R-:W-:Y:S01]  /*2c30*/  F2FP.F16.E4M3.UNPACK_B R15, R14.H1 ;  /* 0x0000000eff0f723e */ /* 0x000fe200030006ff */
[----:B------:R-:W-:Y:S01]  /*2c40*/  FFMA.FTZ R83, R24, R52, -R81 ;  /* 0x0000003418537223 */ /* 0x000fe20000010851 */
[----:B------:R-:W-:Y:S01]  /*2c50*/  F2FP.F16.E4M3.UNPACK_B R14, R14 ;  /* 0x0000000eff0e723e */ /* 0x000fe200020006ff */
[----:B------:R-:W-:Y:S01]  /*2c60*/  FFMA.FTZ R84, R25, R52, R78 ;  /* 0x0000003419547223 */ /* 0x000fe2000001004e */
[----:B------:R-:W-:Y:S01]  /*2c70*/  HADD2.F32 R78, -RZ, R55.H1_H1 ;  /* 0x30000037ff4e7230 */ /* 0x000fe20000004100 */
[----:B------:R-:W-:Y:S01]  /*2c80*/  F2FP.F16.E4M3.UNPACK_B R52, R82 ;  /* 0x00000052ff34723e */ /* 0x000fe200020006ff */
[----:B------:R-:W-:-:S02]  /*2c90*/  HADD2.F32 R24, -RZ, R15.H0_H0 ;  /* 0x2000000fff187230 */ /* 0x000fc40000004100 */
[----:B------:R-:W-:Y:S01]  /*2ca0*/  HADD2.F32 R25, -RZ, R15.H1_H1 ;  /* 0x3000000fff197230 */ /* 0x000fe20000004100 */
[----:B------:R-:W-:Y:S01]  /*2cb0*/  F2FP.SATFINITE.E4M3.F32.PACK_AB_MERGE_C R86, R84, R83, RZ ;  /* 0x000000535456723e */ /* 0x000fe200048070ff */
[--C-:B------:R-:W-:Y:S02]  /*2cc0*/  HADD2.F32 R15, -RZ, R14.reuse.H0_H0 ;  /* 0x2000000eff0f7230 */ /* 0x100fe40000004100 */
[-C--:B------:R-:W-:Y:S01]  /*2cd0*/  FMUL.FTZ R80, R24, R78.reuse ;  /* 0x0000004e18507220 */ /* 0x080fe20000410000 */
[----:B------:R-:W-:Y:S02]  /*2ce0*/  HADD2.F32 R55, -RZ, R55.H0_H0 ;  /* 0x20000037ff377230 */ /* 0x000fe40000004100 */
[----:B------:R-:W-:Y:S01]  /*2cf0*/  FMUL.FTZ R81, R25, R78 ;  /* 0x0000004e19517220 */ /* 0x000fe20000410000 */
[----:B------:R-:W-:Y:S01]  /*2d00*/  HADD2.F32 R14, -RZ, R14.H1_H1 ;  /* 0x3000000eff0e7230 */ /* 0x000fe20000004100 */
[----:B------:R-:W-:Y:S01]  /*2d10*/  F2FP.SATFINITE.E4M3.F32.PACK_AB_MERGE_C R5, R5, R4, R86 ;  /* 0x000000040505723e */ /* 0x000fe20004807056 */
[----:B------:R-:W-:-:S02]  /*2d20*/  HADD2.F32 R53, -RZ, R52.H1_H1 ;  /* 0x30000034ff357230 */ /* 0x000fc40000004100 */
[----:B------:R-:W-:Y:S02]  /*2d30*/  HADD2.F32 R52, -RZ, R52.H0_H0 ;  /* 0x20000034ff347230 */ /* 0x000fe40000004100 */
[-C--:B------:R-:W-:Y:S01]  /*2d40*/  FMUL.FTZ R78, R14, R55.reuse ;  /* 0x000000370e4e7220 */ /* 0x080fe20000410000 */
[----:B------:R-:W-:Y:S01]  /*2d50*/  FMUL.FTZ R55, R15, R55 ;  /* 0x000000370f377220 */ /* 0x000fe20000410000 */
[-C--:B------:R-:W-:Y:S01]  /*2d60*/  FFMA.FTZ R24, R24, R53.reuse, -R81 ;  /* 0x0000003518187223 */ /* 0x080fe20000010851 */
[----:B------:R-:W-:Y:S01]  /*2d70*/  FFMA.FTZ R25, R25, R53, R80 ;  /* 0x0000003519197223 */ /* 0x000fe20000010050 */
[-C--:B------:R-:W-:Y:S01]  /*2d80*/  FFMA.FTZ R81, R15, R52.reuse, -R78 ;  /* 0x000000340f517223 */ /* 0x080fe2000001084e */
[----:B------:R-:W-:Y:S01]  /*2d90*/  FFMA.FTZ R82, R14, R52, R55 ;  /* 0x000000340e527223 */ /* 0x000fe20000010037 */
[----:B------:R-:W-:Y:S02]  /*2da0*/  F2FP.F16.E4M3.UNPACK_B R15, R7.H1 ;  /* 0x00000007ff0f723e */ /* 0x000fe400030006ff */
[----:B------:R-:W-:-:S02]  /*2db0*/  F2FP.F16.E4M3.UNPACK_B R55, R79.H1 ;  /* 0x0000004fff37723e */ /* 0x000fc400030006ff */
[----:B------:R-:W-:Y:S01]  /*2dc0*/  F2FP.SATFINITE.E4M3.F32.PACK_AB_MERGE_C R85, R25, R24, RZ ;  /* 0x000000181955723e */ /* 0x000fe200048070ff */
[----:B------:R-:W-:Y:S01]  /*2dd0*/  HADD2.F32 R25, -RZ, R15.H1_H1 ;  /* 0x3000000fff197230 */ /* 0x000fe20000004100 */
[----:B------:R-:W-:Y:S01]  /*2de0*/  F2FP.F16.E4M3.UNPACK_B R52, R54.H1 ;  /* 0x00000036ff34723e */ /* 0x000fe200030006ff */
[----:B------:R-:W-:Y:S01]  /*2df0*/  HADD2.F32 R80, -RZ, R55.H1_H1 ;  /* 0x30000037ff507230 */ /* 0x000fe20000004100 */
[----:B------:R-:W-:Y:S01]  /*2e00*/  F2FP.F16.E4M3.UNPACK_B R14, R6.H1 ;  /* 0x00000006ff0e723e */ /* 0x000fe200030006ff */
[----:B------:R-:W-:Y:S01]  /*2e10*/  HADD2.F32 R24, -RZ, R15.H0_H0 ;  /* 0x2000000fff187230 */ /* 0x000fe20000004100 */
[----:B------:R-:W-:Y:S01]  /*2e20*/  F2FP.F16.E4M3.UNPACK_B R79, R79 ;  /* 0x0000004fff4f723e */ /* 0x000fe200020006ff */
[----:B------:R-:W-:Y:S01]  /*2e30*/  HADD2.F32 R53, -RZ, R52.H1_H1 ;  /* 0x30000034ff357230 */ /* 0x000fe20000004100 */
[----:B------:R-:W-:Y:S01]  /*2e40*/  F2FP.F16.E4M3.UNPACK_B R54, R54 ;  /* 0x00000036ff36723e */ /* 0x000fe200020006ff */
[----:B------:R-:W-:Y:S02]  /*2e50*/  HADD2.F32 R15, -RZ, R14.H1_H1 ;  /* 0x3000000eff0f7230 */ /* 0x000fe40000004100 */
[----:B------:R-:W-:Y:S01]  /*2e60*/  FMUL.FTZ R83, R25, R80 ;  /* 0x0000005019537220 */ /* 0x000fe20000410000 */
[----:B------:R-:W-:-:S02]  /*2e70*/  HADD2.F32 R78, -RZ, R79.H1_H1 ;  /* 0x3000004fff4e7230 */ /* 0x000fc40000004100 */
[C---:B------:R-:W-:Y:S01]  /*2e80*/  FMUL.FTZ R80, R24.reuse, R80 ;  /* 0x0000005018507220 */ /* 0x040fe20000410000 */
[----:B------:R-:W-:Y:S02]  /*2e90*/  HADD2.F32 R14, -RZ, R14.H0_H0 ;  /* 0x2000000eff0e7230 */ /* 0x000fe40000004100 */
[----:B------:R-:W-:Y:S01]  /*2ea0*/  FFMA.FTZ R84, R24, R53, -R83 ;  /* 0x0000003518547223 */ /* 0x000fe20000010853 */
[----:B------:R-:W-:Y:S02]  /*2eb0*/  HADD2.F32 R24, -RZ, R54.H1_H1 ;  /* 0x30000036ff187230 */ /* 0x000fe40000004100 */
[-C--:B------:R-:W-:Y:S01]  /*2ec0*/  FMUL.FTZ R83, R15, R78.reuse ;  /* 0x0000004e0f537220 */ /* 0x080fe20000410000 */
[----:B------:R-:W-:Y:S01]  /*2ed0*/  F2FP.F16.E4M3.UNPACK_B R7, R7 ;  /* 0x00000007ff07723e */ /* 0x000fe200020006ff */
[C---:B------:R-:W-:Y:S01]  /*2ee0*/  FMUL.FTZ R78, R14.reuse, R78 ;  /* 0x0000004e0e4e7220 */ /* 0x040fe20000410000 */
[----:B------:R-:W-:Y:S01]  /*2ef0*/  F2FP.F16.E4M3.UNPACK_B R6, R6 ;  /* 0x00000006ff06723e */ /* 0x000fe200020006ff */
[----:B------:R-:W-:Y:S01]  /*2f00*/  FFMA.FTZ R83, R14, R24, -R83 ;  /* 0x000000180e537223 */ /* 0x000fe20000010853 */
[----:B------:R-:W-:-:S02]  /*2f10*/  HADD2.F32 R79, -RZ, R79.H0_H0 ;  /* 0x2000004fff4f7230 */ /* 0x000fc40000004100 */
[----:B------:R-:W-:Y:S01]  /*2f20*/  FFMA.FTZ R78, R15, R24, R78 ;  /* 0x000000180f4e7223 */ /* 0x000fe2000001004e */
[--C-:B------:R-:W-:Y:S02]  /*2f30*/  HADD2.F32 R14, -RZ, R7.reuse.H0_H0 ;  /* 0x20000007ff0e7230 */ /* 0x100fe40000004100 */
[----:B------:R-:W-:Y:S01]  /*2f40*/  FFMA.FTZ R53, R25, R53, R80 ;  /* 0x0000003519357223 */ /* 0x000fe20000010050 */
[----:B------:R-:W-:Y:S01]  /*2f50*/  HADD2.F32 R15, -RZ, R7.H1_H1 ;  /* 0x30000007ff0f7230 */ /* 0x000fe20000004100 */
[----:B------:R-:W-:Y:S01]  /*2f60*/  F2FP.SATFINITE.E4M3.F32.PACK_AB_MERGE_C R4, R82, R81, R85 ;  /* 0x000000515204723e */ /* 0x000fe20004807055 */
[--C-:B------:R-:W-:Y:S01]  /*2f70*/  HADD2.F32 R7, -RZ, R6.reuse.H0_H0 ;  /* 0x20000006ff077230 */ /* 0x100fe20000004100 */
[----:B------:R-:W-:Y:S01]  /*2f80*/  F2FP.SATFINITE.E4M3.F32.PACK_AB_MERGE_C R78, R78, R83, RZ ;  /* 0x000000534e4e723e */ /* 0x000fe200048070ff */
[----:B------:R-:W-:Y:S01]  /*2f90*/  HADD2.F32 R6, -RZ, R6.H1_H1 ;  /* 0x30000006ff067230 */ /* 0x000fe20000004100 */
[----:B------:R-:W-:Y:S01]  /*2fa0*/  F2FP.SATFINITE.E4M3.F32.PACK_AB_MERGE_C R53, R53, R84, RZ ;  /* 0x000000543535723e */ /* 0x000fe200048070ff */
[----:B------:R-:W-:-:S02]  /*2fb0*/  HADD2.F32 R55, -RZ, R55.H0_H0 ;  /* 0x20000037ff377230 */ /* 0x000fc40000004100 */
[----:B------:R-:W-:Y:S02]  /*2fc0*/  HADD2.F32 R52, -RZ, R52.H0_H0 ;  /* 0x20000034ff347230 */ /* 0x000fe40000004100 */
        /* <DEDUP_REMOVED lines=11> */
.L_x_1122:
[----:B------:R-:W-:Y:S05]  /*3080*/  BSYNC B2 ;  /* 0x0000000000027941 */ /* 0x000fea0003800000 */
.L_x_1121:
[----:B------:R1:W-:Y:S02]  /*3090*/  STG.E.128 desc[UR44][R12.64], R4 ;  /* 0x000000040c007986 */ /* 0x0003e4000c101d2c */
.L_x_1120:
[----:B------:R-:W-:Y:S05]  /*30a0*/  BSYNC B1 ;  /* 0x0000000000017941 */ /* 0x000fea0003800000 */
.L_x_1119:
[----:B------:R-:W-:Y:S05]  /*30b0*/  @P2 BRA `(.L_x_1118) ;  /* 0x0000001800c82947 */ /* 0x000fea0003800000 */
[----:B-1----:R-:W2:Y:S01]  /*30c0*/  LDL R6, [R1+0x2c] ;  /* 0x00002c0001067983 */ /* 0x002ea20000100800 */
[----:B------:R-:W-:Y:S01]  /*30d0*/  IMAD.MOV.U32 R5, RZ, RZ, 0x20 ;  /* 0x00000020ff057424 */ /* 0x000fe200078e00ff */
[----:B------:R-:W-:Y:S01]  /*30e0*/  ISETP.GE.AND P5, PT, R26, R27, PT ;  /* 0x0000001b1a00720c */ /* 0x000fe20003fa6270 */
[----:B------:R-:W-:Y:S01]  /*30f0*/  IMAD R4, R23, 0x2800, RZ ;  /* 0x0000280017047824 */ /* 0x000fe200078e02ff */
[----:B------:R-:W-:Y:S02]  /*3100*/  BSSY B1, `(.L_x_1123) ;  /* 0x000006d000017945 */ /* 0x000fe40003800000 */
[----:B------:R-:W-:-:S04]  /*3110*/  SEL R5, R5, 0xffffffe0, !P4 ;  /* 0xffffffe005057807 */ /* 0x000fc80006000000 */
[----:B--2---:R-:W-:-:S05]  /*3120*/  IADD3 R4, R5, R6, R4 ;  /* 0x0000000605047210 */ /* 0x004fca0007ffe004 */
[----:B------:R-:W-:-:S06]  /*3130*/  IMAD.IADD R4, R17, 0x1, R4 ;  /* 0x0000000111047824 */ /* 0x000fcc00078e0204 */
[----:B------:R-:W1:Y:S01]  /*3140*/  LDS.128 R4, [R4+0xe000] ;  /* 0x00e0000004047984 */ /* 0x000e620000000c00 */
        /* <DEDUP_REMOVED lines=30> */
[-C--:B------:R-:W-:Y:S01]  /*3330*/  FFMA.FTZ R5, R9, R15.reuse, R52 ;  /* 0x0000000f09057223 */ /* 0x080fe20000010034 */
[----:B------:R-:W-:Y:S02]  /*3340*/  HADD2.F32 R14, -RZ, R14.H1_H1 ;  /* 0x3000000eff0e7230 */ /* 0x000fe40000004100 */
[C---:B------:R-:W-:Y:S01]  /*3350*/  FMUL.FTZ R25, R11.reuse, R26 ;  /* 0x0000001a0b197220 */ /* 0x040fe20000410000 */
[----:B------:R-:W-:Y:S01]  /*3360*/  F2FP.F16.E4M3.UNPACK_B R9, R8.H1 ;  /* 0x00000008ff09723e */ /* 0x000fe200030006ff */
[----:B------:R-:W-:Y:S01]  /*3370*/  FMUL.FTZ R26, R10, R26 ;  /* 0x0000001a0a1a7220 */ /* 0x000fe20000410000 */
[----:B------:R-:W-:Y:S01]  /*3380*/  FFMA.FTZ R4, R4, R15, -R53 ;  /* 0x0000000f04047223 */ /* 0x000fe20000010835 */
[----:B------:R-:W-:Y:S01]  /*3390*/  F2FP.F16.E4M3.UNPACK_B R50, R50 ;  /* 0x00000032ff32723e */ /* 0x000fe200020006ff */
[-C--:B------:R-:W-:Y:S01]  /*33a0*/  FFMA.FTZ R53, R10, R14.reuse, -R25 ;  /* 0x0000000e0a357223 */ /* 0x080fe20000010819 */
[----:B------:R-:W-:Y:S01]  /*33b0*/  FFMA.FTZ R54, R11, R14, R26 ;  /* 0x0000000e0b367223 */ /* 0x000fe2000001001a */
[----:B------:R-:W-:Y:S01]  /*33c0*/  HADD2.F32 R15, -RZ, R51.H1_H1 ;  /* 0x30000033ff0f7230 */ /* 0x000fe20000004100 */
[----:B------:R-:W-:Y:S01]  /*33d0*/  F2FP.F16.E4M3.UNPACK_B R8, R8 ;  /* 0x00000008ff08723e */ /* 0x000fe200020006ff */
[----:B------:R-:W-:-:S02]  /*33e0*/  HADD2.F32 R11, -RZ, R9.H1_H1 ;  /* 0x30000009ff0b7230 */ /* 0x000fc40000004100 */
[----:B------:R-:W-:Y:S01]  /*33f0*/  HADD2.F32 R10, -RZ, R9.H0_H0 ;  /* 0x20000009ff0a7230 */ /* 0x000fe20000004100 */
[----:B------:R-:W-:Y:S01]  /*3400*/  F2FP.SATFINITE.E4M3.F32.PACK_AB_MERGE_C R78, R54, R53, RZ ;  /* 0x00000035364e723e */ /* 0x000fe200048070ff */
[----:B------:R-:W-:Y:S02]  /*3410*/  HADD2.F32 R14, -RZ, R50.H1_H1 ;  /* 0x30000032ff0e7230 */ /* 0x000fe40000004100 */
[-C--:B------:R-:W-:Y:S01]  /*3420*/  FMUL.FTZ R25, R11, R15.reuse ;  /* 0x0000000f0b197220 */ /* 0x080fe20000410000 */
[--C-:B------:R-:W-:Y:S02]  /*3430*/  HADD2.F32 R9, -RZ, R8.reuse.H0_H0 ;  /* 0x20000008ff097230 */ /* 0x100fe40000004100 */
[C---:B------:R-:W-:Y:S01]  /*3440*/  FMUL.FTZ R52, R10.reuse, R15 ;  /* 0x0000000f0a347220 */ /* 0x040fe20000410000 */
[----:B------:R-:W-:Y:S02]  /*3450*/  HADD2.F32 R51, -RZ, R51.H0_H0 ;  /* 0x20000033ff337230 */ /* 0x000fe40000004100 */
[----:B------:R-:W-:Y:S01]  /*3460*/  FFMA.FTZ R25, R10, R14, -R25 ;  /* 0x0000000e0a197223 */ /* 0x000fe20000010819 */
[----:B------:R-:W-:-:S02]  /*3470*/  HADD2.F32 R8, -RZ, R8.H1_H1 ;  /* 0x30000008ff087230 */ /* 0x000fc40000004100 */
[----:B------:R-:W-:Y:S01]  /*3480*/  FFMA.FTZ R14, R11, R14, R52 ;  /* 0x0000000e0b0e7223 */ /* 0x000fe20000010034 */
[----:B------:R-:W-:Y:S02]  /*3490*/  HADD2.F32 R50, -RZ, R50.H0_H0 ;  /* 0x20000032ff327230 */ /* 0x000fe40000004100 */
[-C--:B------:R-:W-:Y:S01]  /*34a0*/  FMUL.FTZ R15, R9, R51.reuse ;  /* 0x00000033090f7220 */ /* 0x080fe20000410000 */
[----:B------:R-:W-:Y:S01]  /*34b0*/  F2FP.SATFINITE.E4M3.F32.PACK_AB_MERGE_C R5, R5, R4, R78 ;  /* 0x000000040505723e */ /* 0x000fe2000480704e */
[----:B------:R-:W-:Y:S01]  /*34c0*/  FMUL.FTZ R26, R8, R51 ;  /* 0x00000033081a7220 */ /* 0x000fe20000410000 */
[----:B------:R-:W-:Y:S01]  /*34d0*/  F2FP.SATFINITE.E4M3.F32.PACK_AB_MERGE_C R55, R14, R25, RZ ;  /* 0x000000190e37723e */ /* 0x000fe200048070ff */
[-C--:B------:R-:W-:Y:S01]  /*34e0*/  FFMA.FTZ R52, R8, R50.reuse, R15 ;  /* 0x0000003208347223 */ /* 0x080fe2000001000f */
[----:B------:R-:W-:Y:S01]  /*34f0*/  F2FP.F16.E4M3.UNPACK_B R25, R27.H1 ;  /* 0x0000001bff19723e */ /* 0x000fe200030006ff */
[----:B------:R-:W-:Y:S01]  /*3500*/  FFMA.FTZ R51, R9, R50, -R26 ;  /* 0x0000003209337223 */ /* 0x000fe2000001081a */
[----:B------:R-:W-:-:S02]  /*3510*/  F2FP.F16.E4M3.UNPACK_B R9, R7.H1 ;  /* 0x00000007ff09723e */ /* 0x000fc400030006ff */
[----:B------:R-:W-:Y:S01]  /*3520*/  F2FP.F16.E4M3.UNPACK_B R14, R24.H1 ;  /* 0x00000018ff0e723e */ /* 0x000fe200030006ff */
[----:B------:R-:W-:Y:S01]  /*3530*/  HADD2.F32 R50, -RZ, R25.H1_H1 ;  /* 0x30000019ff327230 */ /* 0x000fe20000004100 */
[----:B------:R-:W-:Y:S01]  /*3540*/  F2FP.F16.E4M3.UNPACK_B R8, R6.H1 ;  /* 0x00000006ff08723e */ /* 0x000fe200030006ff */
[--C-:B------:R-:W-:Y:S01]  /*3550*/  HADD2.F32 R11, -RZ, R9.reuse.H1_H1 ;  /* 0x30000009ff0b7230 */ /* 0x100fe20000004100 */
[----:B------:R-:W-:Y:S01]  /*3560*/  F2FP.F16.E4M3.UNPACK_B R27, R27 ;  /* 0x0000001bff1b723e */ /* 0x000fe200020006ff */
[----:B------:R-:W-:Y:S01]  /*3570*/  HADD2.F32 R10, -RZ, R9.H0_H0 ;  /* 0x20000009ff0a7230 */ /* 0x000fe20000004100 */
[----:B------:R-:W-:Y:S01]  /*3580*/  F2FP.F16.E4M3.UNPACK_B R24, R24 ;  /* 0x00000018ff18723e */ /* 0x000fe200020006ff */
[----:B------:R-:W-:Y:S02]  /*3590*/  HADD2.F32 R15, -RZ, R14.H1_H1 ;  /* 0x3000000eff0f7230 */ /* 0x000fe40000004100 */
[----:B------:R-:W-:Y:S01]  /*35a0*/  FMUL.FTZ R53, R11, R50 ;  /* 0x000000320b357220 */ /* 0x000fe20000410000 */
[----:B------:R-:W-:-:S02]  /*35b0*/  HADD2.F32 R9, -RZ, R8.H1_H1 ;  /* 0x30000008ff097230 */ /* 0x000fc40000004100 */
[C---:B------:R-:W-:Y:S01]  /*35c0*/  FMUL.FTZ R50, R10.reuse, R50 ;  /* 0x000000320a327220 */ /* 0x040fe20000410000 */
[--C-:B------:R-:W-:Y:S02]  /*35d0*/  HADD2.F32 R26, -RZ, R27.reuse.H1_H1 ;  /* 0x3000001bff1a7230 */ /* 0x100fe40000004100 */
[----:B------:R-:W-:Y:S01]  /*35e0*/  FFMA.FTZ R54, R10, R15, -R53 ;  /* 0x0000000f0a367223 */ /* 0x000fe20000010835 */
[----:B------:R-:W-:Y:S01]  /*35f0*/  HADD2.F32 R8, -RZ, R8.H0_H0 ;  /* 0x20000008ff087230 */ /* 0x000fe20000004100 */
[----:B------:R-:W-:Y:S01]  /*3600*/  F2FP.F16.E4M3.UNPACK_B R7, R7 ;  /* 0x00000007ff07723e */ /* 0x000fe200020006ff */
        /* <DEDUP_REMOVED lines=28> */
.L_x_1124:
[----:B------:R-:W-:Y:S05]  /*37d0*/  BSYNC B1 ;  /* 0x0000000000017941 */ /* 0x000fea0003800000 */
.L_x_1123:
[----:B-1----:R2:W-:Y:S01]  /*37e0*/  STG.E.128 desc[UR44][R12.64+0x20], R4 ;  /* 0x000020040c007986 */ /* 0x0025e2000c101d2c */
[----:B------:R-:W-:Y:S05]  /*37f0*/  BRA `(.L_x_1118) ;  /* 0x0000001000f87947 */ /* 0x000fea0003800000 */
.L_x_1112:
[----:B------:R-:W0:Y:S01]  /*3800*/  S2R R5, SR_TID.X ;  /* 0x0000000000057919 */ /* 0x000e220000002100 */
[----:B------:R-:W2:Y:S01]  /*3810*/  LDL R26, [R1+0x10] ;  /* 0x00001000011a7983 */ /* 0x000ea20000100800 */
[C---:B0-----:R-:W-:Y:S02]  /*3820*/  VIADD R9, R5.reuse, 0xffffff80 ;  /* 0xffffff8005097836 */ /* 0x041fe40000000000 */
[----:B------:R-:W-:Y:S02]  /*3830*/  VIADD R8, R5, 0xffffff80 ;  /* 0xffffff8005087836 */ /* 0x000fe40000000000 */
[----:B------:R-:W-:-:S03]  /*3840*/  IMAD R5, R47, -0xa0, R48 ;  /* 0xffffff602f057824 */ /* 0x000fc600078e0230 */
[----:B------:R-:W-:Y:S02]  /*3850*/  LEA.HI R8, R8, R9, RZ, 0x1 ;  /* 0x0000000908087211 */ /* 0x000fe400078f08ff */
[----:B------:R-:W-:Y:S02]  /*3860*/  VIMNMX R5, R5, 0xa0, PT ;  /* 0x000000a005057848 */ /* 0x000fe40003fe0100 */
[----:B------:R-:W-:-:S04]  /*3870*/  SHF.R.S32.HI R8, RZ, 0x1, R8 ;  /* 0x00000001ff087819 */ /* 0x000fc80000011408 */
[----:B------:R-:W-:-:S04]  /*3880*/  ISETP.GE.AND P1, PT, R8, R5, PT ;  /* 0x000000050800720c */ /* 0x000fc80003f26270 */
[----:B------:R-:W-:-:S13]  /*3890*/  ISETP.GE.OR P0, PT, R156, R27, P1 ;  /* 0x0000001b9c00720c */ /* 0x000fda0000f06670 */
[----:B------:R-:W0:Y:S08]  /*38a0*/  @!P0 LDC.64 R12, c[0x0][0x3e8] ;  /* 0x0000fa00ff0c8b82 */ /* 0x000e300000000a00 */
[----:B------:R-:W1:Y:S01]  /*38b0*/  @!P0 LDC.64 R24, c[0x0][0x400] ;  /* 0x00010000ff188b82 */ /* 0x000e620000000a00 */
[----:B------:R-:W-:Y:S02]  /*38c0*/  CS2R R10, SRZ ;  /* 0x00000000000a7805 */ /* 0x000fe4000001ff00 */
[----:B------:R-:W-:-:S02]  /*38d0*/  CS2R R8, SRZ ;  /* 0x0000000000087805 */ /* 0x000fc4000001ff00 */
[----:B0-----:R-:W-:-:S04]  /*38e0*/  @!P0 IADD3 R12, P5, P6, R32, R12, R6 ;  /* 0x0000000c200c8210 */ /* 0x001fc80007ebe006 */
[----:B------:R-:W-:Y:S02]  /*38f0*/  @!P0 IADD3.X R13, R66, R13, R52, P5, P6 ;  /* 0x0000000d420d8210 */ /* 0x000fe40002fec434 */
[----:B------:R-:W-:Y:S02]  /*3900*/  CS2R R6, SRZ ;  /* 0x0000000000067805 */ /* 0x000fe4000001ff00 */
[----:B-1----:R-:W-:Y:S02]  /*3910*/  @!P0 IADD3 R24, P5, P6, R38, R24, R4 ;  /* 0x0000001826188210 */ /* 0x002fe40007ebe004 */
[----:B------:R-:W-:Y:S02]  /*3920*/  CS2R R4, SRZ ;  /* 0x0000000000047805 */ /* 0x000fe4000001ff00 */
[----:B------:R-:W-:-:S04]  /*3930*/  @!P0 IADD3.X R25, R70, R25, R55, P5, P6 ;  /* 0x0000001946198210 */ /* 0x000fc80002fec437 */
[----:B------:R-:W3:Y:S04]  /*3940*/  @!P0 LDG.E.128 R4, desc[UR44][R12.64] ;  /* 0x0000002c0c048981 */ /* 0x000ee8000c1e1d00 */
[----:B------:R-:W4:Y:S01]  /*3950*/  @!P0 LDG.E.128 R8, desc[UR44][R24.64] ;  /* 0x0000002c18088981 */ /* 0x000f22000c1e1d00 */
[----:B------:R-:W-:Y:S02]  /*3960*/  ISETP.GE.AND P0, PT, R156, R27, PT ;  /* 0x0000001b9c00720c */ /* 0x000fe40003f06270 */
[----:B------:R-:W-:-:S11]  /*3970*/  LOP3.LUT R22, R22, 0xfffffffe, RZ, 0xc0, !PT ;  /* 0xfffffffe16167812 */ /* 0x000fd600078ec0ff */
[----:B------:R-:W-:Y:S02]  /*3980*/  @P0 LOP3.LUT R22, R22, 0x1, RZ, 0xfc, !PT ;  /* 0x0000000116160812 */ /* 0x000fe400078efcff */
[----:B--2---:R-:W-:Y:S01]  /*3990*/  ISETP.NE.AND P0, PT, R26, 0x3, PT ;  /* 0x000000031a00780c */ /* 0x004fe20003f05270 */
[----:B---3--:R-:W-:Y:S02]  /*39a0*/  IMAD.MOV.U32 R80, RZ, RZ, R6 ;  /* 0x000000ffff507224 */ /* 0x008fe400078e0006 */
[----:B------:R-:W-:Y:S02]  /*39b0*/  IMAD.MOV.U32 R83, RZ, RZ, R4 ;  /* 0x000000ffff537224 */ /* 0x000fe400078e0004 */
[----:B----4-:R-:W-:Y:S02]  /*39c0*/  IMAD.MOV.U32 R82, RZ, RZ, R10 ;  /* 0x000000ffff527224 */ /* 0x010fe400078e000a */
[----:B------:R-:W-:-:S06]  /*39d0*/  IMAD.MOV.U32 R84, RZ, RZ, R8 ;  /* 0x000000ffff547224 */ /* 0x000fcc00078e0008 */
[----:B------:R-:W-:Y:S05]  /*39e0*/  @!P0 BRA `(.L_x_1125) ;  /* 0x0000000000048947 */ /* 0x000fea0003800000 */
[----:B------:R-:W-:Y:S01]  /*39f0*/  BPT.TRAP 0x1 ;  /* 0x000000040000795c */ /* 0x000fe20000300000 */
.L_x_1125:
[----:B------:R-:W2:Y:S01]  /*3a00*/  LDL R12, [R1+0x18] ;  /* 0x00001800010c7983 */ /* 0x000ea20000100800 */
[----:B------:R-:W-:Y:S01]  /*3a10*/  IMAD R73, R23, 0x8, R17 ;  /* 0x0000000817497824 */ /* 0x000fe200078e0211 */
[----:B------:R-:W0:Y:S01]  /*3a20*/  LDC R78, c[0x0][0x2f4] ;  /* 0x0000bd00ff4e7b82 */ /* 0x000e220000000800 */
[----:B------:R-:W-:Y:S01]  /*3a30*/  BSSY B1, `(.L_x_1126) ;  /* 0x0000004000017945 */ /* 0x000fe20003800000 */
[----:B--2---:R-:W-:-:S04]  /*3a40*/  SHF.L.U32 R76, R12, 0x1f, RZ ;  /* 0x0000001f0c4c7819 */ /* 0x004fc800000006ff */
[----:B------:R-:W1:Y:S02]  /*3a50*/  SYNCS.PHASECHK.TRANS64.TRYWAIT P5, [R73+URZ+0x13290], R76 ;  /* 0x0132904c490075a7 */ /* 0x000e6400080a017f */
[----:B01----:R-:W-:Y:S05]  /*3a60*/  @!P5 BRA `(.L_x_1127) ;  /* 0x000001ec00f0d947 */ /* 0x003fea0003800000 */
.L_x_1411:
[----:B------:R-:W-:Y:S05]  /*3a70*/  BSYNC B1 ;  /* 0x0000000000017941 */ /* 0x000fea0003800000 */
.L_x_1126:
[----:B------:R-:W1:Y:S01]  /*3a80*/  S2R R12, SR_TID.X ;  /* 0x00000000000c7919 */ /* 0x000e620000002100 */
[----:B------:R-:W-:Y:S01]  /*3a90*/  ISETP.GE.OR P5, PT, R156, R78, P1 ;  /* 0x0000004e9c00720c */ /* 0x000fe20000fa6670 */
[----:B------:R-:W-:Y:S01]  /*3aa0*/  ULDC.64 UR4, c[0x0][0x300] ;  /* 0x0000c00000047ab9 */ /* 0x000fe20000000a00 */
[----:B------:R-:W-:Y:S02]  /*3ab0*/  IMAD.MOV.U32 R52, RZ, RZ, R14 ;  /* 0x000000ffff347224 */ /* 0x000fe400078e000e */
[C---:B-1----:R-:W-:Y:S02]  /*3ac0*/  VIADD R24, R12.reuse, 0xffffff80 ;  /* 0xffffff800c187836 */ /* 0x042fe40000000000 */
[----:B------:R-:W-:Y:S02]  /*3ad0*/  VIADD R13, R12, 0xffffff80 ;  /* 0xffffff800c0d7836 */ /* 0x000fe40000000000 */
[----:B------:R-:W-:-:S03]  /*3ae0*/  IMAD R12, R49, UR4, RZ ;  /* 0x00000004310c7c24 */ /* 0x000fc6000f8e02ff */
[----:B------:R-:W-:-:S04]  /*3af0*/  LEA.HI R13, R13, R24, RZ, 0x1 ;  /* 0x000000180d0d7211 */ /* 0x000fc800078f08ff */
[----:B------:R-:W-:-:S05]  /*3b00*/  SHF.R.S32.HI R13, RZ, 0x1, R13 ;  /* 0x00000001ff0d7819 */ /* 0x000fca000001140d */
[----:B------:R-:W-:-:S04]  /*3b10*/  IMAD.WIDE.U32 R52, R13, UR4, R52 ;  /* 0x000000040d347c25 */ /* 0x000fc8000f8e0034 */
[----:B------:R-:W-:Y:S01]  /*3b20*/  IMAD R79, R13, UR5, R12 ;  /* 0x000000050d4f7c24 */ /* 0x000fe2000f8e020c */
[----:B------:R-:W-:Y:S06]  /*3b30*/  @P5 BRA `(.L_x_1118) ;  /* 0x0000001000285947 */ /* 0x000fec0003800000 */
[----:B------:R-:W2:Y:S04]  /*3b40*/  LDL R25, [R1+0x3c] ;  /* 0x00003c0001197983 */ /* 0x000ea80000100800 */
[----:B------:R-:W3:Y:S01]  /*3b50*/  LDL R24, [R1+0x50] ;  /* 0x0000500001187983 */ /* 0x000ee20000100800 */
[----:B------:R-:W-:Y:S01]  /*3b60*/  IMAD.IADD R79, R79, 0x1, R53 ;  /* 0x000000014f4f7824 */ /* 0x000fe200078e0235 */
[----:B------:R-:W-:Y:S01]  /*3b70*/  IADD3 R55, P5, P6, R2, R52, R67 ;  /* 0x0000003402377210 */ /* 0x000fe20007ebe043 */
[----:B------:R-:W-:Y:S03]  /*3b80*/  BSSY B1, `(.L_x_1128) ;  /* 0x00000e3000017945 */ /* 0x000fe60003800000 */
[----:B------:R-:W-:-:S02]  /*3b90*/  IADD3.X R12, R0, R79, R69, P5, P6 ;  /* 0x0000004f000c7210 */ /* 0x000fc40002fec445 */
[----:B------:R-:W-:Y:S02]  /*3ba0*/  IADD3 R54, P5, R55, R50, RZ ;  /* 0x0000003237367210 */ /* 0x000fe40007fbe0ff */
[----:B------:R-:W-:-:S03]  /*3bb0*/  LOP3.LUT P6, RZ, R22, 0x1, RZ, 0xc0, !PT ;  /* 0x0000000116ff7812 */ /* 0x000fc600078cc0ff */
[----:B------:R-:W-:Y:S01]  /*3bc0*/  IMAD.X R55, R12, 0x1, R51, P5 ;  /* 0x000000010c377824 */ /* 0x000fe200028e0633 */
[----:B------:R-:W-:Y:S01]  /*3bd0*/  LOP3.LUT P5, RZ, R22, 0x4, RZ, 0xc0, !PT ;  /* 0x0000000416ff7812 */ /* 0x000fe200078ac0ff */
[----:B------:R-:W-:-:S05]  /*3be0*/  IMAD.IADD R12, R78, 0x1, -R61 ;  /* 0x000000014e0c7824 */ /* 0x000fca00078e0a3d */
[----:B------:R-:W-:-:S04]  /*3bf0*/  SEL R12, R61, R12, !P5 ;  /* 0x0000000c3d0c7207 */ /* 0x000fc80006800000 */
[----:B------:R-:W-:-:S04]  /*3c00*/  SHF.R.S32.HI R13, RZ, 0x1f, R12 ;  /* 0x0000001fff0d7819 */ /* 0x000fc8000001140c */
[----:B------:R-:W-:-:S04]  /*3c10*/  LEA.HI R13, R13, R12, RZ, 0x5 ;  /* 0x0000000c0d0d7211 */ /* 0x000fc800078f28ff */
[----:B------:R-:W-:-:S04]  /*3c20*/  SHF.R.S32.HI R13, RZ, 0x5, R13 ;  /* 0x00000005ff0d7819 */ /* 0x000fc8000001140d */
[----:B------:R-:W-:-:S05]  /*3c30*/  LEA.HI.SX32 R13, R58, R13, 0x1c ;  /* 0x0000000d3a0d7211 */ /* 0x000fca00078fe2ff */
[----:B------:R-:W-:-:S05]  /*3c40*/  IMAD.SHL.U32 R81, R13, 0x10, RZ ;  /* 0x000000100d517824 */ /* 0x000fca00078e00ff */
[----:B--2---:R-:W-:-:S04]  /*3c50*/  LOP3.LUT R12, R25, 0x30, R81, 0xf8, !PT ;  /* 0x00000030190c7812 */ /* 0x004fc800078ef851 */
[----:B------:R-:W-:-:S05]  /*3c60*/  LOP3.LUT R12, R12, R59, RZ, 0x3c, !PT ;  /* 0x0000003b0c0c7212 */ /* 0x000fca00078e3cff */
[----:B---3--:R-:W-:Y:S02]  /*3c70*/  IMAD.IADD R14, R24, 0x1, R12 ;  /* 0x00000001180e7824 */ /* 0x008fe400078e020c */
[C---:B------:R-:W-:Y:S02]  /*3c80*/  IMAD R12, R23.reuse, 0x2800, R72 ;  /* 0x00002800170c7824 */ /* 0x040fe400078e0248 */
[----:B------:R-:W-:Y:S02]  /*3c90*/  IMAD R14, R23, 0x2800, R14 ;  /* 0x00002800170e7824 */ /* 0x000fe400078e020e */
[C---:B------:R-:W-:Y:S02]  /*3ca0*/  IMAD.IADD R12, R17.reuse, 0x1, R12 ;  /* 0x00000001110c7824 */ /* 0x040fe400078e020c */
[----:B------:R-:W-:-:S04]  /*3cb0*/  IMAD.IADD R24, R17, 0x1, R14 ;  /* 0x0000000111187824 */ /* 0x000fc800078e020e */
[----:B------:R-:W1:Y:S04]  /*3cc0*/  LDS.128 R12, [R12+0xe000] ;  /* 0x00e000000c0c7984 */ /* 0x000e680000000c00 */
        /* <DEDUP_REMOVED lines=19> */
[----:B------:R-:W-:-:S02]  /*3e00*/  LOP3.LUT R8, R9, 0xff0000ff, RZ, 0xc0, !PT ;  /* 0xff0000ff09087812 */ /* 0x000fc400078ec0ff */
[----:B------:R-:W-:Y:S01]  /*3e10*/  SHF.R.U32.HI R90, RZ, 0x10, R9 ;  /* 0x00000010ff5a7819 */ /* 0x000fe20000011609 */
[----:B------:R-:W-:Y:S01]  /*3e20*/  IMAD.SHL.U32 R9, R86, 0x100, RZ ;  /* 0x0000010056097824 */ /* 0x000fe200078e00ff */
[----:B------:R-:W-:Y:S01]  /*3e30*/  LOP3.LUT R6, R4, 0xff0000, R5, 0xf8, !PT ;  /* 0x00ff000004067812 */ /* 0x000fe200078ef805 */
[----:B------:R-:W-:Y:S01]  /*3e40*/  IMAD.U32 R4, R88, 0x10000, RZ ;  /* 0x0001000058047824 */ /* 0x000fe200078e00ff */
[----:B------:R-:W-:Y:S01]  /*3e50*/  LOP3.LUT R89, R10, 0xff00, R11, 0xf8, !PT ;  /* 0x0000ff000a597812 */ /* 0x000fe200078ef80b */
[----:B------:R-:W-:Y:S01]  /*3e60*/  IMAD.U32 R90, R90, 0x10000, RZ ;  /* 0x000100005a5a7824 */ /* 0x000fe200078e00ff */
[----:B------:R-:W-:Y:S02]  /*3e70*/  F2FP.F16.E4M3.UNPACK_B R88, R84.H1 ;  /* 0x00000054ff58723e */ /* 0x000fe400030006ff */
[----:B--2---:R-:W-:Y:S02]  /*3e80*/  F2FP.F16.E4M3.UNPACK_B R11, R24.H1 ;  /* 0x00000018ff0b723e */ /* 0x004fe400030006ff */
[----:B-1----:R-:W-:Y:S01]  /*3e90*/  F2FP.F16.E4M3.UNPACK_B R10, R12.H1 ;  /* 0x0000000cff0a723e */ /* 0x002fe200030006ff */
        /* <DEDUP_REMOVED lines=54> */
[----:B------:R-:W-:-:S02]  /*4200*/  HADD2.F32 R87, -RZ, R87.H1_H1 ;  /* 0x30000057ff577230 */ /* 0x000fc40000004100 */
[-C--:B------:R-:W-:Y:S01]  /*4210*/  FFMA.FTZ R92, R86, R91.reuse, -R95 ;  /* 0x0000005b565c7223 */ /* 0x080fe2000001085f */
[----:B------:R-:W-:Y:S01]  /*4220*/  HADD2.F32 R84, -RZ, R84.H1_H1 ;  /* 0x30000054ff547230 */ /* 0x000fe20000004100 */
[----:B------:R-:W-:Y:S01]  /*4230*/  F2FP.F16.E4M3.UNPACK_B R86, R82 ;  /* 0x00000052ff56723e */ /* 0x000fe200020006ff */
[----:B------:R-:W-:Y:S02]  /*4240*/  HADD2.F32 R89, -RZ, R89.H1_H1 ;  /* 0x30000059ff597230 */ /* 0x000fe40000004100 */
[----:B------:R-:W-:Y:S01]  /*4250*/  FMUL.FTZ R95, R87, R90 ;  /* 0x0000005a575f7220 */ /* 0x000fe20000410000 */
[----:B------:R-:W-:Y:S01]  /*4260*/  F2FP.F16.E4M3.UNPACK_B R82, R26 ;  /* 0x0000001aff52723e */ /* 0x000fe200020006ff */
[----:B------:R-:W-:Y:S01]  /*4270*/  FMUL.FTZ R90, R84, R90 ;  /* 0x0000005a545a7220 */ /* 0x000fe20000410000 */
[----:B------:R-:W-:Y:S01]  /*4280*/  FFMA.FTZ R88, R88, R91, R93 ;  /* 0x0000005b58587223 */ /* 0x000fe2000001005d */
[----:B------:R-:W-:Y:S01]  /*4290*/  FFMA.FTZ R99, R84, R89, -R95 ;  /* 0x0000005954637223 */ /* 0x000fe2000001085f */
[----:B------:R-:W-:Y:S01]  /*42a0*/  F2FP.F16.E4M3.UNPACK_B R84, R80 ;  /* 0x00000050ff54723e */ /* 0x000fe200020006ff */
[----:B------:R-:W-:-:S02]  /*42b0*/  HADD2.F32 R80, -RZ, R82.H0_H0 ;  /* 0x20000052ff507230 */ /* 0x000fc40000004100 */
[----:B------:R-:W-:Y:S01]  /*42c0*/  FFMA.FTZ R101, R87, R89, R90 ;  /* 0x0000005957657223 */ /* 0x000fe2000001005a */
[--C-:B------:R-:W-:Y:S01]  /*42d0*/  HADD2.F32 R91, -RZ, R86.reuse.H0_H0 ;  /* 0x20000056ff5b7230 */ /* 0x100fe20000004100 */
[----:B------:R-:W-:Y:S01]  /*42e0*/  F2FP.SATFINITE.E4M3.F32.PACK_AB_MERGE_C R8, R11, R8, RZ ;  /* 0x000000080b08723e */ /* 0x000fe200048070ff */
[----:B------:R-:W-:Y:S01]  /*42f0*/  HADD2.F32 R93, -RZ, R86.H1_H1 ;  /* 0x30000056ff5d7230 */ /* 0x000fe20000004100 */
[----:B------:R-:W-:Y:S01]  /*4300*/  F2FP.F16.E4M3.UNPACK_B R10, R25 ;  /* 0x00000019ff0a723e */ /* 0x000fe200020006ff */
[----:B------:R-:W-:Y:S02]  /*4310*/  HADD2.F32 R26, -RZ, R14.H0_H0 ;  /* 0x2000000eff1a7230 */ /* 0x000fe40000004100 */
[----:B------:R-:W-:Y:S01]  /*4320*/  FMUL.FTZ R95, R80, R91 ;  /* 0x0000005b505f7220 */ /* 0x000fe20000410000 */
[----:B------:R-:W-:Y:S01]  /*4330*/  HADD2.F32 R82, -RZ, R82.H1_H1 ;  /* 0x30000052ff527230 */ /* 0x000fe20000004100 */
[----:B------:R-:W-:Y:S01]  /*4340*/  F2FP.F16.E4M3.UNPACK_B R11, R7 ;  /* 0x00000007ff0b723e */ /* 0x000fe200020006ff */
[----:B------:R-:W-:-:S02]  /*4350*/  HADD2.F32 R14, -RZ, R14.H1_H1 ;  /* 0x3000000eff0e7230 */ /* 0x000fc40000004100 */
[----:B------:R-:W-:Y:S01]  /*4360*/  FMUL.FTZ R91, R26, R91 ;  /* 0x0000005b1a5b7220 */ /* 0x000fe20000410000 */
[--C-:B------:R-:W-:Y:S02]  /*4370*/  HADD2.F32 R87, -RZ, R84.reuse.H0_H0 ;  /* 0x20000054ff577230 */ /* 0x100fe40000004100 */
[-C--:B------:R-:W-:Y:S01]  /*4380*/  FMUL.FTZ R97, R82, R93.reuse ;  /* 0x0000005d52617220 */ /* 0x080fe20000410000 */
[----:B------:R-:W-:Y:S02]  /*4390*/  HADD2.F32 R89, -RZ, R84.H1_H1 ;  /* 0x30000054ff597230 */ /* 0x000fe40000004100 */
[----:B------:R-:W-:Y:S01]  /*43a0*/  FMUL.FTZ R93, R14, R93 ;  /* 0x0000005d0e5d7220 */ /* 0x000fe20000410000 */
[----:B------:R-:W-:Y:S01]  /*43b0*/  F2FP.SATFINITE.E4M3.F32.PACK_AB_MERGE_C R24, R85, R24, R9 ;  /* 0x000000185518723e */ /* 0x000fe20004807009 */
[----:B------:R-:W-:Y:S01]  /*43c0*/  FFMA.FTZ R95, R26, R87, -R95 ;  /* 0x000000571a5f7223 */ /* 0x000fe2000001085f */
[----:B------:R-:W-:Y:S01]  /*43d0*/  F2FP.F16.E4M3.UNPACK_B R9, R13 ;  /* 0x0000000dff09723e */ /* 0x000fe200020006ff */
[----:B------:R-:W-:Y:S01]  /*43e0*/  FFMA.FTZ R26, R80, R87, R91 ;  /* 0x00000057501a7223 */ /* 0x000fe2000001005b */
[----:B------:R-:W-:Y:S01]  /*43f0*/  FFMA.FTZ R93, R82, R89, R93 ;  /* 0x00000059525d7223 */ /* 0x000fe2000001005d */
[----:B------:R-:W-:Y:S01]  /*4400*/  F2FP.SATFINITE.E4M3.F32.PACK_AB_MERGE_C R12, R83, R12, R8 ;  /* 0x0000000c530c723e */ /* 0x000fe20004807008 */
[----:B------:R-:W-:Y:S01]  /*4410*/  HADD2.F32 R80, -RZ, R10.H0_H0 ;  /* 0x2000000aff507230 */ /* 0x000fe20000004100 */
[----:B------:R-:W-:Y:S01]  /*4420*/  F2FP.F16.E4M3.UNPACK_B R82, R6 ;  /* 0x00000006ff52723e */ /* 0x000fe200020006ff */
[----:B------:R-:W-:Y:S01]  /*4430*/  HADD2.F32 R85, -RZ, R11.H0_H0 ;  /* 0x2000000bff557230 */ /* 0x000fe20000004100 */
[----:B------:R-:W-:Y:S01]  /*4440*/  F2FP.F16.E4M3.UNPACK_B R13, R13.H1 ;  /* 0x0000000dff0d723e */ /* 0x000fe200030006ff */
[----:B------:R-:W-:Y:S01]  /*4450*/  HADD2.F32 R8, -RZ, R9.H0_H0 ;  /* 0x20000009ff087230 */ /* 0x000fe20000004100 */
[----:B------:R-:W-:Y:S01]  /*4460*/  F2FP.F16.E4M3.UNPACK_B R25, R25.H1 ;  /* 0x00000019ff19723e */ /* 0x000fe200030006ff */
[----:B------:R-:W-:-:S02]  /*4470*/  HADD2.F32 R83, -RZ, R82.H0_H0 ;  /* 0x20000052ff537230 */ /* 0x000fc40000004100 */
[-C--:B------:R-:W-:Y:S01]  /*4480*/  FMUL.FTZ R87, R80, R85.reuse ;  /* 0x0000005550577220 */ /* 0x080fe20000410000 */
[----:B------:R-:W-:Y:S02]  /*4490*/  HADD2.F32 R10, -RZ, R10.H1_H1 ;  /* 0x3000000aff0a7230 */ /* 0x000fe40000004100 */
[C---:B------:R-:W-:Y:S01]  /*44a0*/  FMUL.FTZ R85, R8.reuse, R85 ;  /* 0x0000005508557220 */ /* 0x040fe20000410000 */
[----:B------:R-:W-:Y:S02]  /*44b0*/  HADD2.F32 R84, -RZ, R11.H1_H1 ;  /* 0x3000000bff547230 */ /* 0x000fe40000004100 */
[-C--:B------:R-:W-:Y:S01]  /*44c0*/  FFMA.FTZ R8, R8, R83.reuse, -R87 ;  /* 0x0000005308087223 */ /* 0x080fe20000010857 */
[----:B------:R-:W-:Y:S02]  /*44d0*/  HADD2.F32 R11, -RZ, R9.H1_H1 ;  /* 0x30000009ff0b7230 */ /* 0x000fe40000004100 */
[----:B------:R-:W-:Y:S01]  /*44e0*/  FFMA.FTZ R9, R80, R83, R85 ;  /* 0x0000005350097223 */ /* 0x000fe20000010055 */
[----:B------:R-:W-:-:S02]  /*44f0*/  HADD2.F32 R82, -RZ, R82.H1_H1 ;  /* 0x30000052ff527230 */ /* 0x000fc40000004100 */
[CC--:B------:R-:W-:Y:S01]  /*4500*/  FMUL.FTZ R80, R10.reuse, R84.reuse ;  /* 0x000000540a507220 */ /* 0x0c0fe20000410000 */
[----:B------:R-:W-:Y:S01]  /*4510*/  F2FP.F16.E4M3.UNPACK_B R83, R7.H1 ;  /* 0x00000007ff53723e */ /* 0x000fe200030006ff */
[----:B------:R-:W-:Y:S01]  /*4520*/  FMUL.FTZ R85, R11, R84 ;  /* 0x000000540b557220 */ /* 0x000fe20000410000 */
[----:B------:R-:W-:Y:S01]  /*4530*/  F2FP.SATFINITE.E4M3.F32.PACK_AB_MERGE_C R88, R101, R88, RZ ;  /* 0x000000586558723e */ /* 0x000fe200048070ff */
[----:B------:R-:W-:Y:S01]  /*4540*/  FFMA.FTZ R11, R11, R82, -R80 ;  /* 0x000000520b0b7223 */ /* 0x000fe20000010850 */
[----:B------:R-:W-:Y:S01]  /*4550*/  HADD2.F32 R7, -RZ, R13.H0_H0 ;  /* 0x2000000dff077230 */ /* 0x000fe20000004100 */
[----:B------:R-:W-:Y:S01]  /*4560*/  F2FP.F16.E4M3.UNPACK_B R6, R6.H1 ;  /* 0x00000006ff06723e */ /* 0x000fe200030006ff */
[----:B------:R-:W-:Y:S01]  /*4570*/  HADD2.F32 R80, -RZ, R25.H0_H0 ;  /* 0x20000019ff507230 */ /* 0x000fe20000004100 */
[----:B------:R-:W-:Y:S01]  /*4580*/  F2FP.SATFINITE.E4M3.F32.PACK_AB_MERGE_C R26, R93, R26, R88 ;  /* 0x0000001a5d1a723e */ /* 0x000fe20004807058 */
[----:B------:R-:W-:Y:S02]  /*4590*/  HADD2.F32 R84, -RZ, R83.H0_H0 ;  /* 0x20000053ff547230 */ /* 0x000fe40000004100 */
[----:B------:R-:W-:Y:S01]  /*45a0*/  FFMA.FTZ R10, R10, R82, R85 ;  /* 0x000000520a0a7223 */ /* 0x000fe20000010055 */
[----:B------:R-:W-:-:S02]  /*45b0*/  HADD2.F32 R25, -RZ, R25.H1_H1 ;  /* 0x30000019ff197230 */ /* 0x000fc40000004100 */
[----:B------:R-:W-:Y:S01]  /*45c0*/  FFMA.FTZ R14, R14, R89, -R97 ;  /* 0x000000590e0e7223 */ /* 0x000fe20000010861 */
[----:B------:R-:W-:Y:S02]  /*45d0*/  HADD2.F32 R86, -RZ, R83.H1_H1 ;  /* 0x30000053ff567230 */ /* 0x000fe40000004100 */
[-C--:B------:R-:W-:Y:S01]  /*45e0*/  FMUL.FTZ R88, R80, R84.reuse ;  /* 0x0000005450587220 */ /* 0x080fe20000410000 */
[----:B------:R-:W-:Y:S02]  /*45f0*/  HADD2.F32 R13, -RZ, R13.H1_H1 ;  /* 0x3000000dff0d7230 */ /* 0x000fe40000004100 */
[----:B------:R-:W-:Y:S01]  /*4600*/  FMUL.FTZ R83, R7, R84 ;  /* 0x0000005407537220 */ /* 0x000fe20000410000 */
[--C-:B------:R-:W-:Y:S01]  /*4610*/  HADD2.F32 R82, -RZ, R6.reuse.H0_H0 ;  /* 0x20000006ff527230 */ /* 0x100fe20000004100 */
[----:B------:R-:W-:Y:S01]  /*4620*/  F2FP.SATFINITE.E4M3.F32.PACK_AB_MERGE_C R92, R99, R92, RZ ;  /* 0x0000005c635c723e */ /* 0x000fe200048070ff */
[----:B------:R-:W-:Y:S02]  /*4630*/  HADD2.F32 R84, -RZ, R6.H1_H1 ;  /* 0x30000006ff547230 */ /* 0x000fe40000004100 */
[-C--:B------:R-:W-:Y:S01]  /*4640*/  FMUL.FTZ R6, R25, R86.reuse ;  /* 0x0000005619067220 */ /* 0x080fe20000410000 */
[C---:B------:R-:W-:Y:S01]  /*4650*/  FMUL.FTZ R86, R13.reuse, R86 ;  /* 0x000000560d567220 */ /* 0x040fe20000410000 */
[----:B------:R-:W-:Y:S01]  /*4660*/  F2FP.SATFINITE.E4M3.F32.PACK_AB_MERGE_C R14, R14, R95, R92 ;  /* 0x0000005f0e0e723e */ /* 0x000fe2000480705c */
[----:B------:R-:W-:Y:S01]  /*4670*/  FFMA.FTZ R90, R80, R82, R83 ;  /* 0x00000052505a7223 */ /* 0x000fe20000010053 */
[-C--:B------:R-:W-:Y:S01]  /*4680*/  FFMA.FTZ R92, R13, R84.reuse, -R6 ;  /* 0x000000540d5c7223 */ /* 0x080fe20000010806 */
[----:B------:R-:W-:Y:S01]  /*4690*/  F2FP.F16.E4M3.UNPACK_B R80, R27 ;  /* 0x0000001bff50723e */ /* 0x000fe200020006ff */
[----:B------:R-:W-:Y:S01]  /*46a0*/  FFMA.FTZ R91, R25, R84, R86 ;  /* 0x00000054195b7223 */ /* 0x000fe20000010056 */
[----:B------:R-:W-:Y:S01]  /*46b0*/  F2FP.F16.E4M3.UNPACK_B R6, R15 ;  /* 0x0000000fff06723e */ /* 0x000fe200020006ff */
[----:B------:R-:W-:Y:S01]  /*46c0*/  FFMA.FTZ R89, R7, R82, -R88 ;  /* 0x0000005207597223 */ /* 0x000fe20000010858 */
[----:B------:R-:W-:Y:S01]  /*46d0*/  F2FP.F16.E4M3.UNPACK_B R27, R27.H1 ;  /* 0x0000001bff1b723e */ /* 0x000fe200030006ff */
[----:B------:R-:W-:Y:S01]  /*46e0*/  HADD2.F32 R25, -RZ, R80.H0_H0 ;  /* 0x20000050ff197230 */ /* 0x000fe20000004100 */
        /* <DEDUP_REMOVED lines=14> */
[CC--:B------:R-:W-:Y:S01]  /*47d0*/  FMUL.FTZ R96, R4.reuse, R87.reuse ;  /* 0x0000005704607220 */ /* 0x0c0fe20000410000 */
[----:B------:R-:W-:Y:S01]  /*47e0*/  FMUL.FTZ R87, R13, R87 ;  /* 0x000000570d577220 */ /* 0x000fe20000410000 */
[----:B------:R-:W-:Y:S02]  /*47f0*/  HADD2.F32 R27, -RZ, R27.H1_H1 ;  /* 0x3000001bff1b7230 */ /* 0x000fe40000004100 */
[-C--:B------:R-:W-:Y:S01]  /*4800*/  FMUL.FTZ R94, R25, R88.reuse ;  /* 0x00000058195e7220 */ /* 0x080fe20000410000 */
[----:B------:R-:W-:Y:S02]  /*4810*/  HADD2.F32 R86, -RZ, R86.H1_H1 ;  /* 0x30000056ff567230 */ /* 0x000fe40000004100 */
[----:B------:R-:W-:Y:S01]  /*4820*/  FFMA.FTZ R87, R4, R83, R87 ;  /* 0x0000005304577223 */ /* 0x000fe20000010057 */
[----:B------:R-:W-:Y:S02]  /*4830*/  HADD2.F32 R15, -RZ, R15.H1_H1 ;  /* 0x3000000fff0f7230 */ /* 0x000fe40000004100 */
[----:B------:R-:W-:Y:S01]  /*4840*/  FMUL.FTZ R88, R7, R88 ;  /* 0x0000005807587220 */ /* 0x000fe20000410000 */
[----:B------:R-:W-:-:S02]  /*4850*/  HADD2.F32 R84, -RZ, R5.H0_H0 ;  /* 0x20000005ff547230 */ /* 0x000fc40000004100 */
[-C--:B------:R-:W-:Y:S01]  /*4860*/  FMUL.FTZ R4, R27, R86.reuse ;  /* 0x000000561b047220 */ /* 0x080fe20000410000 */
[----:B------:R-:W-:Y:S02]  /*4870*/  HADD2.F32 R85, -RZ, R85.H1_H1 ;  /* 0x30000055ff557230 */ /* 0x000fe40000004100 */
[----:B------:R-:W-:Y:S01]  /*4880*/  FMUL.FTZ R86, R15, R86 ;  /* 0x000000560f567220 */ /* 0x000fe20000410000 */
[----:B------:R-:W-:Y:S02]  /*4890*/  HADD2.F32 R6, -RZ, R6.H1_H1 ;  /* 0x30000006ff067230 */ /* 0x000fe40000004100 */
[----:B------:R-:W-:Y:S01]  /*48a0*/  FFMA.FTZ R94, R7, R84, -R94 ;  /* 0x00000054075e7223 */ /* 0x000fe2000001085e */
[----:B------:R-:W-:Y:S02]  /*48b0*/  HADD2.F32 R82, -RZ, R82.H1_H1 ;  /* 0x30000052ff527230 */ /* 0x000fe40000004100 */
[----:B------:R-:W-:Y:S01]  /*48c0*/  FMUL.FTZ R7, R80, R85 ;  /* 0x0000005550077220 */ /* 0x000fe20000410000 */
[----:B------:R-:W-:-:S02]  /*48d0*/  HADD2.F32 R5, -RZ, R5.H1_H1 ;  /* 0x30000005ff057230 */ /* 0x000fc40000004100 */
[----:B------:R-:W-:Y:S01]  /*48e0*/  FFMA.FTZ R96, R13, R83, -R96 ;  /* 0x000000530d607223 */ /* 0x000fe20000010860 */
[C---:B------:R-:W-:Y:S01]  /*48f0*/  FMUL.FTZ R85, R6.reuse, R85 ;  /* 0x0000005506557220 */ /* 0x040fe20000410000 */
[-C--:B------:R-:W-:Y:S01]  /*4900*/  FFMA.FTZ R15, R15, R82.reuse, -R4 ;  /* 0x000000520f0f7223 */ /* 0x080fe20000010804 */
[----:B------:R-:W-:Y:S01]  /*4910*/  FFMA.FTZ R86, R27, R82, R86 ;  /* 0x000000521b567223 */ /* 0x000fe20000010056 */
[----:B------:R-:W-:Y:S01]  /*4920*/  FFMA.FTZ R88, R25, R84, R88 ;  /* 0x0000005419587223 */ /* 0x000fe20000010058 */
[-C--:B------:R-:W-:Y:S01]  /*4930*/  FFMA.FTZ R7, R6, R5.reuse, -R7 ;  /* 0x0000000506077223 */ /* 0x080fe20000010807 */
[----:B------:R-:W-:Y:S01]  /*4940*/  FFMA.FTZ R85, R80, R5, R85 ;  /* 0x0000000550557223 */ /* 0x000fe20000010055 */
[----:B------:R-:W-:Y:S02]  /*4950*/  F2FP.SATFINITE.E4M3.F32.PACK_AB_MERGE_C R15, R15, R96, RZ ;  /* 0x000000600f0f723e */ /* 0x000fe400048070ff */
[----:B------:R-:W-:Y:S02]  /*4960*/  F2FP.SATFINITE.E4M3.F32.PACK_AB_MERGE_C R86, R86, R87, RZ ;  /* 0x000000575656723e */ /* 0x000fe400048070ff */
[----:B------:R-:W-:-:S02]  /*4970*/  F2FP.SATFINITE.E4M3.F32.PACK_AB_MERGE_C R13, R11, R8, R89 ;  /* 0x000000080b0d723e */ /* 0x000fc40004807059 */
[----:B------:R-:W-:Y:S02]  /*4980*/  F2FP.SATFINITE.E4M3.F32.PACK_AB_MERGE_C R15, R7, R94, R15 ;  /* 0x0000005e070f723e */ /* 0x000fe4000480700f */
[----:B------:R-:W-:Y:S02]  /*4990*/  F2FP.SATFINITE.E4M3.F32.PACK_AB_MERGE_C R25, R10, R9, R90 ;  /* 0x000000090a19723e */ /* 0x000fe4000480705a */
[----:B------:R-:W-:-:S07]  /*49a0*/  F2FP.SATFINITE.E4M3.F32.PACK_AB_MERGE_C R27, R85, R88, R86 ;  /* 0x00000058551b723e */ /* 0x000fce0004807056 */
.L_x_1129:
[----:B------:R-:W-:Y:S05]  /*49b0*/  BSYNC B1 ;  /* 0x0000000000017941 */ /* 0x000fea0003800000 */
.L_x_1128:
[----:B-1----:R3:W-:Y:S01]  /*49c0*/  STG.E.128 desc[UR44][R54.64], R12 ;  /* 0x0000000c36007986 */ /* 0x0027e2000c101d2c */
        /* <DEDUP_REMOVED lines=9> */
.L_x_1111:
[----:B------:R-:W2:Y:S02]  /*4a60*/  LDL R4, [R1+0x10] ;  /* 0x0000100001047983 */ /* 0x000ea40000100800 */
[----:B--2---:R-:W-:-:S13]  /*4a70*/  ISETP.NE.AND P0, PT, R4, 0x3, PT ;  /* 0x000000030400780c */ /* 0x004fda0003f05270 */
[----:B------:R-:W-:Y:S05]  /*4a80*/  @!P0 BRA `(.L_x_1130) ;  /* 0x0000000000048947 */ /* 0x000fea0003800000 */
[----:B------:R-:W-:Y:S01]  /*4a90*/  BPT.TRAP 0x1 ;  /* 0x000000040000795c */ /* 0x000fe20000300000 */
.L_x_1130:
[----:B------:R-:W2:Y:S01]  /*4aa0*/  LDL R4, [R1+0x18] ;  /* 0x0000180001047983 */ /* 0x000ea20000100800 */
[----:B------:R-:W-:Y:S01]  /*4ab0*/  IMAD R73, R23, 0x8, R17 ;  /* 0x0000000817497824 */ /* 0x000fe200078e0211 */
[----:B------:R-:W-:Y:S01]  /*4ac0*/  BSSY B1, `(.L_x_1131) ;  /* 0x0000006000017945 */ /* 0x000fe20003800000 */
[----:B--2---:R-:W-:Y:S01]  /*4ad0*/  SHF.L.U32 R76, R4, 0x1f, RZ ;  /* 0x0000001f044c7819 */ /* 0x004fe200000006ff */
[----:B------:R-:W-:-:S03]  /*4ae0*/  IMAD R4, R47, -0xa0, R48 ;  /* 0xffffff602f047824 */ /* 0x000fc600078e0230 */
[----:B------:R-:W0:Y:S02]  /*4af0*/  SYNCS.PHASECHK.TRANS64.TRYWAIT P1, [R73+URZ+0x13290], R76 ;  /* 0x0132904c490075a7 */ /* 0x000e24000802017f */
[----:B------:R-:W-:Y:S01]  /*4b00*/  VIMNMX R4, R4, 0xa0, PT ;  /* 0x000000a004047848 */ /* 0x000fe20003fe0100 */
[----:B0-----:R-:W-:Y:S06]  /*4b10*/  @!P1 BRA `(.L_x_1132) ;  /* 0x000001dc00d89947 */ /* 0x001fec0003800000 */
.L_x_1412:
[----:B------:R-:W-:Y:S05]  /*4b20*/  BSYNC B1 ;  /* 0x0000000000017941 */ /* 0x000fea0003800000 */
.L_x_1131:
[----:B------:R-:W1:Y:S02]  /*4b30*/  S2R R5, SR_TID.X ;  /* 0x0000000000057919 */ /* 0x000e640000002100 */
[C---:B-1----:R-:W-:Y:S02]  /*4b40*/  VIADD R6, R5.reuse, 0xffffff80 ;  /* 0xffffff8005067836 */ /* 0x042fe40000000000 */
[----:B------:R-:W-:-:S05]  /*4b50*/  VIADD R5, R5, 0xffffff80 ;  /* 0xffffff8005057836 */ /* 0x000fca0000000000 */
[----:B------:R-:W-:-:S04]  /*4b60*/  LEA.HI R5, R5, R6, RZ, 0x1 ;  /* 0x0000000605057211 */ /* 0x000fc800078f08ff */
[----:B------:R-:W-:-:S04]  /*4b70*/  SHF.R.S32.HI R5, RZ, 0x1, R5 ;  /* 0x00000001ff057819 */ /* 0x000fc80000011405 */
[----:B------:R-:W-:-:S13]  /*4b80*/  ISETP.GE.AND P1, PT, R5, R4, PT ;  /* 0x000000040500720c */ /* 0x000fda0003f26270 */
[----:B------:R-:W-:Y:S05]  /*4b90*/  @P1 BRA `(.L_x_1118) ;  /* 0x0000000000101947 */ /* 0x000fea0003800000 */
[----:B------:R-:W1:Y:S04]  /*4ba0*/  @!P3 LDS.128 R4, [R75+0xe000] ;  /* 0x00e000004b04b984 */ /* 0x000e680000000c00 */
[----:B------:R-:W2:Y:S04]  /*4bb0*/  @!P2 LDS.128 R8, [R74+0xe000] ;  /* 0x00e000004a08a984 */ /* 0x000ea80000000c00 */
[----:B-1----:R1:W-:Y:S04]  /*4bc0*/  @!P3 STG.E.128 desc[UR44][R12.64], R4 ;  /* 0x000000040c00b986 */ /* 0x0023e8000c101d2c */
[----:B--2---:R1:W-:Y:S02]  /*4bd0*/  @!P2 STG.E.128 desc[UR44][R12.64+0x20], R8 ;  /* 0x000020080c00a986 */ /* 0x0043e4000c101d2c */
.L_x_1118:
[----:B------:R-:W-:Y:S05]  /*4be0*/  BSYNC B0 ;  /* 0x0000000000007941 */ /* 0x000fea0003800000 */
.L_x_1110:
[----:B-12---:R-:W1:Y:S01]  /*4bf0*/  S2R R4, SR_TID.X ;  /* 0x0000000000047919 */ /* 0x006e620000002100 */
[----:B------:R-:W-:Y:S01]  /*4c00*/  @!PT LDS RZ, [RZ] ;  /* 0x00000000fffff984 */ /* 0x000fe20000000800 */
[----:B------:R-:W-:Y:S01]  /*4c10*/  @!PT LDS RZ, [RZ] ;  /* 0x00000000fffff984 */ /* 0x000fe20000000800 */
[----:B------:R-:W-:Y:S01]  /*4c20*/  @!PT LDS RZ, [RZ] ;  /* 0x00000000fffff984 */ /* 0x000fe20000000800 */
[----:B------:R-:W-:Y:S01]  /*4c30*/  @!PT LDS RZ, [RZ] ;  /* 0x00000000fffff984 */ /* 0x000fe20000000800 */
[----:B------:R2:W-:Y:S06]  /*4c40*/  MEMBAR.ALL.CTA ;  /* 0x0000000000007992 */ /* 0x0005ec0000008000 */
[----:B--2---:R-:W2:Y:S01]  /*4c50*/  FENCE.VIEW.ASYNC.S ;  /* 0x00000000000073c6 */ /* 0x004ea20000000000 */
[----:B------:R-:W-:Y:S05]  /*4c60*/  WARPSYNC.ALL ;  /* 0x0000000000007948 */ /* 0x000fea0003800000 */
[----:B------:R-:W-:Y:S01]  /*4c70*/  BSSY B0, `(.L_x_1133) ;  /* 0x0000009000007945 */ /* 0x000fe20003800000 */
[----:B-1----:R-:W-:Y:S01]  /*4c80*/  LOP3.LUT R4, R4, 0x7f, RZ, 0xc0, !PT ;  /* 0x0000007f04047812 */ /* 0x002fe200078ec0ff */
[----:B--2---:R1:W-:Y:S03]  /*4c90*/  BAR.SYNC.DEFER_BLOCKING R60, 0x80 ;  /* 0x0002003c0000751d */ /* 0x0043e60000010000 */
[----:B------:R-:W-:-:S13]  /*4ca0*/  ISETP.NE.AND P5, PT, R4, RZ, PT ;  /* 0x000000ff0400720c */ /* 0x000fda0003fa5270 */
[----:B------:R-:W-:-:S05]  /*4cb0*/  @!P5 VIADD R4, R73, 0x132a0 ;  /* 0x000132a04904d836 */ /* 0x000fca0000000000 */
[----:B------:R-:W-:-:S04]  /*4cc0*/  @!P5 PRMT R4, RZ, 0x654, R4 ;  /* 0x00000654ff04d816 */ /* 0x000fc80000000004 */
[----:B------:R1:W-:Y:S01]  /*4cd0*/  @!P5 SYNCS.ARRIVE.TRANS64.RED.A1T0 RZ, [R4+URZ], RZ ;  /* 0x000000ff04ffd9a7 */ /* 0x0003e2000810043f */
[----:B------:R-:W-:Y:S05]  /*4ce0*/  @!P0 BRA `(.L_x_1134) ;  /* 0x0000000000048947 */ /* 0x000fea0003800000 */
[----:B------:R-:W-:Y:S01]  /*4cf0*/  BPT.TRAP 0x1 ;  /* 0x000000040000795c */ /* 0x000fe20000300000 */
.L_x_1134:
[----:B------:R-:W-:Y:S05]  /*4d00*/  BSYNC B0 ;  /* 0x0000000000007941 */ /* 0x000fea0003800000 */
.L_x_1133:
[----:B------:R-:W2:Y:S01]  /*4d10*/  SYNCS.PHASECHK.TRANS64.TRYWAIT P0, [R73+URZ+0x132b0], R76 ;  /* 0x0132b04c490075a7 */ /* 0x000ea2000800017f */
[----:B------:R-:W-:Y:S04]  /*4d20*/  BSSY B0, `(.L_x_1135) ;  /* 0x0000002000007945 */ /* 0x000fe80003800000 */
[----:B--2---:R-:W-:Y:S05]  /*4d30*/  @!P0 BRA `(.L_x_1136) ;  /* 0x000001dc00648947 */ /* 0x004fea0003800000 */
.L_x_1413:
[----:B------:R-:W-:Y:S05]  /*4d40*/  BSYNC B0 ;  /* 0x0000000000007941 */ /* 0x000fea0003800000 */
.L_x_1135:
        /* <DEDUP_REMOVED lines=11> */
[----:B---3--:R-:W-:-:S04]  /*4e00*/  IADD3 R12, P0, R6, UR6, RZ ;  /* 0x00000006060c7c10 */ /* 0x008fc8000ff1e0ff */
[----:B------:R-:W-:Y:S02]  /*4e10*/  IADD3.X R13, R7, UR7, R5, P0, !PT ;  /* 0x00000007070d7c10 */ /* 0x000fe400087fe405 */
[----:B------:R-:W-:-:S13]  /*4e20*/  ISETP.GE.AND P0, PT, R156, UR4, PT ;  /* 0x000000049c007c0c */ /* 0x000fda000bf06270 */
[----:B------:R-:W1:Y:S04]  /*4e30*/  @!P0 LDS.128 R4, [R75+0x6000] ;  /* 0x006000004b048984 */ /* 0x000e680000000c00 */
[----:B-1----:R-:W-:Y:S01]  /*4e40*/  @!P0 STG.E.128 desc[UR44][R12.64], R4 ;  /* 0x000000040c008986 */ /* 0x002fe2000c101d2c */
[----:B------:R-:W-:-:S13]  /*4e50*/  ISETP.GE.AND P0, PT, R77, UR4, PT ;  /* 0x000000044d007c0c */ /* 0x000fda000bf06270 */
[----:B------:R-:W1:Y:S04]  /*4e60*/  @!P0 LDS.128 R8, [R74+0x6000] ;  /* 0x006000004a088984 */ /* 0x000e680000000c00 */
[----:B-1----:R1:W-:Y:S02]  /*4e70*/  @!P0 STG.E.128 desc[UR44][R12.64+0x20], R8 ;  /* 0x000020080c008986 */ /* 0x0023e4000c101d2c */
.L_x_1138:
[----:B------:R-:W-:Y:S05]  /*4e80*/  BSYNC B0 ;  /* 0x0000000000007941 */ /* 0x000fea0003800000 */
.L_x_1137:
[----:B------:R-:W5:Y:S01]  /*4e90*/  LDL.LU R5, [R1+0x18] ;  /* 0x0000180001057983 */ /* 0x000f620000300800 */
[----:B------:R-:W-:Y:S01]  /*4ea0*/  VIADD R23, R23, 0x1 ;  /* 0x0000000117177836 */ /* 0x000fe20000000000 */
[----:B------:R-:W-:Y:S01]  /*4eb0*/  LOP3.LUT P6, RZ, R22, 0x2, RZ, 0xc0, !PT ;  /* 0x0000000216ff7812 */ /* 0x000fe200078cc0ff */
[----:B0-2---:R-:W-:Y:S01]  /*4ec0*/  @!P5 VIADD R73, R73, 0x132c0 ;  /* 0x000132c04949d836 */ /* 0x005fe20000000000 */
        /* <DEDUP_REMOVED lines=9> */
[----:B-1----:R-:W-:Y:S02]  /*4f60*/  SEL R4, RZ, 0x1, P1 ;  /* 0x00000001ff047807 */ /* 0x002fe40000800000 */
[----:B------:R-:W-:Y:S02]  /*4f70*/  PLOP3.LUT P0, PT, PT, PT, PT, 0x8, 0x0 ;  /* 0x000000000000781c */ /* 0x000fe40003f0e170 */
[----:B------:R-:W-:Y:S01]  /*4f80*/  SEL R23, R23, RZ, P1 ;  /* 0x000000ff17177207 */ /* 0x000fe20000800000 */
[----:B------:R0:W-:Y:S01]  /*4f90*/  @!P5 SYNCS.ARRIVE.TRANS64.RED.A1T0 RZ, [R73+URZ], RZ ;  /* 0x000000ff49ffd9a7 */ /* 0x0001e2000810043f */
[----:B-----5:R-:W-:-:S05]  /*4fa0*/  LOP3.LUT R5, R5, R4, RZ, 0x3c, !PT ;  /* 0x0000000405057212 */ /* 0x020fca00078e3cff */
[----:B------:R0:W-:Y:S01]  /*4fb0*/  STL [R1+0x18], R5 ;  /* 0x0000180501007387 */ /* 0x0001e20000100800 */
[----:B------:R-:W-:Y:S05]  /*4fc0*/  @P6 BRA `(.L_x_1139) ;  /* 0xffffffd400306947 */ /* 0x000fea000383ffff */
.L_x_1105:
[----:B------:R-:W2:Y:S01]  /*4fd0*/  LDL R8, [R1+0x1c] ;  /* 0x00001c0001087983 */ /* 0x000ea20000100800 */
[----:B------:R-:W1:Y:S01]  /*4fe0*/  LDC R0, c[0x0][0x448] ;  /* 0x00011200ff007b82 */ /* 0x000e620000000800 */
[----:B------:R-:W-:Y:S07]  /*4ff0*/  BSSY B0, `(.L_x_1140) ;  /* 0x000000d000007945 */ /* 0x000fee0003800000 */
[----:B------:R-:W3:Y:S01]  /*5000*/  LDC.64 R6, c[0x0][0x9e0] ;  /* 0x00027800ff067b82 */ /* 0x000ee20000000a00 */
[----:B-1----:R-:W-:-:S02]  /*5010*/  ISETP.NE.AND P1, PT, R0, 0x1, PT ;  /* 0x000000010000780c */ /* 0x002fc40003f25270 */
[----:B---3--:R-:W-:-:S11]  /*5020*/  ISETP.GE.AND P2, PT, R7, 0x1, PT ;  /* 0x000000010700780c */ /* 0x008fd60003f46270 */
[----:B------:R-:W1:Y:S08]  /*5030*/  @P1 LDC R0, c[0x0][0x44c] ;  /* 0x00011300ff001b82 */ /* 0x000e700000000800 */
[----:B0-----:R-:W0:Y:S01]  /*5040*/  @P1 LDC R5, c[0x0][0x450] ;  /* 0x00011400ff051b82 */ /* 0x001e220000000800 */
[----:B--2---:R-:W-:-:S04]  /*5050*/  VIADD R3, R8, 0xbf ;  /* 0x000000bf08037836 */ /* 0x004fc80000000000 */
[----:B-1----:R-:W-:-:S05]  /*5060*/  @P1 IMAD.HI.U32 R0, R3, R0, RZ ;  /* 0x0000000003001227 */ /* 0x002fca00078e00ff */
[----:B0-----:R-:W-:-:S05]  /*5070*/  @P1 SHF.R.U32.HI R3, RZ, R5, R0 ;  /* 0x00000005ff031219 */ /* 0x001fca0000011600 */
[----:B------:R-:W-:Y:S01]  /*5080*/  IMAD.IADD R3, R46, 0x1, R3 ;  /* 0x000000012e037824 */ /* 0x000fe200078e0203 */
[----:B------:R-:W-:Y:S06]  /*5090*/  @P0 BRA `(.L_x_1141) ;  /* 0x0000000000080947 */ /* 0x000fec0003800000 */
[----:B------:R-:W0:Y:S02]  /*50a0*/  FENCE.VIEW.ASYNC.G ;  /* 0x00000000000073c6 */ /* 0x000e240000000100 */
[----:B0-----:R-:W-:Y:S06]  /*50b0*/  BAR.ARV 0xc, 0x200 ;  /* 0x0308000000007b1d */ /* 0x001fec0000002000 */
.L_x_1141:
[----:B------:R-:W-:Y:S05]  /*50c0*/  BSYNC B0 ;  /* 0x0000000000007941 */ /* 0x000fea0003800000 */
.L_x_1140:
[----:B------:R-:W-:Y:S01]  /*50d0*/  IMAD.IADD R0, R3, 0x1, R6 ;  /* 0x0000000103007824 */ /* 0x000fe200078e0206 */
[----:B------:R-:W-:Y:S06]  /*50e0*/  @!P2 BRA `(.L_x_1142) ;  /* 0x000000000048a947 */ /* 0x000fec0003800000 */
        /* <DEDUP_REMOVED lines=11> */
.L_x_1144:
[----:B------:R-:W-:-:S13]  /*51a0*/  ISETP.NE.AND P0, PT, R7, 0x1, PT ;  /* 0x000000010700780c */ /* 0x000fda0003f05270 */
[----:B------:R-:W0:Y:S02]  /*51b0*/  @P0 LDC.64 R4, c[0x0][0x9e8] ;  /* 0x00027a00ff040b82 */ /* 0x000e240000000a00 */
[----:B0-----:R-:W-:-:S05]  /*51c0*/  @P0 IMAD.HI.U32 R4, R2, R4, RZ ;  /* 0x0000000402040227 */ /* 0x001fca00078e00ff */
[----:B------:R-:W-:-:S07]  /*51d0*/  @P0 SHF.R.U32.HI R2, RZ, R5, R4 ;  /* 0x00000005ff020219 */ /* 0x000fce0000011604 */
.L_x_1145:
[----:B------:R-:W-:Y:S05]  /*51e0*/  BSYNC B0 ;  /* 0x0000000000007941 */ /* 0x000fea0003800000 */
.L_x_1143:
[----:B------:R-:W-:-:S05]  /*51f0*/  IMAD R3, R2, R7, R7 ;  /* 0x0000000702037224 */ /* 0x000fca00078e0207 */
[----:B------:R-:W-:-:S07]  /*5200*/  VIMNMX R0, R0, R3, PT ;  /* 0x0000000300007248 */ /* 0x000fce0003fe0100 */
.L_x_1142:
[----:B------:R-:W0:Y:S01]  /*5210*/  @P1 LDC R2, c[0x0][0x44c] ;  /* 0x00011300ff021b82 */ /* 0x000e220000000800 */
[----:B------:R-:W-:Y:S01]  /*5220*/  VIADD R0, R0, 0x9f ;  /* 0x0000009f00007836 */ /* 0x000fe20000000000 */
[----:B------:R-:W-:Y:S01]  /*5230*/  ULDC UR4, c[0x0][0x9dc] ;  /* 0x0002770000047ab9 */ /* 0x000fe20000000800 */
[----:B------:R-:W-:Y:S02]  /*5240*/  IMAD.MOV.U32 R5, RZ, RZ, R8 ;  /* 0x000000ffff057224 */ /* 0x000fe400078e0008 */
[----:B------:R-:W-:-:S03]  /*5250*/  IMAD.HI R0, R0, 0x66666667, RZ ;  /* 0x6666666700007827 */ /* 0x000fc600078e02ff */
[----:B------:R-:W1:Y:S02]  /*5260*/  @P1 LDC R9, c[0x0][0x450] ;  /* 0x00011400ff091b82 */ /* 0x000e640000000800 */
[----:B------:R-:W-:-:S04]  /*5270*/  SHF.R.U32.HI R3, RZ, 0x1f, R0 ;  /* 0x0000001fff037819 */ /* 0x000fc80000011600 */
[----:B------:R-:W-:-:S04]  /*5280*/  LEA.HI.SX32 R0, R0, R3, 0x1a ;  /* 0x0000000300007211 */ /* 0x000fc800078fd2ff */
[----:B------:R-:W-:Y:S01]  /*5290*/  VIMNMX R105, R105, R0, PT ;  /* 0x0000000069697248 */ /* 0x000fe20003fe0100 */
        /* <DEDUP_REMOVED lines=15> */
.L_x_1148:
[----:B------:R-:W-:-:S13]  /*5390*/  ISETP.NE.AND P0, PT, R7, 0x1, PT ;  /* 0x000000010700780c */ /* 0x000fda0003f05270 */
[----:B------:R-:W0:Y:S02]  /*53a0*/  @P0 LDC.64 R4, c[0x0][0x9e8] ;  /* 0x00027a00ff040b82 */ /* 0x000e240000000a00 */
[----:B0-----:R-:W-:-:S05]  /*53b0*/  @P0 IMAD.HI.U32 R4, R2, R4, RZ ;  /* 0x0000000402040227 */ /* 0x001fca00078e00ff */
[----:B------:R-:W-:-:S07]  /*53c0*/  @P0 SHF.R.U32.HI R2, RZ, R5, R4 ;  /* 0x00000005ff020219 */ /* 0x000fce0000011604 */
.L_x_1149:
[----:B------:R-:W-:Y:S05]  /*53d0*/  BSYNC B0 ;  /* 0x0000000000007941 */ /* 0x000fea0003800000 */
.L_x_1147:
[----:B------:R-:W-:-:S05]  /*53e0*/  IMAD R3, R2, R7, RZ ;  /* 0x0000000702037224 */ /* 0x000fca00078e02ff */
[----:B------:R-:W-:-:S07]  /*53f0*/  VIMNMX R0, R0, R3, !PT ;  /* 0x0000000300007248 */ /* 0x000fce0007fe0100 */
.L_x_1146:
[----:B------:R-:W-:Y:S01]  /*5400*/  IMAD.HI R0, R0, 0x66666667, RZ ;  /* 0x6666666700007827 */ /* 0x000fe200078e02ff */
[----:B------:R-:W-:Y:S02]  /*5410*/  PLOP3.LUT P0, PT, PT, PT, PT, 0x80, 0x0 ;  /* 0x000000000000781c */ /* 0x000fe40003f0f070 */
[----:B------:R-:W-:Y:S02]  /*5420*/  CS2R R56, SRZ ;  /* 0x0000000000387805 */ /* 0x000fe4000001ff00 */
[----:B------:R-:W-:Y:S01]  /*5430*/  CS2R R54, SRZ ;  /* 0x0000000000367805 */ /* 0x000fe2000001ff00 */
[----:B------:R-:W-:Y:S01]  /*5440*/  IMAD.MOV.U32 R20, RZ, RZ, RZ ;  /* 0x000000ffff147224 */ /* 0x000fe200078e00ff */
[----:B------:R-:W-:Y:S02]  /*5450*/  SHF.R.U32.HI R3, RZ, 0x1f, R0 ;  /* 0x0000001fff037819 */ /* 0x000fe40000011600 */
[----:B------:R-:W-:Y:S02]  /*5460*/  CS2R R6, SRZ ;  /* 0x0000000000067805 */ /* 0x000fe4000001ff00 */
[----:B------:R-:W-:-:S02]  /*5470*/  CS2R R52, SRZ ;  /* 0x0000000000347805 */ /* 0x000fc4000001ff00 */
[----:B------:R-:W-:Y:S02]  /*5480*/  CS2R R8, SRZ ;  /* 0x0000000000087805 */ /* 0x000fe4000001ff00 */
[----:B------:R-:W-:Y:S02]  /*5490*/  LEA.HI.SX32 R3, R0, R3, 0x1a ;  /* 0x0000000300037211 */ /* 0x000fe400078fd2ff */
[----:B------:R-:W-:Y:S02]  /*54a0*/  CS2R R46, SRZ ;  /* 0x00000000002e7805 */ /* 0x000fe4000001ff00 */
[----:B------:R-:W-:Y:S02]  /*54b0*/  CS2R R10, SRZ ;  /* 0x00000000000a7805 */ /* 0x000fe4000001ff00 */
[----:B------:R-:W-:Y:S02]  /*54c0*/  CS2R R12, SRZ ;  /* 0x00000000000c7805 */ /* 0x000fe4000001ff00 */
[----:B------:R-:W-:Y:S01]  /*54d0*/  VIMNMX R2, RZ, R3, !PT ;  /* 0x00000003ff027248 */ /* 0x000fe20007fe0100 */
[----:B------:R-:W-:Y:S01]  /*54e0*/  IMAD.MOV.U32 R44, RZ, RZ, RZ ;  /* 0x000000ffff2c7224 */ /* 0x000fe200078e00ff */
[----:B------:R-:W-:-:S02]  /*54f0*/  CS2R R14, SRZ ;  /* 0x00000000000e7805 */ /* 0x000fc4000001ff00 */
[----:B------:R-:W-:Y:S02]  /*5500*/  CS2R R38, SRZ ;  /* 0x0000000000267805 */ /* 0x000fe4000001ff00 */
[----:B------:R-:W-:Y:S01]  /*5510*/  ISETP.GT.AND P1, PT, R105, R2, PT ;  /* 0x000000026900720c */ /* 0x000fe20003f24270 */
[----:B------:R0:W-:Y:S01]  /*5520*/  STL [R1+0x38], R2 ;  /* 0x0000380201007387 */ /* 0x0001e20000100800 */
[----:B------:R-:W-:Y:S02]  /*5530*/  CS2R R36, SRZ ;  /* 0x0000000000247805 */ /* 0x000fe4000001ff00 */
[----:B----4-:R-:W-:Y:S02]  /*5540*/  CS2R R24, SRZ ;  /* 0x0000000000187805 */ /* 0x010fe4000001ff00 */
[----:B------:R-:W-:Y:S02]  /*5550*/  CS2R R28, SRZ ;  /* 0x00000000001c7805 */ /* 0x000fe4000001ff00 */
[----:B------:R-:W-:Y:S01]  /*5560*/  CS2R R26, SRZ ;  /* 0x00000000001a7805 */ /* 0x000fe2000001ff00 */
[----:B------:R-:W-:Y:S01]  /*5570*/  IMAD.MOV.U32 R59, RZ, RZ, RZ ;  /* 0x000000ffff3b7224 */ /* 0x000fe200078e00ff */
[----:B------:R-:W-:Y:S01]  /*5580*/  CS2R R32, SRZ ;  /* 0x0000000000207805 */ /* 0x000fe2000001ff00 */
[----:B------:R-:W-:-:S02]  /*5590*/  IMAD.MOV.U32 R61, RZ, RZ, RZ ;  /* 0x000000ffff3d7224 */ /* 0x000fc400078e00ff */
[----:B0-----:R-:W-:Y:S05]  /*55a0*/  @!P1 BRA `(.L_x_1150) ;  /* 0x00000150005c9947 */ /* 0x001fea0003800000 */
[----:B------:R-:W0:Y:S01]  /*55b0*/  S2R R2, SR_TID.X ;  /* 0x0000000000027919 */ /* 0x000e220000002100 */
[----:B------:R-:W-:Y:S01]  /*55c0*/  VIADD R26, R17, 0xb000 ;  /* 0x0000b000111a7836 */ /* 0x000fe20000000000 */
[----:B------:R-:W-:Y:S04]  /*55d0*/  BSSY B6, `(.L_x_1151) ;  /* 0x000001e000067945 */ /* 0x000fe80003800000 */
[----:B------:R-:W-:Y:S01]  /*55e0*/  LOP3.LUT P0, RZ, R26, 0x9f, RZ, 0xc0, !PT ;  /* 0x0000009f1aff7812 */ /* 0x000fe2000780c0ff */
[----:B0-----:R-:W-:-:S05]  /*55f0*/  VIADD R24, R2, 0xffffff80 ;  /* 0xffffff8002187836 */ /* 0x001fca0000000000 */
[----:B------:R-:W-:-:S04]  /*5600*/  SHF.R.S32.HI R25, RZ, 0x1f, R24 ;  /* 0x0000001fff197819 */ /* 0x000fc80000011418 */
[----:B------:R-:W-:-:S04]  /*5610*/  LEA.HI R0, R25, R24, RZ, 0x7 ;  /* 0x0000001819007211 */ /* 0x000fc800078f38ff */
[----:B------:R-:W-:-:S06]  /*5620*/  SHF.R.S32.HI R0, RZ, 0x7, R0 ;  /* 0x00000007ff007819 */ /* 0x000fcc0000011400 */
        /* <DEDUP_REMOVED lines=24> */
.L_x_1152:
[----:B------:R-:W-:Y:S05]  /*57b0*/  BSYNC B6 ;  /* 0x0000000000067941 */ /* 0x000fea0003800000 */
.L_x_1151:
[----:B------:R-:W2:Y:S01]  /*57c0*/  LDL R21, [R1+0x4c] ;  /* 0x00004c0001157983 */ /* 0x000ea20000100800 */
[----:B------:R-:W-:Y:S01]  /*57d0*/  ULDC.64 UR4, c[0x0][0x990] ;  /* 0x0002640000047ab9 */ /* 0x000fe20000000a00 */
[----:B------:R-:W-:Y:S02]  /*57e0*/  ULDC.64 UR6, c[0x0][0x998] ;  /* 0x0002660000067ab9 */ /* 0x000fe40000000a00 */
[----:B------:R-:W3:Y:S01]  /*57f0*/  LDL R20, [R1+0x48] ;  /* 0x0000480001147983 */ /* 0x000ee20000100800 */
[----:B------:R-:W-:Y:S02]  /*5800*/  ISETP.NE.U32.AND P0, PT, RZ, UR4, PT ;  /* 0x00000004ff007c0c */ /* 0x000fe4000bf05070 */
[----:B------:R-:W-:Y:S02]  /*5810*/  ISETP.NE.U32.AND P1, PT, RZ, UR6, PT ;  /* 0x00000006ff007c0c */ /* 0x000fe4000bf25070 */
[----:B------:R-:W-:Y:S02]  /*5820*/  ISETP.NE.AND.EX P0, PT, RZ, UR5, PT, P0 ;  /* 0x00000005ff007c0c */ /* 0x000fe4000bf05300 */
[----:B------:R-:W-:-:S11]  /*5830*/  ISETP.NE.AND.EX P1, PT, RZ, UR7, PT, P1 ;  /* 0x00000007ff007c0c */ /* 0x000fd6000bf25310 */
[----:B------:R-:W0:Y:S08]  /*5840*/  @P0 LDC.64 R6, c[0x0][0x9a8] ;  /* 0x00026a00ff060b82 */ /* 0x000e300000000a00 */
[----:B------:R-:W1:Y:S08]  /*5850*/  @P1 LDC.64 R8, c[0x0][0x9b8] ;  /* 0x00026e00ff081b82 */ /* 0x000e700000000a00 */
[----:B------:R-:W4:Y:S08]  /*5860*/  @P0 LDC.64 R10, c[0x0][0x9b0] ;  /* 0x00026c00ff0a0b82 */ /* 0x000f300000000a00 */
[----:B------:R-:W4:Y:S01]  /*5870*/  @P1 LDC.64 R12, c[0x0][0x9c0] ;  /* 0x00027000ff0c1b82 */ /* 0x000f220000000a00 */
[----:B--2---:R-:W-:-:S02]  /*5880*/  @P0 SHF.R.S32.HI R3, RZ, 0x1f, R21 ;  /* 0x0000001fff030819 */ /* 0x004fc40000011415 */
[----:B------:R-:W-:Y:S02]  /*5890*/  @P1 SHF.R.S32.HI R5, RZ, 0x1f, R21 ;  /* 0x0000001fff051819 */ /* 0x000fe40000011415 */
[----:B---3--:R-:W-:Y:S01]  /*58a0*/  @P0 SHF.R.S32.HI R15, RZ, 0x1f, R20 ;  /* 0x0000001fff0f0819 */ /* 0x008fe20000011414 */
[-C--:B0-----:R-:W-:Y:S02]  /*58b0*/  @P0 IMAD R0, R3, R6.reuse, RZ ;  /* 0x0000000603000224 */ /* 0x081fe400078e02ff */
[----:B------:R-:W-:-:S04]  /*58c0*/  @P0 IMAD.WIDE.U32 R2, R21, R6, RZ ;  /* 0x0000000615020225 */ /* 0x000fc800078e00ff */
[----:B------:R-:W-:Y:S02]  /*58d0*/  @P0 IMAD R7, R21, R7, R0 ;  /* 0x0000000715070224 */ /* 0x000fe400078e0200 */
[-C--:B-1----:R-:W-:Y:S02]  /*58e0*/  @P1 IMAD R4, R5, R8.reuse, RZ ;  /* 0x0000000805041224 */ /* 0x082fe400078e02ff */
[----:B------:R-:W-:Y:S01]  /*58f0*/  @P0 IMAD.IADD R3, R3, 0x1, R7 ;  /* 0x0000000103030824 */ /* 0x000fe200078e0207 */
[----:B------:R-:W-:Y:S01]  /*5900*/  @P1 SHF.R.S32.HI R7, RZ, 0x1f, R20 ;  /* 0x0000001fff071819 */ /* 0x000fe20000011414 */
[C---:B------:R-:W-:Y:S02]  /*5910*/  @P1 IMAD R9, R21.reuse, R9, R4 ;  /* 0x0000000915091224 */ /* 0x040fe400078e0204 */
[----:B------:R-:W-:-:S04]  /*5920*/  @P1 IMAD.WIDE.U32 R4, R21, R8, RZ ;  /* 0x0000000815041225 */ /* 0x000fc800078e00ff */
[----:B----4-:R-:W-:Y:S02]  /*5930*/  @P0 IMAD R0, R15, R10, RZ ;  /* 0x0000000a0f000224 */ /* 0x010fe400078e02ff */
        /* <DEDUP_REMOVED lines=24> */
[----:B------:R-:W-:-:S05]  /*5ac0*/  LOP3.LUT R0, R0, 0xfffffffe, RZ, 0xc0, !PT ;  /* 0xfffffffe00007812 */ /* 0x000fca00078ec0ff */
[----:B------:R-:W-:-:S05]  /*5ad0*/  IMAD.IADD R0, R20, 0x1, -R0 ;  /* 0x0000000114007824 */ /* 0x000fca00078e0a00 */
[----:B------:R-:W-:-:S04]  /*5ae0*/  SHF.L.U32 R0, R0, 0x1f, RZ ;  /* 0x0000001f00007819 */ /* 0x000fc800000006ff */
[----:B------:R0:W1:Y:S03]  /*5af0*/  SYNCS.PHASECHK.TRANS64.TRYWAIT P0, [R17+URZ+0x13200], R0 ;  /* 0x01320000110075a7 */ /* 0x000066000800017f */
[----:B-1----:R-:W-:Y:S05]  /*5b00*/  @!P0 NANOSLEEP.SYNCS 0x989680 ;  /* 0x009896800000895d */ /* 0x002fea0003900000 */
[----:B------:R-:W1:Y:S01]  /*5b10*/  @!P0 SYNCS.PHASECHK.TRANS64 P0, [R17+URZ+0x13200], R0 ;  /* 0x01320000110085a7 */ /* 0x000e62000800007f */
[----:B------:R-:W-:Y:S04]  /*5b20*/  BSSY B0, `(.L_x_1154) ;  /* 0x0000006000007945 */ /* 0x000fe80003800000 */
[----:B-1----:R-:W-:Y:S05]  /*5b30*/  @P0 BRA `(.L_x_1155) ;  /* 0x0000000000100947 */ /* 0x002fea0003800000 */
.L_x_1156:
[----:B-1----:R1:W2:Y:S02]  /*5b40*/  SYNCS.PHASECHK.TRANS64.TRYWAIT P0, [R17+URZ+0x13200], R0 ;  /* 0x01320000110075a7 */ /* 0x0022a4000800017f */
[----:B--2---:R-:W-:Y:S05]  /*5b50*/  @!P0 NANOSLEEP.SYNCS 0x989680 ;  /* 0x009896800000895d */ /* 0x004fea0003900000 */
[----:B------:R-:W2:Y:S02]  /*5b60*/  @!P0 SYNCS.PHASECHK.TRANS64 P0, [R17+URZ+0x13200], R0 ;  /* 0x01320000110085a7 */ /* 0x000ea4000800007f */
[----:B--2---:R-:W-:Y:S05]  /*5b70*/  @!P0 BRA `(.L_x_1156) ;  /* 0xfffffffc00f08947 */ /* 0x004fea000383ffff */
.L_x_1155:
[----:B------:R-:W-:Y:S05]  /*5b80*/  BSYNC B0 ;  /* 0x0000000000007941 */ /* 0x000fea0003800000 */
.L_x_1154:
[----:B------:R-:W-:Y:S05]  /*5b90*/  BRA `(.L_x_1157) ;  /* 0x0000002c00347947 */ /* 0x000fea0003800000 */
.L_x_1153:
[----:B------:R-:W-:Y:S01]  /*5ba0*/  LOP3.LUT P0, RZ, R26, 0x1bf, RZ, 0xc0, !PT ;  /* 0x000001bf1aff7812 */ /* 0x000fe2000780c0ff */
[----:B------:R-:W-:Y:S01]  /*5bb0*/  ULDC.64 UR4, c[0x0][0x3f8] ;  /* 0x0000fe0000047ab9 */ /* 0x000fe20000000a00 */
[----:B-----5:R-:W-:Y:S01]  /*5bc0*/  SHF.R.S32.HI R0, RZ, 0x1f, R45 ;  /* 0x0000001fff007819 */ /* 0x020fe2000001142d */
[----:B------:R-:W-:Y:S01]  /*5bd0*/  ULDC.64 UR6, c[0x0][0x408] ;  /* 0x0001020000067ab9 */ /* 0x000fe20000000a00 */
[----:B------:R-:W-:Y:S01]  /*5be0*/  IMAD.WIDE.U32 R26, R45, UR4, RZ ;  /* 0x000000042d1a7c25 */ /* 0x000fe2000f8e00ff */
[----:B------:R-:W-:Y:S03]  /*5bf0*/  BSSY B6, `(.L_x_1158) ;  /* 0x0000019000067945 */ /* 0x000fe60003800000 */
[C---:B------:R-:W-:Y:S02]  /*5c00*/  IMAD R4, R0.reuse, UR4, RZ ;  /* 0x0000000400047c24 */ /* 0x040fe4000f8e02ff */
[----:B------:R-:W-:-:S02]  /*5c10*/  IMAD R0, R0, UR6, RZ ;  /* 0x0000000600007c24 */ /* 0x000fc4000f8e02ff */
[C---:B------:R-:W-:Y:S02]  /*5c20*/  IMAD R29, R45.reuse, UR5, R4 ;  /* 0x000000052d1d7c24 */ /* 0x040fe4000f8e0204 */
[C---:B------:R-:W-:Y:S02]  /*5c30*/  IMAD R33, R45.reuse, UR7, R0 ;  /* 0x000000072d217c24 */ /* 0x040fe4000f8e0200 */
[----:B------:R-:W-:-:S04]  /*5c40*/  IMAD.WIDE.U32 R30, R45, UR6, RZ ;  /* 0x000000062d1e7c25 */ /* 0x000fc8000f8e00ff */
        /* <DEDUP_REMOVED lines=19> */
.L_x_1159:
[----:B------:R-:W-:Y:S05]  /*5d80*/  BSYNC B6 ;  /* 0x0000000000067941 */ /* 0x000fea0003800000 */
.L_x_1158:
[----:B------:R-:W2:Y:S01]  /*5d90*/  LDL R20, [R1+0x1c] ;  /* 0x00001c0001147983 */ /* 0x000ea20000100800 */
[----:B------:R-:W-:Y:S01]  /*5da0*/  ULDC.U8 UR4, c[0x0][0x410] ;  /* 0x0001040000047ab9 */ /* 0x000fe20000000000 */
[----:B------:R-:W0:Y:S01]  /*5db0*/  S2R R21, SR_TID.X ;  /* 0x0000000000157919 */ /* 0x000e220000002100 */
[----:B------:R-:W-:Y:S01]  /*5dc0*/  ISETP.NE.AND P0, PT, RZ, UR4, PT ;  /* 0x00000004ff007c0c */ /* 0x000fe2000bf05270 */
[----:B------:R-:W-:Y:S01]  /*5dd0*/  BSSY B0, `(.L_x_1160) ;  /* 0x00002a1000007945 */ /* 0x000fe20003800000 */
[C---:B0-----:R-:W-:Y:S02]  /*5de0*/  VIADD R35, R21.reuse, 0xffffff80 ;  /* 0xffffff8015237836 */ /* 0x041fe40000000000 */
[----:B------:R-:W-:-:S05]  /*5df0*/  VIADD R34, R21, 0xffffff80 ;  /* 0xffffff8015227836 */ /* 0x000fca0000000000 */
[----:B------:R-:W-:-:S04]  /*5e00*/  LEA.HI R34, R34, R35, RZ, 0x1 ;  /* 0x0000002322227211 */ /* 0x000fc800078f08ff */
[----:B------:R-:W-:-:S05]  /*5e10*/  SHF.R.S32.HI R34, RZ, 0x1, R34 ;  /* 0x00000001ff227819 */ /* 0x000fca0000011422 */
[----:B--2---:R-:W-:Y:S01]  /*5e20*/  IMAD.IADD R10, R34, 0x1, R20 ;  /* 0x00000001220a7824 */ /* 0x004fe200078e0214 */
[----:B------:R-:W-:Y:S06]  /*5e30*/  @!P0 BRA `(.L_x_1161) ;  /* 0x0000001400508947 */ /* 0x000fec0003800000 */
[----:B------:R-:W2:Y:S01]  /*5e40*/  LDL.64 R36, [R1] ;  /* 0x0000000001247983 */ /* 0x000ea20000100a00 */
[----:B------:R-:W0:Y:S01]  /*5e50*/  LDC R20, c[0x0][0x448] ;  /* 0x00011200ff147b82 */ /* 0x000e220000000800 */
[----:B------:R-:W-:Y:S01]  /*5e60*/  IMAD.MOV.U32 R5, RZ, RZ, R10 ;  /* 0x000000ffff057224 */ /* 0x000fe200078e000a */
[----:B------:R-:W-:Y:S01]  /*5e70*/  ULDC.64 UR4, c[0x0][0x3f8] ;  /* 0x0000fe0000047ab9 */ /* 0x000fe20000000a00 */
[----:B------:R-:W-:Y:S01]  /*5e80*/  IMAD.MOV.U32 R6, RZ, RZ, R26 ;  /* 0x000000ffff067224 */ /* 0x000fe200078e001a */
[----:B------:R-:W-:Y:S01]  /*5e90*/  ULDC.64 UR6, c[0x0][0x408] ;  /* 0x0001020000067ab9 */ /* 0x000fe20000000a00 */
[----:B------:R-:W-:Y:S01]  /*5ea0*/  IMAD.MOV.U32 R8, RZ, RZ, R30 ;  /* 0x000000ffff087224 */ /* 0x000fe200078e001e */
[----:B------:R-:W-:Y:S01]  /*5eb0*/  ULDC.64 UR8, c[0x0][0x400] ;  /* 0x0001000000087ab9 */ /* 0x000fe20000000a00 */
[----:B------:R-:W-:Y:S01]  /*5ec0*/  IMAD.MOV.U32 R9, RZ, RZ, R33 ;  /* 0x000000ffff097224 */ /* 0x000fe200078e0021 */
[----:B0-----:R-:W-:-:S13]  /*5ed0*/  ISETP.NE.AND P0, PT, R20, 0x1, PT ;  /* 0x000000011400780c */ /* 0x001fda0003f05270 */
[----:B------:R-:W0:Y:S08]  /*5ee0*/  @P0 LDC R3, c[0x0][0x44c] ;  /* 0x00011300ff030b82 */ /* 0x000e300000000800 */
[----:B------:R-:W1:Y:S01]  /*5ef0*/  @P0 LDC R7, c[0x0][0x450] ;  /* 0x00011400ff070b82 */ /* 0x000e620000000800 */
[----:B0-----:R-:W-:-:S05]  /*5f00*/  @P0 IMAD.HI.U32 R0, R10, R3, RZ ;  /* 0x000000030a000227 */ /* 0x001fca00078e00ff */
[----:B-1----:R-:W-:Y:S01]  /*5f10*/  @P0 SHF.R.U32.HI R5, RZ, R7, R0 ;  /* 0x00000007ff050219 */ /* 0x002fe20000011600 */
[----:B------:R-:W-:-:S03]  /*5f20*/  IMAD.MOV.U32 R7, RZ, RZ, R29 ;  /* 0x000000ffff077224 */ /* 0x000fc600078e001d */
[----:B------:R-:W-:Y:S01]  /*5f30*/  SHF.R.S32.HI R0, RZ, 0x1f, R5 ;  /* 0x0000001fff007819 */ /* 0x000fe20000011405 */
[----:B------:R-:W-:-:S04]  /*5f40*/  IMAD.WIDE.U32 R6, R5, UR4, R6 ;  /* 0x0000000405067c25 */ /* 0x000fc8000f8e0006 */
[----:B------:R-:W-:Y:S02]  /*5f50*/  IMAD R4, R0, UR4, RZ ;  /* 0x0000000400047c24 */ /* 0x000fe4000f8e02ff */
[----:B------:R-:W-:-:S04]  /*5f60*/  IMAD.WIDE.U32 R8, R5, UR6, R8 ;  /* 0x0000000605087c25 */ /* 0x000fc8000f8e0008 */
[----:B------:R-:W-:Y:S02]  /*5f70*/  IMAD R0, R0, UR6, RZ ;  /* 0x0000000600007c24 */ /* 0x000fe4000f8e02ff */
[C---:B------:R-:W-:Y:S01]  /*5f80*/  IMAD R13, R5.reuse, UR5, R4 ;  /* 0x00000005050d7c24 */ /* 0x040fe2000f8e0204 */
[----:B------:R-:W-:Y:S01]  /*5f90*/  ULDC.64 UR4, c[0x0][0x3e8] ;  /* 0x0000fa0000047ab9 */ /* 0x000fe20000000a00 */
[----:B------:R-:W-:Y:S01]  /*5fa0*/  IMAD R11, R5, UR7, R0 ;  /* 0x00000007050b7c24 */ /* 0x000fe2000f8e0200 */
[----:B------:R-:W-:Y:S01]  /*5fb0*/  IADD3 R3, P0, R6, UR4, RZ ;  /* 0x0000000406037c10 */ /* 0x000fe2000ff1e0ff */
[----:B------:R-:W-:Y:S01]  /*5fc0*/  UMOV UR4, 0xffffffff ;  /* 0xffffffff00047882 */ /* 0x000fe20000000000 */
[----:B------:R-:W-:Y:S02]  /*5fd0*/  IADD3 R5, P1, R8, UR8, RZ ;  /* 0x0000000808057c10 */ /* 0x000fe4000ff3e0ff */
[----:B------:R-:W-:Y:S02]  /*5fe0*/  IADD3.X R13, R7, UR5, R13, P0, !PT ;  /* 0x00000005070d7c10 */ /* 0x000fe400087fe40d */
[----:B------:R-:W-:Y:S01]  /*5ff0*/  IADD3.X R4, R9, UR9, R11, P1, !PT ;  /* 0x0000000909047c10 */ /* 0x000fe20008ffe40b */
[----:B--2---:R-:W-:Y:S01]  /*6000*/  VIADD R29, R36, 0x10 ;  /* 0x00000010241d7836 */ /* 0x004fe20000000000 */
[----:B------:R-:W-:Y:S07]  /*6010*/  BRA.DIV UR4, `(.L_x_1162) ;  /* 0x000001ca04c07947 */ /* 0x000fee000b800000 */
[----:B------:R0:W1:Y:S04]  /*6020*/  SHFL.IDX PT, R0, R13, RZ, 0x1e1f ;  /* 0x001e1fff0d007589 */ /* 0x00006800000e0000 */
[----:B------:R-:W2:Y:S04]  /*6030*/  SHFL.IDX PT, R3, R3, RZ, 0x1e1f ;  /* 0x001e1fff03037589 */ /* 0x000ea800000e0000 */
[----:B------:R-:W3:Y:S04]  /*6040*/  SHFL.IDX PT, R4, R4, RZ, 0x1e1f ;  /* 0x001e1fff04047589 */ /* 0x000ee800000e0000 */
[----:B------:R0:W4:Y:S02]  /*6050*/  SHFL.IDX PT, R14, R5, RZ, 0x1e1f ;  /* 0x001e1fff050e7589 */ /* 0x00012400000e0000 */
.L_x_1419:
[----:B0-----:R-:W5:Y:S04]  /*6060*/  LDL R5, [R1+0x8] ;  /* 0x0000080001057983 */ /* 0x001f680000100800 */
[----:B------:R-:W2:Y:S01]  /*6070*/  LDL R7, [R1+0x5c] ;  /* 0x00005c0001077983 */ /* 0x000ea20000100800 */
[----:B------:R-:W-:Y:S01]  /*6080*/  BSSY B1, `(.L_x_1163) ;  /* 0x0000021000017945 */ /* 0x000fe20003800000 */
[----:B------:R-:W-:Y:S02]  /*6090*/  CS2R R12, SRZ ;  /* 0x00000000000c7805 */ /* 0x000fe4000001ff00 */
[----:B------:R-:W-:Y:S01]  /*60a0*/  CS2R R8, SRZ ;  /* 0x0000000000087805 */ /* 0x000fe2000001ff00 */
[----:B-----5:R-:W-:Y:S01]  /*60b0*/  IMAD R5, R5, R20, RZ ;  /* 0x0000001405057224 */ /* 0x020fe200078e02ff */
[----:B------:R-:W-:-:S02]  /*60c0*/  CS2R R20, SRZ ;  /* 0x0000000000147805 */ /* 0x000fc4000001ff00 */
[----:B--2---:R-:W-:Y:S02]  /*60d0*/  LEA.HI R6, R7, R7, RZ, 0x1 ;  /* 0x0000000707067211 */ /* 0x004fe400078f08ff */
[----:B------:R-:W-:Y:S02]  /*60e0*/  ISETP.GE.AND P0, PT, R10, R5, PT ;  /* 0x000000050a00720c */ /* 0x000fe40003f06270 */
[----:B------:R-:W-:Y:S02]  /*60f0*/  CS2R R10, SRZ ;  /* 0x00000000000a7805 */ /* 0x000fe4000001ff00 */
[----:B------:R-:W-:-:S05]  /*6100*/  LOP3.LUT R6, R6, 0xfffffffe, RZ, 0xc0, !PT ;  /* 0xfffffffe06067812 */ /* 0x000fca00078ec0ff */
[----:B------:R-:W-:-:S05]  /*6110*/  IMAD.IADD R6, R7, 0x1, -R6 ;  /* 0x0000000107067824 */ /* 0x000fca00078e0a06 */
[----:B------:R-:W-:Y:S01]  /*6120*/  SHF.L.U32 R30, R6, 0x1f, RZ ;  /* 0x0000001f061e7819 */ /* 0x000fe200000006ff */
[----:B------:R-:W-:Y:S06]  /*6130*/  @P0 BRA `(.L_x_1164) ;  /* 0x0000000000540947 */ /* 0x000fec0003800000 */
[----:B------:R-:W-:Y:S01]  /*6140*/  ULDC UR4, c[0x0][0x3f4] ;  /* 0x0000fd0000047ab9 */ /* 0x000fe20000000800 */
[----:B------:R-:W-:Y:S02]  /*6150*/  SHF.R.S32.HI R9, RZ, 0x1f, R29 ;  /* 0x0000001fff097819 */ /* 0x000fe4000001141d */
[----:B------:R-:W-:Y:S02]  /*6160*/  CS2R R10, SRZ ;  /* 0x00000000000a7805 */ /* 0x000fe4000001ff00 */
[----:B------:R-:W-:Y:S02]  /*6170*/  ISETP.GE.AND P4, PT, R36, UR4, PT ;  /* 0x0000000424007c0c */ /* 0x000fe4000bf86270 */
[----:B------:R-:W-:Y:S02]  /*6180*/  ISETP.GE.AND P5, PT, R29, UR4, PT ;  /* 0x000000041d007c0c */ /* 0x000fe4000bfa6270 */
[----:B------:R-:W-:Y:S02]  /*6190*/  CS2R R20, SRZ ;  /* 0x0000000000147805 */ /* 0x000fe4000001ff00 */
[----:B------:R-:W-:-:S07]  /*61a0*/  CS2R R12, SRZ ;  /* 0x00000000000c7805 */ /* 0x000fce000001ff00 */
[CC--:B----4-:R-:W-:Y:S02]  /*61b0*/  @!P4 IADD3 R32, P1, R36.reuse, R14.reuse, RZ ;  /* 0x0000000e2420c210 */ /* 0x0d0fe40007f3e0ff */
[CC--:B------:R-:W-:Y:S02]  /*61c0*/  @!P5 IADD3 R26, P2, R29.reuse, R3.reuse, RZ ;  /* 0x000000031d1ad210 */ /* 0x0c0fe40007f5e0ff */
[----:B------:R-:W-:Y:S02]  /*61d0*/  @!P5 IADD3 R14, P3, R29, R14, RZ ;  /* 0x0000000e1d0ed210 */ /* 0x000fe40007f7e0ff */
[----:B------:R-:W-:Y:S01]  /*61e0*/  @!P4 IADD3 R6, P0, R36, R3, RZ ;  /* 0x000000032406c210 */ /* 0x000fe20007f1e0ff */
[--C-:B-1----:R-:W-:Y:S01]  /*61f0*/  @!P5 IMAD.X R27, R0, 0x1, R9.reuse, P2 ;  /* 0x00000001001bd824 */ /* 0x102fe200010e0609 */
[----:B------:R-:W-:Y:S01]  /*6200*/  @!P4 SHF.R.S32.HI R3, RZ, 0x1f, R36 ;  /* 0x0000001fff03c819 */ /* 0x000fe20000011424 */
[----:B---3--:R-:W-:Y:S01]  /*6210*/  @!P5 IMAD.X R15, R4, 0x1, R9, P3 ;  /* 0x00000001040fd824 */ /* 0x008fe200018e0609 */
[----:B------:R-:W-:-:S02]  /*6220*/  CS2R R8, SRZ ;  /* 0x0000000000087805 */ /* 0x000fc4000001ff00 */
[----:B------:R0:W5:Y:S01]  /*6230*/  @!P5 LD.E.64 R10, desc[UR44][R26.64] ;  /* 0x0000002c1a0ad980 */ /* 0x000162000c101b00 */
[--C-:B------:R-:W-:Y:S02]  /*6240*/  @!P4 IMAD.X R7, R0, 0x1, R3.reuse, P0 ;  /* 0x000000010007c824 */ /* 0x100fe400000e0603 */
[----:B------:R-:W-:Y:S01]  /*6250*/  @!P4 IMAD.X R33, R4, 0x1, R3, P1 ;  /* 0x000000010421c824 */ /* 0x000fe200008e0603 */
[----:B------:R0:W5:Y:S04]  /*6260*/  @!P5 LD.E.64 R8, desc[UR44][R14.64] ;  /* 0x0000002c0e08d980 */ /* 0x000168000c101b00 */
[----:B------:R0:W5:Y:S04]  /*6270*/  @!P4 LD.E.64 R20, desc[UR44][R6.64] ;  /* 0x0000002c0614c980 */ /* 0x000168000c101b00 */
[----:B------:R0:W5:Y:S02]  /*6280*/  @!P4 LD.E.64 R12, desc[UR44][R32.64] ;  /* 0x0000002c200cc980 */ /* 0x000164000c101b00 */
.L_x_1164:
[----:B------:R-:W-:Y:S05]  /*6290*/  BSYNC B1 ;  /* 0x0000000000017941 */ /* 0x000fea0003800000 */
.L_x_1163:
[----:B-1----:R-:W2:Y:S01]  /*62a0*/  LDL.LU R0, [R1+0x44] ;  /* 0x0000440001007983 */ /* 0x002ea20000300800 */
[----:B------:R-:W1:Y:S01]  /*62b0*/  SYNCS.PHASECHK.TRANS64.TRYWAIT P0, [R17+URZ+0x13200], R30 ;  /* 0x0132001e110075a7 */ /* 0x000e62000800017f */
[----:B------:R-:W-:Y:S01]  /*62c0*/  BSSY B1, `(.L_x_1165) ;  /* 0x0000005000017945 */ /* 0x000fe20003800000 */
[----:B--2---:R-:W-:-:S05]  /*62d0*/  IMAD R0, R0, -0xc0, R5 ;  /* 0xffffff4000007824 */ /* 0x004fca00078e0205 */
[----:B------:R-:W-:-:S04]  /*62e0*/  VIMNMX R0, R0, 0xc0, PT ;  /* 0x000000c000007848 */ /* 0x000fc80003fe0100 */
[----:B------:R-:W-:Y:S01]  /*62f0*/  ISETP.GE.AND P1, PT, R34, R0, PT ;  /* 0x000000002200720c */ /* 0x000fe20003f26270 */
[----:B-1----:R-:W-:-:S12]  /*6300*/  @!P0 BRA `(.L_x_1166) ;  /* 0x000001c800708947 */ /* 0x002fd80003800000 */
.L_x_1420:
[----:B------:R-:W-:Y:S05]  /*6310*/  BSYNC B1 ;  /* 0x0000000000017941 */ /* 0x000fea0003800000 */
.L_x_1165:
[----:B------:R-:W-:Y:S05]  /*6320*/  @P1 BRA `(.L_x_1167) ;  /* 0x00000024002c1947 */ /* 0x000fea0003800000 */
[----:B---3--:R-:W2:Y:S01]  /*6330*/  LDL.64 R4, [R1] ;  /* 0x0000000001047983 */ /* 0x008ea20000100a00 */
[----:B------:R-:W3:Y:S03]  /*6340*/  LDC R0, c[0x0][0x3f4] ;  /* 0x0000fd00ff007b82 */ /* 0x000ee60000000800 */
[----:B------:R0:W5:Y:S01]  /*6350*/  LDL R39, [R1+0x2c] ;  /* 0x00002c0001277983 */ /* 0x0001620000100800 */
[----:B------:R-:W-:Y:S01]  /*6360*/  BSSY B1, `(.L_x_1168) ;  /* 0x000007b000017945 */ /* 0x000fe20003800000 */
[-C--:B---3--:R-:W-:Y:S02]  /*6370*/  ISETP.GE.AND P1, PT, R29, R0.reuse, PT ;  /* 0x000000001d00720c */ /* 0x088fe40003f26270 */
[----:B--2---:R-:W-:-:S13]  /*6380*/  ISETP.GE.AND P0, PT, R4, R0, PT ;  /* 0x000000000400720c */ /* 0x004fda0003f06270 */
[----:B0-----:R-:W-:Y:S05]  /*6390*/  @P0 BRA `(.L_x_1169) ;  /* 0x0000000400dc0947 */ /* 0x001fea0003800000 */
[----:B-----5:R-:W-:Y:S01]  /*63a0*/  IMAD.IADD R0, R17, 0x1, R39 ;  /* 0x0000000111007824 */ /* 0x020fe200078e0227 */
[----:B----4-:R-:W-:Y:S02]  /*63b0*/  SHF.R.U32.HI R14, RZ, 0x8, R20 ;  /* 0x00000008ff0e7819 */ /* 0x010fe40000011614 */
[----:B------:R-:W-:Y:S02]  /*63c0*/  LOP3.LUT R3, R20, 0xff, RZ, 0xc0, !PT ;  /* 0x000000ff14037812 */ /* 0x000fe400078ec0ff */
[----:B------:R-:W0:Y:S01]  /*63d0*/  LDS.128 R4, [R0+0xb000] ;  /* 0x00b0000000047984 */ /* 0x000e220000000c00 */
[----:B------:R-:W-:Y:S02]  /*63e0*/  LOP3.LUT R14, R14, 0xff, RZ, 0xc0, !PT ;  /* 0x000000ff0e0e7812 */ /* 0x000fe400078ec0ff */
[----:B------:R-:W-:Y:S02]  /*63f0*/  SHF.R.U32.HI R26, RZ, 0x8, R21 ;  /* 0x00000008ff1a7819 */ /* 0x000fe40000011615 */
[----:B-1----:R-:W-:-:S02]  /*6400*/  SHF.R.U32.HI R30, RZ, 0x8, R13 ;  /* 0x00000008ff1e7819 */ /* 0x002fc4000001160d */
        /* <DEDUP_REMOVED lines=10> */
[----:B------:R-:W-:Y:S01]  /*64b0*/  LOP3.LUT R27, R14, 0xff, RZ, 0xc0, !PT ;  /* 0x000000ff0e1b7812 */ /* 0x000fe200078ec0ff */
        /* <DEDUP_REMOVED lines=101> */
.L_x_1169:
[----:B------:R-:W-:Y:S05]  /*6b10*/  BSYNC B1 ;  /* 0x0000000000017941 */ /* 0x000fea0003800000 */
.L_x_1168:
[----:B------:R-:W-:Y:S05]  /*6b20*/  @P1 BRA `(.L_x_1167) ;  /* 0x0000001c002c1947 */ /* 0x000fea0003800000 */
[----:B------:R-:W-:Y:S02]  /*6b30*/  LEA.HI R24, R25, R24, RZ, 0x2 ;  /* 0x0000001819187211 */ /* 0x000fe400078f10ff */
[----:B-----5:R-:W-:Y:S02]  /*6b40*/  SHF.R.U32.HI R13, RZ, 0x8, R11 ;  /* 0x00000008ff0d7819 */ /* 0x020fe4000001160b */
[--C-:B0-----:R-:W-:Y:S02]  /*6b50*/  SHF.R.S32.HI R0, RZ, 0x2, R24.reuse ;  /* 0x00000002ff007819 */ /* 0x101fe40000011418 */
[----:B------:R-:W-:Y:S02]  /*6b60*/  SHF.R.S32.HI R3, RZ, 0x1f, R24 ;  /* 0x0000001fff037819 */ /* 0x000fe40000011418 */
[----:B------:R-:W-:Y:S02]  /*6b70*/  SHF.R.U32.HI R24, RZ, 0x8, R9 ;  /* 0x00000008ff187819 */ /* 0x000fe40000011609 */
[----:B------:R-:W-:-:S02]  /*6b80*/  LEA.HI R3, R3, R0, RZ, 0x2 ;  /* 0x0000000003037211 */ /* 0x000fc400078f10ff */
[----:B------:R-:W-:Y:S02]  /*6b90*/  SHF.R.U32.HI R15, RZ, 0x8, R8 ;  /* 0x00000008ff0f7819 */ /* 0x000fe40000011608 */
[----:B------:R-:W-:Y:S02]  /*6ba0*/  LOP3.LUT R3, R3, 0xfffffffc, RZ, 0xc0, !PT ;  /* 0xfffffffc03037812 */ /* 0x000fe400078ec0ff */
[----:B----4-:R-:W-:Y:S02]  /*6bb0*/  LOP3.LUT R14, R11, 0xff, RZ, 0xc0, !PT ;  /* 0x000000ff0b0e7812 */ /* 0x010fe400078ec0ff */
[----:B------:R-:W-:Y:S01]  /*6bc0*/  LOP3.LUT R25, R9, 0xff, RZ, 0xc0, !PT ;  /* 0x000000ff09197812 */ /* 0x000fe200078ec0ff */
[----:B------:R-:W-:Y:S01]  /*6bd0*/  IMAD.IADD R3, R0, 0x1, -R3 ;  /* 0x0000000100037824 */ /* 0x000fe200078e0a03 */
[----:B------:R-:W-:Y:S02]  /*6be0*/  LOP3.LUT R13, R13, 0xff, RZ, 0xc0, !PT ;  /* 0x000000ff0d0d7812 */ /* 0x000fe400078ec0ff */
[----:B------:R-:W-:-:S02]  /*6bf0*/  LOP3.LUT R24, R24, 0xff, RZ, 0xc0, !PT ;  /* 0x000000ff18187812 */ /* 0x000fc400078ec0ff */
[----:B------:R-:W-:Y:S01]  /*6c00*/  LOP3.LUT P0, RZ, R3, 0x2, RZ, 0xc0, !PT ;  /* 0x0000000203ff7812 */ /* 0x000fe2000780c0ff */
[----:B------:R-:W-:Y:S01]  /*6c10*/  IMAD.IADD R3, R17, 0x1, R39 ;  /* 0x0000000111037824 */ /* 0x000fe200078e0227 */
[----:B------:R-:W-:Y:S02]  /*6c20*/  LOP3.LUT R20, R8, 0xff, RZ, 0xc0, !PT ;  /* 0x000000ff08147812 */ /* 0x000fe400078ec0ff */
[----:B------:R-:W-:Y:S01]  /*6c30*/  LOP3.LUT R15, R15, 0xff, RZ, 0xc0, !PT ;  /* 0x000000ff0f0f7812 */ /* 0x000fe200078ec0ff */
[----:B------:R-:W-:Y:S01]  /*6c40*/  VIADD R0, R3, 0x20 ;  /* 0x0000002003007836 */ /* 0x000fe20000000000 */
[----:B------:R-:W-:Y:S02]  /*6c50*/  PRMT R14, R13, 0x7604, R14 ;  /* 0x000076040d0e7816 */ /* 0x000fe4000000000e */
[----:B------:R-:W-:Y:S02]  /*6c60*/  PRMT R25, R24, 0x7604, R25 ;  /* 0x0000760418197816 */ /* 0x000fe40000000019 */
[----:B------:R-:W-:-:S02]  /*6c70*/  SHF.R.U32.HI R13, RZ, 0x10, R11 ;  /* 0x00000010ff0d7819 */ /* 0x000fc4000001160b */
[----:B------:R-:W-:Y:S01]  /*6c80*/  SHF.R.U32.HI R24, RZ, 0x10, R9 ;  /* 0x00000010ff187819 */ /* 0x000fe20000011609 */
[----:B------:R-:W-:Y:S01]  /*6c90*/  @P0 VIADD R0, R3, 0xffffffe0 ;  /* 0xffffffe003000836 */ /* 0x000fe20000000000 */
[----:B------:R-:W-:Y:S02]  /*6ca0*/  SHF.R.U32.HI R3, RZ, 0x8, R10 ;  /* 0x00000008ff037819 */ /* 0x000fe4000001160a */
[----:B------:R-:W-:Y:S02]  /*6cb0*/  LOP3.LUT R12, R10, 0xff, RZ, 0xc0, !PT ;  /* 0x000000ff0a0c7812 */ /* 0x000fe400078ec0ff */
[----:B------:R-:W0:Y:S01]  /*6cc0*/  LDS.128 R4, [R0+0xb000] ;  /* 0x00b0000000047984 */ /* 0x000e220000000c00 */
[----:B------:R-:W-:Y:S02]  /*6cd0*/  LOP3.LUT R3, R3, 0xff, RZ, 0xc0, !PT ;  /* 0x000000ff03037812 */ /* 0x000fe400078ec0ff */
[----:B------:R-:W-:Y:S02]  /*6ce0*/  PRMT R21, R15, 0x7604, R20 ;  /* 0x000076040f157816 */ /* 0x000fe40000000014 */
[----:B------:R-:W-:-:S02]  /*6cf0*/  SHF.R.U32.HI R15, RZ, 0x10, R8 ;  /* 0x00000010ff0f7819 */ /* 0x000fc40000011608 */
[----:B------:R-:W-:Y:S02]  /*6d00*/  LOP3.LUT R13, R13, 0xff, RZ, 0xc0, !PT ;  /* 0x000000ff0d0d7812 */ /* 0x000fe400078ec0ff */
[----:B------:R-:W-:Y:S02]  /*6d10*/  LOP3.LUT R24, R24, 0xff, RZ, 0xc0, !PT ;  /* 0x000000ff18187812 */ /* 0x000fe400078ec0ff */
[----:B------:R-:W-:Y:S02]  /*6d20*/  PRMT R12, R3, 0x7604, R12 ;  /* 0x00007604030c7816 */ /* 0x000fe4000000000c */
[----:B------:R-:W-:Y:S02]  /*6d30*/  SHF.R.U32.HI R3, RZ, 0x10, R10 ;  /* 0x00000010ff037819 */ /* 0x000fe4000001160a */
[----:B------:R-:W-:Y:S02]  /*6d40*/  LOP3.LUT R20, R15, 0xff, RZ, 0xc0, !PT ;  /* 0x000000ff0f147812 */ /* 0x000fe400078ec0ff */
[----:B------:R-:W-:-:S02]  /*6d50*/  PRMT R15, R13, 0x7054, R14 ;  /* 0x000070540d0f7816 */ /* 0x000fc4000000000e */
[----:B------:R-:W-:Y:S02]  /*6d60*/  PRMT R25, R24, 0x7054, R25 ;  /* 0x0000705418197816 */ /* 0x000fe40000000019 */
[----:B------:R-:W-:Y:S02]  /*6d70*/  LOP3.LUT R3, R3, 0xff, RZ, 0xc0, !PT ;  /* 0x000000ff03037812 */ /* 0x000fe400078ec0ff */
[----:B------:R-:W-:Y:S02]  /*6d80*/  LOP3.LUT R15, R15, 0xff000000, R11, 0xf8, !PT ;  /* 0xff0000000f0f7812 */ /* 0x000fe400078ef80b */
[----:B------:R-:W-:Y:S02]  /*6d90*/  LOP3.LUT R25, R25, 0xff000000, R9, 0xf8, !PT ;  /* 0xff00000019197812 */ /* 0x000fe400078ef809 */
[----:B------:R-:W-:Y:S02]  /*6da0*/  PRMT R13, R3, 0x7054, R12 ;  /* 0x00007054030d7816 */ /* 0x000fe4000000000c */
[----:B------:R-:W-:-:S02]  /*6db0*/  PRMT R21, R20, 0x7054, R21 ;  /* 0x0000705414157816 */ /* 0x000fc40000000015 */
[----:B------:R-:W-:Y:S02]  /*6dc0*/  F2FP.F16.E4M3.UNPACK_B R12, R15 ;  /* 0x0000000fff0c723e */ /* 0x000fe400020006ff */
[-C--:B------:R-:W-:Y:S02]  /*6dd0*/  F2FP.F16.E4M3.UNPACK_B R20, R25.reuse ;  /* 0x00000019ff14723e */ /* 0x080fe400020006ff */
[----:B------:R-:W-:Y:S01]  /*6de0*/  LOP3.LUT R21, R21, 0xff000000, R8, 0xf8, !PT ;  /* 0xff00000015157812 */ /* 0x000fe200078ef808 */
[----:B------:R-:W-:Y:S01]  /*6df0*/  HADD2.F32 R14, -RZ, R12.H1_H1 ;  /* 0x3000000cff0e7230 */ /* 0x000fe20000004100 */
[----:B------:R-:W-:Y:S01]  /*6e00*/  LOP3.LUT R13, R13, 0xff000000, R10, 0xf8, !PT ;  /* 0xff0000000d0d7812 */ /* 0x000fe200078ef80a */
[--C-:B------:R-:W-:Y:S01]  /*6e10*/  HADD2.F32 R24, -RZ, R20.reuse.H1_H1 ;  /* 0x30000014ff187230 */ /* 0x100fe20000004100 */
[----:B------:R-:W-:Y:S01]  /*6e20*/  F2FP.F16.E4M3.UNPACK_B R25, R25.H1 ;  /* 0x00000019ff19723e */ /* 0x000fe200030006ff */
[----:B------:R-:W-:Y:S01]  /*6e30*/  HADD2.F32 R20, -RZ, R20.H0_H0 ;  /* 0x20000014ff147230 */ /* 0x000fe20000004100 */
[-C--:B0-----:R-:W-:Y:S01]  /*6e40*/  F2FP.F16.E4M3.UNPACK_B R3, R6.reuse.H1 ;  /* 0x00000006ff03723e */ /* 0x081fe200030006ff */
[----:B------:R-:W-:Y:S01]  /*6e50*/  HADD2.F32 R12, -RZ, R12.H0_H0 ;  /* 0x2000000cff0c7230 */ /* 0x000fe20000004100 */
[----:B------:R-:W-:-:S02]  /*6e60*/  F2FP.F16.E4M3.UNPACK_B R6, R6 ;  /* 0x00000006ff06723e */ /* 0x000fc400020006ff */
[-C--:B------:R-:W-:Y:S01]  /*6e70*/  F2FP.F16.E4M3.UNPACK_B R10, R7.reuse ;  /* 0x00000007ff0a723e */ /* 0x080fe200020006ff */
[--C-:B------:R-:W-:Y:S01]  /*6e80*/  HADD2.F32 R8, -RZ, R3.reuse.H1_H1 ;  /* 0x30000003ff087230 */ /* 0x100fe20000004100 */
[----:B------:R-:W-:Y:S01]  /*6e90*/  F2FP.F16.E4M3.UNPACK_B R11, R7.H1 ;  /* 0x00000007ff0b723e */ /* 0x000fe200030006ff */
[----:B------:R-:W-:Y:S01]  /*6ea0*/  HADD2.F32 R9, -RZ, R3.H0_H0 ;  /* 0x20000003ff097230 */ /* 0x000fe20000004100 */
[-C--:B------:R-:W-:Y:S02]  /*6eb0*/  F2FP.F16.E4M3.UNPACK_B R7, R5.reuse ;  /* 0x00000005ff07723e */ /* 0x080fe400020006ff */
[C---:B------:R-:W-:Y:S01]  /*6ec0*/  FMUL.FTZ R26, R8.reuse, R24 ;  /* 0x00000018081a7220 */ /* 0x040fe20000410000 */
[-C--:B------:R-:W-:Y:S01]  /*6ed0*/  FMUL.FTZ R27, R8, R14.reuse ;  /* 0x0000000e081b7220 */ /* 0x080fe20000410000 */
[----:B------:R-:W-:Y:S01]  /*6ee0*/  F2FP.F16.E4M3.UNPACK_B R8, R5.H1 ;  /* 0x00000005ff08723e */ /* 0x000fe200030006ff */
[--C-:B------:R-:W-:Y:S02]  /*6ef0*/  HADD2.F32 R5, -RZ, R6.reuse.H1_H1 ;  /* 0x30000006ff057230 */ /* 0x100fe40000004100 */
[C---:B------:R-:W-:Y:S01]  /*6f00*/  FFMA.FTZ R29, R9.reuse, R14, -R26 ;  /* 0x0000000e091d7223 */ /* 0x040fe2000001081a */
[----:B-1----:R-:W-:Y:S01]  /*6f10*/  FFMA.FTZ R30, R9, R24, R27 ;  /* 0x00000018091e7223 */ /* 0x002fe2000001001b */
[----:B------:R-:W-:Y:S01]  /*6f20*/  HADD2.F32 R6, -RZ, R6.H0_H0 ;  /* 0x20000006ff067230 */ /* 0x000fe20000004100 */
[----:B------:R-:W-:Y:S01]  /*6f30*/  F2FP.F16.E4M3.UNPACK_B R15, R15.H1 ;  /* 0x0000000fff0f723e */ /* 0x000fe200030006ff */
[C---:B------:R-:W-:Y:S01]  /*6f40*/  FMUL.FTZ R9, R5.reuse, R20 ;  /* 0x0000001405097220 */ /* 0x040fe20000410000 */
[----:B------:R-:W-:Y:S01]  /*6f50*/  FMUL.FTZ R27, R5, R12 ;  /* 0x0000000c051b7220 */ /* 0x000fe20000410000 */
[----:B------:R-:W-:Y:S01]  /*6f60*/  HADD2.F32 R14, -RZ, R25.H0_H0 ;  /* 0x20000019ff0e7230 */ /* 0x000fe20000004100 */
[----:B------:R-:W-:Y:S01]  /*6f70*/  F2FP.F16.E4M3.UNPACK_B R3, R4 ;  /* 0x00000004ff03723e */ /* 0x000fe200020006ff */
[----:B------:R-:W-:-:S02]  /*6f80*/  HADD2.F32 R5, -RZ, R10.H1_H1 ;  /* 0x3000000aff057230 */ /* 0x000fc40000004100 */
[C---:B------:R-:W-:Y:S01]  /*6f90*/  FFMA.FTZ R26, R6.reuse, R12, -R9 ;  /* 0x0000000c061a7223 */ /* 0x040fe20000010809 */
[----:B------:R-:W-:Y:S02]  /*6fa0*/  HADD2.F32 R9, -RZ, R15.H0_H0 ;  /* 0x2000000fff097230 */ /* 0x000fe40000004100 */
[----:B------:R-:W-:Y:S01]  /*6fb0*/  FFMA.FTZ R27, R6, R20, R27 ;  /* 0x00000014061b7223 */ /* 0x000fe2000001001b */
[----:B------:R-:W-:Y:S02]  /*6fc0*/  HADD2.F32 R10, -RZ, R10.H0_H0 ;  /* 0x2000000aff0a7230 */ /* 0x000fe40000004100 */
[C---:B------:R-:W-:Y:S01]  /*6fd0*/  FMUL.FTZ R31, R5.reuse, R14 ;  /* 0x0000000e051f7220 */ /* 0x040fe20000410000 */
[----:B------:R-:W-:Y:S02]  /*6fe0*/  HADD2.F32 R6, -RZ, R11.H1_H1 ;  /* 0x3000000bff067230 */ /* 0x000fe40000004100 */
[----:B------:R-:W-:Y:S01]  /*6ff0*/  FMUL.FTZ R5, R5, R9 ;  /* 0x0000000905057220 */ /* 0x000fe20000410000 */
[----:B------:R-:W-:-:S02]  /*7000*/  HADD2.F32 R15, -RZ, R15.H1_H1 ;  /* 0x3000000fff0f7230 */ /* 0x000fc40000004100 */
[C---:B------:R-:W-:Y:S01]  /*7010*/  FFMA.FTZ R31, R10.reuse, R9, -R31 ;  /* 0x000000090a1f7223 */ /* 0x040fe2000001081f */
[----:B------:R-:W-:Y:S02]  /*7020*/  HADD2.F32 R25, -RZ, R25.H1_H1 ;  /* 0x30000019ff197230 */ /* 0x000fe40000004100 */
[----:B------:R-:W-:Y:S01]  /*7030*/  FFMA.FTZ R32, R10, R14, R5 ;  /* 0x0000000e0a207223 */ /* 0x000fe20000010005 */
[----:B------:R-:W-:Y:S01]  /*7040*/  HADD2.F32 R11, -RZ, R11.H0_H0 ;  /* 0x2000000bff0b7230 */ /* 0x000fe20000004100 */
[----:B------:R-:W-:Y:S01]  /*7050*/  F2FP.F16.E4M3.UNPACK_B R5, R13 ;  /* 0x0000000dff05723e */ /* 0x000fe200020006ff */
[C---:B------:R-:W-:Y:S01]  /*7060*/  FMUL.FTZ R10, R6.reuse, R15 ;  /* 0x0000000f060a7220 */ /* 0x040fe20000410000 */
[----:B------:R-:W-:Y:S01]  /*7070*/  F2FP.F16.E4M3.UNPACK_B R4, R4.H1 ;  /* 0x00000004ff04723e */ /* 0x000fe200030006ff */
[----:B------:R-:W-:Y:S01]  /*7080*/  FMUL.FTZ R20, R6, R25 ;  /* 0x0000001906147220 */ /* 0x000fe20000410000 */
[----:B------:R-:W-:Y:S01]  /*7090*/  F2FP.F16.E4M3.UNPACK_B R12, R21 ;  /* 0x00000015ff0c723e */ /* 0x000fe200020006ff */
[----:B------:R-:W-:Y:S01]  /*70a0*/  FFMA.FTZ R34, R11, R25, R10 ;  /* 0x000000190b227223 */ /* 0x000fe2000001000a */
[----:B------:R-:W-:-:S02]  /*70b0*/  HADD2.F32 R10, -RZ, R5.H1_H1 ;  /* 0x30000005ff0a7230 */ /* 0x000fc40000004100 */
[----:B------:R-:W-:Y:S01]  /*70c0*/  FFMA.FTZ R33, R11, R15, -R20 ;  /* 0x0000000f0b217223 */ /* 0x000fe20000010814 */
[----:B------:R-:W-:Y:S01]  /*70d0*/  HADD2.F32 R9, -RZ, R5.H0_H0 ;  /* 0x20000005ff097230 */ /* 0x000fe20000004100 */
[----:B------:R-:W-:Y:S01]  /*70e0*/  F2FP.F16.E4M3.UNPACK_B R13, R13.H1 ;  /* 0x0000000dff0d723e */ /* 0x000fe200030006ff */
[----:B------:R-:W-:Y:S01]  /*70f0*/  HADD2.F32 R14, -RZ, R12.H1_H1 ;  /* 0x3000000cff0e7230 */ /* 0x000fe20000004100 */
[----:B------:R-:W-:Y:S01]  /*7100*/  F2FP.F16.E4M3.UNPACK_B R21, R21.H1 ;  /* 0x00000015ff15723e */ /* 0x000fe200030006ff */
[--C-:B------:R-:W-:Y:S02]  /*7110*/  HADD2.F32 R6, -RZ, R4.reuse.H1_H1 ;  /* 0x30000004ff067230 */ /* 0x100fe40000004100 */
[----:B------:R-:W-:Y:S02]  /*7120*/  HADD2.F32 R5, -RZ, R4.H0_H0 ;  /* 0x20000004ff057230 */ /* 0x000fe40000004100 */
[----:B------:R-:W-:Y:S02]  /*7130*/  HADD2.F32 R12, -RZ, R12.H0_H0 ;  /* 0x2000000cff0c7230 */ /* 0x000fe40000004100 */
[----:B------:R-:W-:Y:S01]  /*7140*/  FMUL.FTZ R20, R6, R14 ;  /* 0x0000000e06147220 */ /* 0x000fe20000410000 */
[----:B------:R-:W-:-:S02]  /*7150*/  HADD2.F32 R4, -RZ, R3.H1_H1 ;  /* 0x30000003ff047230 */ /* 0x000fc40000004100 */
[-C--:B------:R-:W-:Y:S01]  /*7160*/  FMUL.FTZ R24, R6, R10.reuse ;  /* 0x0000000a06187220 */ /* 0x080fe20000410000 */
[----:B------:R-:W-:Y:S02]  /*7170*/  HADD2.F32 R3, -RZ, R3.H0_H0 ;  /* 0x20000003ff037230 */ /* 0x000fe40000004100 */
[C---:B------:R-:W-:Y:S01]  /*7180*/  FFMA.FTZ R20, R5.reuse, R10, -R20 ;  /* 0x0000000a05147223 */ /* 0x040fe20000010814 */
[----:B------:R-:W-:Y:S02]  /*7190*/  HADD2.F32 R10, -RZ, R21.H0_H0 ;  /* 0x20000015ff0a7230 */ /* 0x000fe40000004100 */
[C---:B------:R-:W-:Y:S01]  /*71a0*/  FMUL.FTZ R6, R4.reuse, R12 ;  /* 0x0000000c04067220 */ /* 0x040fe20000410000 */
[-C--:B------:R-:W-:Y:S01]  /*71b0*/  FMUL.FTZ R15, R4, R9.reuse ;  /* 0x00000009040f7220 */ /* 0x080fe20000410000 */
[----:B------:R-:W-:Y:S01]  /*71c0*/  FFMA.FTZ R25, R5, R14, R24 ;  /* 0x0000000e05197223 */ /* 0x000fe20000010018 */
[----:B------:R-:W-:Y:S02]  /*71d0*/  HADD2.F32 R5, -RZ, R13.H1_H1 ;  /* 0x3000000dff057230 */ /* 0x000fe40000004100 */
[----:B------:R-:W-:Y:S01]  /*71e0*/  FFMA.FTZ R11, R3, R9, -R6 ;  /* 0x00000009030b7223 */ /* 0x000fe20000010806 */
[----:B------:R-:W-:-:S02]  /*71f0*/  HADD2.F32 R9, -RZ, R21.H1_H1 ;  /* 0x30000015ff097230 */ /* 0x000fc40000004100 */
[----:B------:R-:W-:Y:S01]  /*7200*/  FFMA.FTZ R12, R3, R12, R15 ;  /* 0x0000000c030c7223 */ /* 0x000fe2000001000f */
[--C-:B------:R-:W-:Y:S02]  /*7210*/  HADD2.F32 R4, -RZ, R8.reuse.H1_H1 ;  /* 0x30000008ff047230 */ /* 0x100fe40000004100 */
[----:B------:R-:W-:Y:S02]  /*7220*/  HADD2.F32 R3, -RZ, R7.H1_H1 ;  /* 0x30000007ff037230 */ /* 0x000fe40000004100 */
[----:B------:R-:W-:Y:S02]  /*7230*/  HADD2.F32 R6, -RZ, R13.H0_H0 ;  /* 0x2000000dff067230 */ /* 0x000fe40000004100 */
[C---:B------:R-:W-:Y:S01]  /*7240*/  FMUL.FTZ R13, R4.reuse, R9 ;  /* 0x00000009040d7220 */ /* 0x040fe20000410000 */
[----:B------:R-:W-:Y:S02]  /*7250*/  HADD2.F32 R8, -RZ, R8.H0_H0 ;  /* 0x20000008ff087230 */ /* 0x000fe40000004100 */
[----:B------:R-:W-:Y:S01]  /*7260*/  FMUL.FTZ R14, R4, R5 ;  /* 0x00000005040e7220 */ /* 0x000fe20000410000 */
[----:B------:R-:W-:-:S02]  /*7270*/  HADD2.F32 R7, -RZ, R7.H0_H0 ;  /* 0x20000007ff077230 */ /* 0x000fc40000004100 */
[C---:B------:R-:W-:Y:S01]  /*7280*/  FMUL.FTZ R4, R3.reuse, R10 ;  /* 0x0000000a03047220 */ /* 0x040fe20000410000 */
[-C--:B------:R-:W-:Y:S01]  /*7290*/  FMUL.FTZ R3, R3, R6.reuse ;  /* 0x0000000603037220 */ /* 0x080fe20000410000 */
[C---:B------:R-:W-:Y:S01]  /*72a0*/  FFMA.FTZ R13, R8.reuse, R5, -R13 ;  /* 0x00000005080d7223 */ /* 0x040fe2000001080d */
[----:B------:R-:W-:Y:S01]  /*72b0*/  FFMA.FTZ R14, R8, R9, R14 ;  /* 0x00000009080e7223 */ /* 0x000fe2000001000e */
[C---:B------:R-:W-:Y:S01]  /*72c0*/  FFMA.FTZ R5, R7.reuse, R6, -R4 ;  /* 0x0000000607057223 */ /* 0x040fe20000010804 */
[----:B------:R-:W-:Y:S01]  /*72d0*/  FFMA.FTZ R10, R7, R10, R3 ;  /* 0x0000000a070a7223 */ /* 0x000fe20000010003 */
[----:B------:R-:W-:Y:S02]  /*72e0*/  F2FP.SATFINITE.E4M3.F32.PACK_AB_MERGE_C R6, R30, R29, RZ ;  /* 0x0000001d1e06723e */ /* 0x000fe400048070ff */
[----:B------:R-:W-:Y:S02]  /*72f0*/  F2FP.SATFINITE.E4M3.F32.PACK_AB_MERGE_C R7, R34, R33, RZ ;  /* 0x000000212207723e */ /* 0x000fe400048070ff */
[----:B------:R-:W-:-:S02]  /*7300*/  F2FP.SATFINITE.E4M3.F32.PACK_AB_MERGE_C R4, R25, R20, RZ ;  /* 0x000000141904723e */ /* 0x000fc400048070ff */
[----:B------:R-:W-:Y:S02]  /*7310*/  F2FP.SATFINITE.E4M3.F32.PACK_AB_MERGE_C R13, R14, R13, RZ ;  /* 0x0000000d0e0d723e */ /* 0x000fe400048070ff */
[----:B------:R-:W-:Y:S02]  /*7320*/  F2FP.SATFINITE.E4M3.F32.PACK_AB_MERGE_C R6, R27, R26, R6 ;  /* 0x0000001a1b06723e */ /* 0x000fe40004807006 */
[----:B------:R-:W-:Y:S02]  /*7330*/  F2FP.SATFINITE.E4M3.F32.PACK_AB_MERGE_C R7, R32, R31, R7 ;  /* 0x0000001f2007723e */ /* 0x000fe40004807007 */
[----:B------:R-:W-:Y:S02]  /*7340*/  F2FP.SATFINITE.E4M3.F32.PACK_AB_MERGE_C R4, R12, R11, R4 ;  /* 0x0000000b0c04723e */ /* 0x000fe40004807004 */
[----:B------:R-:W-:-:S05]  /*7350*/  F2FP.SATFINITE.E4M3.F32.PACK_AB_MERGE_C R5, R10, R5, R13 ;  /* 0x000000050a05723e */ /* 0x000fca000480700d */
[----:B------:R2:W-:Y:S01]  /*7360*/  STS.128 [R0+0xb000], R4 ;  /* 0x00b0000400007388 */ /* 0x0005e20000000c00 */
[----:B------:R-:W-:Y:S05]  /*7370*/  BRA `(.L_x_1167) ;  /* 0x0000001400187947 */ /* 0x000fea0003800000 */
.L_x_1161:
[----:B------:R-:W0:Y:S01]  /*7380*/  LDC R20, c[0x0][0x448] ;  /* 0x00011200ff147b82 */ /* 0x000e220000000800 */
[----:B------:R-:W-:Y:S01]  /*7390*/  IMAD.MOV.U32 R5, RZ, RZ, R10 ;  /* 0x000000ffff057224 */ /* 0x000fe200078e000a */
[----:B------:R-:W-:Y:S01]  /*73a0*/  ULDC.64 UR4, c[0x0][0x3f8] ;  /* 0x0000fe0000047ab9 */ /* 0x000fe20000000a00 */
[----:B------:R-:W-:Y:S01]  /*73b0*/  IMAD.MOV.U32 R6, RZ, RZ, R26 ;  /* 0x000000ffff067224 */ /* 0x000fe200078e001a */
[----:B------:R-:W-:Y:S01]  /*73c0*/  ULDC.64 UR6, c[0x0][0x408] ;  /* 0x0001020000067ab9 */ /* 0x000fe20000000a00 */
[----:B------:R-:W-:Y:S01]  /*73d0*/  IMAD.MOV.U32 R7, RZ, RZ, R29 ;  /* 0x000000ffff077224 */ /* 0x000fe200078e001d */
[----:B------:R-:W-:Y:S01]  /*73e0*/  ULDC.64 UR8, c[0x0][0x400] ;  /* 0x0001000000087ab9 */ /* 0x000fe20000000a00 */
[----:B------:R-:W-:Y:S02]  /*73f0*/  IMAD.MOV.U32 R8, RZ, RZ, R30 ;  /* 0x000000ffff087224 */ /* 0x000fe400078e001e */
[----:B------:R-:W-:Y:S01]  /*7400*/  IMAD.MOV.U32 R9, RZ, RZ, R33 ;  /* 0x000000ffff097224 */ /* 0x000fe200078e0021 */
[----:B0-----:R-:W-:-:S13]  /*7410*/  ISETP.NE.AND P0, PT, R20, 0x1, PT ;  /* 0x000000011400780c */ /* 0x001fda0003f05270 */
[----:B------:R-:W0:Y:S08]  /*7420*/  @P0 LDC R3, c[0x0][0x44c] ;  /* 0x00011300ff030b82 */ /* 0x000e300000000800 */
[----:B------:R-:W1:Y:S01]  /*7430*/  @P0 LDC R0, c[0x0][0x450] ;  /* 0x00011400ff000b82 */ /* 0x000e620000000800 */
[----:B0-----:R-:W-:-:S05]  /*7440*/  @P0 IMAD.HI.U32 R3, R10, R3, RZ ;  /* 0x000000030a030227 */ /* 0x001fca00078e00ff */
[----:B-1----:R-:W-:-:S04]  /*7450*/  @P0 SHF.R.U32.HI R5, RZ, R0, R3 ;  /* 0x00000000ff050219 */ /* 0x002fc80000011603 */
        /* <DEDUP_REMOVED lines=13> */
[----:B------:R-:W-:Y:S08]  /*7530*/  BRA.DIV UR4, `(.L_x_1170) ;  /* 0x000001b604f87947 */ /* 0x000ff0000b800000 */
[----:B------:R0:W1:Y:S04]  /*7540*/  SHFL.IDX PT, R0, R13, RZ, 0x1e1f ;  /* 0x001e1fff0d007589 */ /* 0x00006800000e0000 */
[----:B------:R-:W2:Y:S04]  /*7550*/  SHFL.IDX PT, R3, R3, RZ, 0x1e1f ;  /* 0x001e1fff03037589 */ /* 0x000ea800000e0000 */
[----:B------:R-:W3:Y:S04]  /*7560*/  SHFL.IDX PT, R4, R4, RZ, 0x1e1f ;  /* 0x001e1fff04047589 */ /* 0x000ee800000e0000 */
[----:B------:R0:W4:Y:S02]  /*7570*/  SHFL.IDX PT, R14, R5, RZ, 0x1e1f ;  /* 0x001e1fff050e7589 */ /* 0x00012400000e0000 */
.L_x_1426:
[----:B0-----:R-:W5:Y:S01]  /*7580*/  LDL R5, [R1+0x8] ;  /* 0x0000080001057983 */ /* 0x001f620000100800 */
[----:B------:R-:W0:Y:S03]  /*7590*/  LDC R13, c[0x0][0x3f4] ;  /* 0x0000fd00ff0d7b82 */ /* 0x000e260000000800 */
[----:B------:R-:W2:Y:S01]  /*75a0*/  LDL R7, [R1+0x5c] ;  /* 0x00005c0001077983 */ /* 0x000ea20000100800 */
[----:B------:R-:W-:Y:S01]  /*75b0*/  BSSY B1, `(.L_x_1171) ;  /* 0x0000017000017945 */ /* 0x000fe20003800000 */
[----:B------:R-:W-:Y:S02]  /*75c0*/  CS2R R24, SRZ ;  /* 0x0000000000187805 */ /* 0x000fe4000001ff00 */
[----:B------:R-:W-:Y:S02]  /*75d0*/  CS2R R26, SRZ ;  /* 0x00000000001a7805 */ /* 0x000fe4000001ff00 */
[----:B------:R-:W-:Y:S01]  /*75e0*/  CS2R R8, SRZ ;  /* 0x0000000000087805 */ /* 0x000fe2000001ff00 */
[----:B-----5:R-:W-:Y:S01]  /*75f0*/  IMAD R5, R5, R20, RZ ;  /* 0x0000001405057224 */ /* 0x020fe200078e02ff */
[----:B--2---:R-:W-:-:S04]  /*7600*/  LEA.HI R6, R7, R7, RZ, 0x1 ;  /* 0x0000000707067211 */ /* 0x004fc800078f08ff */
[----:B------:R-:W-:Y:S02]  /*7610*/  ISETP.GE.AND P0, PT, R10, R5, PT ;  /* 0x000000050a00720c */ /* 0x000fe40003f06270 */
[----:B------:R-:W-:Y:S02]  /*7620*/  CS2R R10, SRZ ;  /* 0x00000000000a7805 */ /* 0x000fe4000001ff00 */
[----:B------:R-:W-:-:S05]  /*7630*/  LOP3.LUT R6, R6, 0xfffffffe, RZ, 0xc0, !PT ;  /* 0xfffffffe06067812 */ /* 0x000fca00078ec0ff */
[----:B------:R-:W-:-:S05]  /*7640*/  IMAD.IADD R6, R7, 0x1, -R6 ;  /* 0x0000000107067824 */ /* 0x000fca00078e0a06 */
[----:B------:R-:W-:Y:S01]  /*7650*/  SHF.L.U32 R12, R6, 0x1f, RZ ;  /* 0x0000001f060c7819 */ /* 0x000fe200000006ff */
[----:B0-----:R-:W-:Y:S06]  /*7660*/  @P0 BRA `(.L_x_1172) ;  /* 0x00000000002c0947 */ /* 0x001fec0003800000 */
[----:B------:R-:W-:Y:S01]  /*7670*/  ULDC UR4, c[0x0][0x3f4] ;  /* 0x0000fd0000047ab9 */ /* 0x000fe20000000800 */
[C---:B------:R-:W-:Y:S02]  /*7680*/  IADD3 R6, P0, R156.reuse, R3, RZ ;  /* 0x000000039c067210 */ /* 0x040fe40007f1e0ff */
[----:B------:R-:W-:Y:S02]  /*7690*/  CS2R R24, SRZ ;  /* 0x0000000000187805 */ /* 0x000fe4000001ff00 */
[C---:B------:R-:W-:Y:S02]  /*76a0*/  ISETP.GE.AND P2, PT, R156.reuse, UR4, PT ;  /* 0x000000049c007c0c */ /* 0x040fe4000bf46270 */
[----:B------:R-:W-:Y:S02]  /*76b0*/  SHF.R.S32.HI R3, RZ, 0x1f, R156 ;  /* 0x0000001fff037819 */ /* 0x000fe4000001149c */
[----:B----4-:R-:W-:-:S03]  /*76c0*/  IADD3 R14, P1, R156, R14, RZ ;  /* 0x0000000e9c0e7210 */ /* 0x010fc60007f3e0ff */
[--C-:B-1----:R-:W-:Y:S02]  /*76d0*/  IMAD.X R7, R0, 0x1, R3.reuse, P0 ;  /* 0x0000000100077824 */ /* 0x102fe400000e0603 */
[----:B---3--:R-:W-:-:S04]  /*76e0*/  IMAD.X R15, R4, 0x1, R3, P1 ;  /* 0x00000001040f7824 */ /* 0x008fc800008e0603 */
[----:B------:R-:W-:Y:S05]  /*76f0*/  @P2 BRA `(.L_x_1172) ;  /* 0x0000000000082947 */ /* 0x000fea0003800000 */
[----:B------:R0:W5:Y:S04]  /*7700*/  LD.E.128 R24, desc[UR44][R6.64] ;  /* 0x0000002c06187980 */ /* 0x000168000c101d00 */
[----:B------:R0:W5:Y:S02]  /*7710*/  LD.E.128 R8, desc[UR44][R14.64] ;  /* 0x0000002c0e087980 */ /* 0x000164000c101d00 */
.L_x_1172:
[----:B------:R-:W-:Y:S05]  /*7720*/  BSYNC B1 ;  /* 0x0000000000017941 */ /* 0x000fea0003800000 */
.L_x_1171:
[----:B-1----:R-:W2:Y:S01]  /*7730*/  LDL.LU R0, [R1+0x44] ;  /* 0x0000440001007983 */ /* 0x002ea20000300800 */
[----:B------:R-:W1:Y:S01]  /*7740*/  SYNCS.PHASECHK.TRANS64.TRYWAIT P1, [R17+URZ+0x13200], R12 ;  /* 0x0132000c110075a7 */ /* 0x000e62000802017f */
[----:B------:R-:W3:Y:S01]  /*7750*/  S2R R3, SR_TID.X ;  /* 0x0000000000037919 */ /* 0x000ee20000002100 */
[----:B------:R-:W-:Y:S01]  /*7760*/  ISETP.GE.AND P0, PT, R156, R13, PT ;  /* 0x0000000d9c00720c */ /* 0x000fe20003f06270 */
[----:B------:R-:W-:Y:S01]  /*7770*/  BSSY B1, `(.L_x_1173) ;  /* 0x0000009000017945 */ /* 0x000fe20003800000 */
[C---:B---3--:R-:W-:Y:S02]  /*7780*/  VIADD R4, R3.reuse, 0xffffff80 ;  /* 0xffffff8003047836 */ /* 0x048fe40000000000 */
[----:B------:R-:W-:-:S05]  /*7790*/  VIADD R3, R3, 0xffffff80 ;  /* 0xffffff8003037836 */ /* 0x000fca0000000000 */
[----:B------:R-:W-:-:S04]  /*77a0*/  LEA.HI R3, R3, R4, RZ, 0x1 ;  /* 0x0000000403037211 */ /* 0x000fc800078f08ff */
[----:B------:R-:W-:Y:S01]  /*77b0*/  SHF.R.S32.HI R3, RZ, 0x1, R3 ;  /* 0x00000001ff037819 */ /* 0x000fe20000011403 */
[----:B--2---:R-:W-:-:S05]  /*77c0*/  IMAD R0, R0, -0xc0, R5 ;  /* 0xffffff4000007824 */ /* 0x004fca00078e0205 */
[----:B------:R-:W-:-:S04]  /*77d0*/  VIMNMX R0, R0, 0xc0, PT ;  /* 0x000000c000007848 */ /* 0x000fc80003fe0100 */
[----:B------:R-:W-:Y:S01]  /*77e0*/  ISETP.GE.OR P0, PT, R3, R0, P0 ;  /* 0x000000000300720c */ /* 0x000fe20000706670 */
[----:B-1----:R-:W-:-:S12]  /*77f0*/  @!P1 BRA `(.L_x_1174) ;  /* 0x000001b400b49947 */ /* 0x002fd80003800000 */
.L_x_1427:
[----:B------:R-:W-:Y:S05]  /*7800*/  BSYNC B1 ;  /* 0x0000000000017941 */ /* 0x000fea0003800000 */
.L_x_1173:
[----:B------:R-:W-:Y:S05]  /*7810*/  @P0 BRA `(.L_x_1167) ;  /* 0x0000000c00f00947 */ /* 0x000fea0003800000 */
[----:B0---4-:R-:W2:Y:S04]  /*7820*/  LDL R14, [R1+0x3c] ;  /* 0x00003c00010e7983 */ /* 0x011ea80000100800 */
[----:B------:R-:W3:Y:S04]  /*7830*/  LDL R21, [R1+0x50] ;  /* 0x0000500001157983 */ /* 0x000ee80000100800 */
[----:B------:R-:W4:Y:S01]  /*7840*/  LDL R51, [R1+0x60] ;  /* 0x0000600001337983 */ /* 0x000f220000100800 */
[----:B-----5:R-:W-:Y:S02]  /*7850*/  SHF.R.U32.HI R0, RZ, 0x8, R24 ;  /* 0x00000008ff007819 */ /* 0x020fe40000011618 */
[----:B------:R-:W-:-:S02]  /*7860*/  LOP3.LUT R3, R24, 0xff, RZ, 0xc0, !PT ;  /* 0x000000ff18037812 */ /* 0x000fc400078ec0ff */
[----:B------:R-:W-:Y:S02]  /*7870*/  LOP3.LUT R0, R0, 0xff, RZ, 0xc0, !PT ;  /* 0x000000ff00007812 */ /* 0x000fe400078ec0ff */
[----:B------:R-:W-:Y:S02]  /*7880*/  SHF.R.U32.HI R4, RZ, 0x8, R25 ;  /* 0x00000008ff047819 */ /* 0x000fe40000011619 */
[----:B------:R-:W-:Y:S01]  /*7890*/  PRMT R20, R0, 0x7604, R3 ;  /* 0x0000760400147816 */ /* 0x000fe20000000003 */
[----:B------:R-:W-:Y:S01]  /*78a0*/  IMAD.IADD R0, R156, 0x1, R13 ;  /* 0x000000019c007824 */ /* 0x000fe200078e020d */
[----:B------:R-:W-:Y:S02]  /*78b0*/  LOP3.LUT R5, R25, 0xff, RZ, 0xc0, !PT ;  /* 0x000000ff19057812 */ /* 0x000fe400078ec0ff */
[----:B------:R-:W-:Y:S02]  /*78c0*/  LOP3.LUT R4, R4, 0xff, RZ, 0xc0, !PT ;  /* 0x000000ff04047812 */ /* 0x000fe400078ec0ff */
[----:B------:R-:W-:-:S02]  /*78d0*/  SHF.R.U32.HI R3, RZ, 0x8, R26 ;  /* 0x00000008ff037819 */ /* 0x000fc4000001161a */
[----:B------:R-:W-:Y:S02]  /*78e0*/  PRMT R30, R4, 0x7604, R5 ;  /* 0x00007604041e7816 */ /* 0x000fe40000000005 */
[----:B------:R-:W-:Y:S02]  /*78f0*/  SHF.R.U32.HI R7, RZ, 0x8, R8 ;  /* 0x00000008ff077819 */ /* 0x000fe40000011608 */
[----:B------:R-:W-:Y:S02]  /*7900*/  LOP3.LUT R4, R26, 0xff, RZ, 0xc0, !PT ;  /* 0x000000ff1a047812 */ /* 0x000fe400078ec0ff */
[----:B------:R-:W-:Y:S02]  /*7910*/  LOP3.LUT R3, R3, 0xff, RZ, 0xc0, !PT ;  /* 0x000000ff03037812 */ /* 0x000fe400078ec0ff */
[----:B-1----:R-:W-:Y:S02]  /*7920*/  LOP3.LUT R12, R8, 0xff, RZ, 0xc0, !PT ;  /* 0x000000ff080c7812 */ /* 0x002fe400078ec0ff */
[----:B------:R-:W-:-:S02]  /*7930*/  LOP3.LUT R7, R7, 0xff, RZ, 0xc0, !PT ;  /* 0x000000ff07077812 */ /* 0x000fc400078ec0ff */
[----:B------:R-:W-:Y:S02]  /*7940*/  PRMT R32, R3, 0x7604, R4 ;  /* 0x0000760403207816 */ /* 0x000fe40000000004 */
[----:B------:R-:W-:Y:S02]  /*7950*/  SHF.R.U32.HI R15, RZ, 0x8, R11 ;  /* 0x00000008ff0f7819 */ /* 0x000fe4000001160b */
[----:B------:R-:W-:Y:S02]  /*7960*/  SHF.R.U32.HI R3, RZ, 0x8, R9 ;  /* 0x00000008ff037819 */ /* 0x000fe40000011609 */
[----:B------:R-:W-:Y:S02]  /*7970*/  PRMT R33, R7, 0x7604, R12 ;  /* 0x0000760407217816 */ /* 0x000fe4000000000c */
[----:B------:R-:W-:Y:S02]  /*7980*/  SHF.R.U32.HI R5, RZ, 0x8, R27 ;  /* 0x00000008ff057819 */ /* 0x000fe4000001161b */
[----:B------:R-:W-:-:S02]  /*7990*/  LOP3.LUT R12, R9, 0xff, RZ, 0xc0, !PT ;  /* 0x000000ff090c7812 */ /* 0x000fc400078ec0ff */
[----:B------:R-:W-:Y:S02]  /*79a0*/  LOP3.LUT R15, R15, 0xff, RZ, 0xc0, !PT ;  /* 0x000000ff0f0f7812 */ /* 0x000fe400078ec0ff */
[----:B------:R-:W-:Y:S02]  /*79b0*/  LOP3.LUT R3, R3, 0xff, RZ, 0xc0, !PT ;  /* 0x000000ff03037812 */ /* 0x000fe400078ec0ff */
[----:B------:R-:W-:Y:S02]  /*79c0*/  LOP3.LUT R36, R11, 0xff, RZ, 0xc0, !PT ;  /* 0x000000ff0b247812 */ /* 0x000fe400078ec0ff */
[----:B------:R-:W-:Y:S02]  /*79d0*/  LOP3.LUT R6, R27, 0xff, RZ, 0xc0, !PT ;  /* 0x000000ff1b067812 */ /* 0x000fe400078ec0ff */
[----:B------:R-:W-:Y:S02]  /*79e0*/  LOP3.LUT R5, R5, 0xff, RZ, 0xc0, !PT ;  /* 0x000000ff05057812 */ /* 0x000fe400078ec0ff */
[----:B------:R-:W-:-:S02]  /*79f0*/  PRMT R35, R3, 0x7604, R12 ;  /* 0x0000760403237816 */ /* 0x000fc4000000000c */
[----:B------:R-:W-:Y:S02]  /*7a00*/  PRMT R39, R15, 0x7604, R36 ;  /* 0x000076040f277816 */ /* 0x000fe40000000024 */
[----:B------:R-:W-:Y:S02]  /*7a10*/  PRMT R34, R5, 0x7604, R6 ;  /* 0x0000760405227816 */ /* 0x000fe40000000006 */
[----:B------:R-:W-:Y:S02]  /*7a20*/  SHF.R.U32.HI R31, RZ, 0x10, R27 ;  /* 0x00000010ff1f7819 */ /* 0x000fe4000001161b */
[----:B------:R-:W-:Y:S02]  /*7a30*/  SHF.R.U32.HI R3, RZ, 0x10, R24 ;  /* 0x00000010ff037819 */ /* 0x000fe40000011618 */
[----:B------:R-:W-:Y:S02]  /*7a40*/  SHF.R.U32.HI R29, RZ, 0x10, R26 ;  /* 0x00000010ff1d7819 */ /* 0x000fe4000001161a */
[----:B------:R-:W-:-:S02]  /*7a50*/  LOP3.LUT R31, R31, 0xff, RZ, 0xc0, !PT ;  /* 0x000000ff1f1f7812 */ /* 0x000fc400078ec0ff */
[----:B------:R-:W-:Y:S02]  /*7a60*/  LOP3.LUT R3, R3, 0xff, RZ, 0xc0, !PT ;  /* 0x000000ff03037812 */ /* 0x000fe400078ec0ff */
[----:B------:R-:W-:Y:S02]  /*7a70*/  LOP3.LUT R29, R29, 0xff, RZ, 0xc0, !PT ;  /* 0x000000ff1d1d7812 */ /* 0x000fe400078ec0ff */
[----:B------:R-:W-:Y:S02]  /*7a80*/  PRMT R31, R31, 0x7054, R34 ;  /* 0x000070541f1f7816 */ /* 0x000fe40000000022 */
[----:B------:R-:W-:Y:S02]  /*7a90*/  SHF.R.U32.HI R34, RZ, 0x10, R11 ;  /* 0x00000010ff227819 */ /* 0x000fe4000001160b */
[----:B------:R-:W-:Y:S02]  /*7aa0*/  PRMT R3, R3, 0x7054, R20 ;  /* 0x0000705403037816 */ /* 0x000fe40000000014 */
[----:B------:R-:W-:-:S02]  /*7ab0*/  PRMT R29, R29, 0x7054, R32 ;  /* 0x000070541d1d7816 */ /* 0x000fc40000000020 */
[----:B------:R-:W-:Y:S02]  /*7ac0*/  SHF.R.U32.HI R20, RZ, 0x10, R8 ;  /* 0x00000010ff147819 */ /* 0x000fe40000011608 */
[----:B------:R-:W-:Y:S02]  /*7ad0*/  SHF.R.U32.HI R32, RZ, 0x10, R10 ;  /* 0x00000010ff207819 */ /* 0x000fe4000001160a */
[----:B------:R-:W-:Y:S02]  /*7ae0*/  LOP3.LUT R34, R34, 0xff, RZ, 0xc0, !PT ;  /* 0x000000ff22227812 */ /* 0x000fe400078ec0ff */
[----:B------:R-:W-:Y:S02]  /*7af0*/  LOP3.LUT R20, R20, 0xff, RZ, 0xc0, !PT ;  /* 0x000000ff14147812 */ /* 0x000fe400078ec0ff */
[----:B------:R-:W-:Y:S02]  /*7b00*/  LOP3.LUT R32, R32, 0xff, RZ, 0xc0, !PT ;  /* 0x000000ff20207812 */ /* 0x000fe400078ec0ff */
[----:B------:R-:W-:-:S02]  /*7b10*/  PRMT R43, R34, 0x7054, R39 ;  /* 0x00007054222b7816 */ /* 0x000fc40000000027 */
[----:B------:R-:W-:Y:S02]  /*7b20*/  PRMT R33, R20, 0x7054, R33 ;  /* 0x0000705414217816 */ /* 0x000fe40000000021 */
[----:B------:R-:W-:Y:S02]  /*7b30*/  LOP3.LUT R43, R43, 0xff000000, R11, 0xf8, !PT ;  /* 0xff0000002b2b7812 */ /* 0x000fe400078ef80b */
[----:B------:R-:W-:Y:S02]  /*7b40*/  LOP3.LUT R20, R3, 0xff000000, R24, 0xf8, !PT ;  /* 0xff00000003147812 */ /* 0x000fe400078ef818 */
[----:B------:R-:W-:Y:S02]  /*7b50*/  LOP3.LUT R3, R29, 0xff000000, R26, 0xf8, !PT ;  /* 0xff0000001d037812 */ /* 0x000fe400078ef81a */
[----:B------:R-:W-:Y:S02]  /*7b60*/  LOP3.LUT R29, R33, 0xff000000, R8, 0xf8, !PT ;  /* 0xff000000211d7812 */ /* 0x000fe400078ef808 */
[----:B--2---:R-:W-:-:S02]  /*7b70*/  SHF.R.U32.HI R13, RZ, 0x3, R14 ;  /* 0x00000003ff0d7819 */ /* 0x004fc4000001160e */
[----:B------:R-:W-:Y:S02]  /*7b80*/  LOP3.LUT R0, R14, 0x30, R0, 0xf8, !PT ;  /* 0x000000300e007812 */ /* 0x000fe400078ef800 */
[----:B------:R-:W-:Y:S02]  /*7b90*/  LOP3.LUT R14, R10, 0xff, RZ, 0xc0, !PT ;  /* 0x000000ff0a0e7812 */ /* 0x000fe400078ec0ff */
[----:B------:R-:W-:Y:S02]  /*7ba0*/  LOP3.LUT R0, R0, R13, RZ, 0x3c, !PT ;  /* 0x0000000d00007212 */ /* 0x000fe400078e3cff */
[----:B------:R-:W-:Y:S01]  /*7bb0*/  SHF.R.U32.HI R13, RZ, 0x8, R10 ;  /* 0x00000008ff0d7819 */ /* 0x000fe2000001160a */
[----:B----4-:R-:W0:Y:S01]  /*7bc0*/  LDS.128 R4, [R51+0xb000] ;  /* 0x00b0000033047984 */ /* 0x010e220000000c00 */
[----:B---3--:R-:W-:Y:S02]  /*7bd0*/  IADD3 R0, R17, R21, R0 ;  /* 0x0000001511007210 */ /* 0x008fe40007ffe000 */
[----:B------:R-:W-:-:S02]  /*7be0*/  LOP3.LUT R13, R13, 0xff, RZ, 0xc0, !PT ;  /* 0x000000ff0d0d7812 */ /* 0x000fc400078ec0ff */
[----:B------:R-:W-:Y:S02]  /*7bf0*/  SHF.R.U32.HI R21, RZ, 0x10, R25 ;  /* 0x00000010ff157819 */ /* 0x000fe40000011619 */
[----:B------:R-:W-:Y:S02]  /*7c00*/  PRMT R37, R13, 0x7604, R14 ;  /* 0x000076040d257816 */ /* 0x000fe4000000000e */
[----:B------:R-:W1:Y:S01]  /*7c10*/  LDS.128 R12, [R0+0xb000] ;  /* 0x00b00000000c7984 */ /* 0x000e620000000c00 */
[----:B------:R-:W-:Y:S02]  /*7c20*/  LOP3.LUT R21, R21, 0xff, RZ, 0xc0, !PT ;  /* 0x000000ff15157812 */ /* 0x000fe400078ec0ff */
[----:B------:R-:W-:Y:S02]  /*7c30*/  PRMT R41, R32, 0x7054, R37 ;  /* 0x0000705420297816 */ /* 0x000fe40000000025 */
[----:B------:R-:W-:Y:S02]  /*7c40*/  PRMT R21, R21, 0x7054, R30 ;  /* 0x0000705415157816 */ /* 0x000fe4000000001e */
[----:B------:R-:W-:-:S02]  /*7c50*/  SHF.R.U32.HI R30, RZ, 0x10, R9 ;  /* 0x00000010ff1e7819 */ /* 0x000fc40000011609 */
[----:B------:R-:W-:Y:S02]  /*7c60*/  LOP3.LUT R32, R21, 0xff000000, R25, 0xf8, !PT ;  /* 0xff00000015207812 */ /* 0x000fe400078ef819 */
[----:B------:R-:W-:Y:S02]  /*7c70*/  LOP3.LUT R30, R30, 0xff, RZ, 0xc0, !PT ;  /* 0x000000ff1e1e7812 */ /* 0x000fe400078ec0ff */
[----:B------:R-:W-:Y:S02]  /*7c80*/  LOP3.LUT R8, R41, 0xff000000, R10, 0xf8, !PT ;  /* 0xff00000029087812 */ /* 0x000fe400078ef80a */
[----:B------:R-:W-:Y:S02]  /*7c90*/  PRMT R35, R30, 0x7054, R35 ;  /* 0x000070541e237816 */ /* 0x000fe40000000023 */
[----:B------:R-:W-:Y:S02]  /*7ca0*/  F2FP.F16.E4M3.UNPACK_B R26, R32 ;  /* 0x00000020ff1a723e */ /* 0x000fe400020006ff */
[----:B------:R-:W-:-:S02]  /*7cb0*/  LOP3.LUT R39, R35, 0xff000000, R9, 0xf8, !PT ;  /* 0xff00000023277812 */ /* 0x000fc400078ef809 */
[----:B------:R-:W-:Y:S01]  /*7cc0*/  LOP3.LUT R37, R31, 0xff000000, R27, 0xf8, !PT ;  /* 0xff0000001f257812 */ /* 0x000fe200078ef81b */
[--C-:B------:R-:W-:Y:S01]  /*7cd0*/  HADD2.F32 R38, -RZ, R26.reuse.H0_H0 ;  /* 0x2000001aff267230 */ /* 0x100fe20000004100 */
[-C--:B------:R-:W-:Y:S01]  /*7ce0*/  F2FP.F16.E4M3.UNPACK_B R40, R39.reuse ;  /* 0x00000027ff28723e */ /* 0x080fe200020006ff */
[----:B------:R-:W-:Y:S01]  /*7cf0*/  HADD2.F32 R26, -RZ, R26.H1_H1 ;  /* 0x3000001aff1a7230 */ /* 0x000fe20000004100 */
[----:B------:R-:W-:Y:S02]  /*7d00*/  F2FP.F16.E4M3.UNPACK_B R39, R39.H1 ;  /* 0x00000027ff27723e */ /* 0x000fe400030006ff */
[----:B------:R-:W-:Y:S01]  /*7d10*/  F2FP.F16.E4M3.UNPACK_B R32, R32.H1 ;  /* 0x00000020ff20723e */ /* 0x000fe200030006ff */
[--C-:B------:R-:W-:Y:S02]  /*7d20*/  HADD2.F32 R42, -RZ, R40.reuse.H0_H0 ;  /* 0x20000028ff2a7230 */ /* 0x100fe40000004100 */
[----:B------:R-:W-:Y:S01]  /*7d30*/  HADD2.F32 R40, -RZ, R40.H1_H1 ;  /* 0x30000028ff287230 */ /* 0x000fe20000004100 */
[----:B0-----:R-:W-:-:S02]  /*7d40*/  F2FP.F16.E4M3.UNPACK_B R10, R5 ;  /* 0x00000005ff0a723e */ /* 0x001fc400020006ff */
[----:B------:R-:W-:Y:S02]  /*7d50*/  F2FP.F16.E4M3.UNPACK_B R24, R5.H1 ;  /* 0x00000005ff18723e */ /* 0x000fe400030006ff */
[-C--:B------:R-:W-:Y:S01]  /*7d60*/  F2FP.F16.E4M3.UNPACK_B R30, R7.reuse ;  /* 0x00000007ff1e723e */ /* 0x080fe200020006ff */
[----:B------:R-:W-:Y:S01]  /*7d70*/  HADD2.F32 R9, -RZ, R10.H0_H0 ;  /* 0x2000000aff097230 */ /* 0x000fe20000004100 */
[----:B------:R-:W-:Y:S02]  /*7d80*/  F2FP.F16.E4M3.UNPACK_B R33, R7.H1 ;  /* 0x00000007ff21723e */ /* 0x000fe400030006ff */
[----:B------:R-:W-:Y:S02]  /*7d90*/  F2FP.F16.E4M3.UNPACK_B R31, R4.H1 ;  /* 0x00000004ff1f723e */ /* 0x000fe400030006ff */
[----:B-1----:R-:W-:Y:S02]  /*7da0*/  F2FP.F16.E4M3.UNPACK_B R11, R13 ;  /* 0x0000000dff0b723e */ /* 0x002fe400020006ff */
[----:B------:R-:W-:-:S02]  /*7db0*/  F2FP.F16.E4M3.UNPACK_B R27, R12 ;  /* 0x0000000cff1b723e */ /* 0x000fc400020006ff */
[----:B------:R-:W-:Y:S01]  /*7dc0*/  F2FP.F16.E4M3.UNPACK_B R35, R12.H1 ;  /* 0x0000000cff23723e */ /* 0x000fe200030006ff */
[--C-:B------:R-:W-:Y:S01]  /*7dd0*/  HADD2.F32 R5, -RZ, R11.reuse.H0_H0 ;  /* 0x2000000bff057230 */ /* 0x100fe20000004100 */
[----:B------:R-:W-:Y:S01]  /*7de0*/  F2FP.F16.E4M3.UNPACK_B R25, R13.H1 ;  /* 0x0000000dff19723e */ /* 0x000fe200030006ff */
[----:B------:R-:W-:Y:S01]  /*7df0*/  HADD2.F32 R11, -RZ, R11.H1_H1 ;  /* 0x3000000bff0b7230 */ /* 0x000fe20000004100 */
[-C--:B------:R-:W-:Y:S02]  /*7e00*/  F2FP.F16.E4M3.UNPACK_B R34, R15.reuse ;  /* 0x0000000fff22723e */ /* 0x080fe400020006ff */
[C---:B------:R-:W-:Y:S01]  /*7e10*/  FMUL.FTZ R12, R5.reuse, R42 ;  /* 0x0000002a050c7220 */ /* 0x040fe20000410000 */
[-C--:B------:R-:W-:Y:S01]  /*7e20*/  FMUL.FTZ R13, R5, R38.reuse ;  /* 0x00000026050d7220 */ /* 0x080fe20000410000 */
[----:B------:R-:W-:Y:S01]  /*7e30*/  F2FP.F16.E4M3.UNPACK_B R36, R15.H1 ;  /* 0x0000000fff24723e */ /* 0x000fe200030006ff */
[----:B------:R-:W-:Y:S02]  /*7e40*/  HADD2.F32 R15, -RZ, R32.H0_H0 ;  /* 0x20000020ff0f7230 */ /* 0x000fe40000004100 */
[----:B------:R-:W-:Y:S01]  /*7e50*/  FFMA.FTZ R5, R9, R38, -R12 ;  /* 0x0000002609057223 */ /* 0x000fe2000001080c */
[----:B------:R-:W-:-:S02]  /*7e60*/  HADD2.F32 R12, -RZ, R10.H1_H1 ;  /* 0x3000000aff0c7230 */ /* 0x000fc40000004100 */
[----:B------:R-:W-:Y:S01]  /*7e70*/  FFMA.FTZ R9, R9, R42, R13 ;  /* 0x0000002a09097223 */ /* 0x000fe2000001000d */
[----:B------:R-:W-:Y:S02]  /*7e80*/  HADD2.F32 R38, -RZ, R39.H0_H0 ;  /* 0x20000027ff267230 */ /* 0x000fe40000004100 */
[C---:B------:R-:W-:Y:S01]  /*7e90*/  FMUL.FTZ R41, R11.reuse, R40 ;  /* 0x000000280b297220 */ /* 0x040fe20000410000 */
[----:B------:R-:W-:Y:S02]  /*7ea0*/  HADD2.F32 R10, -RZ, R25.H0_H0 ;  /* 0x20000019ff0a7230 */ /* 0x000fe40000004100 */
[----:B------:R-:W-:Y:S01]  /*7eb0*/  FMUL.FTZ R11, R11, R26 ;  /* 0x0000001a0b0b7220 */ /* 0x000fe20000410000 */
[----:B------:R-:W-:Y:S01]  /*7ec0*/  HADD2.F32 R13, -RZ, R24.H0_H0 ;  /* 0x20000018ff0d7230 */ /* 0x000fe20000004100 */
[----:B------:R-:W-:Y:S01]  /*7ed0*/  F2FP.F16.E4M3.UNPACK_B R21, R4 ;  /* 0x00000004ff15723e */ /* 0x000fe200020006ff */
[----:B------:R-:W-:Y:S02]  /*7ee0*/  HADD2.F32 R32, -RZ, R32.H1_H1 ;  /* 0x30000020ff207230 */ /* 0x000fe40000004100 */
[C---:B------:R-:W-:Y:S01]  /*7ef0*/  FMUL.FTZ R42, R10.reuse, R38 ;  /* 0x000000260a2a7220 */ /* 0x040fe20000410000 */
[-C--:B------:R-:W-:Y:S01]  /*7f00*/  FMUL.FTZ R45, R10, R15.reuse ;  /* 0x0000000f0a2d7220 */ /* 0x080fe20000410000 */
[C---:B------:R-:W-:Y:S01]  /*7f10*/  FFMA.FTZ R10, R12.reuse, R26, -R41 ;  /* 0x0000001a0c0a7223 */ /* 0x040fe20000010829 */
[----:B------:R-:W-:Y:S01]  /*7f20*/  FFMA.FTZ R12, R12, R40, R11 ;  /* 0x000000280c0c7223 */ /* 0x000fe2000001000b */
[C---:B------:R-:W-:Y:S01]  /*7f30*/  FFMA.FTZ R11, R13.reuse, R15, -R42 ;  /* 0x0000000f0d0b7223 */ /* 0x040fe2000001082a */
[----:B------:R-:W-:Y:S01]  /*7f40*/  FFMA.FTZ R13, R13, R38, R45 ;  /* 0x000000260d0d7223 */ /* 0x000fe2000001002d */
[----:B------:R-:W-:Y:S01]  /*7f50*/  F2FP.F16.E4M3.UNPACK_B R41, R43 ;  /* 0x0000002bff29723e */ /* 0x000fe200020006ff */
[----:B------:R-:W-:Y:S01]  /*7f60*/  HADD2.F32 R40, -RZ, R39.H1_H1 ;  /* 0x30000027ff287230 */ /* 0x000fe20000004100 */
[----:B------:R-:W-:Y:S01]  /*7f70*/  F2FP.F16.E4M3.UNPACK_B R38, R37 ;  /* 0x00000025ff26723e */ /* 0x000fe200020006ff */
[----:B------:R-:W-:Y:S01]  /*7f80*/  HADD2.F32 R15, -RZ, R25.H1_H1 ;  /* 0x30000019ff0f7230 */ /* 0x000fe20000004100 */
[----:B------:R-:W-:Y:S01]  /*7f90*/  F2FP.F16.E4M3.UNPACK_B R43, R43.H1 ;  /* 0x0000002bff2b723e */ /* 0x000fe200030006ff */
[----:B------:R-:W-:Y:S01]  /*7fa0*/  HADD2.F32 R26, -RZ, R24.H1_H1 ;  /* 0x30000018ff1a7230 */ /* 0x000fe20000004100 */
[----:B------:R-:W-:Y:S01]  /*7fb0*/  F2FP.F16.E4M3.UNPACK_B R4, R6 ;  /* 0x00000006ff04723e */ /* 0x000fe200020006ff */
[----:B------:R-:W-:-:S02]  /*7fc0*/  HADD2.F32 R42, -RZ, R41.H0_H0 ;  /* 0x20000029ff2a7230 */ /* 0x000fc40000004100 */
[C---:B------:R-:W-:Y:S01]  /*7fd0*/  FMUL.FTZ R45, R15.reuse, R40 ;  /* 0x000000280f2d7220 */ /* 0x040fe20000410000 */
[----:B------:R-:W-:Y:S02]  /*7fe0*/  HADD2.F32 R24, -RZ, R34.H0_H0 ;  /* 0x20000022ff187230 */ /* 0x000fe40000004100 */
[----:B------:R-:W-:Y:S01]  /*7ff0*/  FMUL.FTZ R15, R15, R32 ;  /* 0x000000200f0f7220 */ /* 0x000fe20000410000 */
[----:B------:R-:W-:Y:S01]  /*8000*/  HADD2.F32 R39, -RZ, R38.H0_H0 ;  /* 0x20000026ff277230 */ /* 0x000fe20000004100 */
[----:B------:R-:W-:Y:S01]  /*8010*/  F2FP.F16.E4M3.UNPACK_B R7, R6.H1 ;  /* 0x00000006ff07723e */ /* 0x000fe200030006ff */
[----:B------:R-:W-:Y:S02]  /*8020*/  HADD2.F32 R25, -RZ, R30.H0_H0 ;  /* 0x2000001eff197230 */ /* 0x000fe40000004100 */
[C---:B------:R-:W-:Y:S01]  /*8030*/  FMUL.FTZ R44, R24.reuse, R42 ;  /* 0x0000002a182c7220 */ /* 0x040fe20000410000 */
[----:B------:R-:W-:Y:S02]  /*8040*/  HADD2.F32 R41, -RZ, R41.H1_H1 ;  /* 0x30000029ff297230 */ /* 0x000fe40000004100 */
[-C--:B------:R-:W-:Y:S01]  /*8050*/  FMUL.FTZ R47, R24, R39.reuse ;  /* 0x00000027182f7220 */ /* 0x080fe20000410000 */
[C---:B------:R-:W-:Y:S01]  /*8060*/  FFMA.FTZ R24, R26.reuse, R32, -R45 ;  /* 0x000000201a187223 */ /* 0x040fe2000001082d */
[----:B------:R-:W-:Y:S01]  /*8070*/  FFMA.FTZ R26, R26, R40, R15 ;  /* 0x000000281a1a7223 */ /* 0x000fe2000001000f */
[----:B------:R-:W-:Y:S01]  /*8080*/  FFMA.FTZ R15, R25, R39, -R44 ;  /* 0x00000027190f7223 */ /* 0x000fe2000001082c */
[----:B------:R-:W-:-:S02]  /*8090*/  HADD2.F32 R39, -RZ, R38.H1_H1 ;  /* 0x30000026ff277230 */ /* 0x000fc40000004100 */
[----:B------:R-:W-:Y:S01]  /*80a0*/  FFMA.FTZ R25, R25, R42, R47 ;  /* 0x0000002a19197223 */ /* 0x000fe2000001002f */
[----:B------:R-:W-:Y:S01]  /*80b0*/  F2FP.F16.E4M3.UNPACK_B R38, R37.H1 ;  /* 0x00000025ff26723e */ /* 0x000fe200030006ff */
[----:B------:R-:W-:Y:S01]  /*80c0*/  HADD2.F32 R32, -RZ, R30.H1_H1 ;  /* 0x3000001eff207230 */ /* 0x000fe20000004100 */
[-C--:B------:R-:W-:Y:S01]  /*80d0*/  F2FP.F16.E4M3.UNPACK_B R6, R14.reuse ;  /* 0x0000000eff06723e */ /* 0x080fe200020006ff */
[----:B------:R-:W-:Y:S01]  /*80e0*/  HADD2.F32 R30, -RZ, R34.H1_H1 ;  /* 0x30000022ff1e7230 */ /* 0x000fe20000004100 */
[----:B------:R-:W-:Y:S01]  /*80f0*/  F2FP.F16.E4M3.UNPACK_B R14, R14.H1 ;  /* 0x0000000eff0e723e */ /* 0x000fe200030006ff */
[----:B------:R-:W-:Y:S01]  /*8100*/  HADD2.F32 R42, -RZ, R43.H0_H0 ;  /* 0x2000002bff2a7230 */ /* 0x000fe20000004100 */
[----:B------:R-:W-:Y:S01]  /*8110*/  F2FP.SATFINITE.E4M3.F32.PACK_AB_MERGE_C R11, R24, R11, RZ ;  /* 0x0000000b180b723e */ /* 0x000fe200048070ff */
[----:B------:R-:W-:Y:S02]  /*8120*/  HADD2.F32 R37, -RZ, R36.H0_H0 ;  /* 0x20000024ff257230 */ /* 0x000fe40000004100 */
[----:B------:R-:W-:Y:S01]  /*8130*/  FMUL.FTZ R45, R30, R41 ;  /* 0x000000291e2d7220 */ /* 0x000fe20000410000 */
[----:B------:R-:W-:-:S02]  /*8140*/  HADD2.F32 R40, -RZ, R38.H0_H0 ;  /* 0x20000026ff287230 */ /* 0x000fc40000004100 */
[-C--:B------:R-:W-:Y:S01]  /*8150*/  FMUL.FTZ R44, R30, R39.reuse ;  /* 0x000000271e2c7220 */ /* 0x080fe20000410000 */
[----:B------:R-:W-:Y:S02]  /*8160*/  HADD2.F32 R34, -RZ, R33.H0_H0 ;  /* 0x20000021ff227230 */ /* 0x000fe40000004100 */
[C---:B------:R-:W-:Y:S01]  /*8170*/  FMUL.FTZ R47, R37.reuse, R42 ;  /* 0x0000002a252f7220 */ /* 0x040fe20000410000 */
[C---:B------:R-:W-:Y:S01]  /*8180*/  FFMA.FTZ R30, R32.reuse, R39, -R45 ;  /* 0x00000027201e7223 */ /* 0x040fe2000001082d */
[-C--:B------:R-:W-:Y:S01]  /*8190*/  FMUL.FTZ R37, R37, R40.reuse ;  /* 0x0000002825257220 */ /* 0x080fe20000410000 */
[----:B------:R-:W-:Y:S01]  /*81a0*/  FFMA.FTZ R32, R32, R41, R44 ;  /* 0x0000002920207223 */ /* 0x000fe2000001002c */
[C---:B------:R-:W-:Y:S01]  /*81b0*/  FFMA.FTZ R47, R34.reuse, R40, -R47 ;  /* 0x00000028222f7223 */ /* 0x040fe2000001082f */
[----:B------:R-:W-:Y:S01]  /*81c0*/  HADD2.F32 R40, -RZ, R38.H1_H1 ;  /* 0x30000026ff287230 */ /* 0x000fe20000004100 */
[----:B------:R-:W-:Y:S01]  /*81d0*/  F2FP.F16.E4M3.UNPACK_B R41, R29.H1 ;  /* 0x0000001dff29723e */ /* 0x000fe200030006ff */
[----:B------:R-:W-:Y:S01]  /*81e0*/  FFMA.FTZ R45, R34, R42, R37 ;  /* 0x0000002a222d7223 */ /* 0x000fe20000010025 */
[----:B------:R-:W-:Y:S01]  /*81f0*/  F2FP.F16.E4M3.UNPACK_B R38, R20.H1 ;  /* 0x00000014ff26723e */ /* 0x000fe200030006ff */
[----:B------:R-:W-:Y:S01]  /*8200*/  HADD2.F32 R43, -RZ, R43.H1_H1 ;  /* 0x3000002bff2b7230 */ /* 0x000fe20000004100 */
[----:B------:R-:W-:Y:S01]  /*8210*/  F2FP.SATFINITE.E4M3.F32.PACK_AB_MERGE_C R13, R26, R13, RZ ;  /* 0x0000000d1a0d723e */ /* 0x000fe200048070ff */
[----:B------:R-:W-:Y:S01]  /*8220*/  HADD2.F32 R37, -RZ, R36.H1_H1 ;  /* 0x30000024ff257230 */ /* 0x000fe20000004100 */
[----:B------:R-:W-:Y:S01]  /*8230*/  F2FP.SATFINITE.E4M3.F32.PACK_AB_MERGE_C R5, R10, R5, R11 ;  /* 0x000000050a05723e */ /* 0x000fe2000480700b */
[----:B------:R-:W-:Y:S01]  /*8240*/  HADD2.F32 R42, -RZ, R41.H0_H0 ;  /* 0x20000029ff2a7230 */ /* 0x000fe20000004100 */
[----:B------:R-:W-:Y:S01]  /*8250*/  F2FP.SATFINITE.E4M3.F32.PACK_AB_MERGE_C R9, R12, R9, R13 ;  /* 0x000000090c09723e */ /* 0x000fe2000480700d */
[----:B------:R-:W-:-:S02]  /*8260*/  HADD2.F32 R36, -RZ, R35.H0_H0 ;  /* 0x20000023ff247230 */ /* 0x000fc40000004100 */
[C---:B------:R-:W-:Y:S01]  /*8270*/  FMUL.FTZ R49, R37.reuse, R43 ;  /* 0x0000002b25317220 */ /* 0x040fe20000410000 */
[----:B------:R-:W-:Y:S02]  /*8280*/  HADD2.F32 R39, -RZ, R38.H0_H0 ;  /* 0x20000026ff277230 */ /* 0x000fe40000004100 */
[----:B------:R-:W-:Y:S01]  /*8290*/  FMUL.FTZ R46, R37, R40 ;  /* 0x00000028252e7220 */ /* 0x000fe20000410000 */
[----:B------:R-:W-:Y:S02]  /*82a0*/  HADD2.F32 R34, -RZ, R33.H1_H1 ;  /* 0x30000021ff227230 */ /* 0x000fe40000004100 */
[C---:B------:R-:W-:Y:S01]  /*82b0*/  FMUL.FTZ R44, R36.reuse, R42 ;  /* 0x0000002a242c7220 */ /* 0x040fe20000410000 */
[----:B------:R-:W-:Y:S02]  /*82c0*/  HADD2.F32 R33, -RZ, R31.H0_H0 ;  /* 0x2000001fff217230 */ /* 0x000fe40000004100 */
[----:B------:R-:W-:Y:S01]  /*82d0*/  FMUL.FTZ R37, R36, R39 ;  /* 0x0000002724257220 */ /* 0x000fe20000410000 */
[----:B------:R-:W-:-:S02]  /*82e0*/  HADD2.F32 R36, -RZ, R41.H1_H1 ;  /* 0x30000029ff247230 */ /* 0x000fc40000004100 */
[C---:B------:R-:W-:Y:S01]  /*82f0*/  FFMA.FTZ R48, R34.reuse, R40, -R49 ;  /* 0x0000002822307223 */ /* 0x040fe20000010831 */
[----:B------:R-:W-:Y:S02]  /*8300*/  HADD2.F32 R35, -RZ, R35.H1_H1 ;  /* 0x30000023ff237230 */ /* 0x000fe40000004100 */
[----:B------:R-:W-:Y:S01]  /*8310*/  FFMA.FTZ R50, R34, R43, R46 ;  /* 0x0000002b22327223 */ /* 0x000fe2000001002e */
[----:B------:R-:W-:Y:S02]  /*8320*/  HADD2.F32 R38, -RZ, R38.H1_H1 ;  /* 0x30000026ff267230 */ /* 0x000fe40000004100 */
[C---:B------:R-:W-:Y:S01]  /*8330*/  FFMA.FTZ R44, R33.reuse, R39, -R44 ;  /* 0x00000027212c7223 */ /* 0x040fe2000001082c */
[----:B------:R-:W-:Y:S01]  /*8340*/  FFMA.FTZ R42, R33, R42, R37 ;  /* 0x0000002a212a7223 */ /* 0x000fe20000010025 */
[----:B------:R-:W-:Y:S01]  /*8350*/  F2FP.F16.E4M3.UNPACK_B R34, R29 ;  /* 0x0000001dff22723e */ /* 0x000fe200020006ff */
[----:B------:R-:W-:Y:S01]  /*8360*/  HADD2.F32 R31, -RZ, R31.H1_H1 ;  /* 0x3000001fff1f7230 */ /* 0x000fe20000004100 */
[----:B------:R-:W-:Y:S01]  /*8370*/  F2FP.F16.E4M3.UNPACK_B R33, R20 ;  /* 0x00000014ff21723e */ /* 0x000fe200020006ff */
[C---:B------:R-:W-:Y:S01]  /*8380*/  FMUL.FTZ R20, R35.reuse, R36 ;  /* 0x0000002423147220 */ /* 0x040fe20000410000 */
[----:B------:R-:W-:Y:S01]  /*8390*/  FMUL.FTZ R37, R35, R38 ;  /* 0x0000002623257220 */ /* 0x000fe20000410000 */
[----:B------:R-:W-:Y:S01]  /*83a0*/  HADD2.F32 R35, -RZ, R34.H0_H0 ;  /* 0x20000022ff237230 */ /* 0x000fe20000004100 */
[----:B------:R-:W-:Y:S01]  /*83b0*/  F2FP.SATFINITE.E4M3.F32.PACK_AB_MERGE_C R45, R50, R45, RZ ;  /* 0x0000002d322d723e */ /* 0x000fe200048070ff */
[----:B------:R-:W-:-:S02]  /*83c0*/  HADD2.F32 R29, -RZ, R27.H0_H0 ;  /* 0x2000001bff1d7230 */ /* 0x000fc40000004100 */
[C---:B------:R-:W-:Y:S01]  /*83d0*/  FFMA.FTZ R39, R31.reuse, R38, -R20 ;  /* 0x000000261f277223 */ /* 0x040fe20000010814 */
[----:B------:R-:W-:Y:S01]  /*83e0*/  FFMA.FTZ R41, R31, R36, R37 ;  /* 0x000000241f297223 */ /* 0x000fe20000010025 */
[----:B------:R-:W-:Y:S01]  /*83f0*/  HADD2.F32 R31, -RZ, R33.H0_H0 ;  /* 0x20000021ff1f7230 */ /* 0x000fe20000004100 */
[----:B------:R-:W-:Y:S01]  /*8400*/  F2FP.SATFINITE.E4M3.F32.PACK_AB_MERGE_C R11, R32, R25, R45 ;  /* 0x00000019200b723e */ /* 0x000fe2000480702d */
[----:B------:R-:W-:Y:S02]  /*8410*/  HADD2.F32 R20, -RZ, R21.H0_H0 ;  /* 0x20000015ff147230 */ /* 0x000fe40000004100 */
[C---:B------:R-:W-:Y:S01]  /*8420*/  FMUL.FTZ R37, R29.reuse, R35 ;  /* 0x000000231d257220 */ /* 0x040fe20000410000 */
[----:B------:R-:W-:Y:S02]  /*8430*/  HADD2.F32 R36, -RZ, R34.H1_H1 ;  /* 0x30000022ff247230 */ /* 0x000fe40000004100 */
[----:B------:R-:W-:Y:S01]  /*8440*/  FMUL.FTZ R29, R29, R31 ;  /* 0x0000001f1d1d7220 */ /* 0x000fe20000410000 */
[----:B------:R-:W-:-:S02]  /*8450*/  HADD2.F32 R27, -RZ, R27.H1_H1 ;  /* 0x3000001bff1b7230 */ /* 0x000fc40000004100 */
[C---:B------:R-:W-:Y:S01]  /*8460*/  FFMA.FTZ R37, R20.reuse, R31, -R37 ;  /* 0x0000001f14257223 */ /* 0x040fe20000010825 */
[----:B------:R-:W-:Y:S01]  /*8470*/  HADD2.F32 R34, -RZ, R33.H1_H1 ;  /* 0x30000021ff227230 */ /* 0x000fe20000004100 */
[----:B------:R-:W-:Y:S01]  /*8480*/  F2FP.F16.E4M3.UNPACK_B R31, R8.H1 ;  /* 0x00000008ff1f723e */ /* 0x000fe200030006ff */
[----:B------:R-:W-:Y:S02]  /*8490*/  HADD2.F32 R21, -RZ, R21.H1_H1 ;  /* 0x30000015ff157230 */ /* 0x000fe40000004100 */
[----:B------:R-:W-:Y:S01]  /*84a0*/  FFMA.FTZ R35, R20, R35, R29 ;  /* 0x0000002314237223 */ /* 0x000fe2000001001d */
[-C--:B------:R-:W-:Y:S01]  /*84b0*/  F2FP.F16.E4M3.UNPACK_B R20, R3.reuse.H1 ;  /* 0x00000003ff14723e */ /* 0x080fe200030006ff */
[C---:B------:R-:W-:Y:S01]  /*84c0*/  FMUL.FTZ R29, R27.reuse, R34 ;  /* 0x000000221b1d7220 */ /* 0x040fe20000410000 */
[----:B------:R-:W-:Y:S01]  /*84d0*/  FMUL.FTZ R38, R27, R36 ;  /* 0x000000241b267220 */ /* 0x000fe20000410000 */
[----:B------:R-:W-:Y:S01]  /*84e0*/  HADD2.F32 R33, -RZ, R31.H0_H0 ;  /* 0x2000001fff217230 */ /* 0x000fe20000004100 */
[----:B------:R-:W-:Y:S01]  /*84f0*/  F2FP.F16.E4M3.UNPACK_B R3, R3 ;  /* 0x00000003ff03723e */ /* 0x000fe200020006ff */
[----:B------:R-:W-:-:S02]  /*8500*/  HADD2.F32 R27, -RZ, R14.H0_H0 ;  /* 0x2000000eff1b7230 */ /* 0x000fc40000004100 */
[C---:B------:R-:W-:Y:S01]  /*8510*/  FFMA.FTZ R36, R21.reuse, R36, R29 ;  /* 0x0000002415247223 */ /* 0x040fe2000001001d */
[----:B------:R-:W-:Y:S01]  /*8520*/  FFMA.FTZ R38, R21, R34, -R38 ;  /* 0x0000002215267223 */ /* 0x000fe20000010826 */
[----:B------:R-:W-:Y:S02]  /*8530*/  HADD2.F32 R29, -RZ, R20.H1_H1 ;  /* 0x30000014ff1d7230 */ /* 0x000fe40000004100 */
[----:B------:R-:W-:Y:S02]  /*8540*/  HADD2.F32 R31, -RZ, R31.H1_H1 ;  /* 0x3000001fff1f7230 */ /* 0x000fe40000004100 */
[----:B------:R-:W-:Y:S01]  /*8550*/  FMUL.FTZ R43, R27, R33 ;  /* 0x000000211b2b7220 */ /* 0x000fe20000410000 */
[----:B------:R-:W-:Y:S02]  /*8560*/  HADD2.F32 R14, -RZ, R14.H1_H1 ;  /* 0x3000000eff0e7230 */ /* 0x000fe40000004100 */
[----:B------:R-:W-:Y:S02]  /*8570*/  HADD2.F32 R21, -RZ, R20.H0_H0 ;  /* 0x20000014ff157230 */ /* 0x000fe40000004100 */
[----:B------:R-:W-:-:S02]  /*8580*/  HADD2.F32 R20, -RZ, R7.H0_H0 ;  /* 0x20000007ff147230 */ /* 0x000fc40000004100 */
[C---:B------:R-:W-:Y:S01]  /*8590*/  FMUL.FTZ R34, R14.reuse, R31 ;  /* 0x0000001f0e227220 */ /* 0x040fe20000410000 */
[----:B------:R-:W-:Y:S02]  /*85a0*/  HADD2.F32 R7, -RZ, R7.H1_H1 ;  /* 0x30000007ff077230 */ /* 0x000fe40000004100 */
[----:B------:R-:W-:Y:S01]  /*85b0*/  FMUL.FTZ R46, R14, R29 ;  /* 0x0000001d0e2e7220 */ /* 0x000fe20000410000 */
[-C--:B------:R-:W-:Y:S01]  /*85c0*/  FMUL.FTZ R27, R27, R21.reuse ;  /* 0x000000151b1b7220 */ /* 0x080fe20000410000 */
[----:B------:R-:W-:Y:S01]  /*85d0*/  F2FP.F16.E4M3.UNPACK_B R14, R8 ;  /* 0x00000008ff0e723e */ /* 0x000fe200020006ff */
[C---:B------:R-:W-:Y:S01]  /*85e0*/  FFMA.FTZ R43, R20.reuse, R21, -R43 ;  /* 0x00000015142b7223 */ /* 0x040fe2000001082b */
[C---:B------:R-:W-:Y:S01]  /*85f0*/  FFMA.FTZ R40, R7.reuse, R29, -R34 ;  /* 0x0000001d07287223 */ /* 0x040fe20000010822 */
[----:B------:R-:W-:Y:S01]  /*8600*/  FFMA.FTZ R33, R20, R33, R27 ;  /* 0x0000002114217223 */ /* 0x000fe2000001001b */
[----:B------:R-:W-:Y:S01]  /*8610*/  FFMA.FTZ R46, R7, R31, R46 ;  /* 0x0000001f072e7223 */ /* 0x000fe2000001002e */
[----:B------:R-:W-:-:S02]  /*8620*/  HADD2.F32 R20, -RZ, R14.H0_H0 ;  /* 0x2000000eff147230 */ /* 0x000fc40000004100 */
[----:B------:R-:W-:Y:S01]  /*8630*/  HADD2.F32 R7, -RZ, R6.H0_H0 ;  /* 0x20000006ff077230 */ /* 0x000fe20000004100 */
[----:B------:R-:W-:Y:S01]  /*8640*/  F2FP.SATFINITE.E4M3.F32.PACK_AB_MERGE_C R40, R40, R43, RZ ;  /* 0x0000002b2828723e */ /* 0x000fe200048070ff */
[--C-:B------:R-:W-:Y:S01]  /*8650*/  HADD2.F32 R8, -RZ, R3.reuse.H0_H0 ;  /* 0x20000003ff087230 */ /* 0x100fe20000004100 */
[----:B------:R-:W-:Y:S01]  /*8660*/  F2FP.SATFINITE.E4M3.F32.PACK_AB_MERGE_C R33, R46, R33, RZ ;  /* 0x000000212e21723e */ /* 0x000fe200048070ff */
[----:B------:R-:W-:Y:S02]  /*8670*/  HADD2.F32 R21, -RZ, R3.H1_H1 ;  /* 0x30000003ff157230 */ /* 0x000fe40000004100 */
[----:B------:R-:W-:Y:S02]  /*8680*/  HADD2.F32 R27, -RZ, R14.H1_H1 ;  /* 0x3000000eff1b7230 */ /* 0x000fe40000004100 */
[C---:B------:R-:W-:Y:S01]  /*8690*/  FMUL.FTZ R14, R7.reuse, R20 ;  /* 0x00000014070e7220 */ /* 0x040fe20000410000 */
[----:B------:R-:W-:Y:S02]  /*86a0*/  HADD2.F32 R6, -RZ, R6.H1_H1 ;  /* 0x30000006ff067230 */ /* 0x000fe40000004100 */
[----:B------:R-:W-:Y:S01]  /*86b0*/  FMUL.FTZ R7, R7, R8 ;  /* 0x0000000807077220 */ /* 0x000fe20000410000 */
[----:B------:R-:W-:-:S02]  /*86c0*/  HADD2.F32 R3, -RZ, R4.H0_H0 ;  /* 0x20000004ff037230 */ /* 0x000fc40000004100 */
[----:B------:R-:W-:Y:S02]  /*86d0*/  HADD2.F32 R4, -RZ, R4.H1_H1 ;  /* 0x30000004ff047230 */ /* 0x000fe40000004100 */
[C---:B------:R-:W-:Y:S01]  /*86e0*/  FMUL.FTZ R29, R6.reuse, R27 ;  /* 0x0000001b061d7220 */ /* 0x040fe20000410000 */
[-C--:B------:R-:W-:Y:S01]  /*86f0*/  FMUL.FTZ R34, R6, R21.reuse ;  /* 0x0000001506227220 */ /* 0x080fe20000410000 */
[C---:B------:R-:W-:Y:S01]  /*8700*/  FFMA.FTZ R6, R3.reuse, R8, -R14 ;  /* 0x0000000803067223 */ /* 0x040fe2000001080e */
[----:B------:R-:W-:Y:S01]  /*8710*/  FFMA.FTZ R3, R3, R20, R7 ;  /* 0x0000001403037223 */ /* 0x000fe20000010007 */
[C---:B------:R-:W-:Y:S01]  /*8720*/  FFMA.FTZ R29, R4.reuse, R21, -R29 ;  /* 0x00000015041d7223 */ /* 0x040fe2000001081d */
[----:B------:R-:W-:Y:S01]  /*8730*/  FFMA.FTZ R34, R4, R27, R34 ;  /* 0x0000001b04227223 */ /* 0x000fe20000010022 */
[----:B------:R-:W-:Y:S02]  /*8740*/  F2FP.SATFINITE.E4M3.F32.PACK_AB_MERGE_C R7, R48, R47, RZ ;  /* 0x0000002f3007723e */ /* 0x000fe400048070ff */
[----:B------:R-:W-:-:S02]  /*8750*/  F2FP.SATFINITE.E4M3.F32.PACK_AB_MERGE_C R4, R39, R44, RZ ;  /* 0x0000002c2704723e */ /* 0x000fc400048070ff */
[----:B------:R-:W-:Y:S02]  /*8760*/  F2FP.SATFINITE.E4M3.F32.PACK_AB_MERGE_C R8, R41, R42, RZ ;  /* 0x0000002a2908723e */ /* 0x000fe400048070ff */
[----:B------:R-:W-:Y:S02]  /*8770*/  F2FP.SATFINITE.E4M3.F32.PACK_AB_MERGE_C R7, R30, R15, R7 ;  /* 0x0000000f1e07723e */ /* 0x000fe40004807007 */
[----:B------:R-:W-:Y:S02]  /*8780*/  F2FP.SATFINITE.E4M3.F32.PACK_AB_MERGE_C R4, R38, R37, R4 ;  /* 0x000000252604723e */ /* 0x000fe40004807004 */
[----:B------:R-:W-:Y:S02]  /*8790*/  F2FP.SATFINITE.E4M3.F32.PACK_AB_MERGE_C R6, R29, R6, R40 ;  /* 0x000000061d06723e */ /* 0x000fe40004807028 */
[----:B------:R-:W-:Y:S02]  /*87a0*/  F2FP.SATFINITE.E4M3.F32.PACK_AB_MERGE_C R8, R36, R35, R8 ;  /* 0x000000232408723e */ /* 0x000fe40004807008 */
[----:B------:R-:W-:Y:S01]  /*87b0*/  F2FP.SATFINITE.E4M3.F32.PACK_AB_MERGE_C R10, R34, R3, R33 ;  /* 0x00000003220a723e */ /* 0x000fe20004807021 */
[----:B------:R0:W-:Y:S04]  /*87c0*/  STS.128 [R51+0xb000], R4 ;  /* 0x00b0000433007388 */ /* 0x0001e80000000c00 */
[----:B------:R0:W-:Y:S02]  /*87d0*/  STS.128 [R0+0xb000], R8 ;  /* 0x00b0000800007388 */ /* 0x0001e40000000c00 */
.L_x_1167:
[----:B------:R-:W-:Y:S05]  /*87e0*/  BSYNC B0 ;  /* 0x0000000000007941 */ /* 0x000fea0003800000 */
.L_x_1160:
[----:B------:R-:W-:Y:S01]  /*87f0*/  @!PT LDS RZ, [RZ] ;  /* 0x00000000fffff984 */ /* 0x000fe20000000800 */
[----:B------:R-:W-:Y:S01]  /*8800*/  @!PT LDS RZ, [RZ] ;  /* 0x00000000fffff984 */ /* 0x000fe20000000800 */
[----:B------:R-:W-:Y:S01]  /*8810*/  @!PT LDS RZ, [RZ] ;  /* 0x00000000fffff984 */ /* 0x000fe20000000800 */
[----:B------:R-:W-:Y:S01]  /*8820*/  @!PT LDS RZ, [RZ] ;  /* 0x00000000fffff984 */ /* 0x000fe20000000800 */
[----:B------:R1:W-:Y:S06]  /*8830*/  MEMBAR.ALL.CTA ;  /* 0x0000000000007992 */ /* 0x0003ec0000008000 */
[----:B-1----:R-:W1:Y:S01]  /*8840*/  FENCE.VIEW.ASYNC.S ;  /* 0x00000000000073c6 */ /* 0x002e620000000000 */
[----:B------:R-:W-:Y:S05]  /*8850*/  WARPSYNC.ALL ;  /* 0x0000000000007948 */ /* 0x000fea0003800000 */
[----:B-1----:R-:W-:Y:S06]  /*8860*/  BAR.SYNC.DEFER_BLOCKING 0xd, 0x180 ;  /* 0x0346000000007b1d */ /* 0x002fec0000010000 */
.L_x_1157:
[----:B012---:R-:W2:Y:S02]  /*8870*/  LDL R0, [R1+0x10] ;  /* 0x0000100001007983 */ /* 0x007ea40000100800 */
[----:B--2---:R-:W-:-:S13]  /*8880*/  ISETP.NE.AND P0, PT, R0, 0x3, PT ;  /* 0x000000030000780c */ /* 0x004fda0003f05270 */
[----:B------:R-:W-:Y:S05]  /*8890*/  @!P0 BRA `(.L_x_1175) ;  /* 0x0000000000048947 */ /* 0x000fea0003800000 */
[----:B------:R-:W-:Y:S01]  /*88a0*/  BPT.TRAP 0x1 ;  /* 0x000000040000795c */ /* 0x000fe20000300000 */
.L_x_1175:
[----:B-----5:R-:W-:Y:S01]  /*88b0*/  IMAD R12, R18, 0x8, R17 ;  /* 0x00000008120c7824 */ /* 0x020fe200078e0211 */
[----:B------:R-:W-:-:S04]  /*88c0*/  SHF.L.U32 R3, R19, 0x1f, RZ ;  /* 0x0000001f13037819 */ /* 0x000fc800000006ff */
[----:B------:R0:W1:Y:S01]  /*88d0*/  SYNCS.PHASECHK.TRANS64.TRYWAIT P2, [R12+URZ+0x13230], R3 ;  /* 0x013230030c0075a7 */ /* 0x000062000804017f */
[----:B------:R-:W-:Y:S05]  /*88e0*/  @!P0 BRA `(.L_x_1176) ;  /* 0x0000000000048947 */ /* 0x000fea0003800000 */
[----:B------:R-:W-:Y:S01]  /*88f0*/  BPT.TRAP 0x1 ;  /* 0x000000040000795c */ /* 0x000fe20000300000 */
.L_x_1176:
[----:B------:R-:W2:Y:S02]  /*8900*/  S2R R0, SR_TID.X ;  /* 0x0000000000007919 */ /* 0x000ea40000002100 */
[----:B--2---:R-:W-:-:S04]  /*8910*/  LOP3.LUT R0, R0, 0x7f, RZ, 0xc0, !PT ;  /* 0x0000007f00007812 */ /* 0x004fc800078ec0ff */
[----:B------:R-:W-:Y:S01]  /*8920*/  ISETP.NE.AND P1, PT, R0, RZ, PT ;  /* 0x000000ff0000720c */ /* 0x000fe20003f25270 */
[----:B------:R-:W-:-:S05]  /*8930*/  VIADD R0, R17, 0xe000 ;  /* 0x0000e00011007836 */ /* 0x000fca0000000000 */
[----:B------:R-:W-:Y:S01]  /*8940*/  SHF.R.U32.HI R0, RZ, 0x4, R0 ;  /* 0x00000004ff007819 */ /* 0x000fe20000011600 */
[----:B-1----:R-:W-:Y:S06]  /*8950*/  @P2 BRA `(.L_x_1177) ;  /* 0x0000000000082947 */ /* 0x002fec0003800000 */
[----:B------:R-:W1:Y:S02]  /*8960*/  SYNCS.PHASECHK.TRANS64.TRYWAIT P2, [R12+URZ+0x13230], R3 ;  /* 0x013230030c0075a7 */ /* 0x000e64000804017f */
[----:B-1----:R-:W-:Y:S05]  /*8970*/  @!P2 BRA `(.L_x_1178) ;  /* 0x000001a40068a947 */ /* 0x002fea0003800000 */
.L_x_1177:
[----:B------:R-:W-:Y:S01]  /*8980*/  LOP3.LUT R0, R0, 0x3fff, RZ, 0xc0, !PT ;  /* 0x00003fff00007812 */ /* 0x000fe200078ec0ff */
[----:B------:R-:W-:Y:S05]  /*8990*/  WARPSYNC.ALL ;  /* 0x0000000000007948 */ /* 0x000fea0003800000 */
[----:B01----:R-:W-:-:S05]  /*89a0*/  LOP3.LUT R3, R0, 0x10000, RZ, 0xfc, !PT ;  /* 0x0001000000037812 */ /* 0x003fca00078efcff */
[----:B------:R0:W-:Y:S01]  /*89b0*/  STL [R1+0x20], R3 ;  /* 0x0000200301007387 */ /* 0x0001e20000100800 */
[----:B------:R-:W-:Y:S01]  /*89c0*/  IMAD R8, R18, 0x280, R3 ;  /* 0x0000028012087824 */ /* 0x000fe200078e0203 */
[----:B---3--:R-:W-:Y:S01]  /*89d0*/  LOP3.LUT R4, R28, 0x10000, RZ, 0xfc, !PT ;  /* 0x000100001c047812 */ /* 0x008fe200078efcff */
[----:B------:R-:W-:Y:S01]  /*89e0*/  IMAD.MOV.U32 R9, RZ, RZ, -0x7fffffe0 ;  /* 0x80000020ff097424 */ /* 0x000fe200078e00ff */
[----:B------:R-:W2:Y:S01]  /*89f0*/  LDL R106, [R1+0x34] ;  /* 0x00003400016a7983 */ /* 0x000ea20000100800 */
[----:B------:R-:W-:Y:S01]  /*8a00*/  IMAD.MOV.U32 R5, RZ, RZ, -0x7fffffe0 ;  /* 0x80000020ff057424 */ /* 0x000fe200078e00ff */
[----:B------:R-:W-:Y:S01]  /*8a10*/  R2UR UR6, R8 ;  /* 0x00000000080672ca */ /* 0x000fe200000e0000 */
[----:B------:R-:W-:Y:S01]  /*8a20*/  WARPGROUP.ARRIVE ;  /* 0x00000000000079c5 */ /* 0x000fe20000000000 */
[----:B------:R-:W-:Y:S01]  /*8a30*/  R2UR UR7, R9 ;  /* 0x00000000090772ca */ /* 0x000fe200000e0000 */
[----:B------:R-:W-:Y:S01]  /*8a40*/  IMAD.MOV.U32 R7, RZ, RZ, -0x7fffffe0 ;  /* 0x80000020ff077424 */ /* 0x000fe200078e00ff */
[----:B------:R-:W-:Y:S01]  /*8a50*/  R2UR UR4, R4 ;  /* 0x00000000040472ca */ /* 0x000fe200000e0000 */
[----:B------:R-:W-:Y:S01]  /*8a60*/  IMAD.MOV.U32 R11, RZ, RZ, -0x7fffffe0 ;  /* 0x80000020ff0b7424 */ /* 0x000fe200078e00ff */
[----:B------:R-:W-:Y:S01]  /*8a70*/  R2UR UR5, R5 ;  /* 0x00000000050572ca */ /* 0x000fe200000e0000 */
[----:B------:R-:W-:Y:S01]  /*8a80*/  IMAD.MOV.U32 R15, RZ, RZ, -0x7fffffe0 ;  /* 0x80000020ff0f7424 */ /* 0x000fe200078e00ff */
[----:B------:R-:W2:Y:S01]  /*8a90*/  LDL R108, [R1+0x1c] ;  /* 0x00001c00016c7983 */ /* 0x000ea20000100800 */
[----:B------:R-:W1:Y:S03]  /*8aa0*/  LDC R110, c[0x0][0x448] ;  /* 0x00011200ff6e7b82 */ /* 0x000e660000000800 */
[----:B------:R-:W3:Y:S04]  /*8ab0*/  LDL R107, [R1+0x30] ;  /* 0x00003000016b7983 */ /* 0x000ee80000100800 */
[----:B------:R-:W5:Y:S04]  /*8ac0*/  LDL R114, [R1+0xc] ;  /* 0x00000c0001727983 */ /* 0x000f680000100800 */
[----:B------:R-:W5:Y:S01]  /*8ad0*/  LDL R112, [R1+0x8] ;  /* 0x0000080001707983 */ /* 0x000f620000100800 */
[----:B------:R-:W-:Y:S01]  /*8ae0*/  QGMMA.64x32x32.F32.E4M3.E4M3 R88, gdesc[UR4], RZ, !UPT, gsb0 ;  /* 0x00600000045879f3 */ /* 0x000fe2000c0008ff */
[----:B------:R-:W-:Y:S01]  /*8af0*/  VIADD R6, R8, 0x80 ;  /* 0x0000008008067836 */ /* 0x000fe20000000000 */
[----:B------:R-:W-:-:S02]  /*8b00*/  R2UR UR7, R7 ;  /* 0x00000000070772ca */ /* 0x000fc400000e0000 */
[----:B------:R-:W-:Y:S01]  /*8b10*/  LOP3.LUT R16, R16, 0xffffffdf, RZ, 0xc0, !PT ;  /* 0xffffffdf10107812 */ /* 0x000fe200078ec0ff */
[----:B------:R-:W-:Y:S01]  /*8b20*/  @!P1 VIADD R12, R12, 0x13240 ;  /* 0x000132400c0c9836 */ /* 0x000fe20000000000 */
[----:B------:R-:W-:Y:S01]  /*8b30*/  R2UR UR6, R6 ;  /* 0x00000000060672ca */ /* 0x000fe200000e0000 */
[----:B------:R-:W-:Y:S01]  /*8b40*/  ULDC UR43, c[0x0][0x9dc] ;  /* 0x00027700002b7ab9 */ /* 0x000fe20000000800 */
        /* <DEDUP_REMOVED lines=31> */
[----:B----4-:R-:W-:Y:S02]  /*8d40*/  VIADD R14, R8, 0x2 ;  /* 0x00000002080e7836 */ /* 0x010fe40000000000 */
        /* <DEDUP_REMOVED lines=41> */
[----:B------:R-:W-:-:S02]  /*8fe0*/  R2UR UR5, R7 ;  /* 0x00000000070572ca */ /* 0x000fc400000e0000 */
[----:B-1----:R-:W-:-:S13]  /*8ff0*/  ISETP.NE.AND P2, PT, R110, 0x1, PT ;  /* 0x000000016e00780c */ /* 0x002fda0003f45270 */
[----:B------:R-:W1:Y:S08]  /*9000*/  @P2 LDC R10, c[0x0][0x44c] ;  /* 0x00011300ff0a2b82 */ /* 0x000e700000000800 */
[----:B------:R-:W4:Y:S01]  /*9010*/  @P2 LDC R11, c[0x0][0x450] ;  /* 0x00011400ff0b2b82 */ /* 0x000f220000000800 */
[----:B------:R-:W-:Y:S02]  /*9020*/  WARPGROUP.DEPBAR.LE gsb0, 0x0 ;  /* 0x00008000000079c5 */ /* 0x000fe40000010000 */
[----:B------:R-:W-:-:S06]  /*9030*/  WARPGROUP.ARRIVE ;  /* 0x00000000000079c5 */ /* 0x000fcc0000000000 */
[----:B------:R-:W-:Y:S01]  /*9040*/  QGMMA.64x32x32.F32.E4M3.E4M3 R24, gdesc[UR4], R24, gsb0 ;  /* 0x00600000041879f3 */ /* 0x000fe20008000818 */
[C---:B------:R-:W-:Y:S01]  /*9050*/  FMUL.FTZ R13, R2.reuse, R91 ;  /* 0x0000005b020d7220 */ /* 0x040fe20000410000 */
[----:B------:R-:W-:Y:S01]  /*9060*/  FMUL.FTZ R91, R2, R99 ;  /* 0x00000063025b7220 */ /* 0x000fe20000410000 */
[----:B--2---:R-:W-:-:S04]  /*9070*/  IMAD.IADD R99, R106, 0x1, R108 ;  /* 0x000000016a637824 */ /* 0x004fc800078e026c */
[----:B-1----:R-:W-:-:S05]  /*9080*/  @P2 IMAD.HI.U32 R10, R99, R10, RZ ;  /* 0x0000000a630a2227 */ /* 0x002fca00078e00ff */
[----:B----4-:R-:W-:Y:S02]  /*9090*/  @P2 SHF.R.U32.HI R99, RZ, R11, R10 ;  /* 0x0000000bff632219 */ /* 0x010fe4000001160a */
[----:B------:R-:W1:Y:S01]  /*90a0*/  LDC.64 R10, c[0x0][0x9e0] ;  /* 0x00027800ff0a7b82 */ /* 0x000e620000000a00 */
[C---:B------:R-:W-:Y:S01]  /*90b0*/  FMUL.FTZ R0, R2.reuse, R88 ;  /* 0x0000005802007220 */ /* 0x040fe20000410000 */
[C---:B------:R-:W-:Y:S01]  /*90c0*/  FMUL.FTZ R88, R2.reuse, R96 ;  /* 0x0000006002587220 */ /* 0x040fe20000410000 */
[C---:B------:R-:W-:Y:S01]  /*90d0*/  FMUL.FTZ R96, R2.reuse, R85 ;  /* 0x0000005502607220 */ /* 0x040fe20000410000 */
        /* <DEDUP_REMOVED lines=16> */
[----:B------:R-:W0:Y:S01]  /*91e0*/  SHFL.IDX PT, R106, R99, RZ, 0x1c1f ;  /* 0x001c1fff636a7589 */ /* 0x000e2200000e0000 */
        /* <DEDUP_REMOVED lines=20> */
[----:B------:R-:W-:-:S02]  /*9330*/  WARPGROUP.DEPBAR.LE gsb0, 0x0 ;  /* 0x00008000000079c5 */ /* 0x000fc40000010000 */
[C---:B------:R-:W-:Y:S01]  /*9340*/  FMUL.FTZ R54, R2.reuse, R24 ;  /* 0x0000001802367220 */ /* 0x040fe20000410000 */
[----:B------:R-:W-:Y:S02]  /*9350*/  IMAD.MOV.U32 R24, RZ, RZ, -0xa0 ;  /* 0xffffff60ff187424 */ /* 0x000fe400078e00ff */
[C---:B------:R-:W-:Y:S01]  /*9360*/  FMUL.FTZ R71, R2.reuse, R28 ;  /* 0x0000001c02477220 */ /* 0x040fe20000410000 */
[C---:B------:R-:W-:Y:S01]  /*9370*/  FMUL.FTZ R98, R2.reuse, R29 ;  /* 0x0000001d02627220 */ /* 0x040fe20000410000 */
[C---:B------:R-:W-:Y:S01]  /*9380*/  FMUL.FTZ R28, R2.reuse, R30 ;  /* 0x0000001e021c7220 */ /* 0x040fe20000410000 */
[C---:B------:R-:W-:Y:S01]  /*9390*/  FMUL.FTZ R29, R2.reuse, R31 ;  /* 0x0000001f021d7220 */ /* 0x040fe20000410000 */
[C---:B------:R-:W-:Y:S01]  /*93a0*/  FMUL.FTZ R31, R2.reuse, R34 ;  /* 0x00000022021f7220 */ /* 0x040fe20000410000 */
[C---:B------:R-:W-:Y:S01]  /*93b0*/  FMUL.FTZ R30, R2.reuse, R35 ;  /* 0x00000023021e7220 */ /* 0x040fe20000410000 */
[----:B------:R-:W-:Y:S02]  /*93c0*/  IMAD R101, R105, R24, 0xa1 ;  /* 0x000000a169657424 */ /* 0x000fe400078e0218 */
        /* <DEDUP_REMOVED lines=31> */
[----:B------:R-:W-:Y:S01]  /*95c0*/  @P2 LOP3.LUT R16, R16, 0x20, RZ, 0xfc, !PT ;  /* 0x0000002010102812 */ /* 0x000fe200078efcff */
[----:B---3--:R-:W-:Y:S01]  /*95d0*/  IMAD R36, R107, -0x2, R101 ;  /* 0xfffffffe6b247824 */ /* 0x008fe200078e0265 */
[----:B-1----:R-:W-:Y:S01]  /*95e0*/  ISETP.GE.AND P2, PT, R11, 0x1, PT ;  /* 0x000000010b00780c */ /* 0x002fe20003f46270 */
[--C-:B-----5:R-:W-:Y:S01]  /*95f0*/  IMAD R24, R105, -0xa0, R114.reuse ;  /* 0xffffff6069187824 */ /* 0x120fe200078e0272 */
[----:B------:R-:W1:Y:S01]  /*9600*/  MUFU.TANH R0, R0 ;  /* 0x0000000000007308 */ /* 0x000e620000002400 */
[----:B------:R-:W-:Y:S01]  /*9610*/  ULOP3.LUT UR43, URZ, UR43, URZ, 0x33, !UPT ;  /* 0x0000002b3f2b7292 */ /* 0x000fe2000f8e333f */
[----:B------:R-:W-:Y:S01]  /*9620*/  IADD3 R25, -R112, R36, R114 ;  /* 0x0000002470197210 */ /* 0x000fe20007ffe172 */
[----:B------:R-:W-:-:S05]  /*9630*/  VIADD R24, R24, 0xa0 ;  /* 0x000000a018187836 */ /* 0x000fca0000000000 */
[----:B------:R-:W2:Y:S01]  /*9640*/  MUFU.TANH R3, R3 ;  /* 0x0000000300037308 */ /* 0x000ea20000002400 */
[----:B------:R-:W-:-:S07]  /*9650*/  @!P1 PRMT R12, RZ, 0x654, R12 ;  /* 0x00000654ff0c9816 */ /* 0x000fce000000000c */
[----:B------:R-:W3:Y:S01]  /*9660*/  MUFU.TANH R9, R9 ;  /* 0x0000000900097308 */ /* 0x000ee20000002400 */
[----:B------:R-:W-:-:S07]  /*9670*/  FMUL.FTZ R38, R2, R38 ;  /* 0x0000002602267220 */ /* 0x000fce0000410000 */
[----:B------:R-:W4:Y:S01]  /*9680*/  MUFU.TANH R13, R13 ;  /* 0x0000000d000d7308 */ /* 0x000f220000002400 */
[----:B------:R-:W-:-:S07]  /*9690*/  IMAD R107, R107, -0x2, R24 ;  /* 0xfffffffe6b6b7824 */ /* 0x000fce00078e0218 */
        /* <DEDUP_REMOVED lines=75> */
[----:B------:R-:W1:Y:S01]  /*9b50*/  MUFU.TANH R34, R34 ;  /* 0x0000002200227308 */ /* 0x000e620000002400 */
[----:B------:R-:W-:Y:S01]  /*9b60*/  VIADD R103, R25, UR43 ;  /* 0x0000002b19677c36 */ /* 0x000fe20008000000 */
[----:B------:R-:W-:Y:S01]  /*9b70*/  LOP3.LUT R16, R16, 0xffffffef, RZ, 0xc0, !PT ;  /* 0xffffffef10107812 */ /* 0x000fe200078ec0ff */
[----:B------:R5:W-:Y:S01]  /*9b80*/  @!P1 SYNCS.ARRIVE.TRANS64.RED.A1T0 RZ, [R12+URZ], RZ ;  /* 0x000000ff0cff99a7 */ /* 0x000be2000810043f */
[----:B------:R-:W-:-:S02]  /*9b90*/  VIADD R101, R101, 0xffffffff ;  /* 0xffffffff65657836 */ /* 0x000fc40000000000 */
[----:B------:R-:W-:Y:S01]  /*9ba0*/  @P2 LOP3.LUT R16, R16, 0x10, RZ, 0xfc, !PT ;  /* 0x0000001010102812 */ /* 0x000fe200078efcff */
[----:B------:R-:W-:Y:S02]  /*9bb0*/  VIADD R36, R36, 0xffffffff ;  /* 0xffffffff24247836 */ /* 0x000fe40000000000 */
[----:B0-----:R-:W-:Y:S01]  /*9bc0*/  IMAD.IADD R100, R103, 0x1, R106 ;  /* 0x0000000167647824 */ /* 0x001fe200078e026a */
[----:B-----5:R0:W1:Y:S02]  /*9bd0*/  MUFU.TANH R12, R38 ;  /* 0x00000026000c7308 */ /* 0x0200640000002400 */
[----:B0-----:R-:W-:Y:S01]  /*9be0*/  VIADDMNMX R38, R106, R102, R107, PT ;  /* 0x000000666a267246 */ /* 0x001fe2000380016b */
[----:B--234-:R-:W-:Y:S06]  /*9bf0*/  @!P2 BRA `(.L_x_1179) ;  /* 0x00000000004ca947 */ /* 0x01cfec0003800000 */
[----:B------:R-:W-:Y:S01]  /*9c00*/  IADD3 R39, -R112, R114, R106 ;  /* 0x0000007270277210 */ /* 0x000fe20007ffe16a */
[----:B------:R-:W-:Y:S03]  /*9c10*/  BSSY B0, `(.L_x_1180) ;  /* 0x000000e000007945 */ /* 0x000fe60003800000 */
        /* <DEDUP_REMOVED lines=9> */
.L_x_1181:
[----:B------:R-:W-:-:S13]  /*9cb0*/  ISETP.NE.AND P2, PT, R11, 0x1, PT ;  /* 0x000000010b00780c */ /* 0x000fda0003f45270 */
[----:B------:R-:W0:Y:S02]  /*9cc0*/  @P2 LDC.64 R24, c[0x0][0x9e8] ;  /* 0x00027a00ff182b82 */ /* 0x000e240000000a00 */
[----:B0-----:R-:W-:-:S05]  /*9cd0*/  @P2 IMAD.HI.U32 R24, R39, R24, RZ ;  /* 0x0000001827182227 */ /* 0x001fca00078e00ff */
[----:B------:R-:W-:-:S07]  /*9ce0*/  @P2 SHF.R.U32.HI R39, RZ, R25, R24 ;  /* 0x00000019ff272219 */ /* 0x000fce0000011618 */
.L_x_1182:
[----:B------:R-:W-:Y:S05]  /*9cf0*/  BSYNC B0 ;  /* 0x0000000000007941 */ /* 0x000fea0003800000 */
.L_x_1180:
[----:B------:R-:W-:-:S05]  /*9d00*/  IMAD R39, R39, R11, R36 ;  /* 0x0000000b27277224 */ /* 0x000fca00078e0224 */
[----:B------:R-:W-:Y:S02]  /*9d10*/  VIMNMX R100, R100, R39, !PT ;  /* 0x0000002764647248 */ /* 0x000fe40007fe0100 */
[----:B------:R-:W-:-:S07]  /*9d20*/  VIADDMNMX R38, R39, R11, R38, PT ;  /* 0x0000000b27267246 */ /* 0x000fce0003800126 */
.L_x_1179:
[C---:B------:R-:W-:Y:S02]  /*9d30*/  ISETP.GE.AND P2, PT, R101.reuse, 0x2, PT ;  /* 0x000000026500780c */ /* 0x040fe40003f46270 */
[C---:B------:R-:W-:Y:S02]  /*9d40*/  ISETP.GE.AND P5, PT, R101.reuse, 0xa, PT ;  /* 0x0000000a6500780c */ /* 0x040fe40003fa6270 */
[----:B------:R-:W-:Y:S02]  /*9d50*/  ISETP.GT.AND P3, PT, R100, 0x1, !P2 ;  /* 0x000000016400780c */ /* 0x000fe40005764270 */
[----:B------:R-:W-:Y:S02]  /*9d60*/  LOP3.LUT R16, R16, 0xfffffffd, RZ, 0xc0, !PT ;  /* 0xfffffffd10107812 */ /* 0x000fe400078ec0ff */
[----:B------:R-:W-:Y:S02]  /*9d70*/  ISETP.LT.OR P4, PT, R38, 0x2, P3 ;  /* 0x000000022600780c */ /* 0x000fe40001f81670 */
[----:B------:R-:W-:-:S02]  /*9d80*/  ISETP.GE.AND P3, PT, R101, 0x9, PT ;  /* 0x000000096500780c */ /* 0x000fc40003f66270 */
[----:B------:R-:W-:Y:S02]  /*9d90*/  FSEL R25, R3, -INF , !P4 ;  /* 0xff80000003197808 */ /* 0x000fe40006000000 */
[----:B------:R-:W-:Y:S02]  /*9da0*/  ISETP.GT.AND P4, PT, R100, 0x8, !P3 ;  /* 0x000000086400780c */ /* 0x000fe40005f84270 */
[----:B------:R-:W-:Y:S02]  /*9db0*/  @P5 LOP3.LUT R16, R16, 0x2, RZ, 0xfc, !PT ;  /* 0x0000000210105812 */ /* 0x000fe400078efcff */
[----:B------:R-:W-:Y:S02]  /*9dc0*/  ISETP.LT.OR P4, PT, R38, 0x9, P4 ;  /* 0x000000092600780c */ /* 0x000fe40002781670 */
[----:B------:R-:W-:Y:S02]  /*9dd0*/  LOP3.LUT R16, R16, 0xfffffffe, RZ, 0xc0, !PT ;  /* 0xfffffffe10107812 */ /* 0x000fe400078ec0ff */
[----:B------:R-:W-:-:S02]  /*9de0*/  FSEL R39, R14, -INF , !P4 ;  /* 0xff8000000e277808 */ /* 0x000fc40006000000 */
[----:B------:R-:W-:Y:S01]  /*9df0*/  ISETP.GT.AND P4, PT, R100, 0x9, !P5 ;  /* 0x000000096400780c */ /* 0x000fe20006f84270 */
[----:B------:R-:W0:Y:S01]  /*9e00*/  SHFL.IDX PT, R14, R99, 0x1, 0x1c1f ;  /* 0x003c1f00630e7f89 */ /* 0x000e2200000e0000 */
        /* <DEDUP_REMOVED lines=8> */
[----:B------:R-:W-:Y:S02]  /*9e90*/  FSEL R111, R88, -INF , !P4 ;  /* 0xff800000586f7808 */ /* 0x000fe40006000000 */
[----:B------:R-:W-:Y:S02]  /*9ea0*/  ISETP.GT.AND P4, PT, R100, 0x11, !P5 ;  /* 0x000000116400780c */ /* 0x000fe40006f84270 */
[----:B------:R-:W-:Y:S01]  /*9eb0*/  LOP3.LUT R16, R16, 0xfffffffb, RZ, 0xc0, !PT ;  /* 0xfffffffb10107812 */ /* 0x000fe200078ec0ff */
[----:B0-----:R-:W-:Y:S01]  /*9ec0*/  IMAD.IADD R103, R103, 0x1, R14 ;  /* 0x0000000167677824 */ /* 0x001fe200078e020e */
[----:B------:R-:W-:-:S02]  /*9ed0*/  ISETP.LT.OR P4, PT, R38, 0x12, P4 ;  /* 0x000000122600780c */ /* 0x000fc40002781670 */
[----:B------:R-:W-:Y:S02]  /*9ee0*/  VIADDMNMX R102, R14, R102, R107, PT ;  /* 0x000000660e667246 */ /* 0x000fe4000380016b */
        /* <DEDUP_REMOVED lines=188> */
[----:B------:R-:W-:-:S04]  /*aab0*/  ISETP.GE.AND P5, PT, R101, 0x92, PT ;  /* 0x000000926500780c */ /* 0x000fc80003fa6270 */
        /* <DEDUP_REMOVED lines=10> */
[----:B------:R-:W-:-:S04]  /*ab60*/  ISETP.GT.AND P6, PT, R100, RZ, !P5 ;  /* 0x000000ff6400720c */ /* 0x000fc80006fc4270 */
[----:B------:R-:W-:-:S04]  /*ab70*/  ISETP.LT.OR P6, PT, R38, 0x1, P6 ;  /* 0x000000012600780c */ /* 0x000fc800037c1670 */
[----:B-1----:R-:W-:Y:S02]  /*ab80*/  FSEL R0, R0, -INF , !P6 ;  /* 0xff80000000007808 */ /* 0x002fe40007000000 */
[----:B------:R-:W-:-:S13]  /*ab90*/  ISETP.GE.AND P6, PT, R101, 0x9a, PT ;  /* 0x0000009a6500780c */ /* 0x000fda0003fc6270 */
[----:B------:R-:W-:Y:S02]  /*aba0*/  @P6 LOP3.LUT R16, R16, 0x8, RZ, 0xfc, !PT ;  /* 0x0000000810106812 */ /* 0x000fe400078efcff */
[----:B------:R-:W-:-:S04]  /*abb0*/  ISETP.GT.AND P6, PT, R100, 0x99, !P6 ;  /* 0x000000996400780c */ /* 0x000fc800077c4270 */
[----:B------:R-:W-:-:S04]  /*abc0*/  ISETP.LT.OR P6, PT, R38, 0x9a, P6 ;  /* 0x0000009a2600780c */ /* 0x000fc800037c1670 */
[----:B------:R-:W-:Y:S02]  /*abd0*/  FSEL R37, R37, -INF , !P6 ;  /* 0xff80000025257808 */ /* 0x000fe40007000000 */
[----:B------:R-:W-:-:S13]  /*abe0*/  ISETP.GE.AND P6, PT, R11, 0x1, PT ;  /* 0x000000010b00780c */ /* 0x000fda0003fc6270 */
[----:B------:R-:W-:Y:S05]  /*abf0*/  @!P6 BRA `(.L_x_1183) ;  /* 0x00000000004ce947 */ /* 0x000fea0003800000 */
        /* <DEDUP_REMOVED lines=11> */
.L_x_1185:
[----:B------:R-:W-:-:S13]  /*acb0*/  ISETP.NE.AND P6, PT, R11, 0x1, PT ;  /* 0x000000010b00780c */ /* 0x000fda0003fc5270 */
[----:B------:R-:W0:Y:S02]  /*acc0*/  @P6 LDC.64 R14, c[0x0][0x9e8] ;  /* 0x00027a00ff0e6b82 */ /* 0x000e240000000a00 */
[----:B0-----:R-:W-:-:S05]  /*acd0*/  @P6 IMAD.HI.U32 R14, R3, R14, RZ ;  /* 0x0000000e030e6227 */ /* 0x001fca00078e00ff */
[----:B------:R-:W-:-:S07]  /*ace0*/  @P6 SHF.R.U32.HI R3, RZ, R15, R14 ;  /* 0x0000000fff036219 */ /* 0x000fce000001160e */
.L_x_1186:
[----:B------:R-:W-:Y:S05]  /*acf0*/  BSYNC B0 ;  /* 0x0000000000007941 */ /* 0x000fea0003800000 */
.L_x_1184:
[----:B------:R-:W-:-:S05]  /*ad00*/  IMAD R36, R3, R11, R36 ;  /* 0x0000000b03247224 */ /* 0x000fca00078e0224 */
[----:B------:R-:W-:Y:S02]  /*ad10*/  VIMNMX R103, R103, R36, !PT ;  /* 0x0000002467677248 */ /* 0x000fe40007fe0100 */
[----:B------:R-:W-:-:S07]  /*ad20*/  VIADDMNMX R102, R36, R11, R102, PT ;  /* 0x0000000b24667246 */ /* 0x000fce0003800166 */
.L_x_1183:
[C---:B------:R-:W-:Y:S01]  /*ad30*/  ISETP.GT.AND P2, PT, R103.reuse, 0x1, !P2 ;  /* 0x000000016700780c */ /* 0x040fe20005744270 */
[----:B------:R-:W-:Y:S01]  /*ad40*/  ULDC UR4, c[0x0][0x988] ;  /* 0x0002620000047ab9 */ /* 0x000fe20000000800 */
[----:B------:R-:W-:Y:S02]  /*ad50*/  LOP3.LUT P6, RZ, R16, 0x2, RZ, 0xc0, !PT ;  /* 0x0000000210ff7812 */ /* 0x000fe400078cc0ff */
[----:B------:R-:W-:Y:S02]  /*ad60*/  ISETP.LT.OR P2, PT, R102, 0x2, P2 ;  /* 0x000000026600780c */ /* 0x000fe40001741670 */
[----:B------:R-:W-:Y:S02]  /*ad70*/  ISETP.GT.AND P3, PT, R103, 0x8, !P3 ;  /* 0x000000086700780c */ /* 0x000fe40005f64270 */
[----:B------:R-:W-:Y:S02]  /*ad80*/  FSEL R13, R13, -INF , !P2 ;  /* 0xff8000000d0d7808 */ /* 0x000fe40005000000 */
[----:B------:R-:W-:-:S02]  /*ad90*/  ISETP.GT.AND P2, PT, R103, 0x9, !P6 ;  /* 0x000000096700780c */ /* 0x000fc40007744270 */
[C---:B------:R-:W-:Y:S02]  /*ada0*/  ISETP.LT.OR P3, PT, R102.reuse, 0x9, P3 ;  /* 0x000000096600780c */ /* 0x040fe40001f61670 */
[----:B------:R-:W-:Y:S02]  /*adb0*/  ISETP.LT.OR P2, PT, R102, 0xa, P2 ;  /* 0x0000000a6600780c */ /* 0x000fe40001741670 */
[----:B------:R-:W-:Y:S02]  /*adc0*/  FSEL R15, R20, -INF , !P3 ;  /* 0xff800000140f7808 */ /* 0x000fe40005800000 */
[----:B------:R-:W-:Y:S02]  /*add0*/  FSEL R21, R21, -INF , !P2 ;  /* 0xff80000015157808 */ /* 0x000fe40005000000 */
[----:B------:R-:W-:Y:S02]  /*ade0*/  LOP3.LUT P2, RZ, R16, 0x1, RZ, 0xc0, !PT ;  /* 0x0000000110ff7812 */ /* 0x000fe4000784c0ff */
[----:B------:R-:W-:-:S02]  /*adf0*/  LOP3.LUT P3, RZ, R22, 0x800000, RZ, 0xc0, !PT ;  /* 0x0080000016ff7812 */ /* 0x000fc4000786c0ff */
        /* <DEDUP_REMOVED lines=72> */
[----:B------:R-:W-:Y:S02]  /*b280*/  LOP3.LUT P3, RZ, R22, 0x1000, RZ, 0xc0, !PT ;  /* 0x0000100016ff7812 */ /* 0x000fe4000786c0ff */
[----:B------:R-:W-:Y:S02]  /*b290*/  ISETP.GT.AND P2, PT, R103, 0x39, !P2 ;  /* 0x000000396700780c */ /* 0x000fe40005744270 */
[----:B------:R-:W-:Y:S02]  /*b2a0*/  FMNMX.FTZ R14, R139, R14, !PT ;  /* 0x0000000e8b0e7209 */ /* 0x000fe40007810000 */
[----:B------:R-:W-:Y:S02]  /*b2b0*/  ISETP.LT.OR P2, PT, R102, 0x3a, P2 ;  /* 0x0000003a6600780c */ /* 0x000fe40001741670 */
[----:B------:R-:W-:Y:S02]  /*b2c0*/  FMNMX.FTZ R14, R53, R14, !PT ;  /* 0x0000000e350e7209 */ /* 0x000fe40007810000 */
[----:B------:R-:W-:-:S02]  /*b2d0*/  FSEL R151, R86, -INF , !P2 ;  /* 0xff80000056977808 */ /* 0x000fc40005000000 */
[C---:B------:R-:W-:Y:S02]  /*b2e0*/  LOP3.LUT P2, RZ, R22.reuse, 0x100000, RZ, 0xc0, !PT ;  /* 0x0010000016ff7812 */ /* 0x040fe4000784c0ff */
[----:B------:R-:W-:Y:S02]  /*b2f0*/  LOP3.LUT P6, RZ, R22, 0x800, RZ, 0xc0, !PT ;  /* 0x0000080016ff7812 */ /* 0x000fe400078cc0ff */
[----:B------:R-:W-:Y:S02]  /*b300*/  ISETP.GT.AND P2, PT, R103, 0x40, !P2 ;  /* 0x000000406700780c */ /* 0x000fe40005744270 */
[----:B------:R-:W-:Y:S02]  /*b310*/  FMNMX.FTZ R14, R141, R14, !PT ;  /* 0x0000000e8d0e7209 */ /* 0x000fe40007810000 */
[----:B------:R-:W-:Y:S02]  /*b320*/  ISETP.LT.OR P2, PT, R102, 0x41, P2 ;  /* 0x000000416600780c */ /* 0x000fe40001741670 */
[----:B------:R-:W-:-:S02]  /*b330*/  FMNMX.FTZ R14, R55, R14, !PT ;  /* 0x0000000e370e7209 */ /* 0x000fc40007810000 */
[----:B------:R-:W-:Y:S01]  /*b340*/  FSEL R153, R56, -INF , !P2 ;  /* 0xff80000038997808 */ /* 0x000fe20005000000 */
[----:B------:R-:W-:Y:S01]  /*b350*/  IMAD.U32 R56, RZ, RZ, UR4 ;  /* 0x00000004ff387e24 */ /* 0x000fe2000f8e00ff */
        /* <DEDUP_REMOVED lines=14> */
[----:B------:R-:W-:Y:S01]  /*b440*/  LOP3.LUT P2, RZ, R22, 0x20000, RZ, 0xc0, !PT ;  /* 0x0002000016ff7812 */ /* 0x000fe2000784c0ff */
[----:B------:R-:W0:Y:S01]  /*b450*/  SHFL.BFLY PT, R3, R20, 0x2, 0x1f ;  /* 0x0c401f0014037f89 */ /* 0x000e2200000e0000 */
[C---:B------:R-:W-:Y:S02]  /*b460*/  ISETP.GT.AND P5, PT, R103.reuse, RZ, !P5 ;  /* 0x000000ff6700720c */ /* 0x040fe40006fa4270 */
[----:B------:R-:W-:-:S02]  /*b470*/  ISETP.GT.AND P2, PT, R103, 0x49, !P2 ;  /* 0x000000496700780c */ /* 0x000fc40005744270 */
[C---:B------:R-:W-:Y:S02]  /*b480*/  ISETP.LT.OR P5, PT, R102.reuse, 0x1, P5 ;  /* 0x000000016600780c */ /* 0x040fe40002fa1670 */
[----:B------:R-:W-:Y:S02]  /*b490*/  ISETP.LT.OR P2, PT, R102, 0x4a, P2 ;  /* 0x0000004a6600780c */ /* 0x000fe40001741670 */
[----:B------:R-:W-:Y:S02]  /*b4a0*/  ISETP.GT.AND P4, PT, R103, 0x98, !P4 ;  /* 0x000000986700780c */ /* 0x000fe40006784270 */
[----:B------:R-:W-:Y:S02]  /*b4b0*/  FSEL R59, R59, -INF , !P2 ;  /* 0xff8000003b3b7808 */ /* 0x000fe40005000000 */
[----:B------:R-:W-:Y:S02]  /*b4c0*/  LOP3.LUT P2, RZ, R22, 0x10000, RZ, 0xc0, !PT ;  /* 0x0001000016ff7812 */ /* 0x000fe4000784c0ff */
[----:B------:R-:W-:-:S02]  /*b4d0*/  ISETP.LT.OR P4, PT, R102, 0x99, P4 ;  /* 0x000000996600780c */ /* 0x000fc40002781670 */
[----:B------:R-:W-:-:S04]  /*b4e0*/  ISETP.GT.AND P2, PT, R103, 0x50, !P2 ;  /* 0x000000506700780c */ /* 0x000fc80005744270 */
[----:B------:R-:W-:Y:S02]  /*b4f0*/  ISETP.LT.OR P2, PT, R102, 0x51, P2 ;  /* 0x000000516600780c */ /* 0x000fe40001741670 */
[----:B0-----:R-:W-:Y:S02]  /*b500*/  FMNMX.FTZ R24, R20, R3, !PT ;  /* 0x0000000314187209 */ /* 0x001fe40007810000 */
[----:B------:R-:W-:Y:S02]  /*b510*/  FSEL R62, R62, -INF , !P2 ;  /* 0xff8000003e3e7808 */ /* 0x000fe40005000000 */
[----:B------:R-:W-:Y:S01]  /*b520*/  LOP3.LUT P2, RZ, R22, 0x8000, RZ, 0xc0, !PT ;  /* 0x0000800016ff7812 */ /* 0x000fe2000784c0ff */
[----:B------:R-:W0:Y:S01]  /*b530*/  SHFL.BFLY PT, R3, R24, 0x1, 0x1f ;  /* 0x0c201f0018037f89 */ /* 0x000e2200000e0000 */
[----:B------:R-:W-:Y:S02]  /*b540*/  FSEL R20, R9, -INF , !P5 ;  /* 0xff80000009147808 */ /* 0x000fe40006800000 */
        /* <DEDUP_REMOVED lines=39> */
[----:B------:R-:W-:Y:S02]  /*b7c0*/  LOP3.LUT P3, RZ, R22, 0x2, RZ, 0xc0, !PT ;  /* 0x0000000216ff7812 */ /* 0x000fe4000786c0ff */
        /* <DEDUP_REMOVED lines=8> */
[----:B------:R-:W-:-:S02]  /*b850*/  LOP3.LUT P6, RZ, R22, 0x1, RZ, 0xc0, !PT ;  /* 0x0000000116ff7812 */ /* 0x000fc400078cc0ff */
[----:B------:R-:W-:Y:S02]  /*b860*/  FSEL R46, R46, -INF , !P2 ;  /* 0xff8000002e2e7808 */ /* 0x000fe40005000000 */
[----:B------:R-:W-:Y:S02]  /*b870*/  LOP3.LUT P2, RZ, R22, 0x80, RZ, 0xc0, !PT ;  /* 0x0000008016ff7812 */ /* 0x000fe4000784c0ff */
[----:B------:R-:W-:Y:S02]  /*b880*/  FMNMX.FTZ R54, R62, R9, !PT ;  /* 0x000000093e367209 */ /* 0x000fe40007810000 */
[----:B------:R-:W-:Y:S02]  /*b890*/  ISETP.GT.AND P2, PT, R103, 0x71, !P2 ;  /* 0x000000716700780c */ /* 0x000fe40005744270 */
[----:B0-----:R-:W-:Y:S02]  /*b8a0*/  FMNMX.FTZ R3, R24, R3, !PT ;  /* 0x0000000318037209 */ /* 0x001fe40007810000 */
[----:B------:R-:W-:-:S02]  /*b8b0*/  ISETP.LT.OR P2, PT, R102, 0x72, P2 ;  /* 0x000000726600780c */ /* 0x000fc40001741670 */
[----:B------:R-:W-:Y:S01]  /*b8c0*/  FMNMX.FTZ R9, R63, R54, !PT ;  /* 0x000000363f097209 */ /* 0x000fe20007810000 */
[----:B------:R-:W-:-:S01]  /*b8d0*/  FFMA.FTZ R14, R3, R56, -8 ;  /* 0xc1000000030e7423 */ /* 0x000fc20000010038 */
        /* <DEDUP_REMOVED lines=35> */
[C---:B------:R-:W-:Y:S02]  /*bb10*/  ISETP.GT.AND P2, PT, R103.reuse, 0x91, !P3 ;  /* 0x000000916700780c */ /* 0x040fe40005f44270 */
[----:B------:R-:W-:Y:S01]  /*bb20*/  ISETP.GT.AND P3, PT, R103, 0x99, !P6 ;  /* 0x000000996700780c */ /* 0x000fe20007764270 */
[----:B------:R-:W-:-:S01]  /*bb30*/  FFMA.FTZ R60, R87, R56, -R14 ;  /* 0x00000038573c7223 */ /* 0x000fc2000001080e */
[----:B------:R-:W-:Y:S01]  /*bb40*/  ISETP.LT.OR P2, PT, R102, 0x92, P2 ;  /* 0x000000926600780c */ /* 0x000fe20001741670 */
[----:B------:R-:W-:-:S01]  /*bb50*/  FFMA.FTZ R87, R97, R56, -R14 ;  /* 0x0000003861577223 */ /* 0x000fc2000001080e */
[----:B------:R-:W-:Y:S01]  /*bb60*/  ISETP.LT.OR P3, PT, R102, 0x9a, P3 ;  /* 0x0000009a6600780c */ /* 0x000fe20001f61670 */
[----:B------:R0:W-:Y:S01]  /*bb70*/  MUFU.EX2 R52, R60 ;  /* 0x0000003c00347308 */ /* 0x0001e20000000800 */
[----:B------:R-:W-:Y:S01]  /*bb80*/  FSEL R97, R30, -INF , !P2 ;  /* 0xff8000001e617808 */ /* 0x000fe20005000000 */
[-CC-:B------:R-:W-:Y:S01]  /*bb90*/  FFMA.FTZ R36, R113, R56.reuse, -R14.reuse ;  /* 0x0000003871247223 */ /* 0x180fe2000001080e */
[----:B------:R-:W-:Y:S01]  /*bba0*/  FSEL R103, R12, -INF , !P4 ;  /* 0xff8000000c677808 */ /* 0x000fe20006000000 */
[-CC-:B------:R-:W-:Y:S01]  /*bbb0*/  FFMA.FTZ R0, R0, R56.reuse, -R14.reuse ;  /* 0x0000003800007223 */ /* 0x180fe2000001080e */
[----:B------:R-:W-:Y:S01]  /*bbc0*/  FSEL R113, R34, -INF , !P3 ;  /* 0xff80000022717808 */ /* 0x000fe20005800000 */
[-CC-:B------:R-:W-:Y:S01]  /*bbd0*/  FFMA.FTZ R25, R25, R56.reuse, -R14.reuse ;  /* 0x0000003819197223 */ /* 0x180fe2000001080e */
[----:B------:R-:W-:-:S01]  /*bbe0*/  FFMA.FTZ R24, R39, R56, -R14 ;  /* 0x0000003827187223 */ /* 0x000fc2000001080e */
[-CC-:B------:R-:W-:Y:S01]  /*bbf0*/  FFMA.FTZ R39, R109, R56.reuse, -R14.reuse ;  /* 0x000000386d277223 */ /* 0x180fe2000001080e */
[----:B0-----:R-:W-:Y:S01]  /*bc00*/  FMNMX.FTZ R60, R42, R9, !PT ;  /* 0x000000092a3c7209 */ /* 0x001fe20007810000 */
[----:B------:R-:W-:Y:S01]  /*bc10*/  MUFU.EX2 R0, R0 ;  /* 0x0000000000007308 */ /* 0x000fe20000000800 */
[----:B------:R-:W-:-:S01]  /*bc20*/  FFMA.FTZ R32, R111, R56, -R14 ;  /* 0x000000386f207223 */ /* 0x000fc2000001080e */
[--C-:B------:R-:W-:Y:S01]  /*bc30*/  FFMA.FTZ R70, R71, R56, -R14.reuse ;  /* 0x0000003847467223 */ /* 0x100fe2000001080e */
[----:B------:R-:W-:Y:S01]  /*bc40*/  FMNMX.FTZ R9, R43, R60, !PT ;  /* 0x0000003c2b097209 */ /* 0x000fe20007810000 */
[-CC-:B------:R-:W-:Y:S01]  /*bc50*/  FFMA.FTZ R89, R89, R56.reuse, -R14.reuse ;  /* 0x0000003859597223 */ /* 0x180fe2000001080e */
[----:B------:R-:W-:-:S01]  /*bc60*/  FFMA.FTZ R93, R93, R56, -R14 ;  /* 0x000000385d5d7223 */ /* 0x000fc2000001080e */
[-CC-:B------:R-:W-:Y:S01]  /*bc70*/  FFMA.FTZ R115, R115, R56.reuse, -R14.reuse ;  /* 0x0000003873737223 */ /* 0x180fe2000001080e */
[----:B------:R-:W-:Y:S01]  /*bc80*/  FMNMX.FTZ R60, R46, R9, !PT ;  /* 0x000000092e3c7209 */ /* 0x000fe20007810000 */
        /* <DEDUP_REMOVED lines=16> */
[-CC-:B------:R-:W-:Y:S01]  /*bd90*/  FFMA.FTZ R65, R65, R56.reuse, -R14.reuse ;  /* 0x0000003841417223 */ /* 0x180fe2000001080e */
        /* <DEDUP_REMOVED lines=21> */
[----:B------:R-:W0:Y:S01]  /*bef0*/  MUFU.EX2 R39, R39 ;  /* 0x0000002700277308 */ /* 0x000e220000000800 */
[----:B------:R-:W-:-:S02]  /*bf00*/  FMNMX.FTZ R68, R103, R68, !PT ;  /* 0x0000004467447209 */ /* 0x000fc40007810000 */
[----:B------:R-:W-:Y:S02]  /*bf10*/  ISETP.NE.AND P6, PT, R110, 0x1, PT ;  /* 0x000000016e00780c */ /* 0x000fe40003fc5270 */
[----:B------:R-:W-:-:S03]  /*bf20*/  FMNMX.FTZ R68, R113, R68, !PT ;  /* 0x0000004471447209 */ /* 0x000fc60007810000 */
[----:B------:R-:W-:Y:S02]  /*bf30*/  MUFU.EX2 R32, R32 ;  /* 0x0000002000207308 */ /* 0x000fe40000000800 */
[----:B------:R-:W1:Y:S06]  /*bf40*/  SHFL.BFLY PT, R9, R68, 0x2, 0x1f ;  /* 0x0c401f0044097f89 */ /* 0x000e6c00000e0000 */
[----:B------:R-:W-:Y:S01]  /*bf50*/  MUFU.EX2 R89, R89 ;  /* 0x0000005900597308 */ /* 0x000fe20000000800 */
[----:B0-----:R-:W-:-:S04]  /*bf60*/  F2FP.SATFINITE.E4M3.F32.PACK_AB_MERGE_C R152, R39, R24, RZ ;  /* 0x000000182798723e */ /* 0x001fc800048070ff */
[----:B------:R-:W-:-:S03]  /*bf70*/  F2FP.SATFINITE.E4M3.F32.PACK_AB_MERGE_C R152, R25, R0, R152 ;  /* 0x000000001998723e */ /* 0x000fc60004807098 */
[----:B------:R-:W-:Y:S08]  /*bf80*/  MUFU.EX2 R36, R36 ;  /* 0x0000002400247308 */ /* 0x000ff00000000800 */
[----:B------:R-:W0:Y:S01]  /*bf90*/  MUFU.EX2 R93, R93 ;  /* 0x0000005d005d7308 */ /* 0x000e220000000800 */
[----:B-1----:R-:W-:-:S05]  /*bfa0*/  FMNMX.FTZ R74, R68, R9, !PT ;  /* 0x00000009444a7209 */ /* 0x002fca0007810000 */
[----:B------:R-:W1:Y:S02]  /*bfb0*/  SHFL.BFLY PT, R9, R74, 0x1, 0x1f ;  /* 0x0c201f004a097f89 */ /* 0x000e6400000e0000 */
[----:B------:R-:W-:Y:S08]  /*bfc0*/  MUFU.EX2 R38, R115 ;  /* 0x0000007300267308 */ /* 0x000ff00000000800 */
[----:B------:R-:W-:Y:S01]  /*bfd0*/  MUFU.EX2 R73, R73 ;  /* 0x0000004900497308 */ /* 0x000fe20000000800 */
[----:B0-----:R-:W-:-:S04]  /*bfe0*/  F2FP.SATFINITE.E4M3.F32.PACK_AB_MERGE_C R154, R93, R36, RZ ;  /* 0x000000245d9a723e */ /* 0x001fc800048070ff */
[----:B------:R-:W-:-:S03]  /*bff0*/  F2FP.SATFINITE.E4M3.F32.PACK_AB_MERGE_C R154, R89, R32, R154 ;  /* 0x00000020599a723e */ /* 0x000fc6000480709a */
[----:B------:R-:W-:Y:S01]  /*c000*/  MUFU.EX2 R40, R117 ;  /* 0x0000007500287308 */ /* 0x000fe20000000800 */
[----:B-1----:R-:W-:Y:S01]  /*c010*/  FMNMX.FTZ R9, R74, R9, !PT ;  /* 0x000000094a097209 */ /* 0x002fe20007810000 */
[----:B------:R-:W-:-:S06]  /*c020*/  FFMA.FTZ R74, R37, R56, -R14 ;  /* 0x00000038254a7223 */ /* 0x000fcc000001080e */
[----:B------:R-:W-:Y:S01]  /*c030*/  MUFU.EX2 R77, R77 ;  /* 0x0000004d004d7308 */ /* 0x000fe20000000800 */
[C---:B------:R-:W-:Y:S01]  /*c040*/  FSETP.NEU.FTZ.AND P2, PT, R9.reuse, -INF , PT ;  /* 0xff8000000900780b */ /* 0x040fe20003f5d000 */
[----:B------:R-:W-:-:S05]  /*c050*/  FFMA.FTZ R76, R9, R56, -8 ;  /* 0xc1000000094c7423 */ /* 0x000fca0000010038 */
[----:B------:R-:W-:Y:S01]  /*c060*/  FSEL R14, R76, RZ, P2 ;  /* 0x000000ff4c0e7208 */ /* 0x000fe20001000000 */
[----:B------:R-:W-:Y:S04]  /*c070*/  MUFU.EX2 R44, R119 ;  /* 0x00000077002c7308 */ /* 0x000fe80000000800 */
[----:B------:R-:W-:-:S01]  /*c080*/  FFMA.FTZ R20, R20, R56, -R14 ;  /* 0x0000003814147223 */ /* 0x000fc2000001080e */
[-CC-:B------:R-:W-:Y:S01]  /*c090*/  FFMA.FTZ R13, R13, R56.reuse, -R14.reuse ;  /* 0x000000380d0d7223 */ /* 0x180fe2000001080e */
[----:B------:R-:W-:-:S01]  /*c0a0*/  FFMA.FTZ R92, R59, R56, -R14 ;  /* 0x000000383b5c7223 */ /* 0x000fc2000001080e */
[-CC-:B------:R-:W-:Y:S01]  /*c0b0*/  FFMA.FTZ R15, R15, R56.reuse, -R14.reuse ;  /* 0x000000380f0f7223 */ /* 0x180fe2000001080e */
[----:B------:R-:W-:-:S01]  /*c0c0*/  FFMA.FTZ R59, R62, R56, -R14 ;  /* 0x000000383e3b7223 */ /* 0x000fc2000001080e */
[----:B------:R-:W-:Y:S01]  /*c0d0*/  FFMA.FTZ R62, R63, R56, -R14 ;  /* 0x000000383f3e7223 */ /* 0x000fe2000001080e */
[----:B------:R-:W-:Y:S01]  /*c0e0*/  MUFU.EX2 R20, R20 ;  /* 0x0000001400147308 */ /* 0x000fe20000000800 */
[----:B------:R-:W-:-:S01]  /*c0f0*/  FADD.FTZ R63, R0, R25 ;  /* 0x00000019003f7221 */ /* 0x000fc20000010000 */
[-CC-:B------:R-:W-:Y:S01]  /*c100*/  FFMA.FTZ R76, R21, R56.reuse, -R14.reuse ;  /* 0x00000038154c7223 */ /* 0x180fe2000001080e */
[----:B------:R-:W-:-:S01]  /*c110*/  FFMA.FTZ R21, R99, R56, -R14 ;  /* 0x0000003863157223 */ /* 0x000fc2000001080e */
[----:B------:R-:W-:Y:S01]  /*c120*/  FFMA.FTZ R82, R95, R56, -R14 ;  /* 0x000000385f527223 */ /* 0x000fe2000001080e */
[----:B------:R-:W-:-:S01]  /*c130*/  FADD.FTZ R94, R24, R63 ;  /* 0x0000003f185e7221 */ /* 0x000fc20000010000 */
[-CC-:B------:R-:W-:Y:S01]  /*c140*/  FFMA.FTZ R78, R91, R56.reuse, -R14.reuse ;  /* 0x000000385b4e7223 */ /* 0x180fe2000001080e */
[----:B------:R-:W-:-:S01]  /*c150*/  FFMA.FTZ R37, R101, R56, -R14 ;  /* 0x0000003865257223 */ /* 0x000fc2000001080e */
[----:B------:R-:W0:Y:S01]  /*c160*/  MUFU.EX2 R13, R13 ;  /* 0x0000000d000d7308 */ /* 0x000e220000000800 */
[----:B------:R-:W-:-:S01]  /*c170*/  FADD.FTZ R95, R39, R94 ;  /* 0x0000005e275f7221 */ /* 0x000fc20000010000 */
[-CC-:B------:R-:W-:Y:S01]  /*c180*/  FFMA.FTZ R63, R66, R56.reuse, -R14.reuse ;  /* 0x00000038423f7223 */ /* 0x180fe2000001080e */
[----:B------:R-:W-:-:S01]  /*c190*/  FFMA.FTZ R66, R67, R56, -R14 ;  /* 0x0000003843427223 */ /* 0x000fc2000001080e */
[----:B------:R-:W-:Y:S01]  /*c1a0*/  FFMA.FTZ R80, R107, R56, -R14 ;  /* 0x000000386b507223 */ /* 0x000fe2000001080e */
[----:B------:R-:W-:-:S01]  /*c1b0*/  FADD.FTZ R94, R32, R95 ;  /* 0x0000005f205e7221 */ /* 0x000fc20000010000 */
[-CC-:B------:R-:W-:Y:S01]  /*c1c0*/  FFMA.FTZ R75, R75, R56.reuse, -R14.reuse ;  /* 0x000000384b4b7223 */ /* 0x180fe2000001080e */
[----:B------:R-:W-:-:S01]  /*c1d0*/  FFMA.FTZ R84, R147, R56, -R14 ;  /* 0x0000003893547223 */ /* 0x000fc2000001080e */
[----:B------:R-:W1:Y:S01]  /*c1e0*/  MUFU.EX2 R15, R15 ;  /* 0x0000000f000f7308 */ /* 0x000e620000000800 */
[----:B------:R-:W-:-:S01]  /*c1f0*/  FADD.FTZ R67, R89, R94 ;  /* 0x0000005e59437221 */ /* 0x000fc20000010000 */
[-CC-:B------:R-:W-:Y:S01]  /*c200*/  FFMA.FTZ R79, R79, R56.reuse, -R14.reuse ;  /* 0x000000384f4f7223 */ /* 0x180fe2000001080e */
[----:B------:R-:W-:-:S01]  /*c210*/  FFMA.FTZ R86, R149, R56, -R14 ;  /* 0x0000003895567223 */ /* 0x000fc2000001080e */
[----:B------:R-:W-:Y:S01]  /*c220*/  FFMA.FTZ R83, R83, R56, -R14 ;  /* 0x0000003853537223 */ /* 0x000fe2000001080e */
[----:B------:R-:W-:-:S01]  /*c230*/  FADD.FTZ R96, R36, R67 ;  /* 0x0000004324607221 */ /* 0x000fc20000010000 */
[-CC-:B------:R-:W-:Y:S01]  /*c240*/  FFMA.FTZ R41, R41, R56.reuse, -R14.reuse ;  /* 0x0000003829297223 */ /* 0x180fe2000001080e */
[----:B------:R-:W-:-:S01]  /*c250*/  FFMA.FTZ R85, R85, R56, -R14 ;  /* 0x0000003855557223 */ /* 0x000fc2000001080e */
[----:B------:R-:W2:Y:S01]  /*c260*/  MUFU.EX2 R76, R76 ;  /* 0x0000004c004c7308 */ /* 0x000ea20000000800 */
[----:B0-----:R-:W-:-:S01]  /*c270*/  FADD.FTZ R94, R20, R13 ;  /* 0x0000000d145e7221 */ /* 0x001fc20000010000 */
[----:B------:R-:W-:Y:S01]  /*c280*/  FADD.FTZ R95, R93, R96 ;  /* 0x000000605d5f7221 */ /* 0x000fe20000010000 */
[----:B------:R-:W-:-:S01]  /*c290*/  FFMA.FTZ R25, R43, R56, -R14 ;  /* 0x000000382b197223 */ /* 0x000fc2000001080e */
[-CC-:B------:R-:W-:Y:S01]  /*c2a0*/  FFMA.FTZ R88, R151, R56.reuse, -R14.reuse ;  /* 0x0000003897587223 */ /* 0x180fe2000001080e */
[----:B------:R-:W-:-:S01]  /*c2b0*/  FFMA.FTZ R90, R153, R56, -R14 ;  /* 0x00000038995a7223 */ /* 0x000fc2000001080e */
[----:B------:R-:W-:Y:S01]  /*c2c0*/  FADD.FTZ R96, R38, R95 ;  /* 0x0000005f26607221 */ /* 0x000fe20000010000 */
[----:B------:R-:W-:-:S01]  /*c2d0*/  FFMA.FTZ R57, R57, R56, -R14 ;  /* 0x0000003839397223 */ /* 0x000fc2000001080e */
[----:B------:R-:W0:Y:S01]  /*c2e0*/  MUFU.EX2 R21, R21 ;  /* 0x0000001500157308 */ /* 0x000e220000000800 */
[----:B-1----:R-:W-:-:S01]  /*c2f0*/  FADD.FTZ R67, R15, R94 ;  /* 0x0000005e0f437221 */ /* 0x002fc20000010000 */
[----:B------:R-:W-:Y:S01]  /*c300*/  FADD.FTZ R95, R73, R96 ;  /* 0x00000060495f7221 */ /* 0x000fe20000010000 */
[----:B------:R-:W-:-:S01]  /*c310*/  FFMA.FTZ R91, R155, R56, -R14 ;  /* 0x000000389b5b7223 */ /* 0x000fc2000001080e */
[----:B------:R-:W-:Y:S01]  /*c320*/  F2FP.SATFINITE.E4M3.F32.PACK_AB_MERGE_C R148, R77, R40, RZ ;  /* 0x000000284d94723e */ /* 0x000fe200048070ff */
[----:B------:R-:W-:-:S01]  /*c330*/  FFMA.FTZ R8, R8, R56, -R14 ;  /* 0x0000003808087223 */ /* 0x000fc2000001080e */
[-CC-:B------:R-:W-:Y:S01]  /*c340*/  FFMA.FTZ R27, R27, R56.reuse, -R14.reuse ;  /* 0x000000381b1b7223 */ /* 0x180fe2000001080e */
[----:B------:R-:W-:-:S01]  /*c350*/  FFMA.FTZ R26, R26, R56, -R14 ;  /* 0x000000381a1a7223 */ /* 0x000fc2000001080e */
[----:B------:R-:W1:Y:S01]  /*c360*/  MUFU.EX2 R78, R78 ;  /* 0x0000004e004e7308 */ /* 0x000e620000000800 */
[----:B--2---:R-:W-:-:S01]  /*c370*/  FADD.FTZ R94, R76, R67 ;  /* 0x000000434c5e7221 */ /* 0x004fc20000010000 */
[----:B------:R-:W-:Y:S01]  /*c380*/  F2FP.SATFINITE.E4M3.F32.PACK_AB_MERGE_C R148, R73, R38, R148 ;  /* 0x000000264994723e */ /* 0x000fe20004807094 */
[----:B------:R-:W-:-:S01]  /*c390*/  FFMA.FTZ R28, R28, R56, -R14 ;  /* 0x000000381c1c7223 */ /* 0x000fc2000001080e */
[----:B------:R-:W-:Y:S01]  /*c3a0*/  F2FP.SATFINITE.E4M3.F32.PACK_AB_MERGE_C R76, R76, R15, RZ ;  /* 0x0000000f4c4c723e */ /* 0x000fe200048070ff */
[----:B------:R-:W-:-:S01]  /*c3b0*/  FFMA.FTZ R29, R29, R56, -R14 ;  /* 0x000000381d1d7223 */ /* 0x000fc2000001080e */
[-CC-:B------:R-:W-:Y:S01]  /*c3c0*/  FFMA.FTZ R31, R31, R56.reuse, -R14.reuse ;  /* 0x000000381f1f7223 */ /* 0x180fe2000001080e */
[----:B------:R-:W-:-:S01]  /*c3d0*/  FFMA.FTZ R97, R97, R56, -R14 ;  /* 0x0000003861617223 */ /* 0x000fc2000001080e */
[----:B------:R-:W2:Y:S01]  /*c3e0*/  MUFU.EX2 R37, R37 ;  /* 0x0000002500257308 */ /* 0x000ea20000000800 */
[----:B0-----:R-:W-:-:S01]  /*c3f0*/  FADD.FTZ R67, R21, R94 ;  /* 0x0000005e15437221 */ /* 0x001fc20000010000 */
[----:B------:R-:W-:Y:S01]  /*c400*/  FADD.FTZ R94, R40, R95 ;  /* 0x0000005f285e7221 */ /* 0x000fe20000010000 */
[----:B------:R-:W-:Y:S01]  /*c410*/  F2FP.SATFINITE.E4M3.F32.PACK_AB_MERGE_C R153, R13, R20, R76 ;  /* 0x000000140d99723e */ /* 0x000fe2000480704c */
[----:B------:R-:W-:-:S02]  /*c420*/  FFMA.FTZ R103, R103, R56, -R14 ;  /* 0x0000003867677223 */ /* 0x000fc4000001080e */
[----:B------:R-:W-:-:S02]  /*c430*/  FADD.FTZ R93, R77, R94 ;  /* 0x0000005e4d5d7221 */ /* 0x000fc40000010000 */
[----:B------:R-:W0:Y:S01]  /*c440*/  MUFU.EX2 R82, R82 ;  /* 0x0000005200527308 */ /* 0x000e220000000800 */
[----:B-1----:R-:W-:-:S01]  /*c450*/  FADD.FTZ R24, R78, R67 ;  /* 0x000000434e187221 */ /* 0x002fc20000010000 */
[----:B------:R-:W-:-:S06]  /*c460*/  FADD.FTZ R36, R44, R93 ;  /* 0x0000005d2c247221 */ /* 0x000fcc0000010000 */
[----:B------:R-:W1:Y:S01]  /*c470*/  MUFU.EX2 R80, R80 ;  /* 0x0000005000507308 */ /* 0x000e620000000800 */
[----:B--2---:R-:W-:-:S01]  /*c480*/  FADD.FTZ R67, R37, R24 ;  /* 0x0000001825437221 */ /* 0x004fc20000010000 */
[----:B------:R-:W-:-:S06]  /*c490*/  FFMA.FTZ R24, R42, R56, -R14 ;  /* 0x000000382a187223 */ /* 0x000fcc000001080e */
[----:B------:R-:W2:Y:S01]  /*c4a0*/  MUFU.EX2 R81, R81 ;  /* 0x0000005100517308 */ /* 0x000ea20000000800 */
[----:B0-----:R-:W-:-:S01]  /*c4b0*/  FADD.FTZ R67, R82, R67 ;  /* 0x0000004352437221 */ /* 0x001fc20000010000 */
[----:B------:R-:W-:-:S04]  /*c4c0*/  F2FP.SATFINITE.E4M3.F32.PACK_AB_MERGE_C R82, R82, R37, RZ ;  /* 0x000000255252723e */ /* 0x000fc800048070ff */
[----:B------:R-:W-:Y:S02]  /*c4d0*/  F2FP.SATFINITE.E4M3.F32.PACK_AB_MERGE_C R155, R78, R21, R82 ;  /* 0x000000154e9b723e */ /* 0x000fe40004807052 */
[----:B------:R-:W-:Y:S01]  /*c4e0*/  MUFU.EX2 R75, R75 ;  /* 0x0000004b004b7308 */ /* 0x000fe20000000800 */
[----:B-1----:R-:W-:-:S01]  /*c4f0*/  FADD.FTZ R0, R80, R67 ;  /* 0x0000004350007221 */ /* 0x002fc20000010000 */
[----:B------:R-:W0:Y:S06]  /*c500*/  @P6 LDC R21, c[0x0][0x44c] ;  /* 0x00011300ff156b82 */ /* 0x000e2c0000000800 */
[----:B------:R-:W1:Y:S01]  /*c510*/  MUFU.EX2 R48, R121 ;  /* 0x0000007900307308 */ /* 0x000e620000000800 */
[----:B--2---:R-:W-:-:S07]  /*c520*/  FADD.FTZ R43, R81, R36 ;  /* 0x00000024512b7221 */ /* 0x004fce0000010000 */
[----:B------:R-:W-:Y:S08]  /*c530*/  MUFU.EX2 R84, R84 ;  /* 0x0000005400547308 */ /* 0x000ff00000000800 */
[----:B------:R-:W2:Y:S01]  /*c540*/  MUFU.EX2 R109, R109 ;  /* 0x0000006d006d7308 */ /* 0x000ea20000000800 */
[----:B-1----:R-:W-:-:S01]  /*c550*/  FADD.FTZ R36, R48, R43 ;  /* 0x0000002b30247221 */ /* 0x002fc20000010000 */
[----:B0-----:R-:W-:-:S06]  /*c560*/  @P6 IMAD.HI.U32 R21, R108, R21, RZ ;  /* 0x000000156c156227 */ /* 0x001fcc00078e00ff */
[----:B------:R-:W-:Y:S08]  /*c570*/  MUFU.EX2 R79, R79 ;  /* 0x0000004f004f7308 */ /* 0x000ff00000000800 */
[----:B------:R-:W-:Y:S01]  /*c580*/  MUFU.EX2 R86, R86 ;  /* 0x0000005600567308 */ /* 0x000fe20000000800 */
[C---:B--2---:R-:W-:Y:S01]  /*c590*/  F2FP.SATFINITE.E4M3.F32.PACK_AB_MERGE_C R150, R109.reuse, R48, RZ ;  /* 0x000000306d96723e */ /* 0x044fe200048070ff */
[----:B------:R-:W-:-:S03]  /*c5a0*/  FADD.FTZ R109, R109, R36 ;  /* 0x000000246d6d7221 */ /* 0x000fc60000010000 */
[----:B------:R-:W-:Y:S01]  /*c5b0*/  F2FP.SATFINITE.E4M3.F32.PACK_AB_MERGE_C R150, R81, R44, R150 ;  /* 0x0000002c5196723e */ /* 0x000fe20004807096 */
[----:B------:R-:W-:-:S02]  /*c5c0*/  FADD.FTZ R36, R52, R109 ;  /* 0x0000006d34247221 */ /* 0x000fc40000010000 */
[----:B------:R-:W0:Y:S08]  /*c5d0*/  MUFU.EX2 R87, R87 ;  /* 0x0000005700577308 */ /* 0x000e300000000800 */
[----:B------:R-:W1:Y:S08]  /*c5e0*/  MUFU.EX2 R83, R83 ;  /* 0x0000005300537308 */ /* 0x000e700000000800 */
[----:B------:R2:W-:Y:S01]  /*c5f0*/  MUFU.EX2 R39, R41 ;  /* 0x0000002900277308 */ /* 0x0005e20000000800 */
[----:B0-----:R-:W-:-:S07]  /*c600*/  FADD.FTZ R43, R87, R36 ;  /* 0x00000024572b7221 */ /* 0x001fce0000010000 */
[----:B------:R-:W-:Y:S01]  /*c610*/  MUFU.EX2 R54, R54 ;  /* 0x0000003600367308 */ /* 0x000fe20000000800 */
[----:B--2---:R-:W-:-:S01]  /*c620*/  FADD.FTZ R41, R75, R0 ;  /* 0x000000004b297221 */ /* 0x004fc20000010000 */
[----:B------:R-:W-:-:S03]  /*c630*/  FFMA.FTZ R0, R46, R56, -R14 ;  /* 0x000000382e007223 */ /* 0x000fc6000001080e */
[----:B------:R-:W-:-:S03]  /*c640*/  FADD.FTZ R32, R84, R41 ;  /* 0x0000002954207221 */ /* 0x000fc60000010000 */
[----:B------:R-:W0:Y:S01]  /*c650*/  MUFU.EX2 R61, R61 ;  /* 0x0000003d003d7308 */ /* 0x000e220000000800 */
[----:B------:R-:W-:-:S01]  /*c660*/  FADD.FTZ R41, R79, R32 ;  /* 0x000000204f297221 */ /* 0x000fc20000010000 */
[----:B------:R-:W-:-:S03]  /*c670*/  F2FP.SATFINITE.E4M3.F32.PACK_AB_MERGE_C R79, R79, R84, RZ ;  /* 0x000000544f4f723e */ /* 0x000fc600048070ff */
[----:B------:R-:W-:Y:S01]  /*c680*/  FADD.FTZ R32, R86, R41 ;  /* 0x0000002956207221 */ /* 0x000fe20000010000 */
[----:B------:R-:W-:-:S01]  /*c690*/  FFMA.FTZ R41, R47, R56, -R14 ;  /* 0x000000382f297223 */ /* 0x000fc2000001080e */
[----:B------:R-:W-:Y:S01]  /*c6a0*/  F2FP.SATFINITE.E4M3.F32.PACK_AB_MERGE_C R149, R75, R80, R79 ;  /* 0x000000504b95723e */ /* 0x000fe2000480704f */
[----:B------:R-:W2:Y:S01]  /*c6b0*/  MUFU.EX2 R85, R85 ;  /* 0x0000005500557308 */ /* 0x000ea20000000800 */
[----:B-1----:R-:W-:-:S07]  /*c6c0*/  FADD.FTZ R32, R83, R32 ;  /* 0x0000002053207221 */ /* 0x002fce0000010000 */
[----:B------:R-:W1:Y:S01]  /*c6d0*/  MUFU.EX2 R88, R88 ;  /* 0x0000005800587308 */ /* 0x000e620000000800 */
[----:B0-----:R-:W-:Y:S01]  /*c6e0*/  F2FP.SATFINITE.E4M3.F32.PACK_AB_MERGE_C R144, R61, R54, RZ ;  /* 0x000000363d90723e */ /* 0x001fe200048070ff */
[----:B------:R-:W-:-:S03]  /*c6f0*/  FADD.FTZ R54, R54, R43 ;  /* 0x0000002b36367221 */ /* 0x000fc60000010000 */
[----:B------:R-:W-:Y:S01]  /*c700*/  F2FP.SATFINITE.E4M3.F32.PACK_AB_MERGE_C R144, R87, R52, R144 ;  /* 0x000000345790723e */ /* 0x000fe20004807090 */
[----:B------:R-:W-:-:S02]  /*c710*/  FADD.FTZ R61, R61, R54 ;  /* 0x000000363d3d7221 */ /* 0x000fc40000010000 */
[----:B------:R-:W0:Y:S01]  /*c720*/  MUFU.EX2 R90, R90 ;  /* 0x0000005a005a7308 */ /* 0x000e220000000800 */
[----:B--2---:R-:W-:-:S01]  /*c730*/  FADD.FTZ R43, R85, R32 ;  /* 0x00000020552b7221 */ /* 0x004fc20000010000 */
[----:B------:R-:W-:-:S06]  /*c740*/  FFMA.FTZ R32, R50, R56, -R14 ;  /* 0x0000003832207223 */ /* 0x000fcc000001080e */
[----:B------:R-:W2:Y:S01]  /*c750*/  MUFU.EX2 R57, R57 ;  /* 0x0000003900397308 */ /* 0x000ea20000000800 */
[----:B-1----:R-:W-:-:S01]  /*c760*/  FADD.FTZ R43, R88, R43 ;  /* 0x0000002b582b7221 */ /* 0x002fc20000010000 */
[----:B------:R-:W-:-:S04]  /*c770*/  F2FP.SATFINITE.E4M3.F32.PACK_AB_MERGE_C R85, R88, R85, RZ ;  /* 0x000000555855723e */ /* 0x000fc800048070ff */
[----:B------:R-:W-:Y:S02]  /*c780*/  F2FP.SATFINITE.E4M3.F32.PACK_AB_MERGE_C R151, R83, R86, R85 ;  /* 0x000000565397723e */ /* 0x000fe40004807055 */
[----:B------:R-:W1:Y:S01]  /*c790*/  MUFU.EX2 R91, R91 ;  /* 0x0000005b005b7308 */ /* 0x000e620000000800 */
[----:B0-----:R-:W-:-:S01]  /*c7a0*/  FADD.FTZ R36, R90, R43 ;  /* 0x0000002b5a247221 */ /* 0x001fc20000010000 */
[-CC-:B------:R-:W-:Y:S01]  /*c7b0*/  FFMA.FTZ R43, R51, R56.reuse, -R14.reuse ;  /* 0x00000038332b7223 */ /* 0x180fe2000001080e */
[----:B------:R-:W-:-:S05]  /*c7c0*/  FFMA.FTZ R14, R113, R56, -R14 ;  /* 0x00000038710e7223 */ /* 0x000fca000001080e */
[----:B------:R-:W-:Y:S01]  /*c7d0*/  MUFU.EX2 R60, R60 ;  /* 0x0000003c003c7308 */ /* 0x000fe20000000800 */
[----:B--2---:R-:W-:-:S07]  /*c7e0*/  FADD.FTZ R36, R57, R36 ;  /* 0x0000002439247221 */ /* 0x004fce0000010000 */
[----:B------:R-:W0:Y:S01]  /*c7f0*/  MUFU.EX2 R69, R69 ;  /* 0x0000004500457308 */ /* 0x000e220000000800 */
[----:B-1----:R-:W-:-:S07]  /*c800*/  FADD.FTZ R47, R91, R36 ;  /* 0x000000245b2f7221 */ /* 0x002fce0000010000 */
[----:B------:R-:W1:Y:S08]  /*c810*/  MUFU.EX2 R58, R58 ;  /* 0x0000003a003a7308 */ /* 0x000e700000000800 */
[----:B------:R-:W2:Y:S01]  /*c820*/  MUFU.EX2 R92, R92 ;  /* 0x0000005c005c7308 */ /* 0x000ea20000000800 */
[----:B0-----:R-:W-:-:S07]  /*c830*/  F2FP.SATFINITE.E4M3.F32.PACK_AB_MERGE_C R146, R69, R60, RZ ;  /* 0x0000003c4592723e */ /* 0x001fce00048070ff */
[----:B------:R-:W0:Y:S01]  /*c840*/  MUFU.EX2 R65, R65 ;  /* 0x0000004100417308 */ /* 0x000e220000000800 */
[----:B-1----:R-:W-:-:S07]  /*c850*/  FADD.FTZ R38, R58, R61 ;  /* 0x0000003d3a267221 */ /* 0x002fce0000010000 */
[----:B------:R-:W1:Y:S01]  /*c860*/  MUFU.EX2 R59, R59 ;  /* 0x0000003b003b7308 */ /* 0x000e620000000800 */
[----:B--2---:R-:W-:-:S01]  /*c870*/  FADD.FTZ R36, R92, R47 ;  /* 0x0000002f5c247221 */ /* 0x004fc20000010000 */
[----:B------:R-:W-:-:S04]  /*c880*/  F2FP.SATFINITE.E4M3.F32.PACK_AB_MERGE_C R91, R92, R91, RZ ;  /* 0x0000005b5c5b723e */ /* 0x000fc800048070ff */
[----:B------:R-:W-:Y:S02]  /*c890*/  F2FP.SATFINITE.E4M3.F32.PACK_AB_MERGE_C R145, R57, R90, R91 ;  /* 0x0000005a3991723e */ /* 0x000fe4000480705b */
[----:B------:R-:W2:Y:S01]  /*c8a0*/  MUFU.EX2 R62, R62 ;  /* 0x0000003e003e7308 */ /* 0x000ea20000000800 */
[C---:B0-----:R-:W-:Y:S01]  /*c8b0*/  F2FP.SATFINITE.E4M3.F32.PACK_AB_MERGE_C R146, R65.reuse, R58, R146 ;  /* 0x0000003a4192723e */ /* 0x041fe20004807092 */
[----:B------:R-:W-:-:S04]  /*c8c0*/  FADD.FTZ R65, R65, R38 ;  /* 0x0000002641417221 */ /* 0x000fc80000010000 */
[----:B------:R-:W-:Y:S02]  /*c8d0*/  FADD.FTZ R60, R60, R65 ;  /* 0x000000413c3c7221 */ /* 0x000fe40000010000 */
[----:B------:R-:W-:Y:S01]  /*c8e0*/  MUFU.EX2 R12, R12 ;  /* 0x0000000c000c7308 */ /* 0x000fe20000000800 */
[----:B-1----:R-:W-:-:S01]  /*c8f0*/  FADD.FTZ R47, R59, R36 ;  /* 0x000000243b2f7221 */ /* 0x002fc20000010000 */
[----:B------:R-:W-:-:S06]  /*c900*/  FADD.FTZ R69, R69, R60 ;  /* 0x0000003c45457221 */ /* 0x000fcc0000010000 */
[----:B------:R-:W0:Y:S01]  /*c910*/  MUFU.EX2 R45, R45 ;  /* 0x0000002d002d7308 */ /* 0x000e220000000800 */
[----:B--2---:R-:W-:-:S07]  /*c920*/  FADD.FTZ R36, R62, R47 ;  /* 0x0000002f3e247221 */ /* 0x004fce0000010000 */
[----:B------:R-:W1:Y:S08]  /*c930*/  MUFU.EX2 R63, R63 ;  /* 0x0000003f003f7308 */ /* 0x000e700000000800 */
[----:B------:R-:W-:Y:S01]  /*c940*/  MUFU.EX2 R64, R64 ;  /* 0x0000004000407308 */ /* 0x000fe20000000800 */
[----:B0-----:R-:W-:-:S07]  /*c950*/  F2FP.SATFINITE.E4M3.F32.PACK_AB_MERGE_C R140, R45, R12, RZ ;  /* 0x0000000c2d8c723e */ /* 0x001fce00048070ff */
[----:B------:R-:W0:Y:S01]  /*c960*/  MUFU.EX2 R111, R111 ;  /* 0x0000006f006f7308 */ /* 0x000e220000000800 */
[----:B-1----:R-:W-:-:S07]  /*c970*/  FADD.FTZ R37, R63, R36 ;  /* 0x000000243f257221 */ /* 0x002fce0000010000 */
[----:B------:R-:W1:Y:S08]  /*c980*/  MUFU.EX2 R66, R66 ;  /* 0x0000004200427308 */ /* 0x000e700000000800 */
[----:B------:R-:W2:Y:S01]  /*c990*/  MUFU.EX2 R8, R8 ;  /* 0x0000000800087308 */ /* 0x000ea20000000800 */
[----:B0-----:R-:W-:Y:S01]  /*c9a0*/  F2FP.SATFINITE.E4M3.F32.PACK_AB_MERGE_C R140, R111, R64, R140 ;  /* 0x000000406f8c723e */ /* 0x001fe2000480708c */
[----:B------:R-:W-:-:S04]  /*c9b0*/  FADD.FTZ R64, R64, R69 ;  /* 0x0000004540407221 */ /* 0x000fc80000010000 */
[----:B------:R-:W-:Y:S02]  /*c9c0*/  FADD.FTZ R111, R111, R64 ;  /* 0x000000406f6f7221 */ /* 0x000fe40000010000 */
[----:B------:R-:W-:Y:S01]  /*c9d0*/  MUFU.EX2 R24, R24 ;  /* 0x0000001800187308 */ /* 0x000fe20000000800 */
[----:B-1----:R-:W-:-:S01]  /*c9e0*/  FADD.FTZ R37, R66, R37 ;  /* 0x0000002542257221 */ /* 0x002fc20000010000 */
[----:B------:R-:W-:Y:S01]  /*c9f0*/  FADD.FTZ R12, R12, R111 ;  /* 0x0000006f0c0c7221 */ /* 0x000fe20000010000 */
[----:B------:R-:W-:-:S03]  /*ca00*/  F2FP.SATFINITE.E4M3.F32.PACK_AB_MERGE_C R63, R66, R63, RZ ;  /* 0x0000003f423f723e */ /* 0x000fc600048070ff */
[----:B------:R-:W-:Y:S01]  /*ca10*/  FADD.FTZ R45, R45, R12 ;  /* 0x0000000c2d2d7221 */ /* 0x000fe20000010000 */
[----:B------:R-:W-:Y:S01]  /*ca20*/  F2FP.SATFINITE.E4M3.F32.PACK_AB_MERGE_C R147, R62, R59, R63 ;  /* 0x0000003b3e93723e */ /* 0x000fe2000480703f */
[----:B------:R-:W-:Y:S01]  /*ca30*/  MUFU.EX2 R25, R25 ;  /* 0x0000001900197308 */ /* 0x000fe20000000800 */
[----:B--2---:R-:W-:-:S07]  /*ca40*/  FADD.FTZ R36, R8, R37 ;  /* 0x0000002508247221 */ /* 0x004fce0000010000 */
[----:B------:R-:W-:Y:S08]  /*ca50*/  MUFU.EX2 R34, R34 ;  /* 0x0000002200227308 */ /* 0x000ff00000000800 */
[----:B------:R-:W0:Y:S08]  /*ca60*/  MUFU.EX2 R53, R53 ;  /* 0x0000003500357308 */ /* 0x000e300000000800 */
[----:B------:R-:W-:Y:S08]  /*ca70*/  MUFU.EX2 R30, R30 ;  /* 0x0000001e001e7308 */ /* 0x000ff00000000800 */
[----:B------:R-:W1:Y:S01]  /*ca80*/  MUFU.EX2 R49, R49 ;  /* 0x0000003100317308 */ /* 0x000e620000000800 */
[----:B0-----:R-:W-:-:S07]  /*ca90*/  F2FP.SATFINITE.E4M3.F32.PACK_AB_MERGE_C R142, R53, R34, RZ ;  /* 0x00000022358e723e */ /* 0x001fce00048070ff */
[----:B------:R-:W0:Y:S08]  /*caa0*/  MUFU.EX2 R0, R0 ;  /* 0x0000000000007308 */ /* 0x000e300000000800 */
[----:B------:R-:W2:Y:S01]  /*cab0*/  MUFU.EX2 R41, R41 ;  /* 0x0000002900297308 */ /* 0x000ea20000000800 */
[----:B-1----:R-:W-:Y:S01]  /*cac0*/  F2FP.SATFINITE.E4M3.F32.PACK_AB_MERGE_C R142, R49, R30, R142 ;  /* 0x0000001e318e723e */ /* 0x002fe2000480708e */
[----:B------:R-:W-:-:S04]  /*cad0*/  FADD.FTZ R30, R30, R45 ;  /* 0x0000002d1e1e7221 */ /* 0x000fc80000010000 */
[----:B------:R-:W-:Y:S02]  /*cae0*/  FADD.FTZ R49, R49, R30 ;  /* 0x0000001e31317221 */ /* 0x000fe40000010000 */
[----:B------:R1:W-:Y:S01]  /*caf0*/  MUFU.EX2 R15, R27 ;  /* 0x0000001b000f7308 */ /* 0x0003e20000000800 */
[----:B------:R-:W3:Y:S01]  /*cb00*/  @P6 LDC R30, c[0x0][0x450] ;  /* 0x00011400ff1e6b82 */ /* 0x000ee20000000800 */
[----:B------:R-:W-:-:S04]  /*cb10*/  FADD.FTZ R34, R34, R49 ;  /* 0x0000003122227221 */ /* 0x000fc80000010000 */
[----:B------:R-:W-:Y:S02]  /*cb20*/  FADD.FTZ R53, R53, R34 ;  /* 0x0000002235357221 */ /* 0x000fe40000010000 */
[----:B------:R-:W4:Y:S01]  /*cb30*/  MUFU.EX2 R32, R32 ;  /* 0x0000002000207308 */ /* 0x000f220000000800 */
[----:B-1----:R-:W-:-:S04]  /*cb40*/  FADD.FTZ R27, R39, R36 ;  /* 0x00000024271b7221 */ /* 0x002fc80000010000 */
[----:B------:R-:W-:Y:S01]  /*cb50*/  FADD.FTZ R12, R24, R27 ;  /* 0x0000001b180c7221 */ /* 0x000fe20000010000 */
[C---:B------:R-:W-:Y:S02]  /*cb60*/  F2FP.SATFINITE.E4M3.F32.PACK_AB_MERGE_C R24, R25.reuse, R24, RZ ;  /* 0x000000181918723e */ /* 0x040fe400048070ff */
[----:B------:R-:W1:Y:S01]  /*cb70*/  MUFU.EX2 R43, R43 ;  /* 0x0000002b002b7308 */ /* 0x000e620000000800 */
[----:B------:R-:W-:-:S04]  /*cb80*/  FADD.FTZ R25, R25, R12 ;  /* 0x0000000c19197221 */ /* 0x000fc80000010000 */
[----:B0-----:R-:W-:-:S03]  /*cb90*/  FADD.FTZ R12, R0, R25 ;  /* 0x00000019000c7221 */ /* 0x001fc60000010000 */
[----:B------:R-:W-:Y:S01]  /*cba0*/  MUFU.EX2 R70, R70 ;  /* 0x0000004600467308 */ /* 0x000fe20000000800 */
[----:B--2---:R-:W-:-:S04]  /*cbb0*/  FADD.FTZ R13, R41, R12 ;  /* 0x0000000c290d7221 */ /* 0x004fc80000010000 */
[----:B----4-:R-:W-:-:S03]  /*cbc0*/  FADD.FTZ R20, R32, R13 ;  /* 0x0000000d20147221 */ /* 0x010fc60000010000 */
[----:B------:R-:W0:Y:S01]  /*cbd0*/  MUFU.EX2 R71, R71 ;  /* 0x0000004700477308 */ /* 0x000e220000000800 */
[C---:B-1----:R-:W-:Y:S01]  /*cbe0*/  F2FP.SATFINITE.E4M3.F32.PACK_AB_MERGE_C R32, R43.reuse, R32, RZ ;  /* 0x000000202b20723e */ /* 0x042fe200048070ff */
[----:B------:R-:W-:-:S03]  /*cbf0*/  FADD.FTZ R43, R43, R20 ;  /* 0x000000142b2b7221 */ /* 0x000fc60000010000 */
[----:B------:R-:W-:-:S03]  /*cc00*/  F2FP.SATFINITE.E4M3.F32.PACK_AB_MERGE_C R143, R41, R0, R32 ;  /* 0x00000000298f723e */ /* 0x000fc60004807020 */
[----:B------:R-:W1:Y:S08]  /*cc10*/  MUFU.EX2 R26, R26 ;  /* 0x0000001a001a7308 */ /* 0x000e700000000800 */
[----:B------:R2:W-:Y:S01]  /*cc20*/  MUFU.EX2 R68, R141 ;  /* 0x0000008d00447308 */ /* 0x0005e20000000800 */
[----:B0-----:R-:W-:-:S07]  /*cc30*/  F2FP.SATFINITE.E4M3.F32.PACK_AB_MERGE_C R13, R71, R70, RZ ;  /* 0x00000046470d723e */ /* 0x001fce00048070ff */
[----:B------:R-:W0:Y:S01]  /*cc40*/  MUFU.EX2 R55, R55 ;  /* 0x0000003700377308 */ /* 0x000e220000000800 */
[----:B-1----:R-:W-:-:S01]  /*cc50*/  FADD.FTZ R20, R26, R43 ;  /* 0x0000002b1a147221 */ /* 0x002fc20000010000 */
[----:B--2---:R-:W-:-:S06]  /*cc60*/  F2FP.SATFINITE.E4M3.F32.PACK_AB_MERGE_C R141, R39, R8, R24 ;  /* 0x00000008278d723e */ /* 0x004fcc0004807018 */
[----:B------:R-:W1:Y:S08]  /*cc70*/  MUFU.EX2 R28, R28 ;  /* 0x0000001c001c7308 */ /* 0x000e700000000800 */
[----:B------:R-:W2:Y:S01]  /*cc80*/  MUFU.EX2 R29, R29 ;  /* 0x0000001d001d7308 */ /* 0x000ea20000000800 */
[----:B0-----:R-:W-:Y:S01]  /*cc90*/  F2FP.SATFINITE.E4M3.F32.PACK_AB_MERGE_C R136, R55, R68, R13 ;  /* 0x000000443788723e */ /* 0x001fe2000480700d */
[----:B------:R-:W-:Y:S01]  /*cca0*/  FADD.FTZ R68, R68, R53 ;  /* 0x0000003544447221 */ /* 0x000fe20000010000 */
[----:B------:R-:W-:-:S03]  /*ccb0*/  FADD.FTZ R13, R15, R20 ;  /* 0x000000140f0d7221 */ /* 0x000fc60000010000 */
[----:B------:R-:W-:Y:S02]  /*ccc0*/  FADD.FTZ R55, R55, R68 ;  /* 0x0000004437377221 */ /* 0x000fe40000010000 */
[----:B------:R-:W-:Y:S01]  /*ccd0*/  MUFU.EX2 R35, R35 ;  /* 0x0000002300237308 */ /* 0x000fe20000000800 */
[----:B-1----:R-:W-:-:S01]  /*cce0*/  FADD.FTZ R0, R28, R13 ;  /* 0x0000000d1c007221 */ /* 0x002fc20000010000 */
[----:B------:R-:W-:-:S04]  /*ccf0*/  FADD.FTZ R70, R70, R55 ;  /* 0x0000003746467221 */ /* 0x000fc80000010000 */
[----:B------:R-:W-:Y:S02]  /*cd00*/  FADD.FTZ R71, R71, R70 ;  /* 0x0000004647477221 */ /* 0x000fe40000010000 */
[----:B------:R-:W0:Y:S01]  /*cd10*/  MUFU.EX2 R74, R74 ;  /* 0x0000004a004a7308 */ /* 0x000e220000000800 */
[C---:B--2---:R-:W-:Y:S01]  /*cd20*/  F2FP.SATFINITE.E4M3.F32.PACK_AB_MERGE_C R28, R29.reuse, R28, RZ ;  /* 0x0000001c1d1c723e */ /* 0x044fe200048070ff */
[----:B------:R-:W-:-:S03]  /*cd30*/  FADD.FTZ R0, R29, R0 ;  /* 0x000000001d007221 */ /* 0x000fc60000010000 */
[----:B------:R-:W-:Y:S01]  /*cd40*/  F2FP.SATFINITE.E4M3.F32.PACK_AB_MERGE_C R137, R15, R26, R28 ;  /* 0x0000001a0f89723e */ /* 0x000fe2000480701c */
[----:B------:R-:W-:Y:S01]  /*cd50*/  IMAD.MOV.U32 R15, RZ, RZ, R108 ;  /* 0x000000ffff0f7224 */ /* 0x000fe200078e006c */
[----:B---3--:R-:W-:Y:S01]  /*cd60*/  @P6 SHF.R.U32.HI R15, RZ, R30, R21 ;  /* 0x0000001eff0f6219 */ /* 0x008fe20000011615 */
[----:B------:R-:W-:Y:S01]  /*cd70*/  MUFU.EX2 R72, R72 ;  /* 0x0000004800487308 */ /* 0x000fe20000000800 */
[----:B------:R-:W-:-:S07]  /*cd80*/  ISETP.GE.AND P6, PT, R11, 0x1, PT ;  /* 0x000000010b00780c */ /* 0x000fce0003fc6270 */
[----:B------:R-:W1:Y:S01]  /*cd90*/  MUFU.EX2 R33, R33 ;  /* 0x0000002100217308 */ /* 0x000e620000000800 */
[----:B0-----:R-:W-:-:S07]  /*cda0*/  F2FP.SATFINITE.E4M3.F32.PACK_AB_MERGE_C R8, R74, R35, RZ ;  /* 0x000000234a08723e */ /* 0x001fce00048070ff */
[----:B------:R-:W0:Y:S08]  /*cdb0*/  MUFU.EX2 R31, R31 ;  /* 0x0000001f001f7308 */ /* 0x000e300000000800 */
[----:B------:R-:W2:Y:S01]  /*cdc0*/  MUFU.EX2 R12, R97 ;  /* 0x00000061000c7308 */ /* 0x000ea20000000800 */
[----:B-1----:R-:W-:Y:S01]  /*cdd0*/  F2FP.SATFINITE.E4M3.F32.PACK_AB_MERGE_C R138, R33, R72, R8 ;  /* 0x00000048218a723e */ /* 0x002fe20004807008 */
[----:B------:R-:W-:-:S04]  /*cde0*/  FADD.FTZ R72, R72, R71 ;  /* 0x0000004748487221 */ /* 0x000fc80000010000 */
[----:B------:R-:W-:Y:S02]  /*cdf0*/  FADD.FTZ R72, R33, R72 ;  /* 0x0000004821487221 */ /* 0x000fe40000010000 */
[----:B------:R-:W-:Y:S01]  /*ce00*/  MUFU.EX2 R103, R103 ;  /* 0x0000006700677308 */ /* 0x000fe20000000800 */
[----:B0-----:R-:W-:-:S01]  /*ce10*/  FADD.FTZ R13, R31, R0 ;  /* 0x000000001f0d7221 */ /* 0x001fc20000010000 */
[----:B------:R-:W-:-:S04]  /*ce20*/  FADD.FTZ R21, R35, R72 ;  /* 0x0000004823157221 */ /* 0x000fc80000010000 */
[----:B------:R-:W-:Y:S02]  /*ce30*/  FADD.FTZ R21, R74, R21 ;  /* 0x000000154a157221 */ /* 0x000fe40000010000 */
[----:B------:R-:W0:Y:S01]  /*ce40*/  MUFU.EX2 R14, R14 ;  /* 0x0000000e000e7308 */ /* 0x000e220000000800 */
[----:B--2---:R-:W-:-:S01]  /*ce50*/  FADD.FTZ R0, R12, R13 ;  /* 0x0000000d0c007221 */ /* 0x004fc20000010000 */
[----:B------:R-:W-:-:S04]  /*ce60*/  IMAD.IADD R13, R104, 0x1, R15 ;  /* 0x00000001680d7824 */ /* 0x000fc800078e020f */
[----:B------:R-:W-:Y:S01]  /*ce70*/  IMAD.IADD R10, R13, 0x1, R10 ;  /* 0x000000010d0a7824 */ /* 0x000fe200078e020a */
[----:B0-----:R-:W-:Y:S01]  /*ce80*/  F2FP.SATFINITE.E4M3.F32.PACK_AB_MERGE_C R8, R14, R103, RZ ;  /* 0x000000670e08723e */ /* 0x001fe200048070ff */
[----:B------:R-:W-:Y:S01]  /*ce90*/  FADD.FTZ R103, R103, R0 ;  /* 0x0000000067677221 */ /* 0x000fe20000010000 */
[----:B------:R-:W-:Y:S02]  /*cea0*/  VIADD R0, R105, 0xfffffffe ;  /* 0xfffffffe69007836 */ /* 0x000fe40000000000 */
[----:B------:R-:W-:Y:S01]  /*ceb0*/  F2FP.SATFINITE.E4M3.F32.PACK_AB_MERGE_C R139, R12, R31, R8 ;  /* 0x0000001f0c8b723e */ /* 0x000fe20004807008 */
[----:B------:R-:W-:-:S01]  /*cec0*/  FADD.FTZ R20, R14, R103 ;  /* 0x000000670e147221 */ /* 0x000fc20000010000 */
        /* <DEDUP_REMOVED lines=12> */
.L_x_1189:
[----:B------:R-:W-:-:S13]  /*cf90*/  ISETP.NE.AND P2, PT, R11, 0x1, PT ;  /* 0x000000010b00780c */ /* 0x000fda0003f45270 */
[----:B------:R-:W0:Y:S02]  /*cfa0*/  @P2 LDC.64 R12, c[0x0][0x9e8] ;  /* 0x00027a00ff0c2b82 */ /* 0x000e240000000a00 */
[----:B0-----:R-:W-:-:S05]  /*cfb0*/  @P2 IMAD.HI.U32 R12, R8, R12, RZ ;  /* 0x0000000c080c2227 */ /* 0x001fca00078e00ff */
[----:B------:R-:W-:-:S07]  /*cfc0*/  @P2 SHF.R.U32.HI R8, RZ, R13, R12 ;  /* 0x0000000dff082219 */ /* 0x000fce000001160c */
.L_x_1190:
[----:B------:R-:W-:Y:S05]  /*cfd0*/  BSYNC B0 ;  /* 0x0000000000007941 */ /* 0x000fea0003800000 */
.L_x_1188:
[----:B------:R-:W-:-:S05]  /*cfe0*/  IMAD R11, R8, R11, R11 ;  /* 0x0000000b080b7224 */ /* 0x000fca00078e020b */
[----:B------:R-:W-:-:S07]  /*cff0*/  VIMNMX R10, R10, R11, PT ;  /* 0x0000000b0a0a7248 */ /* 0x000fce0003fe0100 */
.L_x_1187:
[----:B------:R-:W2:Y:S01]  /*d000*/  LDL R8, [R1+0x38] ;  /* 0x0000380001087983 */ /* 0x000ea20000100800 */
[----:B------:R-:W-:Y:S01]  /*d010*/  IMAD.HI R10, R10, 0x66666667, RZ ;  /* 0x666666670a0a7827 */ /* 0x000fe200078e02ff */
[----:B------:R-:W-:Y:S01]  /*d020*/  ULDC UR40, c[0x0][0x9e4] ;  /* 0x0002790000287ab9 */ /* 0x000fe20000000800 */
[----:B------:R-:W-:Y:S01]  /*d030*/  ULDC UR37, c[0x0][0x9e4] ;  /* 0x0002790000257ab9 */ /* 0x000fe20000000800 */
[----:B------:R-:W-:Y:S01]  /*d040*/  ULDC UR36, c[0x0][0x988] ;  /* 0x0002620000247ab9 */ /* 0x000fe20000000800 */
[----:B------:R-:W-:Y:S01]  /*d050*/  ULDC UR39, c[0x0][0x988] ;  /* 0x0002620000277ab9 */ /* 0x000fe20000000800 */
[----:B------:R-:W-:Y:S01]  /*d060*/  SHF.R.U32.HI R11, RZ, 0x1f, R10 ;  /* 0x0000001fff0b7819 */ /* 0x000fe2000001160a */
[----:B------:R-:W-:Y:S01]  /*d070*/  ULDC UR38, c[0x0][0x988] ;  /* 0x0002620000267ab9 */ /* 0x000fe20000000800 */
[----:B------:R-:W-:Y:S01]  /*d080*/  ULDC UR42, c[0x0][0x9e0] ;  /* 0x00027800002a7ab9 */ /* 0x000fe20000000800 */
[----:B------:R-:W-:Y:S01]  /*d090*/  ULDC UR41, c[0x0][0x9e0] ;  /* 0x0002780000297ab9 */ /* 0x000fe20000000800 */
[----:B------:R-:W-:Y:S01]  /*d0a0*/  LEA.HI.SX32 R11, R10, R11, 0x1a ;  /* 0x0000000b0a0b7211 */ /* 0x000fe200078fd2ff */
[----:B------:R-:W-:Y:S01]  /*d0b0*/  BSSY B1, `(.L_x_1191) ;  /* 0x00004e0000017945 */ /* 0x000fe20003800000 */
        /* <DEDUP_REMOVED lines=16> */
[----:B--2---:R-:W-:-:S04]  /*d1c0*/  VIMNMX R8, R8, R11, !PT ;  /* 0x0000000b08087248 */ /* 0x004fc80007fe0100 */
[----:B------:R-:W-:Y:S01]  /*d1d0*/  ISETP.GE.AND P2, PT, R0, R8, PT ;  /* 0x000000080000720c */ /* 0x000fe20003f46270 */
[----:B------:R0:W-:-:S12]  /*d1e0*/  STL [R1+0x28], R8 ;  /* 0x0000280801007387 */ /* 0x0001d80000100800 */
[----:B0-----:R-:W-:Y:S05]  /*d1f0*/  @!P2 BRA `(.L_x_1192) ;  /* 0x0000004c002ca947 */ /* 0x001fea0003800000 */
[----:B------:R-:W-:Y:S01]  /*d200*/  BSSY B0, `(.L_x_1193) ;  /* 0x00004c6000007945 */ /* 0x000fe20003800000 */
[----:B------:R-:W-:-:S07]  /*d210*/  IMAD.MOV.U32 R55, RZ, RZ, RZ ;  /* 0x000000ffff377224 */ /* 0x000fce00078e00ff */
.L_x_1213:
[----:B------:R-:W-:-:S05]  /*d220*/  VIADD R15, R18, 0x1 ;  /* 0x00000001120f7836 */ /* 0x000fca0000000000 */
[----:B------:R-:W-:-:S04]  /*d230*/  ISETP.NE.AND P2, PT, R15, 0x2, PT ;  /* 0x000000020f00780c */ /* 0x000fc80003f45270 */
[----:B------:R-:W-:Y:S02]  /*d240*/  SEL R14, RZ, 0x1, P2 ;  /* 0x00000001ff0e7807 */ /* 0x000fe40001000000 */
[----:B------:R-:W-:Y:S02]  /*d250*/  SEL R15, R15, RZ, P2 ;  /* 0x000000ff0f0f7207 */ /* 0x000fe40001000000 */
[----:B------:R-:W-:Y:S01]  /*d260*/  LOP3.LUT R14, R19, R14, RZ, 0x3c, !PT ;  /* 0x0000000e130e7212 */ /* 0x000fe200078e3cff */
[----:B------:R-:W-:Y:S06]  /*d270*/  @!P0 BRA `(.L_x_1194) ;  /* 0x0000000000048947 */ /* 0x000fec0003800000 */
[----:B------:R-:W-:Y:S01]  /*d280*/  BPT.TRAP 0x1 ;  /* 0x000000040000795c */ /* 0x000fe20000300000 */
.L_x_1194:
[----:B------:R-:W-:Y:S01]  /*d290*/  IMAD R8, R15, 0x8, R17 ;  /* 0x000000080f087824 */ /* 0x000fe200078e0211 */
[----:B------:R-:W-:-:S04]  /*d2a0*/  SHF.L.U32 R11, R14, 0x1f, RZ ;  /* 0x0000001f0e0b7819 */ /* 0x000fc800000006ff */
[----:B------:R0:W1:Y:S01]  /*d2b0*/  SYNCS.PHASECHK.TRANS64.TRYWAIT P2, [R8+URZ+0x13230], R11 ;  /* 0x0132300b080075a7 */ /* 0x000062000804017f */
[----:B------:R-:W-:Y:S05]  /*d2c0*/  @!P0 BRA `(.L_x_1195) ;  /* 0x0000000000048947 */ /* 0x000fea0003800000 */
[----:B------:R-:W-:Y:S01]  /*d2d0*/  BPT.TRAP 0x1 ;  /* 0x000000040000795c */ /* 0x000fe20000300000 */
.L_x_1195:
        /* <DEDUP_REMOVED lines=8> */
.L_x_1197:
[----:B------:R-:W-:Y:S05]  /*d360*/  BSYNC B2 ;  /* 0x0000000000027941 */ /* 0x000fea0003800000 */
.L_x_1196:
[----:B------:R-:W-:Y:S01]  /*d370*/  IMAD.MOV.U32 R10, RZ, RZ, R57 ;  /* 0x000000ffff0a7224 */ /* 0x000fe200078e0039 */
[----:B------:R-:W-:Y:S01]  /*d380*/  R2UR UR12, R4 ;  /* 0x00000000040c72ca */ /* 0x000fe200000e0000 */
[----:B01----:R-:W-:Y:S01]  /*d390*/  IMAD.MOV.U32 R11, RZ, RZ, -0x7fffffe0 ;  /* 0x80000020ff0b7424 */ /* 0x003fe200078e00ff */
[----:B------:R-:W-:Y:S01]  /*d3a0*/  R2UR UR13, R5 ;  /* 0x00000000050d72ca */ /* 0x000fe200000e0000 */
[----:B------:R-:W-:Y:S01]  /*d3b0*/  WARPGROUP.ARRIVE ;  /* 0x00000000000079c5 */ /* 0x000fe20000000000 */
[----:B------:R-:W-:Y:S01]  /*d3c0*/  R2UR UR14, R10 ;  /* 0x000000000a0e72ca */ /* 0x000fe200000e0000 */
[----:B------:R-:W-:Y:S01]  /*d3d0*/  IMAD.MOV.U32 R13, RZ, RZ, -0x7fffffe0 ;  /* 0x80000020ff0d7424 */ /* 0x000fe200078e00ff */
[----:B------:R-:W-:Y:S01]  /*d3e0*/  R2UR UR15, R11 ;  /* 0x000000000b0f72ca */ /* 0x000fe200000e0000 */
[----:B------:R-:W-:Y:S01]  /*d3f0*/  IMAD.MOV.U32 R10, RZ, RZ, R56 ;  /* 0x000000ffff0a7224 */ /* 0x000fe200078e0038 */
[----:B------:R-:W-:Y:S01]  /*d400*/  R2UR UR22, R12 ;  /* 0x000000000c1672ca */ /* 0x000fe200000e0000 */
[----:B------:R-:W-:Y:S01]  /*d410*/  VIADD R12, R57, 0x180 ;  /* 0x00000180390c7836 */ /* 0x000fe20000000000 */
[----:B------:R-:W-:Y:S01]  /*d420*/  R2UR UR23, R13 ;  /* 0x000000000d1772ca */ /* 0x000fe200000e0000 */
[----:B------:R-:W-:Y:S01]  /*d430*/  VIADD R56, R57, 0x182 ;  /* 0x0000018239387836 */ /* 0x000fe20000000000 */
[----:B------:R-:W-:-:S02]  /*d440*/  R2UR UR20, R4 ;  /* 0x00000000041472ca */ /* 0x000fc400000e0000 */
[----:B------:R-:W-:Y:S02]  /*d450*/  R2UR UR21, R5 ;  /* 0x00000000051572ca */ /* 0x000fe400000e0000 */
[----:B------:R-:W-:Y:S01]  /*d460*/  R2UR UR26, R10 ;  /* 0x000000000a1a72ca */ /* 0x000fe200000e0000 */
[----:B------:R-:W-:Y:S01]  /*d470*/  VIADD R10, R57, 0x200 ;  /* 0x00000200390a7836 */ /* 0x000fe20000000000 */
[----:B------:R-:W-:Y:S01]  /*d480*/  R2UR UR27, R11 ;  /* 0x000000000b1b72ca */ /* 0x000fe200000e0000 */
[----:B------:R-:W-:Y:S01]  /*d490*/  QGMMA.64x32x32.F32.E4M3.E4M3 R120, gdesc[UR12], RZ, !UPT, gsb0 ;  /* 0x006000000c7879f3 */ /* 0x000fe2000c0008ff */
[----:B------:R-:W-:Y:S02]  /*d4a0*/  R2UR UR24, R4 ;  /* 0x00000000041872ca */ /* 0x000fe400000e0000 */
[----:B------:R-:W-:Y:S02]  /*d4b0*/  R2UR UR25, R5 ;  /* 0x00000000051972ca */ /* 0x000fe400000e0000 */
[----:B------:R-:W-:Y:S01]  /*d4c0*/  R2UR UR10, R12 ;  /* 0x000000000c0a72ca */ /* 0x000fe200000e0000 */
[----:B------:R-:W-:Y:S01]  /*d4d0*/  VIADD R12, R57, 0x2 ;  /* 0x00000002390c7836 */ /* 0x000fe20000000000 */
[----:B------:R-:W-:-:S02]  /*d4e0*/  R2UR UR11, R13 ;  /* 0x000000000d0b72ca */ /* 0x000fc400000e0000 */
[----:B------:R-:W-:Y:S02]  /*d4f0*/  R2UR UR8, R4 ;  /* 0x00000000040872ca */ /* 0x000fe400000e0000 */
[----:B------:R-:W-:Y:S02]  /*d500*/  R2UR UR9, R5 ;  /* 0x00000000050972ca */ /* 0x000fe400000e0000 */
[----:B------:R-:W-:Y:S01]  /*d510*/  R2UR UR6, R10 ;  /* 0x000000000a0672ca */ /* 0x000fe200000e0000 */
[C---:B------:R-:W-:Y:S01]  /*d520*/  VIADD R10, R57.reuse, 0x82 ;  /* 0x00000082390a7836 */ /* 0x040fe20000000000 */
        /* <DEDUP_REMOVED lines=9> */
[----:B------:R-:W-:Y:S01]  /*d5c0*/  R2UR UR19, R13 ;  /* 0x000000000d1372ca */ /* 0x000fe200000e0000 */
[----:B------:R-:W-:Y:S01]  /*d5d0*/  IMAD.MOV.U32 R13, RZ, RZ, -0x7fffffe0 ;  /* 0x80000020ff0d7424 */ /* 0x000fe200078e00ff */
[C---:B------:R-:W-:Y:S02]  /*d5e0*/  R2UR UR16, R6.reuse ;  /* 0x00000000061072ca */ /* 0x040fe400000e0000 */
[----:B------:R-:W-:Y:S02]  /*d5f0*/  R2UR UR17, R7 ;  /* 0x00000000071172ca */ /* 0x000fe400000e0000 */
[----:B------:R-:W-:Y:S01]  /*d600*/  R2UR UR15, R11 ;  /* 0x000000000b0f72ca */ /* 0x000fe200000e0000 */
[----:B------:R-:W-:Y:S01]  /*d610*/  IMAD.MOV.U32 R11, RZ, RZ, -0x7fffffe0 ;  /* 0x80000020ff0b7424 */ /* 0x000fe200078e00ff */
[----:B------:R-:W-:Y:S02]  /*d620*/  R2UR UR12, R6 ;  /* 0x00000000060c72ca */ /* 0x000fe400000e0000 */
[----:B------:R-:W-:Y:S01]  /*d630*/  R2UR UR13, R7 ;  /* 0x00000000070d72ca */ /* 0x000fe200000e0000 */
[----:B------:R-:W-:-:S02]  /*d640*/  WARPGROUP.DEPBAR.LE gsb0, 0x0 ;  /* 0x00008000000079c5 */ /* 0x000fc40000010000 */
        /* <DEDUP_REMOVED lines=41> */
.L_x_1199:
[----:B------:R-:W-:Y:S01]  /*d8e0*/  SHF.L.U32 R10, R19, 0x1f, RZ ;  /* 0x0000001f130a7819 */ /* 0x000fe200000006ff */
[----:B------:R-:W-:-:S04]  /*d8f0*/  IMAD R19, R18, 0x8, R17 ;  /* 0x0000000812137824 */ /* 0x000fc800078e0211 */
[----:B------:R0:W1:Y:S01]  /*d900*/  SYNCS.PHASECHK.TRANS64.TRYWAIT P2, [R19+URZ+0x13250], R10 ;  /* 0x0132500a130075a7 */ /* 0x000062000804017f */
[----:B------:R-:W-:Y:S05]  /*d910*/  @!P0 BRA `(.L_x_1200) ;  /* 0x0000000000048947 */ /* 0x000fea0003800000 */
[----:B------:R-:W-:Y:S01]  /*d920*/  BPT.TRAP 0x1 ;  /* 0x000000040000795c */ /* 0x000fe20000300000 */
.L_x_1200:
[----:B------:R-:W-:Y:S04]  /*d930*/  BSSY B2, `(.L_x_1201) ;  /* 0x0000004000027945 */ /* 0x000fe80003800000 */
[----:B-1----:R-:W-:Y:S05]  /*d940*/  @P2 BRA `(.L_x_1202) ;  /* 0x0000000000082947 */ /* 0x002fea0003800000 */
[----:B------:R-:W1:Y:S02]  /*d950*/  SYNCS.PHASECHK.TRANS64.TRYWAIT P2, [R19+URZ+0x13250], R10 ;  /* 0x0132500a130075a7 */ /* 0x000e64000804017f */
[----:B-1----:R-:W-:Y:S05]  /*d960*/  @!P2 BRA `(.L_x_1203) ;  /* 0x000001540094a947 */ /* 0x002fea0003800000 */
.L_x_1202:
[----:B------:R-:W-:Y:S05]  /*d970*/  BSYNC B2 ;  /* 0x0000000000027941 */ /* 0x000fea0003800000 */
.L_x_1201:
[----:B01----:R-:W-:Y:S01]  /*d980*/  VIADD R10, R17, 0x1000 ;  /* 0x00001000110a7836 */ /* 0x003fe20000000000 */
[----:B------:R-:W-:Y:S01]  /*d990*/  WARPGROUP.ARRIVE ;  /* 0x00000000000079c5 */ /* 0x000fe20000000000 */
[----:B------:R-:W-:Y:S01]  /*d9a0*/  IMAD.MOV.U32 R11, RZ, RZ, -0x3ffffff0 ;  /* 0xc0000010ff0b7424 */ /* 0x000fe200078e00ff */
[----:B------:R-:W-:Y:S02]  /*d9b0*/  LOP3.LUT P2, RZ, R16, 0x10, RZ, 0xc0, !PT ;  /* 0x0000001010ff7812 */ /* 0x000fe4000784c0ff */
[----:B------:R-:W-:Y:S02]  /*d9c0*/  SHF.R.U32.HI R10, RZ, 0x4, R10 ;  /* 0x00000004ff0a7819 */ /* 0x000fe4000001160a */
[----:B------:R-:W-:Y:S02]  /*d9d0*/  R2UR UR7, R11 ;  /* 0x000000000b0772ca */ /* 0x000fe400000e0000 */
[----:B------:R-:W-:-:S04]  /*d9e0*/  LOP3.LUT R10, R10, 0x3fff, RZ, 0xc0, !PT ;  /* 0x00003fff0a0a7812 */ /* 0x000fc800078ec0ff */
[----:B------:R-:W-:-:S05]  /*d9f0*/  LOP3.LUT R10, R10, 0x10000, RZ, 0xfc, !PT ;  /* 0x000100000a0a7812 */ /* 0x000fca00078efcff */
[----:B------:R-:W-:-:S05]  /*da00*/  IMAD R10, R18, 0x280, R10 ;  /* 0x00000280120a7824 */ /* 0x000fca00078e020a */
[----:B------:R-:W-:-:S13]  /*da10*/  R2UR UR6, R10 ;  /* 0x000000000a0672ca */ /* 0x000fda00000e0000 */
        /* <DEDUP_REMOVED lines=8> */
[----:B------:R-:W-:Y:S01]  /*daa0*/  WARPGROUP.ARRIVE ;  /* 0x00000000000079c5 */ /* 0x000fe20000000000 */
[----:B------:R-:W2:Y:S01]  /*dab0*/  LDL R154, [R1+0x1c] ;  /* 0x00001c00019a7983 */ /* 0x000ea20000100800 */
[----:B------:R-:W-:Y:S01]  /*dac0*/  FMUL.FTZ R11, R2, R120 ;  /* 0x00000078020b7220 */ /* 0x000fe20000410000 */
[----:B------:R-:W0:Y:S02]  /*dad0*/  LDC R153, c[0x0][0x448] ;  /* 0x00011200ff997b82 */ /* 0x000e240000000800 */
[----:B------:R-:W2:Y:S02]  /*dae0*/  LDL R155, [R1+0x34] ;  /* 0x00003400019b7983 */ /* 0x000ea40000100800 */
[----:B------:R-:W-:Y:S01]  /*daf0*/  QGMMA.64x64x32.F32.E4M3.E4M3 R24, R148, gdesc[UR4], R24, gsb0 ;  /* 0x00e0000494187df3 */ /* 0x000fe20008000818 */
[----:B------:R-:W-:Y:S01]  /*db00*/  R2UR UR6, R12 ;  /* 0x000000000c0672ca */ /* 0x000fe200000e0000 */
[----:B------:R-:W-:Y:S01]  /*db10*/  VIADD R12, R10, 0x180 ;  /* 0x000001800a0c7836 */ /* 0x000fe20000000000 */
[----:B------:R-:W-:Y:S01]  /*db20*/  R2UR UR7, R13 ;  /* 0x000000000d0772ca */ /* 0x000fe200000e0000 */
[----:B------:R-:W-:-:S02]  /*db30*/  IMAD.MOV.U32 R13, RZ, RZ, -0x3ffffff0 ;  /* 0xc0000010ff0d7424 */ /* 0x000fc400078e00ff */
[C---:B------:R-:W-:Y:S01]  /*db40*/  FMUL.FTZ R120, R2.reuse, R124 ;  /* 0x0000007c02787220 */ /* 0x040fe20000410000 */
[C---:B------:R-:W-:Y:S01]  /*db50*/  FMUL.FTZ R124, R2.reuse, R128 ;  /* 0x00000080027c7220 */ /* 0x040fe20000410000 */
[C---:B------:R-:W-:Y:S01]  /*db60*/  FMUL.FTZ R128, R2.reuse, R132 ;  /* 0x0000008402807220 */ /* 0x040fe20000410000 */
[----:B------:R-:W-:Y:S01]  /*db70*/  FMUL.FTZ R132, R2, R56 ;  /* 0x0000003802847220 */ /* 0x000fe20000410000 */
[----:B------:R-:W-:Y:S02]  /*db80*/  VIADD R56, R10, 0x200 ;  /* 0x000002000a387836 */ /* 0x000fe40000000000 */
        /* <DEDUP_REMOVED lines=8> */
[----:B------:R1:W3:Y:S01]  /*dc10*/  MUFU.TANH R10, R61 ;  /* 0x0000003d000a7308 */ /* 0x0002e20000002400 */
[C---:B------:R-:W-:Y:S01]  /*dc20*/  FMUL.FTZ R107, R2.reuse, R107 ;  /* 0x0000006b026b7220 */ /* 0x040fe20000410000 */
[C---:B------:R-:W-:Y:S01]  /*dc30*/  FMUL.FTZ R108, R2.reuse, R108 ;  /* 0x0000006c026c7220 */ /* 0x040fe20000410000 */
[----:B0-----:R-:W-:Y:S01]  /*dc40*/  ISETP.NE.AND P3, PT, R153, 0x1, PT ;  /* 0x000000019900780c */ /* 0x001fe20003f65270 */
[C---:B------:R-:W-:Y:S01]  /*dc50*/  FMUL.FTZ R109, R2.reuse, R109 ;  /* 0x0000006d026d7220 */ /* 0x040fe20000410000 */
[C---:B------:R-:W-:Y:S01]  /*dc60*/  FMUL.FTZ R110, R2.reuse, R110 ;  /* 0x0000006e026e7220 */ /* 0x040fe20000410000 */
[C---:B------:R-:W-:Y:S01]  /*dc70*/  FMUL.FTZ R111, R2.reuse, R111 ;  /* 0x0000006f026f7220 */ /* 0x040fe20000410000 */
[C---:B------:R-:W-:Y:S01]  /*dc80*/  FMUL.FTZ R112, R2.reuse, R112 ;  /* 0x0000007002707220 */ /* 0x040fe20000410000 */
[C---:B------:R-:W-:Y:S01]  /*dc90*/  FMUL.FTZ R113, R2.reuse, R113 ;  /* 0x0000007102717220 */ /* 0x040fe20000410000 */
[C---:B-1----:R-:W-:Y:S01]  /*dca0*/  FMUL.FTZ R61, R2.reuse, R62 ;  /* 0x0000003e023d7220 */ /* 0x042fe20000410000 */
        /* <DEDUP_REMOVED lines=43> */
[----:B------:R-:W0:Y:S01]  /*df60*/  MUFU.TANH R11, R11 ;  /* 0x0000000b000b7308 */ /* 0x000e220000002400 */
[----:B------:R-:W-:-:S02]  /*df70*/  WARPGROUP.DEPBAR.LE gsb0, 0x0 ;  /* 0x00008000000079c5 */ /* 0x000fc40000010000 */
[----:B------:R-:W-:Y:S01]  /*df80*/  WARPGROUP.ARRIVE ;  /* 0x00000000000079c5 */ /* 0x000fe20000000000 */
[----:B------:R-:W-:-:S04]  /*df90*/  FMUL.FTZ R62, R2, R63 ;  /* 0x0000003f023e7220 */ /* 0x000fc80000410000 */
[----:B------:R-:W1:Y:S01]  /*dfa0*/  MUFU.TANH R18, R18 ;  /* 0x0000001200127308 */ /* 0x000e620000002400 */
        /* <DEDUP_REMOVED lines=8> */
[----:B------:R-:W-:Y:S01]  /*e030*/  FMUL.FTZ R133, R2, R57 ;  /* 0x0000003902857220 */ /* 0x000fe20000410000 */
[----:B------:R-:W-:-:S02]  /*e040*/  IMAD.MOV.U32 R57, RZ, RZ, -0x3ffffff0 ;  /* 0xc0000010ff397424 */ /* 0x000fc400078e00ff */
[C---:B------:R-:W-:Y:S01]  /*e050*/  FMUL.FTZ R122, R2.reuse, R126 ;  /* 0x0000007e027a7220 */ /* 0x040fe20000410000 */
[C---:B------:R-:W-:Y:S01]  /*e060*/  FMUL.FTZ R126, R2.reuse, R130 ;  /* 0x00000082027e7220 */ /* 0x040fe20000410000 */
[----:B------:R-:W-:Y:S01]  /*e070*/  FMUL.FTZ R130, R2, R134 ;  /* 0x0000008602827220 */ /* 0x000fe20000410000 */
        /* <DEDUP_REMOVED lines=12> */
[----:B------:R-:W-:-:S03]  /*e140*/  FMUL.FTZ R63, R2, R66 ;  /* 0x00000042023f7220 */ /* 0x000fc60000410000 */
[----:B------:R-:W0:Y:S01]  /*e150*/  MUFU.TANH R13, R13 ;  /* 0x0000000d000d7308 */ /* 0x000e220000002400 */
[----:B------:R-:W-:Y:S01]  /*e160*/  QGMMA.64x64x32.F32.E4M3.E4M3 R24, R140, gdesc[UR4], R24, gsb0 ;  /* 0x00e000048c187df3 */ /* 0x000fe20008000818 */
[----:B------:R-:W-:Y:S02]  /*e170*/  R2UR UR6, R56 ;  /* 0x00000000380672ca */ /* 0x000fe400000e0000 */
[----:B------:R-:W-:Y:S01]  /*e180*/  R2UR UR7, R57 ;  /* 0x00000000390772ca */ /* 0x000fe200000e0000 */
[----:B------:R-:W5:Y:S03]  /*e190*/  @P3 LDC R56, c[0x0][0x44c] ;  /* 0x00011300ff383b82 */ /* 0x000f660000000800 */
[----:B------:R-:W0:Y:S05]  /*e1a0*/  MUFU.TANH R12, R12 ;  /* 0x0000000c000c7308 */ /* 0x000e2a0000002400 */
[----:B------:R-:W3:Y:S03]  /*e1b0*/  @P3 LDC R57, c[0x0][0x450] ;  /* 0x00011400ff393b82 */ /* 0x000ee60000000800 */
        /* <DEDUP_REMOVED lines=9> */
[----:B------:R-:W4:Y:S05]  /*e250*/  LDL R140, [R1+0x30] ;  /* 0x00003000018c7983 */ /* 0x000f2a0000100800 */
[----:B------:R-:W0:Y:S01]  /*e260*/  MUFU.TANH R109, R109 ;  /* 0x0000006d006d7308 */ /* 0x000e220000002400 */
[----:B------:R-:W4:Y:S04]  /*e270*/  LDL R142, [R1+0xc] ;  /* 0x00000c00018e7983 */ /* 0x000f280000100800 */
[----:B------:R-:W4:Y:S01]  /*e280*/  LDL R141, [R1+0x8] ;  /* 0x00000800018d7983 */ /* 0x000f220000100800 */
[----:B------:R-:W-:-:S02]  /*e290*/  WARPGROUP.ARRIVE ;  /* 0x00000000000079c5 */ /* 0x000fc40000000000 */
[----:B------:R-:W0:Y:S04]  /*e2a0*/  MUFU.TANH R110, R110 ;  /* 0x0000006e006e7308 */ /* 0x000e280000002400 */
[----:B------:R-:W-:Y:S01]  /*e2b0*/  QGMMA.64x64x32.F32.E4M3.E4M3 R24, R136, gdesc[UR4], R24, gsb0 ;  /* 0x00e0000488187df3 */ /* 0x000fe20008000818 */
[C---:B------:R-:W-:Y:S01]  /*e2c0*/  FMUL.FTZ R64, R2.reuse, R67 ;  /* 0x0000004302407220 */ /* 0x040fe20000410000 */
[----:B------:R-:W-:Y:S02]  /*e2d0*/  FMUL.FTZ R66, R2, R71 ;  /* 0x0000004702427220 */ /* 0x000fe40000410000 */
[----:B------:R-:W0:Y:S08]  /*e2e0*/  MUFU.TANH R111, R111 ;  /* 0x0000006f006f7308 */ /* 0x000e300000002400 */
[----:B------:R-:W0:Y:S08]  /*e2f0*/  MUFU.TANH R112, R112 ;  /* 0x0000007000707308 */ /* 0x000e300000002400 */
[----:B------:R-:W0:Y:S08]  /*e300*/  MUFU.TANH R113, R113 ;  /* 0x0000007100717308 */ /* 0x000e300000002400 */
[----:B------:R-:W0:Y:S01]  /*e310*/  MUFU.TANH R114, R114 ;  /* 0x0000007200727308 */ /* 0x000e220000002400 */
[----:B--2---:R-:W-:-:S07]  /*e320*/  IMAD.IADD R135, R155, 0x1, R154 ;  /* 0x000000019b877824 */ /* 0x004fce00078e029a */
[----:B------:R-:W2:Y:S01]  /*e330*/  MUFU.TANH R115, R115 ;  /* 0x0000007300737308 */ /* 0x000ea20000002400 */
[----:B-----5:R-:W-:-:S05]  /*e340*/  @P3 IMAD.HI.U32 R56, R135, R56, RZ ;  /* 0x0000003887383227 */ /* 0x020fca00078e00ff */
[----:B---3--:R-:W-:Y:S01]  /*e350*/  @P3 SHF.R.U32.HI R135, RZ, R57, R56 ;  /* 0x00000039ff873219 */ /* 0x008fe20000011638 */
[----:B------:R-:W-:Y:S02]  /*e360*/  @!P1 VIADD R56, R8, 0x13240 ;  /* 0x0001324008389836 */ /* 0x000fe40000000000 */
[----:B------:R-:W-:Y:S01]  /*e370*/  FMUL.FTZ R8, R2, R70 ;  /* 0x0000004602087220 */ /* 0x000fe20000410000 */
[----:B------:R-:W3:Y:S02]  /*e380*/  MUFU.TANH R116, R116 ;  /* 0x0000007400747308 */ /* 0x000ee40000002400 */
[----:B------:R-:W-:-:S06]  /*e390*/  @!P1 PRMT R56, RZ, 0x654, R56 ;  /* 0x00000654ff389816 */ /* 0x000fcc0000000038 */
[----:B------:R-:W0:Y:S08]  /*e3a0*/  MUFU.TANH R117, R117 ;  /* 0x0000007500757308 */ /* 0x000e300000002400 */
[----:B------:R-:W0:Y:S08]  /*e3b0*/  MUFU.TANH R118, R118 ;  /* 0x0000007600767308 */ /* 0x000e300000002400 */
[----:B------:R-:W0:Y:S08]  /*e3c0*/  MUFU.TANH R119, R119 ;  /* 0x0000007700777308 */ /* 0x000e300000002400 */
[----:B------:R-:W0:Y:S01]  /*e3d0*/  MUFU.TANH R88, R88 ;  /* 0x0000005800587308 */ /* 0x000e220000002400 */
[----:B------:R-:W-:-:S02]  /*e3e0*/  WARPGROUP.DEPBAR.LE gsb0, 0x0 ;  /* 0x00008000000079c5 */ /* 0x000fc40000010000 */
[----:B------:R-:W-:Y:S01]  /*e3f0*/  FMUL.FTZ R136, R2, R69 ;  /* 0x0000004502887220 */ /* 0x000fe20000410000 */
[----:B------:R-:W5:Y:S01]  /*e400*/  SHFL.IDX PT, R139, R135, RZ, 0x1c1f ;  /* 0x001c1fff878b7589 */ /* 0x000f6200000e0000 */
[----:B------:R-:W-:Y:S01]  /*e410*/  IMAD R69, R0, -0xa0, RZ ;  /* 0xffffff6000457824 */ /* 0x000fe200078e02ff */
[----:B------:R0:W-:Y:S02]  /*e420*/  @!P1 SYNCS.ARRIVE.TRANS64.RED.A1T0 RZ, [R56+URZ], RZ ;  /* 0x000000ff38ff99a7 */ /* 0x0001e4000810043f */
[----:B------:R-:W0:Y:S01]  /*e430*/  MUFU.TANH R89, R89 ;  /* 0x0000005900597308 */ /* 0x000e220000002400 */
[----:B------:R-:W-:-:S07]  /*e440*/  VIADD R67, R69, 0x1 ;  /* 0x0000000145437836 */ /* 0x000fce0000000000 */
        /* <DEDUP_REMOVED lines=25> */
[----:B----4-:R-:W-:-:S07]  /*e5e0*/  IMAD R67, R140, -0x2, R67 ;  /* 0xfffffffe8c437824 */ /* 0x010fce00078e0243 */
[----:B------:R-:W4:Y:S01]  /*e5f0*/  MUFU.TANH R83, R83 ;  /* 0x0000005300537308 */ /* 0x000f220000002400 */
[----:B------:R-:W-:-:S07]  /*e600*/  IADD3 R71, -R141, R67, R142 ;  /* 0x000000438d477210 */ /* 0x000fce0007ffe18e */
[----:B------:R-:W0:Y:S01]  /*e610*/  MUFU.TANH R84, R84 ;  /* 0x0000005400547308 */ /* 0x000e220000002400 */
[----:B------:R-:W-:-:S07]  /*e620*/  VIADD R70, R71, UR42 ;  /* 0x0000002a47467c36 */ /* 0x000fce0008000000 */
        /* <DEDUP_REMOVED lines=18> */
[----:B------:R-:W-:-:S02]  /*e750*/  VIADD R71, R71, UR43 ;  /* 0x0000002b47477c36 */ /* 0x000fc40008000000 */
[----:B------:R-:W-:Y:S02]  /*e760*/  VIADD R67, R67, 0xffffffff ;  /* 0xffffffff43437836 */ /* 0x000fe40000000000 */
[--C-:B-----5:R-:W-:Y:S02]  /*e770*/  IMAD.IADD R137, R70, 0x1, R139.reuse ;  /* 0x0000000146897824 */ /* 0x120fe400078e028b */
[----:B------:R-:W-:Y:S01]  /*e780*/  IMAD.IADD R138, R71, 0x1, R139 ;  /* 0x00000001478a7824 */ /* 0x000fe200078e028b */
[----:B-1234-:R-:W-:Y:S06]  /*e790*/  @!P2 BRA `(.L_x_1204) ;  /* 0x000000000054a947 */ /* 0x01efec0003800000 */
        /* <DEDUP_REMOVED lines=12> */
.L_x_1206:
[----:B------:R-:W-:-:S05]  /*e860*/  IMAD.U32 R140, RZ, RZ, UR40 ;  /* 0x00000028ff8c7e24 */ /* 0x000fca000f8e00ff */
[----:B------:R-:W-:-:S13]  /*e870*/  ISETP.NE.AND P2, PT, R140, 0x1, PT ;  /* 0x000000018c00780c */ /* 0x000fda0003f45270 */
[----:B0-----:R-:W0:Y:S02]  /*e880*/  @P2 LDC.64 R56, c[0x0][0x9e8] ;  /* 0x00027a00ff382b82 */ /* 0x001e240000000a00 */
[----:B0-----:R-:W-:-:S05]  /*e890*/  @P2 IMAD.HI.U32 R56, R139, R56, RZ ;  /* 0x000000388b382227 */ /* 0x001fca00078e00ff */
[----:B------:R-:W-:-:S07]  /*e8a0*/  @P2 SHF.R.U32.HI R139, RZ, R57, R56 ;  /* 0x00000039ff8b2219 */ /* 0x000fce0000011638 */
.L_x_1207:
[----:B------:R-:W-:Y:S05]  /*e8b0*/  BSYNC B2 ;  /* 0x0000000000027941 */ /* 0x000fea0003800000 */
.L_x_1205:
[----:B------:R-:W-:-:S05]  /*e8c0*/  IMAD R139, R139, R140, R67 ;  /* 0x0000008c8b8b7224 */ /* 0x000fca00078e0243 */
[----:B------:R-:W-:Y:S02]  /*e8d0*/  VIMNMX R138, R138, R139, !PT ;  /* 0x0000008b8a8a7248 */ /* 0x000fe40007fe0100 */
[----:B------:R-:W-:-:S07]  /*e8e0*/  VIADDMNMX R137, R139, R140, R137, PT ;  /* 0x0000008c8b897246 */ /* 0x000fce0003800189 */
.L_x_1204:
[----:B------:R-:W-:Y:S01]  /*e8f0*/  ISETP.GE.AND P2, PT, R69, 0x2, PT ;  /* 0x000000024500780c */ /* 0x000fe20003f46270 */
[----:B0-----:R-:W0:Y:S01]  /*e900*/  SHFL.IDX PT, R56, R135, 0x1, 0x1c1f ;  /* 0x003c1f0087387f89 */ /* 0x001e2200000e0000 */
[----:B------:R-:W-:Y:S02]  /*e910*/  LOP3.LUT R16, R16, 0xfffffffb, RZ, 0xc0, !PT ;  /* 0xfffffffb10107812 */ /* 0x000fe400078ec0ff */
[----:B------:R-:W-:Y:S02]  /*e920*/  ISETP.GT.AND P3, PT, R138, 0x1, !P2 ;  /* 0x000000018a00780c */ /* 0x000fe40005764270 */
[----:B------:R-:W-:Y:S02]  /*e930*/  LOP3.LUT R22, R22, 0x7fffffff, RZ, 0xc0, !PT ;  /* 0x7fffffff16167812 */ /* 0x000fe400078ec0ff */
[----:B------:R-:W-:Y:S02]  /*e940*/  ISETP.LT.OR P4, PT, R137, 0x2, P3 ;  /* 0x000000028900780c */ /* 0x000fe40001f81670 */
[----:B------:R-:W-:-:S02]  /*e950*/  ISETP.GE.AND P3, PT, R69, 0x9, PT ;  /* 0x000000094500780c */ /* 0x000fc40003f66270 */
[----:B------:R-:W-:Y:S02]  /*e960*/  FSEL R13, R13, -INF , !P4 ;  /* 0xff8000000d0d7808 */ /* 0x000fe40006000000 */
[----:B------:R-:W-:-:S04]  /*e970*/  ISETP.GT.AND P4, PT, R138, 0x8, !P3 ;  /* 0x000000088a00780c */ /* 0x000fc80005f84270 */
[----:B------:R-:W-:-:S04]  /*e980*/  ISETP.LT.OR P4, PT, R137, 0x9, P4 ;  /* 0x000000098900780c */ /* 0x000fc80002781670 */
[----:B------:R-:W-:Y:S02]  /*e990*/  FSEL R120, R120, -INF , !P4 ;  /* 0xff80000078787808 */ /* 0x000fe40006000000 */
[----:B------:R-:W-:Y:S01]  /*e9a0*/  ISETP.GE.AND P4, PT, R69, 0xa, PT ;  /* 0x0000000a4500780c */ /* 0x000fe20003f86270 */
[--C-:B0-----:R-:W-:Y:S02]  /*e9b0*/  IMAD.IADD R70, R70, 0x1, R56.reuse ;  /* 0x0000000146467824 */ /* 0x101fe400078e0238 */
[----:B------:R-:W-:Y:S01]  /*e9c0*/  IMAD.IADD R71, R71, 0x1, R56 ;  /* 0x0000000147477824 */ /* 0x000fe200078e0238 */
        /* <DEDUP_REMOVED lines=9> */
[----:B------:R-:W-:Y:S02]  /*ea60*/  ISETP.GT.AND P6, PT, R138, 0x11, !P6 ;  /* 0x000000118a00780c */ /* 0x000fe400077c4270 */
[----:B------:R-:W-:Y:S02]  /*ea70*/  LOP3.LUT R16, R16, 0xfffffffd, RZ, 0xc0, !PT ;  /* 0xfffffffd10107812 */ /* 0x000fe400078ec0ff */
        /* <DEDUP_REMOVED lines=210> */
[----:B------:R-:W-:-:S13]  /*f7a0*/  LOP3.LUT P6, RZ, R16, 0x10, RZ, 0xc0, !PT ;  /* 0x0000001010ff7812 */ /* 0x000fda00078cc0ff */
[----:B------:R-:W-:Y:S05]  /*f7b0*/  @!P6 BRA `(.L_x_1208) ;  /* 0x000000000054e947 */ /* 0x000fea0003800000 */
        /* <DEDUP_REMOVED lines=12> */
.L_x_1210:
[----:B------:R-:W-:-:S05]  /*f880*/  IMAD.U32 R69, RZ, RZ, UR40 ;  /* 0x00000028ff457e24 */ /* 0x000fca000f8e00ff */
[----:B------:R-:W-:-:S13]  /*f890*/  ISETP.NE.AND P6, PT, R69, 0x1, PT ;  /* 0x000000014500780c */ /* 0x000fda0003fc5270 */
[----:B------:R-:W0:Y:S02]  /*f8a0*/  @P6 LDC.64 R10, c[0x0][0x9e8] ;  /* 0x00027a00ff0a6b82 */ /* 0x000e240000000a00 */
[----:B0-----:R-:W-:-:S05]  /*f8b0*/  @P6 IMAD.HI.U32 R10, R56, R10, RZ ;  /* 0x0000000a380a6227 */ /* 0x001fca00078e00ff */
[----:B------:R-:W-:-:S07]  /*f8c0*/  @P6 SHF.R.U32.HI R56, RZ, R11, R10 ;  /* 0x0000000bff386219 */ /* 0x000fce000001160a */
.L_x_1211:
[----:B------:R-:W-:Y:S05]  /*f8d0*/  BSYNC B2 ;  /* 0x0000000000027941 */ /* 0x000fea0003800000 */
.L_x_1209:
[----:B------:R-:W-:-:S05]  /*f8e0*/  IMAD R56, R56, R69, R67 ;  /* 0x0000004538387224 */ /* 0x000fca00078e0243 */
[----:B------:R-:W-:Y:S02]  /*f8f0*/  VIMNMX R71, R71, R56, !PT ;  /* 0x0000003847477248 */ /* 0x000fe40007fe0100 */
[----:B------:R-:W-:-:S07]  /*f900*/  VIADDMNMX R70, R56, R69, R70, PT ;  /* 0x0000004538467246 */ /* 0x000fce0003800146 */
.L_x_1208:
[----:B------:R-:W-:Y:S01]  /*f910*/  ISETP.GT.AND P2, PT, R71, 0x1, !P2 ;  /* 0x000000014700780c */ /* 0x000fe20005744270 */
[----:B------:R-:W-:Y:S01]  /*f920*/  IMAD.U32 R56, RZ, RZ, UR39 ;  /* 0x00000027ff387e24 */ /* 0x000fe2000f8e00ff */
[C---:B------:R-:W-:Y:S02]  /*f930*/  LOP3.LUT P6, RZ, R16.reuse, 0x4, RZ, 0xc0, !PT ;  /* 0x0000000410ff7812 */ /* 0x040fe400078cc0ff */
[----:B------:R-:W-:Y:S02]  /*f940*/  LOP3.LUT R16, R16, 0xffffff7f, RZ, 0xc0, !PT ;  /* 0xffffff7f10107812 */ /* 0x000fe400078ec0ff */
[----:B------:R-:W-:Y:S02]  /*f950*/  ISETP.LT.OR P2, PT, R70, 0x2, P2 ;  /* 0x000000024600780c */ /* 0x000fe40001741670 */
[----:B------:R-:W-:Y:S02]  /*f960*/  @P0 LOP3.LUT R16, R16, 0x80, RZ, 0xfc, !PT ;  /* 0x0000008010100812 */ /* 0x000fe400078efcff */
[----:B------:R-:W-:-:S02]  /*f970*/  FSEL R18, R18, -INF , !P2 ;  /* 0xff80000012127808 */ /* 0x000fc40005000000 */
[----:B------:R-:W-:Y:S02]  /*f980*/  ISETP.GT.AND P2, PT, R71, 0x11, !P6 ;  /* 0x000000114700780c */ /* 0x000fe40007744270 */
[----:B------:R-:W-:Y:S02]  /*f990*/  LOP3.LUT R16, R16, 0xffffffbf, RZ, 0xc0, !PT ;  /* 0xffffffbf10107812 */ /* 0x000fe400078ec0ff */
[----:B------:R-:W-:Y:S02]  /*f9a0*/  ISETP.LT.OR P2, PT, R70, 0x12, P2 ;  /* 0x000000124600780c */ /* 0x000fe40001741670 */
[----:B------:R-:W-:Y:S02]  /*f9b0*/  @P1 LOP3.LUT R16, R16, 0x40, RZ, 0xfc, !PT ;  /* 0x0000004010101812 */ /* 0x000fe400078efcff */
[----:B------:R-:W-:Y:S02]  /*f9c0*/  FSEL R127, R127, -INF , !P2 ;  /* 0xff8000007f7f7808 */ /* 0x000fe40005000000 */
[----:B------:R-:W-:-:S02]  /*f9d0*/  LOP3.LUT P2, RZ, R16, 0x2, RZ, 0xc0, !PT ;  /* 0x0000000210ff7812 */ /* 0x000fc4000784c0ff */
[C---:B------:R-:W-:Y:S02]  /*f9e0*/  ISETP.GT.AND P5, PT, R71.reuse, 0x10, !P5 ;  /* 0x000000104700780c */ /* 0x040fe40006fa4270 */
[----:B------:R-:W-:Y:S02]  /*f9f0*/  ISETP.GT.AND P2, PT, R71, 0x18, !P2 ;  /* 0x000000184700780c */ /* 0x000fe40005744270 */
[C---:B------:R-:W-:Y:S02]  /*fa00*/  ISETP.LT.OR P5, PT, R70.reuse, 0x11, P5 ;  /* 0x000000114600780c */ /* 0x040fe40002fa1670 */
[----:B------:R-:W-:Y:S02]  /*fa10*/  ISETP.LT.OR P2, PT, R70, 0x19, P2 ;  /* 0x000000194600780c */ /* 0x000fe40001741670 */
[----:B------:R-:W-:Y:S02]  /*fa20*/  FSEL R126, R126, -INF , !P5 ;  /* 0xff8000007e7e7808 */ /* 0x000fe40006800000 */
[----:B------:R-:W-:-:S02]  /*fa30*/  FSEL R130, R130, -INF , !P2 ;  /* 0xff80000082827808 */ /* 0x000fc40005000000 */
[----:B------:R-:W-:Y:S02]  /*fa40*/  LOP3.LUT P2, RZ, R16, 0x1, RZ, 0xc0, !PT ;  /* 0x0000000110ff7812 */ /* 0x000fe4000784c0ff */
[C---:B------:R-:W-:Y:S02]  /*fa50*/  ISETP.GT.AND P4, PT, R71.reuse, 0x9, !P4 ;  /* 0x000000094700780c */ /* 0x040fe40006784270 */
[----:B------:R-:W-:Y:S02]  /*fa60*/  ISETP.GT.AND P2, PT, R71, 0x19, !P2 ;  /* 0x000000194700780c */ /* 0x000fe40005744270 */
[----:B------:R-:W-:Y:S02]  /*fa70*/  LOP3.LUT P5, RZ, R22, 0x40000000, RZ, 0xc0, !PT ;  /* 0x4000000016ff7812 */ /* 0x000fe400078ac0ff */
[C---:B------:R-:W-:Y:S02]  /*fa80*/  ISETP.LT.OR P2, PT, R70.reuse, 0x1a, P2 ;  /* 0x0000001a4600780c */ /* 0x040fe40001741670 */
[----:B------:R-:W-:-:S02]  /*fa90*/  ISETP.LT.OR P4, PT, R70, 0xa, P4 ;  /* 0x0000000a4600780c */ /* 0x000fc40002781670 */
[----:B------:R-:W-:Y:S02]  /*faa0*/  FSEL R131, R131, -INF , !P2 ;  /* 0xff80000083837808 */ /* 0x000fe40005000000 */
[----:B------:R-:W-:Y:S02]  /*fab0*/  LOP3.LUT P2, RZ, R22, 0x80000000, RZ, 0xc0, !PT ;  /* 0x8000000016ff7812 */ /* 0x000fe4000784c0ff */
[----:B------:R-:W-:Y:S02]  /*fac0*/  FSEL R123, R123, -INF , !P4 ;  /* 0xff8000007b7b7808 */ /* 0x000fe40006000000 */
[C---:B------:R-:W-:Y:S02]  /*fad0*/  ISETP.GT.AND P2, PT, R71.reuse, 0x20, !P2 ;  /* 0x000000204700780c */ /* 0x040fe40005744270 */
[----:B------:R-:W-:Y:S02]  /*fae0*/  ISETP.GT.AND P3, PT, R71, 0x8, !P3 ;  /* 0x000000084700780c */ /* 0x000fe40005f64270 */
[----:B------:R-:W-:-:S02]  /*faf0*/  ISETP.LT.OR P2, PT, R70, 0x21, P2 ;  /* 0x000000214600780c */ /* 0x000fc40001741670 */
[----:B------:R-:W-:Y:S02]  /*fb00*/  LOP3.LUT P4, RZ, R22, 0x20000000, RZ, 0xc0, !PT ;  /* 0x2000000016ff7812 */ /* 0x000fe4000788c0ff */
[----:B------:R-:W-:Y:S02]  /*fb10*/  FSEL R106, R106, -INF , !P2 ;  /* 0xff8000006a6a7808 */ /* 0x000fe40005000000 */
[----:B------:R-:W-:Y:S02]  /*fb20*/  ISETP.GT.AND P2, PT, R71, 0x21, !P5 ;  /* 0x000000214700780c */ /* 0x000fe40006f44270 */
[C---:B------:R-:W-:Y:S02]  /*fb30*/  ISETP.LT.OR P3, PT, R70.reuse, 0x9, P3 ;  /* 0x000000094600780c */ /* 0x040fe40001f61670 */
[----:B------:R-:W-:Y:S02]  /*fb40*/  ISETP.LT.OR P2, PT, R70, 0x22, P2 ;  /* 0x000000224600780c */ /* 0x000fe40001741670 */
[----:B------:R-:W-:-:S02]  /*fb50*/  FSEL R122, R122, -INF , !P3 ;  /* 0xff8000007a7a7808 */ /* 0x000fc40005800000 */
[----:B------:R-:W-:Y:S02]  /*fb60*/  FSEL R107, R107, -INF , !P2 ;  /* 0xff8000006b6b7808 */ /* 0x000fe40005000000 */
[----:B------:R-:W-:Y:S02]  /*fb70*/  ISETP.GT.AND P2, PT, R71, 0x28, !P4 ;  /* 0x000000284700780c */ /* 0x000fe40006744270 */
[----:B------:R-:W-:Y:S02]  /*fb80*/  LOP3.LUT P3, RZ, R22, 0x10000000, RZ, 0xc0, !PT ;  /* 0x1000000016ff7812 */ /* 0x000fe4000786c0ff */
[----:B------:R-:W-:Y:S02]  /*fb90*/  ISETP.LT.OR P2, PT, R70, 0x29, P2 ;  /* 0x000000294600780c */ /* 0x000fe40001741670 */
[----:B------:R-:W-:Y:S02]  /*fba0*/  LOP3.LUT P1, RZ, R22, 0x8000000, RZ, 0xc0, !PT ;  /* 0x0800000016ff7812 */ /* 0x000fe4000782c0ff */
[----:B------:R-:W-:-:S02]  /*fbb0*/  FSEL R110, R110, -INF , !P2 ;  /* 0xff8000006e6e7808 */ /* 0x000fc40005000000 */
[----:B------:R-:W-:Y:S02]  /*fbc0*/  ISETP.GT.AND P2, PT, R71, 0x29, !P3 ;  /* 0x000000294700780c */ /* 0x000fe40005f44270 */
[----:B------:R-:W-:Y:S02]  /*fbd0*/  LOP3.LUT P0, RZ, R22, 0x4000000, RZ, 0xc0, !PT ;  /* 0x0400000016ff7812 */ /* 0x000fe4000780c0ff */
[----:B------:R-:W-:Y:S02]  /*fbe0*/  ISETP.LT.OR P2, PT, R70, 0x2a, P2 ;  /* 0x0000002a4600780c */ /* 0x000fe40001741670 */
[----:B------:R-:W-:Y:S02]  /*fbf0*/  LOP3.LUT P6, RZ, R22, 0x2000000, RZ, 0xc0, !PT ;  /* 0x0200000016ff7812 */ /* 0x000fe400078cc0ff */
[----:B------:R-:W-:Y:S02]  /*fc00*/  FSEL R111, R111, -INF , !P2 ;  /* 0xff8000006f6f7808 */ /* 0x000fe40005000000 */
[----:B------:R-:W-:-:S02]  /*fc10*/  ISETP.GT.AND P2, PT, R71, 0x30, !P1 ;  /* 0x000000304700780c */ /* 0x000fc40004f44270 */
[----:B------:R-:W-:Y:S02]  /*fc20*/  FMNMX.FTZ R10, R139, R3, !PT ;  /* 0x000000038b0a7209 */ /* 0x000fe40007810000 */
[----:B------:R-:W-:Y:S02]  /*fc30*/  ISETP.LT.OR P2, PT, R70, 0x31, P2 ;  /* 0x000000314600780c */ /* 0x000fe40001741670 */
[----:B------:R-:W-:Y:S02]  /*fc40*/  FMNMX.FTZ R10, R13, R10, !PT ;  /* 0x0000000a0d0a7209 */ /* 0x000fe40007810000 */
[----:B------:R-:W-:Y:S02]  /*fc50*/  FSEL R114, R114, -INF , !P2 ;  /* 0xff80000072727808 */ /* 0x000fe40005000000 */
        /* <DEDUP_REMOVED lines=17> */
[C---:B------:R-:W-:Y:S02]  /*fd70*/  LOP3.LUT P2, RZ, R22.reuse, 0x800000, RZ, 0xc0, !PT ;  /* 0x0080000016ff7812 */ /* 0x040fe4000784c0ff */
[----:B------:R-:W-:Y:S02]  /*fd80*/  LOP3.LUT P5, RZ, R22, 0x80000, RZ, 0xc0, !PT ;  /* 0x0008000016ff7812 */ /* 0x000fe400078ac0ff */
[----:B------:R-:W-:-:S02]  /*fd90*/  ISETP.GT.AND P2, PT, R71, 0x40, !P2 ;  /* 0x000000404700780c */ /* 0x000fc40005744270 */
[----:B------:R-:W-:Y:S02]  /*fda0*/  FMNMX.FTZ R10, R105, R10, !PT ;  /* 0x0000000a690a7209 */ /* 0x000fe40007810000 */
[----:B------:R-:W-:Y:S02]  /*fdb0*/  ISETP.LT.OR P2, PT, R70, 0x41, P2 ;  /* 0x000000414600780c */ /* 0x000fe40001741670 */
[----:B------:R-:W-:Y:S02]  /*fdc0*/  FMNMX.FTZ R10, R108, R10, !PT ;  /* 0x0000000a6c0a7209 */ /* 0x000fe40007810000 */
[----:B------:R-:W-:Y:S02]  /*fdd0*/  FSEL R90, R90, -INF , !P2 ;  /* 0xff8000005a5a7808 */ /* 0x000fe40005000000 */
[C---:B------:R-:W-:Y:S02]  /*fde0*/  LOP3.LUT P2, RZ, R22.reuse, 0x400000, RZ, 0xc0, !PT ;  /* 0x0040000016ff7812 */ /* 0x040fe4000784c0ff */
[----:B------:R-:W-:-:S02]  /*fdf0*/  LOP3.LUT P4, RZ, R22, 0x40000, RZ, 0xc0, !PT ;  /* 0x0004000016ff7812 */ /* 0x000fc4000788c0ff */
        /* <DEDUP_REMOVED lines=13> */
[----:B------:R-:W-:Y:S02]  /*fed0*/  FMNMX.FTZ R10, R117, R10, !PT ;  /* 0x0000000a750a7209 */ /* 0x000fe40007810000 */
[----:B------:R-:W-:Y:S02]  /*fee0*/  ISETP.GT.AND P2, PT, R71, 0x49, !P2 ;  /* 0x000000494700780c */ /* 0x000fe40005744270 */
[----:B------:R-:W-:Y:S02]  /*fef0*/  LOP3.LUT P1, RZ, R22, 0x10000, RZ, 0xc0, !PT ;  /* 0x0001000016ff7812 */ /* 0x000fe4000782c0ff */
[----:B------:R-:W-:Y:S02]  /*ff00*/  ISETP.LT.OR P2, PT, R70, 0x4a, P2 ;  /* 0x0000004a4600780c */ /* 0x000fe40001741670 */
[----:B------:R-:W-:-:S02]  /*ff10*/  FMNMX.FTZ R10, R88, R10, !PT ;  /* 0x0000000a580a7209 */ /* 0x000fc40007810000 */
[----:B------:R-:W-:Y:S02]  /*ff20*/  FSEL R95, R95, -INF , !P2 ;  /* 0xff8000005f5f7808 */ /* 0x000fe40005000000 */
[----:B------:R-:W-:Y:S02]  /*ff30*/  ISETP.GT.AND P2, PT, R71, 0x50, !P5 ;  /* 0x000000504700780c */ /* 0x000fe40006f44270 */
[----:B------:R-:W-:Y:S02]  /*ff40*/  FMNMX.FTZ R10, R89, R10, !PT ;  /* 0x0000000a590a7209 */ /* 0x000fe40007810000 */
[----:B------:R-:W-:Y:S02]  /*ff50*/  ISETP.LT.OR P2, PT, R70, 0x51, P2 ;  /* 0x000000514600780c */ /* 0x000fe40001741670 */
[----:B------:R-:W-:Y:S02]  /*ff60*/  LOP3.LUT P0, RZ, R22, 0x8000, RZ, 0xc0, !PT ;  /* 0x0000800016ff7812 */ /* 0x000fe4000780c0ff */
[----:B------:R-:W-:-:S02]  /*ff70*/  FSEL R98, R98, -INF , !P2 ;  /* 0xff80000062627808 */ /* 0x000fc40005000000 */
        /* <DEDUP_REMOVED lines=20> */
[C---:B------:R-:W-:Y:S02]  /*100c0*/  ISETP.GT.AND P2, PT, R71.reuse, 0x61, !P6 ;  /* 0x000000614700780c */ /* 0x040fe40007744270 */
[----:B------:R-:W-:Y:S02]  /*100d0*/  ISETP.GT.AND P1, PT, R71, RZ, !P1 ;  /* 0x000000ff4700720c */ /* 0x000fe40004f24270 */
[----:B------:R-:W-:Y:S02]  /*100e0*/  ISETP.LT.OR P2, PT, R70, 0x62, P2 ;  /* 0x000000624600780c */ /* 0x000fe40001741670 */
[----:B------:R-:W-:-:S02]  /*100f0*/  FMNMX.FTZ R10, R72, R10, !PT ;  /* 0x0000000a480a7209 */ /* 0x000fc40007810000 */
[----:B------:R-:W-:Y:S02]  /*10100*/  FSEL R75, R75, -INF , !P2 ;  /* 0xff8000004b4b7808 */ /* 0x000fe40005000000 */
[----:B------:R-:W-:Y:S02]  /*10110*/  LOP3.LUT P2, RZ, R22, 0x2000, RZ, 0xc0, !PT ;  /* 0x0000200016ff7812 */ /* 0x000fe4000784c0ff */
[C---:B------:R-:W-:Y:S02]  /*10120*/  ISETP.LT.OR P1, PT, R70.reuse, 0x1, P1 ;  /* 0x000000014600780c */ /* 0x040fe40000f21670 */
[----:B------:R-:W-:Y:S02]  /*10130*/  ISETP.GT.AND P2, PT, R71, 0x68, !P2 ;  /* 0x000000684700780c */ /* 0x000fe40005744270 */
[----:B------:R-:W-:Y:S02]  /*10140*/  FMNMX.FTZ R10, R73, R10, !PT ;  /* 0x0000000a490a7209 */ /* 0x000fe40007810000 */
[----:B------:R-:W-:-:S02]  /*10150*/  ISETP.LT.OR P2, PT, R70, 0x69, P2 ;  /* 0x000000694600780c */ /* 0x000fc40001741670 */
[----:B------:R-:W-:Y:S02]  /*10160*/  FSEL R12, R12, -INF , !P1 ;  /* 0xff8000000c0c7808 */ /* 0x000fe40004800000 */
[----:B------:R-:W-:Y:S02]  /*10170*/  FSEL R78, R78, -INF , !P2 ;  /* 0xff8000004e4e7808 */ /* 0x000fe40005000000 */
[----:B------:R-:W-:Y:S02]  /*10180*/  FMNMX.FTZ R10, R76, R10, !PT ;  /* 0x0000000a4c0a7209 */ /* 0x000fe40007810000 */
[----:B------:R-:W-:Y:S02]  /*10190*/  LOP3.LUT P2, RZ, R22, 0x1000, RZ, 0xc0, !PT ;  /* 0x0000100016ff7812 */ /* 0x000fe4000784c0ff */
[----:B------:R-:W-:Y:S02]  /*101a0*/  FMNMX.FTZ R67, R12, R9, !PT ;  /* 0x000000090c437209 */ /* 0x000fe40007810000 */
[----:B------:R-:W-:-:S02]  /*101b0*/  FMNMX.FTZ R10, R77, R10, !PT ;  /* 0x0000000a4d0a7209 */ /* 0x000fc40007810000 */
[----:B------:R-:W-:Y:S02]  /*101c0*/  ISETP.GT.AND P2, PT, R71, 0x69, !P2 ;  /* 0x000000694700780c */ /* 0x000fe40005744270 */
[----:B------:R-:W-:Y:S02]  /*101d0*/  FMNMX.FTZ R67, R18, R67, !PT ;  /* 0x0000004312437209 */ /* 0x000fe40007810000 */
[----:B------:R-:W-:Y:S02]  /*101e0*/  FMNMX.FTZ R10, R80, R10, !PT ;  /* 0x0000000a500a7209 */ /* 0x000fe40007810000 */
[----:B------:R-:W-:Y:S02]  /*101f0*/  ISETP.LT.OR P2, PT, R70, 0x6a, P2 ;  /* 0x0000006a4600780c */ /* 0x000fe40001741670 */
[----:B------:R-:W-:Y:S02]  /*10200*/  FMNMX.FTZ R67, R122, R67, !PT ;  /* 0x000000437a437209 */ /* 0x000fe40007810000 */
[----:B------:R-:W-:-:S02]  /*10210*/  FMNMX.FTZ R10, R81, R10, !PT ;  /* 0x0000000a510a7209 */ /* 0x000fc40007810000 */
[----:B------:R-:W-:Y:S02]  /*10220*/  FSEL R79, R79, -INF , !P2 ;  /* 0xff8000004f4f7808 */ /* 0x000fe40005000000 */
[----:B------:R-:W-:Y:S02]  /*10230*/  LOP3.LUT P2, RZ, R22, 0x800, RZ, 0xc0, !PT ;  /* 0x0000080016ff7812 */ /* 0x000fe4000784c0ff */
[----:B------:R-:W-:Y:S02]  /*10240*/  FMNMX.FTZ R67, R123, R67, !PT ;  /* 0x000000437b437209 */ /* 0x000fe40007810000 */
[----:B------:R-:W-:Y:S02]  /*10250*/  FMNMX.FTZ R10, R84, R10, !PT ;  /* 0x0000000a540a7209 */ /* 0x000fe40007810000 */
[----:B------:R-:W-:Y:S02]  /*10260*/  ISETP.GT.AND P2, PT, R71, 0x70, !P2 ;  /* 0x000000704700780c */ /* 0x000fe40005744270 */
[----:B------:R-:W-:-:S02]  /*10270*/  FMNMX.FTZ R67, R126, R67, !PT ;  /* 0x000000437e437209 */ /* 0x000fc40007810000 */
[----:B------:R-:W-:Y:S02]  /*10280*/  FMNMX.FTZ R10, R85, R10, !PT ;  /* 0x0000000a550a7209 */ /* 0x000fe40007810000 */
[----:B------:R-:W-:Y:S02]  /*10290*/  ISETP.LT.OR P2, PT, R70, 0x71, P2 ;  /* 0x000000714600780c */ /* 0x000fe40001741670 */
[----:B------:R-:W-:Y:S02]  /*102a0*/  FMNMX.FTZ R67, R127, R67, !PT ;  /* 0x000000437f437209 */ /* 0x000fe40007810000 */
[----:B------:R-:W-:Y:S02]  /*102b0*/  FMNMX.FTZ R10, R132, R10, !PT ;  /* 0x0000000a840a7209 */ /* 0x000fe40007810000 */
[----:B------:R-:W-:Y:S02]  /*102c0*/  FSEL R82, R82, -INF , !P2 ;  /* 0xff80000052527808 */ /* 0x000fe40005000000 */
[----:B------:R-:W-:-:S02]  /*102d0*/  FMNMX.FTZ R67, R130, R67, !PT ;  /* 0x0000004382437209 */ /* 0x000fc40007810000 */
[----:B------:R-:W-:Y:S02]  /*102e0*/  LOP3.LUT P2, RZ, R22, 0x400, RZ, 0xc0, !PT ;  /* 0x0000040016ff7812 */ /* 0x000fe4000784c0ff */
[----:B------:R-:W-:Y:S02]  /*102f0*/  FMNMX.FTZ R10, R133, R10, !PT ;  /* 0x0000000a850a7209 */ /* 0x000fe40007810000 */
[----:B------:R-:W-:Y:S02]  /*10300*/  FMNMX.FTZ R67, R131, R67, !PT ;  /* 0x0000004383437209 */ /* 0x000fe40007810000 */
[----:B------:R-:W-:Y:S02]  /*10310*/  ISETP.GT.AND P2, PT, R71, 0x71, !P2 ;  /* 0x000000714700780c */ /* 0x000fe40005744270 */
[----:B------:R-:W-:Y:S02]  /*10320*/  FMNMX.FTZ R10, R60, R10, !PT ;  /* 0x0000000a3c0a7209 */ /* 0x000fe40007810000 */
[----:B------:R-:W-:-:S02]  /*10330*/  FMNMX.FTZ R67, R106, R67, !PT ;  /* 0x000000436a437209 */ /* 0x000fc40007810000 */
[----:B------:R-:W-:Y:S02]  /*10340*/  ISETP.LT.OR P2, PT, R70, 0x72, P2 ;  /* 0x000000724600780c */ /* 0x000fe40001741670 */
[----:B------:R-:W-:Y:S02]  /*10350*/  FMNMX.FTZ R10, R57, R10, !PT ;  /* 0x0000000a390a7209 */ /* 0x000fe40007810000 */
[----:B------:R-:W-:Y:S02]  /*10360*/  FMNMX.FTZ R67, R107, R67, !PT ;  /* 0x000000436b437209 */ /* 0x000fe40007810000 */
[----:B------:R-:W-:Y:S02]  /*10370*/  FSEL R83, R83, -INF , !P2 ;  /* 0xff80000053537808 */ /* 0x000fe40005000000 */
[----:B------:R-:W-:Y:S02]  /*10380*/  LOP3.LUT P2, RZ, R22, 0x200, RZ, 0xc0, !PT ;  /* 0x0000020016ff7812 */ /* 0x000fe4000784c0ff */
[----:B------:R-:W-:-:S02]  /*10390*/  FMNMX.FTZ R10, R134, R10, !PT ;  /* 0x0000000a860a7209 */ /* 0x000fc40007810000 */
[----:B------:R-:W-:Y:S02]  /*103a0*/  FMNMX.FTZ R67, R110, R67, !PT ;  /* 0x000000436e437209 */ /* 0x000fe40007810000 */
[----:B------:R-:W-:Y:S02]  /*103b0*/  ISETP.GT.AND P2, PT, R71, 0x78, !P2 ;  /* 0x000000784700780c */ /* 0x000fe40005744270 */
[----:B------:R-:W-:Y:S02]  /*103c0*/  FMNMX.FTZ R10, R65, R10, !PT ;  /* 0x0000000a410a7209 */ /* 0x000fe40007810000 */
[----:B------:R-:W-:Y:S02]  /*103d0*/  FMNMX.FTZ R67, R111, R67, !PT ;  /* 0x000000436f437209 */ /* 0x000fe40007810000 */
[----:B------:R-:W-:Y:S02]  /*103e0*/  ISETP.LT.OR P2, PT, R70, 0x79, P2 ;  /* 0x000000794600780c */ /* 0x000fe40001741670 */
[----:B------:R-:W-:-:S02]  /*103f0*/  FMNMX.FTZ R10, R68, R10, !PT ;  /* 0x0000000a440a7209 */ /* 0x000fc40007810000 */
[----:B------:R-:W-:Y:S02]  /*10400*/  FMNMX.FTZ R67, R114, R67, !PT ;  /* 0x0000004372437209 */ /* 0x000fe40007810000 */
[----:B------:R-:W-:Y:S02]  /*10410*/  FSEL R86, R86, -INF , !P2 ;  /* 0xff80000056567808 */ /* 0x000fe40005000000 */
[----:B------:R-:W-:Y:S02]  /*10420*/  FMNMX.FTZ R10, R136, R10, !PT ;  /* 0x0000000a880a7209 */ /* 0x000fe40007810000 */
[----:B------:R-:W-:Y:S02]  /*10430*/  LOP3.LUT P2, RZ, R22, 0x100, RZ, 0xc0, !PT ;  /* 0x0000010016ff7812 */ /* 0x000fe4000784c0ff */
[----:B------:R-:W-:Y:S01]  /*10440*/  FMNMX.FTZ R67, R115, R67, !PT ;  /* 0x0000004373437209 */ /* 0x000fe20007810000 */
[----:B------:R-:W0:Y:S01]  /*10450*/  SHFL.BFLY PT, R11, R10, 0x2, 0x1f ;  /* 0x0c401f000a0b7f89 */ /* 0x000e2200000e0000 */
        /* <DEDUP_REMOVED lines=12> */
[----:B------:R-:W-:-:S02]  /*10520*/  FMNMX.FTZ R67, R95, R67, !PT ;  /* 0x000000435f437209 */ /* 0x000fc40007810000 */
[----:B------:R-:W-:Y:S02]  /*10530*/  LOP3.LUT P2, RZ, R22, 0x40, RZ, 0xc0, !PT ;  /* 0x0000004016ff7812 */ /* 0x000fe4000784c0ff */
[----:B------:R-:W-:Y:S02]  /*10540*/  LOP3.LUT P0, RZ, R16, 0x8, RZ, 0xc0, !PT ;  /* 0x0000000810ff7812 */ /* 0x000fe4000780c0ff */
[----:B0-----:R-:W-:Y:S02]  /*10550*/  FMNMX.FTZ R10, R10, R11, !PT ;  /* 0x0000000b0a0a7209 */ /* 0x001fe40007810000 */
[----:B------:R-:W-:Y:S02]  /*10560*/  FMNMX.FTZ R67, R98, R67, !PT ;  /* 0x0000004362437209 */ /* 0x000fe40007810000 */
[C---:B------:R-:W-:Y:S01]  /*10570*/  ISETP.GT.AND P2, PT, R71.reuse, 0x81, !P2 ;  /* 0x000000814700780c */ /* 0x040fe20005744270 */
[----:B------:R-:W0:Y:S01]  /*10580*/  SHFL.BFLY PT, R11, R10, 0x1, 0x1f ;  /* 0x0c201f000a0b7f89 */ /* 0x000e2200000e0000 */
[----:B------:R-:W-:-:S02]  /*10590*/  ISETP.GT.AND P0, PT, R71, 0x99, !P0 ;  /* 0x000000994700780c */ /* 0x000fc40004704270 */
[----:B------:R-:W-:Y:S02]  /*105a0*/  FMNMX.FTZ R67, R99, R67, !PT ;  /* 0x0000004363437209 */ /* 0x000fe40007810000 */
[----:B------:R-:W-:Y:S02]  /*105b0*/  ISETP.LT.OR P2, PT, R70, 0x82, P2 ;  /* 0x000000824600780c */ /* 0x000fe40001741670 */
[----:B------:R-:W-:Y:S02]  /*105c0*/  LOP3.LUT P5, RZ, R22, 0x20, RZ, 0xc0, !PT ;  /* 0x0000002016ff7812 */ /* 0x000fe400078ac0ff */
[----:B------:R-:W-:Y:S02]  /*105d0*/  FMNMX.FTZ R67, R102, R67, !PT ;  /* 0x0000004366437209 */ /* 0x000fe40007810000 */
[----:B------:R-:W-:Y:S02]  /*105e0*/  FSEL R59, R59, -INF , !P2 ;  /* 0xff8000003b3b7808 */ /* 0x000fe40005000000 */
[----:B------:R-:W-:-:S02]  /*105f0*/  LOP3.LUT P4, RZ, R22, 0x10, RZ, 0xc0, !PT ;  /* 0x0000001016ff7812 */ /* 0x000fc4000788c0ff */
[C---:B------:R-:W-:Y:S02]  /*10600*/  LOP3.LUT P6, RZ, R22.reuse, 0x8, RZ, 0xc0, !PT ;  /* 0x0000000816ff7812 */ /* 0x040fe400078cc0ff */
[C---:B------:R-:W-:Y:S02]  /*10610*/  LOP3.LUT P3, RZ, R22.reuse, 0x4, RZ, 0xc0, !PT ;  /* 0x0000000416ff7812 */ /* 0x040fe4000786c0ff */
[C---:B------:R-:W-:Y:S02]  /*10620*/  LOP3.LUT P2, RZ, R22.reuse, 0x2, RZ, 0xc0, !PT ;  /* 0x0000000216ff7812 */ /* 0x040fe4000784c0ff */
[----:B------:R-:W-:Y:S02]  /*10630*/  LOP3.LUT R22, R22, 0xfffffffd, RZ, 0xc0, !PT ;  /* 0xfffffffd16167812 */ /* 0x000fe400078ec0ff */
[----:B------:R-:W-:Y:S02]  /*10640*/  ISETP.GT.AND P5, PT, R71, 0x88, !P5 ;  /* 0x000000884700780c */ /* 0x000fe40006fa4270 */
[----:B------:R-:W-:-:S02]  /*10650*/  FMNMX.FTZ R67, R103, R67, !PT ;  /* 0x0000004367437209 */ /* 0x000fc40007810000 */
[----:B------:R-:W-:Y:S02]  /*10660*/  @P0 LOP3.LUT R22, R22, 0x2, RZ, 0xfc, !PT ;  /* 0x0000000216160812 */ /* 0x000fe400078efcff */
[----:B------:R-:W-:Y:S02]  /*10670*/  ISETP.LT.OR P0, PT, R70, 0x89, P5 ;  /* 0x000000894600780c */ /* 0x000fe40002f01670 */
[----:B------:R-:W-:Y:S02]  /*10680*/  FMNMX.FTZ R67, R74, R67, !PT ;  /* 0x000000434a437209 */ /* 0x000fe40007810000 */
[C---:B------:R-:W-:Y:S02]  /*10690*/  LOP3.LUT P5, RZ, R22.reuse, 0x2, RZ, 0xc0, !PT ;  /* 0x0000000216ff7812 */ /* 0x040fe400078ac0ff */
[----:B------:R-:W-:Y:S02]  /*106a0*/  FMNMX.FTZ R67, R75, R67, !PT ;  /* 0x000000434b437209 */ /* 0x000fe40007810000 */
[----:B------:R-:W-:-:S02]  /*106b0*/  LOP3.LUT R22, R22, 0xfffffff7, RZ, 0xc0, !PT ;  /* 0xfffffff716167812 */ /* 0x000fc400078ec0ff */
[----:B------:R-:W-:Y:S02]  /*106c0*/  FMNMX.FTZ R67, R78, R67, !PT ;  /* 0x000000434e437209 */ /* 0x000fe40007810000 */
[C---:B------:R-:W-:Y:S02]  /*106d0*/  ISETP.GT.AND P4, PT, R71.reuse, 0x89, !P4 ;  /* 0x000000894700780c */ /* 0x040fe40006784270 */
[----:B------:R-:W-:Y:S02]  /*106e0*/  ISETP.GT.AND P6, PT, R71, 0x90, !P6 ;  /* 0x000000904700780c */ /* 0x000fe400077c4270 */
[----:B0-----:R-:W-:Y:S02]  /*106f0*/  FMNMX.FTZ R10, R10, R11, !PT ;  /* 0x0000000b0a0a7209 */ /* 0x001fe40007810000 */
[----:B------:R-:W-:Y:S02]  /*10700*/  FMNMX.FTZ R67, R79, R67, !PT ;  /* 0x000000434f437209 */ /* 0x000fe40007810000 */
[----:B------:R-:W-:-:S02]  /*10710*/  @P0 LOP3.LUT R22, R22, 0x8, RZ, 0xfc, !PT ;  /* 0x0000000816160812 */ /* 0x000fc400078efcff */
[C---:B------:R-:W-:Y:S02]  /*10720*/  ISETP.LT.OR P0, PT, R70.reuse, 0x8a, P4 ;  /* 0x0000008a4600780c */ /* 0x040fe40002701670 */
[----:B------:R-:W-:Y:S02]  /*10730*/  ISETP.LT.OR P4, PT, R70, 0x91, P6 ;  /* 0x000000914600780c */ /* 0x000fe40003781670 */
[----:B------:R-:W-:Y:S02]  /*10740*/  FSETP.NEU.FTZ.AND P6, PT, R10, -INF , PT ;  /* 0xff8000000a00780b */ /* 0x000fe40003fdd000 */
[----:B------:R-:W-:Y:S02]  /*10750*/  FMNMX.FTZ R67, R82, R67, !PT ;  /* 0x0000004352437209 */ /* 0x000fe40007810000 */
[----:B------:R-:W-:Y:S02]  /*10760*/  FSEL R11, R10, RZ, P6 ;  /* 0x000000ff0a0b7208 */ /* 0x000fe40003000000 */
[----:B------:R-:W-:-:S02]  /*10770*/  FMNMX.FTZ R67, R83, R67, !PT ;  /* 0x0000004353437209 */ /* 0x000fc40007810000 */
[----:B------:R-:W-:Y:S01]  /*10780*/  ISETP.GT.AND P3, PT, R71, 0x91, !P3 ;  /* 0x000000914700780c */ /* 0x000fe20005f64270 */
[----:B------:R-:W-:-:S01]  /*10790*/  FADD.FTZ R3, -R11, R3 ;  /* 0x000000030b037221 */ /* 0x000fc20000010100 */
[----:B------:R-:W-:Y:S01]  /*107a0*/  FMNMX.FTZ R67, R86, R67, !PT ;  /* 0x0000004356437209 */ /* 0x000fe20007810000 */
[----:B------:R-:W-:-:S01]  /*107b0*/  FFMA.FTZ R11, R10, R56, -8 ;  /* 0xc10000000a0b7423 */ /* 0x000fc20000010038 */
[----:B------:R-:W-:Y:S01]  /*107c0*/  FSEL R62, R62, -INF , !P0 ;  /* 0xff8000003e3e7808 */ /* 0x000fe20004000000 */
[-C--:B------:R-:W-:Y:S01]  /*107d0*/  FMUL.FTZ R3, R3, R56.reuse ;  /* 0x0000003803037220 */ /* 0x080fe20000410000 */
[----:B------:R-:W-:Y:S02]  /*107e0*/  FMNMX.FTZ R67, R87, R67, !PT ;  /* 0x0000004357437209 */ /* 0x000fe40007810000 */
[----:B------:R-:W-:Y:S02]  /*107f0*/  FSEL R11, R11, RZ, P6 ;  /* 0x000000ff0b0b7208 */ /* 0x000fe40003000000 */
[----:B------:R-:W-:Y:S01]  /*10800*/  LOP3.LUT P6, RZ, R22, 0x8, RZ, 0xc0, !PT ;  /* 0x0000000816ff7812 */ /* 0x000fe200078cc0ff */
[----:B------:R-:W-:Y:S01]  /*10810*/  MUFU.EX2 R3, R3 ;  /* 0x0000000300037308 */ /* 0x000fe20000000800 */
[----:B------:R-:W-:Y:S01]  /*10820*/  FMNMX.FTZ R67, R58, R67, !PT ;  /* 0x000000433a437209 */ /* 0x000fe20007810000 */
[-CC-:B------:R-:W-:Y:S01]  /*10830*/  FFMA.FTZ R57, R57, R56.reuse, -R11.reuse ;  /* 0x0000003839397223 */ /* 0x180fe2000001080b */
[----:B------:R-:W-:Y:S01]  /*10840*/  FSEL R61, R61, -INF , !P6 ;  /* 0xff8000003d3d7808 */ /* 0x000fe20007000000 */
[-CC-:B------:R-:W-:Y:S01]  /*10850*/  FFMA.FTZ R139, R139, R56.reuse, -R11.reuse ;  /* 0x000000388b8b7223 */ /* 0x180fe2000001080b */
[----:B------:R-:W-:Y:S01]  /*10860*/  FMNMX.FTZ R67, R59, R67, !PT ;  /* 0x000000433b437209 */ /* 0x000fe20007810000 */
[-CC-:B------:R-:W-:Y:S01]  /*10870*/  FFMA.FTZ R13, R13, R56.reuse, -R11.reuse ;  /* 0x000000380d0d7223 */ /* 0x180fe2000001080b */
[----:B------:R-:W-:Y:S01]  /*10880*/  ISETP.GT.AND P2, PT, R71, 0x98, !P2 ;  /* 0x000000984700780c */ /* 0x000fe20005744270 */
[-CC-:B------:R-:W-:Y:S01]  /*10890*/  FFMA.FTZ R120, R120, R56.reuse, -R11.reuse ;  /* 0x0000003878787223 */ /* 0x180fe2000001080b */
[----:B------:R-:W-:Y:S01]  /*108a0*/  FMNMX.FTZ R67, R61, R67, !PT ;  /* 0x000000433d437209 */ /* 0x000fe20007810000 */
[----:B------:R-:W0:Y:S01]  /*108b0*/  MUFU.EX2 R139, R139 ;  /* 0x0000008b008b7308 */ /* 0x000e220000000800 */
[----:B------:R-:W-:Y:S01]  /*108c0*/  ISETP.LT.OR P3, PT, R70, 0x92, P3 ;  /* 0x000000924600780c */ /* 0x000fe20001f61670 */
[-CC-:B------:R-:W-:Y:S01]  /*108d0*/  FFMA.FTZ R121, R121, R56.reuse, -R11.reuse ;  /* 0x0000003879797223 */ /* 0x180fe2000001080b */
[----:B------:R-:W-:Y:S01]  /*108e0*/  FSEL R63, R63, -INF , !P4 ;  /* 0xff8000003f3f7808 */ /* 0x000fe20006000000 */
[-CC-:B------:R-:W-:Y:S01]  /*108f0*/  FFMA.FTZ R124, R124, R56.reuse, -R11.reuse ;  /* 0x000000387c7c7223 */ /* 0x180fe2000001080b */
[----:B------:R-:W-:Y:S01]  /*10900*/  FMNMX.FTZ R67, R62, R67, !PT ;  /* 0x000000433e437209 */ /* 0x000fe20007810000 */
[-CC-:B------:R-:W-:Y:S01]  /*10910*/  FFMA.FTZ R125, R125, R56.reuse, -R11.reuse ;  /* 0x000000387d7d7223 */ /* 0x180fe2000001080b */
[----:B------:R-:W-:Y:S01]  /*10920*/  ISETP.LT.OR P2, PT, R70, 0x99, P2 ;  /* 0x000000994600780c */ /* 0x000fe20001741670 */
[----:B------:R-:W1:Y:S01]  /*10930*/  MUFU.EX2 R13, R13 ;  /* 0x0000000d000d7308 */ /* 0x000e620000000800 */
[----:B------:R-:W-:Y:S01]  /*10940*/  FSEL R64, R64, -INF , !P3 ;  /* 0xff80000040407808 */ /* 0x000fe20005800000 */
[-CC-:B------:R-:W-:Y:S01]  /*10950*/  FFMA.FTZ R128, R128, R56.reuse, -R11.reuse ;  /* 0x0000003880807223 */ /* 0x180fe2000001080b */
[----:B------:R-:W-:Y:S01]  /*10960*/  FMNMX.FTZ R67, R63, R67, !PT ;  /* 0x000000433f437209 */ /* 0x000fe20007810000 */
[-CC-:B------:R-:W-:Y:S01]  /*10970*/  FFMA.FTZ R129, R129, R56.reuse, -R11.reuse ;  /* 0x0000003881817223 */ /* 0x180fe2000001080b */
[----:B------:R-:W-:Y:S01]  /*10980*/  ISETP.LT.OR P5, PT, R70, 0x9a, P5 ;  /* 0x0000009a4600780c */ /* 0x000fe20002fa1670 */
[-C--:B------:R-:W-:Y:S01]  /*10990*/  FFMA.FTZ R104, R104, R56.reuse, -R11 ;  /* 0x0000003868687223 */ /* 0x080fe2000001080b */
[----:B------:R-:W-:Y:S01]  /*109a0*/  FSEL R8, R8, -INF , !P2 ;  /* 0xff80000008087808 */ /* 0x000fe20005000000 */
[----:B------:R2:W-:Y:S01]  /*109b0*/  MUFU.EX2 R70, R57 ;  /* 0x0000003900467308 */ /* 0x0005e20000000800 */
[----:B------:R-:W-:Y:S01]  /*109c0*/  FMNMX.FTZ R67, R64, R67, !PT ;  /* 0x0000004340437209 */ /* 0x000fe20007810000 */
[----:B0-----:R-:W-:Y:S01]  /*109d0*/  FFMA.FTZ R21, R3, R21, R139 ;  /* 0x0000001503157223 */ /* 0x001fe2000001008b */
[----:B------:R-:W-:Y:S01]  /*109e0*/  FSEL R66, R66, -INF , !P5 ;  /* 0xff80000042427808 */ /* 0x000fe20006800000 */
[-CC-:B------:R-:W-:Y:S01]  /*109f0*/  FFMA.FTZ R105, R105, R56.reuse, -R11.reuse ;  /* 0x0000003869697223 */ /* 0x180fe2000001080b */
[----:B------:R-:W-:Y:S01]  /*10a00*/  FMNMX.FTZ R67, R8, R67, !PT ;  /* 0x0000004308437209 */ /* 0x000fe20007810000 */
[-CC-:B------:R-:W-:Y:S01]  /*10a10*/  FFMA.FTZ R108, R108, R56.reuse, -R11.reuse ;  /* 0x000000386c6c7223 */ /* 0x180fe2000001080b */
[----:B------:R-:W-:-:S01]  /*10a20*/  FFMA.FTZ R109, R109, R56, -R11 ;  /* 0x000000386d6d7223 */ /* 0x000fc2000001080b */
[----:B------:R-:W-:Y:S01]  /*10a30*/  MUFU.EX2 R120, R120 ;  /* 0x0000007800787308 */ /* 0x000fe20000000800 */
[----:B------:R-:W-:Y:S01]  /*10a40*/  FMNMX.FTZ R67, R66, R67, !PT ;  /* 0x0000004342437209 */ /* 0x000fe20007810000 */
[----:B-1----:R-:W-:Y:S01]  /*10a50*/  FADD.FTZ R21, R13, R21 ;  /* 0x000000150d157221 */ /* 0x002fe20000010000 */
[----:B------:R-:W-:-:S01]  /*10a60*/  FFMA.FTZ R112, R112, R56, -R11 ;  /* 0x0000003870707223 */ /* 0x000fc2000001080b */
[-CC-:B------:R-:W-:Y:S01]  /*10a70*/  FFMA.FTZ R113, R113, R56.reuse, -R11.reuse ;  /* 0x0000003871717223 */ /* 0x180fe2000001080b */
[----:B------:R-:W-:-:S01]  /*10a80*/  FFMA.FTZ R116, R116, R56, -R11 ;  /* 0x0000003874747223 */ /* 0x000fc2000001080b */
[----:B------:R-:W0:Y:S01]  /*10a90*/  SHFL.BFLY PT, R69, R67, 0x2, 0x1f ;  /* 0x0c401f0043457f89 */ /* 0x000e2200000e0000 */
[----:B------:R-:W-:-:S01]  /*10aa0*/  FFMA.FTZ R117, R117, R56, -R11 ;  /* 0x0000003875757223 */ /* 0x000fc2000001080b */
        /* <DEDUP_REMOVED lines=22> */
[----:B0-----:R-:W-:Y:S01]  /*10c10*/  FMNMX.FTZ R69, R67, R69, !PT ;  /* 0x0000004543457209 */ /* 0x001fe20007810000 */
[----:B------:R-:W-:-:S01]  /*10c20*/  FFMA.FTZ R134, R134, R56, -R11 ;  /* 0x0000003886867223 */ /* 0x000fc2000001080b */
[----:B------:R-:W-:Y:S01]  /*10c30*/  MUFU.EX2 R128, R128 ;  /* 0x0000008000807308 */ /* 0x000fe20000000800 */
[----:B------:R-:W-:-:S01]  /*10c40*/  FFMA.FTZ R65, R65, R56, -R11 ;  /* 0x0000003841417223 */ /* 0x000fc2000001080b */
[-CC-:B------:R-:W-:Y:S01]  /*10c50*/  FFMA.FTZ R68, R68, R56.reuse, -R11.reuse ;  /* 0x0000003844447223 */ /* 0x180fe2000001080b */
[----:B------:R-:W2:Y:S01]  /*10c60*/  SHFL.BFLY PT, R67, R69, 0x1, 0x1f ;  /* 0x0c201f0045437f89 */ /* 0x000ea200000e0000 */
[----:B------:R-:W-:-:S01]  /*10c70*/  FFMA.FTZ R11, R136, R56, -R11 ;  /* 0x00000038880b7223 */ /* 0x000fc2000001080b */
[----:B------:R-:W-:-:S02]  /*10c80*/  LOP3.LUT P0, RZ, R16, 0x80, RZ, 0xc0, !PT ;  /* 0x0000008010ff7812 */ /* 0x000fc4000780c0ff */
[----:B------:R-:W-:Y:S01]  /*10c90*/  LOP3.LUT P1, RZ, R16, 0x40, RZ, 0xc0, !PT ;  /* 0x0000004010ff7812 */ /* 0x000fe2000782c0ff */
[----:B------:R-:W-:Y:S08]  /*10ca0*/  MUFU.EX2 R129, R129 ;  /* 0x0000008100817308 */ /* 0x000ff00000000800 */
[----:B------:R-:W-:Y:S08]  /*10cb0*/  MUFU.EX2 R104, R104 ;  /* 0x0000006800687308 */ /* 0x000ff00000000800 */
[----:B------:R-:W-:Y:S01]  /*10cc0*/  MUFU.EX2 R105, R105 ;  /* 0x0000006900697308 */ /* 0x000fe20000000800 */
[----:B--2---:R-:W-:-:S04]  /*10cd0*/  FMNMX.FTZ R57, R69, R67, !PT ;  /* 0x0000004345397209 */ /* 0x004fc80007810000 */
[----:B------:R-:W-:-:S03]  /*10ce0*/  FSETP.NEU.FTZ.AND P2, PT, R57, -INF , PT ;  /* 0xff8000003900780b */ /* 0x000fc60003f5d000 */
[----:B------:R-:W-:Y:S01]  /*10cf0*/  MUFU.EX2 R108, R108 ;  /* 0x0000006c006c7308 */ /* 0x000fe20000000800 */
[----:B------:R-:W-:-:S05]  /*10d00*/  FSEL R67, R57, RZ, P2 ;  /* 0x000000ff39437208 */ /* 0x000fca0001000000 */
[----:B------:R-:W-:Y:S01]  /*10d10*/  FADD.FTZ R9, -R67, R9 ;  /* 0x0000000943097221 */ /* 0x000fe20000010100 */
[----:B------:R-:W-:-:S01]  /*10d20*/  FFMA.FTZ R67, R57, R56, -8 ;  /* 0xc100000039437423 */ /* 0x000fc20000010038 */
[----:B------:R-:W-:Y:S02]  /*10d30*/  MUFU.EX2 R109, R109 ;  /* 0x0000006d006d7308 */ /* 0x000fe40000000800 */
[----:B------:R-:W-:Y:S02]  /*10d40*/  FMUL.FTZ R9, R9, R56 ;  /* 0x0000003809097220 */ /* 0x000fe40000410000 */
[----:B------:R-:W-:-:S04]  /*10d50*/  FSEL R67, R67, RZ, P2 ;  /* 0x000000ff43437208 */ /* 0x000fc80001000000 */
        /* <DEDUP_REMOVED lines=40> */
[----:B------:R-:W3:Y:S01]  /*10fe0*/  MUFU.EX2 R126, R126 ;  /* 0x0000007e007e7308 */ /* 0x000ee20000000800 */
[----:B------:R-:W-:-:S01]  /*10ff0*/  FFMA.FTZ R61, R61, R56, -R67 ;  /* 0x000000383d3d7223 */ /* 0x000fc20000010843 */
[-CC-:B------:R-:W-:Y:S01]  /*11000*/  FFMA.FTZ R62, R62, R56.reuse, -R67.reuse ;  /* 0x000000383e3e7223 */ /* 0x180fe20000010843 */
[----:B------:R-:W-:-:S01]  /*11010*/  FFMA.FTZ R63, R63, R56, -R67 ;  /* 0x000000383f3f7223 */ /* 0x000fc20000010843 */
[-CC-:B------:R-:W-:Y:S01]  /*11020*/  FFMA.FTZ R64, R64, R56.reuse, -R67.reuse ;  /* 0x0000003840407223 */ /* 0x180fe20000010843 */
[----:B------:R-:W-:-:S01]  /*11030*/  FFMA.FTZ R8, R8, R56, -R67 ;  /* 0x0000003808087223 */ /* 0x000fc20000010843 */
[----:B------:R-:W-:Y:S01]  /*11040*/  FFMA.FTZ R66, R66, R56, -R67 ;  /* 0x0000003842427223 */ /* 0x000fe20000010843 */
[----:B-1----:R-:W-:-:S01]  /*11050*/  FADD.FTZ R67, R18, R20 ;  /* 0x0000001412437221 */ /* 0x002fc20000010000 */
[----:B------:R-:W1:Y:S01]  /*11060*/  MUFU.EX2 R127, R127 ;  /* 0x0000007f007f7308 */ /* 0x000e620000000800 */
[----:B------:R-:W-:-:S02]  /*11070*/  FADD.FTZ R20, R120, R21 ;  /* 0x0000001578147221 */ /* 0x000fc40000010000 */
[----:B--2---:R-:W-:Y:S02]  /*11080*/  FADD.FTZ R21, R122, R67 ;  /* 0x000000437a157221 */ /* 0x004fe40000010000 */
[----:B------:R-:W-:-:S02]  /*11090*/  FADD.FTZ R20, R121, R20 ;  /* 0x0000001479147221 */ /* 0x000fc40000010000 */
[----:B0-----:R-:W-:Y:S01]  /*110a0*/  FADD.FTZ R21, R123, R21 ;  /* 0x000000157b157221 */ /* 0x001fe20000010000 */
[----:B------:R-:W0:Y:S01]  /*110b0*/  MUFU.EX2 R130, R130 ;  /* 0x0000008200827308 */ /* 0x000e220000000800 */
[----:B------:R-:W-:-:S02]  /*110c0*/  FADD.FTZ R20, R124, R20 ;  /* 0x000000147c147221 */ /* 0x000fc40000010000 */
[----:B---3--:R-:W-:Y:S02]  /*110d0*/  FADD.FTZ R21, R126, R21 ;  /* 0x000000157e157221 */ /* 0x008fe40000010000 */
[----:B------:R-:W-:-:S03]  /*110e0*/  FADD.FTZ R20, R125, R20 ;  /* 0x000000147d147221 */ /* 0x000fc60000010000 */
[----:B------:R-:W2:Y:S01]  /*110f0*/  MUFU.EX2 R131, R131 ;  /* 0x0000008300837308 */ /* 0x000ea20000000800 */
[----:B-1----:R-:W-:-:S01]  /*11100*/  FADD.FTZ R21, R127, R21 ;  /* 0x000000157f157221 */ /* 0x002fc20000010000 */
[----:B------:R-:W-:-:S04]  /*11110*/  FADD.FTZ R20, R128, R20 ;  /* 0x0000001480147221 */ /* 0x000fc80000010000 */
[----:B------:R-:W-:Y:S02]  /*11120*/  FADD.FTZ R20, R129, R20 ;  /* 0x0000001481147221 */ /* 0x000fe40000010000 */
[----:B------:R-:W1:Y:S01]  /*11130*/  MUFU.EX2 R106, R106 ;  /* 0x0000006a006a7308 */ /* 0x000e620000000800 */
[----:B0-----:R-:W-:-:S01]  /*11140*/  FADD.FTZ R21, R130, R21 ;  /* 0x0000001582157221 */ /* 0x001fc20000010000 */
[----:B------:R-:W-:-:S04]  /*11150*/  FADD.FTZ R20, R104, R20 ;  /* 0x0000001468147221 */ /* 0x000fc80000010000 */
[----:B------:R-:W-:Y:S02]  /*11160*/  FADD.FTZ R20, R105, R20 ;  /* 0x0000001469147221 */ /* 0x000fe40000010000 */
[----:B------:R-:W0:Y:S01]  /*11170*/  MUFU.EX2 R107, R107 ;  /* 0x0000006b006b7308 */ /* 0x000e220000000800 */
[----:B--2---:R-:W-:-:S01]  /*11180*/  FADD.FTZ R21, R131, R21 ;  /* 0x0000001583157221 */ /* 0x004fc20000010000 */
[----:B------:R-:W-:-:S04]  /*11190*/  FADD.FTZ R20, R108, R20 ;  /* 0x000000146c147221 */ /* 0x000fc80000010000 */
[----:B------:R-:W-:Y:S02]  /*111a0*/  FADD.FTZ R20, R109, R20 ;  /* 0x000000146d147221 */ /* 0x000fe40000010000 */
        /* <DEDUP_REMOVED lines=97> */
[----:B-1----:R-:W-:-:S04]  /*117c0*/  FADD.FTZ R20, R60, R20 ;  /* 0x000000143c147221 */ /* 0x002fc80000010000 */
[----:B------:R-:W-:-:S03]  /*117d0*/  FADD.FTZ R20, R70, R20 ;  /* 0x0000001446147221 */ /* 0x000fc60000010000 */
        /* <DEDUP_REMOVED lines=15> */
[----:B--2---:R-:W-:-:S01]  /*118d0*/  FADD.FTZ R67, R8, R21 ;  /* 0x0000001508437221 */ /* 0x004fc20000010000 */
[----:B-1----:R-:W-:-:S03]  /*118e0*/  FADD.FTZ R21, R11, R20 ;  /* 0x000000140b157221 */ /* 0x002fc60000010000 */
[----:B0-----:R-:W-:Y:S01]  /*118f0*/  FADD.FTZ R20, R66, R67 ;  /* 0x0000004342147221 */ /* 0x001fe20000010000 */
[----:B------:R-:W-:Y:S06]  /*11900*/  @!P0 BRA `(.L_x_1212) ;  /* 0x0000000000048947 */ /* 0x000fec0003800000 */
[----:B------:R-:W-:Y:S01]  /*11910*/  BPT.TRAP 0x1 ;  /* 0x000000040000795c */ /* 0x000fe20000300000 */
.L_x_1212:
[----:B------:R-:W-:Y:S01]  /*11920*/  F2FP.SATFINITE.E4M3.F32.PACK_AB_MERGE_C R122, R123, R122, RZ ;  /* 0x0000007a7b7a723e */ /* 0x000fe200048070ff */
[----:B------:R-:W2:Y:S01]  /*11930*/  LDL R67, [R1+0x24] ;  /* 0x0000240001437983 */ /* 0x000ea20000100800 */
[----:B------:R-:W-:Y:S01]  /*11940*/  VIADD R19, R19, 0x13260 ;  /* 0x0001326013137836 */ /* 0x000fe20000000000 */
[----:B------:R-:W-:Y:S02]  /*11950*/  F2FP.SATFINITE.E4M3.F32.PACK_AB_MERGE_C R120, R121, R120, RZ ;  /* 0x000000787978723e */ /* 0x000fe400048070ff */
[----:B------:R-:W-:Y:S02]  /*11960*/  F2FP.SATFINITE.E4M3.F32.PACK_AB_MERGE_C R153, R18, R12, R122 ;  /* 0x0000000c1299723e */ /* 0x000fe4000480707a */
[----:B------:R-:W3:Y:S01]  /*11970*/  LDL R12, [R1+0x28] ;  /* 0x00002800010c7983 */ /* 0x000ee20000100800 */
[----:B------:R-:W-:Y:S02]  /*11980*/  F2FP.SATFINITE.E4M3.F32.PACK_AB_MERGE_C R128, R129, R128, RZ ;  /* 0x000000808180723e */ /* 0x000fe400048070ff */
[----:B------:R-:W-:-:S02]  /*11990*/  F2FP.SATFINITE.E4M3.F32.PACK_AB_MERGE_C R130, R131, R130, RZ ;  /* 0x000000828382723e */ /* 0x000fc400048070ff */
[----:B------:R-:W-:Y:S02]  /*119a0*/  F2FP.SATFINITE.E4M3.F32.PACK_AB_MERGE_C R108, R109, R108, RZ ;  /* 0x0000006c6d6c723e */ /* 0x000fe400048070ff */
[----:B------:R-:W-:Y:S02]  /*119b0*/  F2FP.SATFINITE.E4M3.F32.PACK_AB_MERGE_C R110, R111, R110, RZ ;  /* 0x0000006e6f6e723e */ /* 0x000fe400048070ff */
[----:B------:R-:W-:Y:S02]  /*119c0*/  F2FP.SATFINITE.E4M3.F32.PACK_AB_MERGE_C R116, R117, R116, RZ ;  /* 0x000000747574723e */ /* 0x000fe400048070ff */
[----:B------:R-:W-:Y:S02]  /*119d0*/  F2FP.SATFINITE.E4M3.F32.PACK_AB_MERGE_C R118, R119, R118, RZ ;  /* 0x000000767776723e */ /* 0x000fe400048070ff */
        /* <DEDUP_REMOVED lines=11> */
[----:B------:R-:W-:Y:S01]  /*11a90*/  F2FP.SATFINITE.E4M3.F32.PACK_AB_MERGE_C R8, R66, R8, RZ ;  /* 0x000000084208723e */ /* 0x000fe200048070ff */
[----:B------:R-:W-:Y:S01]  /*11aa0*/  FMUL.FTZ R24, R24, R3 ;  /* 0x0000000318187220 */ /* 0x000fe20000410000 */
[----:B------:R-:W-:Y:S01]  /*11ab0*/  F2FP.SATFINITE.E4M3.F32.PACK_AB_MERGE_C R152, R13, R139, R120 ;  /* 0x0000008b0d98723e */ /* 0x000fe20004807078 */
        /* <DEDUP_REMOVED lines=52> */
[----:B--2---:R-:W-:-:S04]  /*11e00*/  PRMT R19, R67, 0x654, R19 ;  /* 0x0000065443137816 */ /* 0x004fc80000000013 */
[----:B------:R0:W-:Y:S01]  /*11e10*/  SYNCS.ARRIVE.TRANS64.RED.A1T0 RZ, [R19+URZ], RZ ;  /* 0x000000ff13ff79a7 */ /* 0x0001e2000810043f */
[C---:B---3--:R-:W-:Y:S01]  /*11e20*/  ISETP.GT.AND P2, PT, R0.reuse, R12, PT ;  /* 0x0000000c0000720c */ /* 0x048fe20003f44270 */
[----:B------:R-:W-:Y:S02]  /*11e30*/  VIADD R0, R0, 0xffffffff ;  /* 0xffffffff00007836 */ /* 0x000fe40000000000 */
[----:B0-----:R-:W-:-:S10]  /*11e40*/  IMAD.MOV.U32 R19, RZ, RZ, R14 ;  /* 0x000000ffff137224 */ /* 0x001fd400078e000e */
[----:B------:R-:W-:Y:S05]  /*11e50*/  @P2 BRA `(.L_x_1213) ;  /* 0xffffffb000f02947 */ /* 0x000fea000383ffff */
[----:B------:R-:W-:Y:S05]  /*11e60*/  BSYNC B0 ;  /* 0x0000000000007941 */ /* 0x000fea0003800000 */
.L_x_1193:
[----:B------:R-:W-:Y:S02]  /*11e70*/  IMAD.MOV.U32 R9, RZ, RZ, R57 ;  /* 0x000000ffff097224 */ /* 0x000fe400078e0039 */
[----:B------:R-:W-:Y:S02]  /*11e80*/  IMAD.MOV.U32 R3, RZ, RZ, R10 ;  /* 0x000000ffff037224 */ /* 0x000fe400078e000a */
[----:B------:R-:W-:Y:S02]  /*11e90*/  IMAD.MOV.U32 R18, RZ, RZ, R15 ;  /* 0x000000ffff127224 */ /* 0x000fe400078e000f */
[----:B------:R-:W-:-:S07]  /*11ea0*/  IMAD.MOV.U32 R19, RZ, RZ, R14 ;  /* 0x000000ffff137224 */ /* 0x000fce00078e000e */
.L_x_1192:
[----:B------:R-:W-:Y:S05]  /*11eb0*/  BSYNC B1 ;  /* 0x0000000000017941 */ /* 0x000fea0003800000 */
.L_x_1191:
[----:B------:R-:W2:Y:S01]  /*11ec0*/  LDL R8, [R1+0x1c] ;  /* 0x00001c0001087983 */ /* 0x000ea20000100800 */
[----:B------:R-:W0:Y:S03]  /*11ed0*/  LDC R10, c[0x0][0x448] ;  /* 0x00011200ff0a7b82 */ /* 0x000e260000000800 */
[----:B------:R-:W3:Y:S04]  /*11ee0*/  LDL R13, [R1+0x8] ;  /* 0x00000800010d7983 */ /* 0x000ee80000100800 */
[----:B------:R-:W3:Y:S01]  /*11ef0*/  LDL R12, [R1+0xc] ;  /* 0x00000c00010c7983 */ /* 0x000ee20000100800 */
[----:B------:R-:W1:Y:S01]  /*11f00*/  LDC R14, c[0x0][0x9e4] ;  /* 0x00027900ff0e7b82 */ /* 0x000e620000000800 */
[----:B------:R-:W-:Y:S01]  /*11f10*/  LOP3.LUT R16, R16, 0xffffffef, RZ, 0xc0, !PT ;  /* 0xffffffef10107812 */ /* 0x000fe200078ec0ff */
[----:B------:R-:W-:Y:S01]  /*11f20*/  ULDC UR4, c[0x0][0x9dc] ;  /* 0x0002770000047ab9 */ /* 0x000fe20000000800 */
[----:B0-----:R-:W-:-:S13]  /*11f30*/  ISETP.NE.AND P2, PT, R10, 0x1, PT ;  /* 0x000000010a00780c */ /* 0x001fda0003f45270 */
[----:B------:R-:W0:Y:S01]  /*11f40*/  @P2 LDC R11, c[0x0][0x44c] ;  /* 0x00011300ff0b2b82 */ /* 0x000e220000000800 */
[----:B------:R-:W-:-:S04]  /*11f50*/  @P2 LOP3.LUT R16, R16, 0x10, RZ, 0xfc, !PT ;  /* 0x0000001010102812 */ /* 0x000fc800078efcff */
[----:B------:R-:W-:-:S03]  /*11f60*/  LOP3.LUT R16, R16, 0xffffffdf, RZ, 0xc0, !PT ;  /* 0xffffffdf10107812 */ /* 0x000fc600078ec0ff */
[----:B------:R-:W4:Y:S01]  /*11f70*/  @P2 LDC R10, c[0x0][0x450] ;  /* 0x00011400ff0a2b82 */ /* 0x000f220000000800 */
[----:B--2---:R-:W-:-:S04]  /*11f80*/  VIADD R8, R8, 0xbf ;  /* 0x000000bf08087836 */ /* 0x004fc80000000000 */
[----:B0-----:R-:W-:Y:S01]  /*11f90*/  @P2 IMAD.HI.U32 R11, R8, R11, RZ ;  /* 0x0000000b080b2227 */ /* 0x001fe200078e00ff */
[----:B---3--:R-:W-:-:S04]  /*11fa0*/  IADD3 R13, R12, 0x1, -R13 ;  /* 0x000000010c0d7810 */ /* 0x008fc80007ffe80d */
[----:B----4-:R-:W-:Y:S02]  /*11fb0*/  @P2 SHF.R.U32.HI R8, RZ, R10, R11 ;  /* 0x0000000aff082219 */ /* 0x010fe4000001160b */
[----:B-1----:R-:W-:-:S03]  /*11fc0*/  ISETP.GE.AND P2, PT, R14, 0x1, PT ;  /* 0x000000010e00780c */ /* 0x002fc60003f46270 */
[----:B------:R-:W-:-:S04]  /*11fd0*/  IMAD.IADD R8, R8, 0x1, R13 ;  /* 0x0000000108087824 */ /* 0x000fc800078e020d */
[----:B------:R-:W-:-:S06]  /*11fe0*/  VIADD R10, R8, -UR4 ;  /* 0x80000004080a7c36 */ /* 0x000fcc0008000000 */
[----:B------:R-:W-:Y:S01]  /*11ff0*/  @P2 LOP3.LUT R16, R16, 0x20, RZ, 0xfc, !PT ;  /* 0x0000002010102812 */ /* 0x000fe200078efcff */
        /* <DEDUP_REMOVED lines=11> */
.L_x_1216:
[----:B------:R-:W-:-:S13]  /*120b0*/  ISETP.NE.AND P2, PT, R14, 0x1, PT ;  /* 0x000000010e00780c */ /* 0x000fda0003f45270 */
[----:B------:R-:W0:Y:S02]  /*120c0*/  @P2 LDC.64 R12, c[0x0][0x9e8] ;  /* 0x00027a00ff0c2b82 */ /* 0x000e240000000a00 */
[----:B0-----:R-:W-:-:S05]  /*120d0*/  @P2 IMAD.HI.U32 R12, R8, R12, RZ ;  /* 0x0000000c080c2227 */ /* 0x001fca00078e00ff */
[----:B------:R-:W-:-:S07]  /*120e0*/  @P2 SHF.R.U32.HI R8, RZ, R13, R12 ;  /* 0x0000000dff082219 */ /* 0x000fce000001160c */
.L_x_1217:
[----:B------:R-:W-:Y:S05]  /*120f0*/  BSYNC B0 ;  /* 0x0000000000007941 */ /* 0x000fea0003800000 */
.L_x_1215:
[----:B------:R-:W-:-:S05]  /*12100*/  IMAD R11, R8, R14, RZ ;  /* 0x0000000e080b7224 */ /* 0x000fca00078e02ff */
[----:B------:R-:W-:-:S07]  /*12110*/  VIMNMX R10, R10, R11, !PT ;  /* 0x0000000b0a0a7248 */ /* 0x000fce0007fe0100 */
.L_x_1214:
[----:B------:R-:W2:Y:S01]  /*12120*/  LDL R8, [R1+0x38] ;  /* 0x0000380001087983 */ /* 0x000ea20000100800 */
[----:B------:R-:W-:Y:S01]  /*12130*/  VIADD R10, R10, 0x9f ;  /* 0x0000009f0a0a7836 */ /* 0x000fe20000000000 */
[----:B------:R-:W-:Y:S03]  /*12140*/  BSSY B0, `(.L_x_1218) ;  /* 0x00002f7000007945 */ /* 0x000fe60003800000 */
[----:B------:R-:W-:-:S05]  /*12150*/  IMAD.HI R10, R10, 0x66666667, RZ ;  /* 0x666666670a0a7827 */ /* 0x000fca00078e02ff */
[----:B------:R-:W-:-:S04]  /*12160*/  SHF.R.U32.HI R11, RZ, 0x1f, R10 ;  /* 0x0000001fff0b7819 */ /* 0x000fc8000001160a */
[----:B------:R-:W-:-:S04]  /*12170*/  LEA.HI.SX32 R11, R10, R11, 0x1a ;  /* 0x0000000b0a0b7211 */ /* 0x000fc800078fd2ff */
[----:B--2---:R-:W-:-:S04]  /*12180*/  VIMNMX R8, R8, R11, !PT ;  /* 0x0000000b08087248 */ /* 0x004fc80007fe0100 */
[----:B------:R-:W-:Y:S01]  /*12190*/  ISETP.GE.AND P2, PT, R0, R8, PT ;  /* 0x000000080000720c */ /* 0x000fe20003f46270 */
[----:B------:R0:W-:-:S12]  /*121a0*/  STL [R1+0x28], R8 ;  /* 0x0000280801007387 */ /* 0x0001d80000100800 */
[----:B0-----:R-:W-:Y:S05]  /*121b0*/  @!P2 BRA `(.L_x_1219) ;  /* 0x0000002c00bca947 */ /* 0x001fea0003800000 */
[----:B------:R-:W-:Y:S01]  /*121c0*/  BSSY B1, `(.L_x_1219) ;  /* 0x00002ee000017945 */ /* 0x000fe20003800000 */
[----:B------:R-:W-:Y:S02]  /*121d0*/  IMAD.MOV.U32 R11, RZ, RZ, R9 ;  /* 0x000000ffff0b7224 */ /* 0x000fe400078e0009 */
[----:B------:R-:W-:Y:S02]  /*121e0*/  IMAD.MOV.U32 R10, RZ, RZ, R3 ;  /* 0x000000ffff0a7224 */ /* 0x000fe400078e0003 */
[----:B------:R-:W-:Y:S02]  /*121f0*/  IMAD.MOV.U32 R12, RZ, RZ, R19 ;  /* 0x000000ffff0c7224 */ /* 0x000fe400078e0013 */
[----:B------:R-:W-:-:S07]  /*12200*/  IMAD.MOV.U32 R8, RZ, RZ, R18 ;  /* 0x000000ffff087224 */ /* 0x000fce00078e0012 */
.L_x_1231:
[----:B------:R-:W-:-:S05]  /*12210*/  VIADD R15, R8, 0x1 ;  /* 0x00000001080f7836 */ /* 0x000fca0000000000 */
[----:B------:R-:W-:-:S04]  /*12220*/  ISETP.NE.AND P2, PT, R15, 0x2, PT ;  /* 0x000000020f00780c */ /* 0x000fc80003f45270 */
[----:B------:R-:W-:Y:S02]  /*12230*/  SEL R15, R15, RZ, P2 ;  /* 0x000000ff0f0f7207 */ /* 0x000fe40001000000 */
[----:B------:R-:W-:-:S03]  /*12240*/  SEL R19, RZ, 0x1, P2 ;  /* 0x00000001ff137807 */ /* 0x000fc60001000000 */
[----:B------:R-:W-:Y:S01]  /*12250*/  IMAD.MOV.U32 R18, RZ, RZ, R15 ;  /* 0x000000ffff127224 */ /* 0x000fe200078e000f */
[----:B------:R-:W-:Y:S01]  /*12260*/  LOP3.LUT R19, R12, R19, RZ, 0x3c, !PT ;  /* 0x000000130c137212 */ /* 0x000fe200078e3cff */
[----:B------:R-:W-:Y:S06]  /*12270*/  @!P0 BRA `(.L_x_1220) ;  /* 0x0000000000048947 */ /* 0x000fec0003800000 */
[----:B------:R-:W-:Y:S01]  /*12280*/  BPT.TRAP 0x1 ;  /* 0x000000040000795c */ /* 0x000fe20000300000 */
.L_x_1220:
[----:B------:R-:W-:Y:S01]  /*12290*/  IMAD R3, R18, 0x8, R17 ;  /* 0x0000000812037824 */ /* 0x000fe200078e0211 */
[----:B------:R-:W-:-:S04]  /*122a0*/  SHF.L.U32 R14, R19, 0x1f, RZ ;  /* 0x0000001f130e7819 */ /* 0x000fc800000006ff */
[----:B------:R0:W1:Y:S01]  /*122b0*/  SYNCS.PHASECHK.TRANS64.TRYWAIT P2, [R3+URZ+0x13230], R14 ;  /* 0x0132300e030075a7 */ /* 0x000062000804017f */
[----:B------:R-:W-:Y:S05]  /*122c0*/  @!P0 BRA `(.L_x_1221) ;  /* 0x0000000000048947 */ /* 0x000fea0003800000 */
[----:B------:R-:W-:Y:S01]  /*122d0*/  BPT.TRAP 0x1 ;  /* 0x000000040000795c */ /* 0x000fe20000300000 */
.L_x_1221:
        /* <DEDUP_REMOVED lines=8> */
.L_x_1223:
[----:B------:R-:W-:Y:S05]  /*12360*/  BSYNC B2 ;  /* 0x0000000000027941 */ /* 0x000fea0003800000 */
.L_x_1222:
[----:B------:R-:W-:Y:S01]  /*12370*/  IMAD.MOV.U32 R56, RZ, RZ, R9 ;  /* 0x000000ffff387224 */ /* 0x000fe200078e0009 */
[----:B------:R-:W-:Y:S01]  /*12380*/  R2UR UR12, R4 ;  /* 0x00000000040c72ca */ /* 0x000fe200000e0000 */
[----:B------:R-:W-:Y:S01]  /*12390*/  IMAD.MOV.U32 R57, RZ, RZ, -0x7fffffe0 ;  /* 0x80000020ff397424 */ /* 0x000fe200078e00ff */
        /* <DEDUP_REMOVED lines=10> */
[----:B------:R-:W-:Y:S01]  /*12440*/  R2UR UR20, R4 ;  /* 0x00000000041472ca */ /* 0x000fe200000e0000 */
[----:B------:R-:W-:Y:S01]  /*12450*/  IMAD.MOV.U32 R61, RZ, RZ, -0x7fffffe0 ;  /* 0x80000020ff3d7424 */ /* 0x000fe200078e00ff */
[----:B------:R-:W-:-:S02]  /*12460*/  R2UR UR21, R5 ;  /* 0x00000000051572ca */ /* 0x000fc400000e0000 */
        /* <DEDUP_REMOVED lines=21> */
[----:B------:R-:W-:Y:S01]  /*125c0*/  R2UR UR14, R56 ;  /* 0x00000000380e72ca */ /* 0x000fe200000e0000 */
[----:B------:R-:W-:Y:S01]  /*125d0*/  VIADD R56, R9, 0x202 ;  /* 0x0000020209387836 */ /* 0x000fe20000000000 */
[----:B------:R-:W-:Y:S01]  /*125e0*/  R2UR UR15, R57 ;  /* 0x00000000390f72ca */ /* 0x000fe200000e0000 */
[----:B------:R-:W-:Y:S01]  /*125f0*/  IMAD.MOV.U32 R57, RZ, RZ, -0x7fffffe0 ;  /* 0x80000020ff397424 */ /* 0x000fe200078e00ff */
[C---:B------:R-:W-:Y:S02]  /*12600*/  R2UR UR16, R6.reuse ;  /* 0x00000000061072ca */ /* 0x040fe400000e0000 */
[----:B------:R-:W-:Y:S02]  /*12610*/  R2UR UR17, R7 ;  /* 0x00000000071172ca */ /* 0x000fe400000e0000 */
[----:B------:R-:W-:-:S02]  /*12620*/  R2UR UR12, R6 ;  /* 0x00000000060c72ca */ /* 0x000fc400000e0000 */
        /* <DEDUP_REMOVED lines=43> */
.L_x_1225:
[----:B01----:R-:W-:Y:S01]  /*128e0*/  SHF.L.U32 R3, R12, 0x1f, RZ ;  /* 0x0000001f0c037819 */ /* 0x003fe200000006ff */
[----:B------:R-:W-:-:S04]  /*128f0*/  IMAD R14, R8, 0x8, R17 ;  /* 0x00000008080e7824 */ /* 0x000fc800078e0211 */
[----:B------:R0:W1:Y:S01]  /*12900*/  SYNCS.PHASECHK.TRANS64.TRYWAIT P2, [R14+URZ+0x13250], R3 ;  /* 0x013250030e0075a7 */ /* 0x000062000804017f */
[----:B------:R-:W-:Y:S05]  /*12910*/  @!P0 BRA `(.L_x_1226) ;  /* 0x0000000000048947 */ /* 0x000fea0003800000 */
[----:B------:R-:W-:Y:S01]  /*12920*/  BPT.TRAP 0x1 ;  /* 0x000000040000795c */ /* 0x000fe20000300000 */
.L_x_1226:
[----:B------:R-:W-:Y:S04]  /*12930*/  BSSY B2, `(.L_x_1227) ;  /* 0x0000004000027945 */ /* 0x000fe80003800000 */
[----:B-1----:R-:W-:Y:S05]  /*12940*/  @P2 BRA `(.L_x_1228) ;  /* 0x0000000000082947 */ /* 0x002fea0003800000 */
[----:B------:R-:W1:Y:S02]  /*12950*/  SYNCS.PHASECHK.TRANS64.TRYWAIT P2, [R14+URZ+0x13250], R3 ;  /* 0x013250030e0075a7 */ /* 0x000e64000804017f */
[----:B-1----:R-:W-:Y:S05]  /*12960*/  @!P2 BRA `(.L_x_1229) ;  /* 0x0000010400bca947 */ /* 0x002fea0003800000 */
.L_x_1228:
[----:B------:R-:W-:Y:S05]  /*12970*/  BSYNC B2 ;  /* 0x0000000000027941 */ /* 0x000fea0003800000 */
.L_x_1227:
[----:B------:R-:W-:Y:S01]  /*12980*/  VIADD R9, R17, 0x1000 ;  /* 0x0000100011097836 */ /* 0x000fe20000000000 */
        /* <DEDUP_REMOVED lines=20> */
[----:B------:R-:W-:Y:S01]  /*12ad0*/  FMUL.FTZ R116, R2, R116 ;  /* 0x0000007402747220 */ /* 0x000fe20000410000 */
[C---:B------:R-:W-:Y:S01]  /*12ae0*/  VIADD R12, R8.reuse, 0x80 ;  /* 0x00000080080c7836 */ /* 0x040fe20000000000 */
[----:B------:R-:W-:Y:S01]  /*12af0*/  R2UR UR6, R8 ;  /* 0x00000000080672ca */ /* 0x000fe200000e0000 */
[C---:B------:R-:W-:Y:S01]  /*12b00*/  FMUL.FTZ R115, R2.reuse, R115 ;  /* 0x0000007302737220 */ /* 0x040fe20000410000 */
[----:B------:R-:W-:Y:S01]  /*12b10*/  R2UR UR7, R9 ;  /* 0x00000000090772ca */ /* 0x000fe200000e0000 */
        /* <DEDUP_REMOVED lines=11> */
[----:B------:R-:W-:Y:S01]  /*12bd0*/  FMUL.FTZ R94, R2, R94 ;  /* 0x0000005e025e7220 */ /* 0x000fe20000410000 */
[----:B------:R-:W-:Y:S01]  /*12be0*/  QGMMA.64x64x32.F32.E4M3.E4M3 R24, R152, gdesc[UR4], R24, gsb0 ;  /* 0x00e0000498187df3 */ /* 0x000fe20008000818 */
[----:B------:R-:W-:Y:S01]  /*12bf0*/  R2UR UR6, R12 ;  /* 0x000000000c0672ca */ /* 0x000fe200000e0000 */
[----:B------:R-:W-:Y:S01]  /*12c00*/  VIADD R12, R8, 0x100 ;  /* 0x00000100080c7836 */ /* 0x000fe20000000000 */
[----:B------:R-:W-:Y:S01]  /*12c10*/  R2UR UR7, R13 ;  /* 0x000000000d0772ca */ /* 0x000fe200000e0000 */
[----:B------:R-:W-:Y:S01]  /*12c20*/  IMAD.MOV.U32 R13, RZ, RZ, -0x3ffffff0 ;  /* 0xc0000010ff0d7424 */ /* 0x000fe200078e00ff */
        /* <DEDUP_REMOVED lines=44> */
[----:B------:R-:W-:Y:S01]  /*12ef0*/  FMUL.FTZ R71, R2, R71 ;  /* 0x0000004702477220 */ /* 0x000fe20000410000 */
[----:B------:R-:W-:-:S03]  /*12f00*/  @!P1 IMAD R15, R15, 0x8, R17 ;  /* 0x000000080f0f9824 */ /* 0x000fc600078e0211 */
[----:B------:R-:W-:Y:S01]  /*12f10*/  MUFU.TANH R114, R114 ;  /* 0x0000007200727308 */ /* 0x000fe20000002400 */
[----:B------:R-:W-:-:S05]  /*12f20*/  @!P1 VIADD R15, R15, 0x13240 ;  /* 0x000132400f0f9836 */ /* 0x000fca0000000000 */
[----:B------:R-:W-:Y:S02]  /*12f30*/  @!P1 PRMT R15, RZ, 0x654, R15 ;  /* 0x00000654ff0f9816 */ /* 0x000fe4000000000f */
[----:B------:R-:W-:Y:S08]  /*12f40*/  MUFU.TANH R116, R116 ;  /* 0x0000007400747308 */ /* 0x000ff00000002400 */
[----:B------:R-:W-:Y:S08]  /*12f50*/  MUFU.TANH R115, R115 ;  /* 0x0000007300737308 */ /* 0x000ff00000002400 */
[----:B------:R-:W-:Y:S01]  /*12f60*/  MUFU.TANH R117, R117 ;  /* 0x0000007500757308 */ /* 0x000fe20000002400 */
[----:B------:R-:W-:-:S02]  /*12f70*/  WARPGROUP.DEPBAR.LE gsb0, 0x0 ;  /* 0x00008000000079c5 */ /* 0x000fc40000010000 */
[----:B------:R-:W-:-:S05]  /*12f80*/  WARPGROUP.ARRIVE ;  /* 0x00000000000079c5 */ /* 0x000fca0000000000 */
        /* <DEDUP_REMOVED lines=18> */
[----:B------:R-:W-:-:S07]  /*130b0*/  IMAD.MOV.U32 R57, RZ, RZ, -0x3ffffff0 ;  /* 0xc0000010ff397424 */ /* 0x000fce00078e00ff */
[----:B------:R-:W-:Y:S08]  /*130c0*/  MUFU.TANH R121, R121 ;  /* 0x0000007900797308 */ /* 0x000ff00000002400 */
[----:B------:R-:W-:Y:S01]  /*130d0*/  MUFU.TANH R122, R122 ;  /* 0x0000007a007a7308 */ /* 0x000fe20000002400 */
[----:B01----:R-:W-:-:S07]  /*130e0*/  FMNMX.FTZ R3, R13, R11, !PT ;  /* 0x0000000b0d037209 */ /* 0x003fce0007810000 */
[----:B------:R-:W-:Y:S08]  /*130f0*/  MUFU.TANH R125, R125 ;  /* 0x0000007d007d7308 */ /* 0x000ff00000002400 */
[----:B------:R-:W-:Y:S08]  /*13100*/  MUFU.TANH R124, R124 ;  /* 0x0000007c007c7308 */ /* 0x000ff00000002400 */
[----:B------:R-:W-:Y:S08]  /*13110*/  MUFU.TANH R127, R127 ;  /* 0x0000007f007f7308 */ /* 0x000ff00000002400 */
[----:B------:R-:W-:Y:S08]  /*13120*/  MUFU.TANH R128, R128 ;  /* 0x0000008000807308 */ /* 0x000ff00000002400 */
[----:B------:R-:W-:Y:S01]  /*13130*/  MUFU.TANH R130, R130 ;  /* 0x0000008200827308 */ /* 0x000fe20000002400 */
[----:B------:R-:W-:-:S02]  /*13140*/  WARPGROUP.DEPBAR.LE gsb0, 0x0 ;  /* 0x00008000000079c5 */ /* 0x000fc40000010000 */
[----:B------:R-:W-:-:S05]  /*13150*/  WARPGROUP.ARRIVE ;  /* 0x00000000000079c5 */ /* 0x000fca0000000000 */
[----:B------:R-:W-:Y:S01]  /*13160*/  MUFU.TANH R131, R131 ;  /* 0x0000008300837308 */ /* 0x000fe20000002400 */
[----:B------:R-:W-:Y:S01]  /*13170*/  QGMMA.64x64x32.F32.E4M3.E4M3 R24, R144, gdesc[UR4], R24, gsb0 ;  /* 0x00e0000490187df3 */ /* 0x000fe20008000818 */
[----:B------:R-:W-:-:S06]  /*13180*/  R2UR UR7, R57 ;  /* 0x00000000390772ca */ /* 0x000fcc00000e0000 */
[----:B------:R-:W-:Y:S08]  /*13190*/  MUFU.TANH R88, R88 ;  /* 0x0000005800587308 */ /* 0x000ff00000002400 */
        /* <DEDUP_REMOVED lines=8> */
[----:B------:R-:W-:Y:S01]  /*13220*/  MUFU.TANH R95, R95 ;  /* 0x0000005f005f7308 */ /* 0x000fe20000002400 */
[----:B------:R-:W-:-:S02]  /*13230*/  WARPGROUP.DEPBAR.LE gsb0, 0x0 ;  /* 0x00008000000079c5 */ /* 0x000fc40000010000 */
[C---:B------:R-:W-:Y:S01]  /*13240*/  FMUL.FTZ R144, R2.reuse, R120 ;  /* 0x0000007802907220 */ /* 0x040fe20000410000 */
[C---:B------:R-:W-:Y:S01]  /*13250*/  FMUL.FTZ R120, R2.reuse, R123 ;  /* 0x0000007b02787220 */ /* 0x040fe20000410000 */
[C---:B------:R-:W-:Y:S01]  /*13260*/  FMUL.FTZ R123, R2.reuse, R126 ;  /* 0x0000007e027b7220 */ /* 0x040fe20000410000 */
[C---:B------:R-:W-:Y:S01]  /*13270*/  FMUL.FTZ R126, R2.reuse, R129 ;  /* 0x00000081027e7220 */ /* 0x040fe20000410000 */
[C---:B------:R-:W-:Y:S01]  /*13280*/  FMUL.FTZ R129, R2.reuse, R132 ;  /* 0x0000008402817220 */ /* 0x040fe20000410000 */
[----:B------:R-:W-:Y:S01]  /*13290*/  FMUL.FTZ R132, R2, R135 ;  /* 0x0000008702847220 */ /* 0x000fe20000410000 */
[----:B------:R-:W0:Y:S01]  /*132a0*/  MUFU.TANH R144, R144 ;  /* 0x0000009000907308 */ /* 0x000e220000002400 */
[----:B------:R-:W-:-:S07]  /*132b0*/  WARPGROUP.ARRIVE ;  /* 0x00000000000079c5 */ /* 0x000fce0000000000 */
[----:B------:R-:W1:Y:S08]  /*132c0*/  MUFU.TANH R120, R120 ;  /* 0x0000007800787308 */ /* 0x000e700000002400 */
[----:B------:R-:W2:Y:S01]  /*132d0*/  MUFU.TANH R123, R123 ;  /* 0x0000007b007b7308 */ /* 0x000ea20000002400 */
[----:B0-----:R-:W-:-:S04]  /*132e0*/  FMNMX.FTZ R9, R144, R10, !PT ;  /* 0x0000000a90097209 */ /* 0x001fc80007810000 */
[----:B------:R-:W-:-:S03]  /*132f0*/  FMNMX.FTZ R9, R12, R9, !PT ;  /* 0x000000090c097209 */ /* 0x000fc60007810000 */
[----:B------:R-:W0:Y:S01]  /*13300*/  MUFU.TANH R126, R126 ;  /* 0x0000007e007e7308 */ /* 0x000e220000002400 */
[----:B------:R-:W-:Y:S02]  /*13310*/  FMNMX.FTZ R9, R121, R9, !PT ;  /* 0x0000000979097209 */ /* 0x000fe40007810000 */
[----:B-1----:R-:W-:Y:S02]  /*13320*/  FMNMX.FTZ R3, R120, R3, !PT ;  /* 0x0000000378037209 */ /* 0x002fe40007810000 */
[----:B------:R-:W-:-:S03]  /*13330*/  FMNMX.FTZ R9, R122, R9, !PT ;  /* 0x000000097a097209 */ /* 0x000fc60007810000 */
[----:B------:R-:W1:Y:S01]  /*13340*/  MUFU.TANH R129, R129 ;  /* 0x0000008100817308 */ /* 0x000e620000002400 */
[----:B--2---:R-:W-:Y:S02]  /*13350*/  FMNMX.FTZ R3, R123, R3, !PT ;  /* 0x000000037b037209 */ /* 0x004fe40007810000 */
[----:B------:R-:W-:Y:S02]  /*13360*/  FMNMX.FTZ R9, R125, R9, !PT ;  /* 0x000000097d097209 */ /* 0x000fe40007810000 */
[----:B------:R-:W-:-:S03]  /*13370*/  FMNMX.FTZ R3, R124, R3, !PT ;  /* 0x000000037c037209 */ /* 0x000fc60007810000 */
[----:B------:R-:W2:Y:S01]  /*13380*/  MUFU.TANH R132, R132 ;  /* 0x0000008400847308 */ /* 0x000ea20000002400 */
[----:B0-----:R-:W-:Y:S02]  /*13390*/  FMNMX.FTZ R9, R126, R9, !PT ;  /* 0x000000097e097209 */ /* 0x001fe40007810000 */
[----:B------:R-:W-:-:S04]  /*133a0*/  FMNMX.FTZ R3, R127, R3, !PT ;  /* 0x000000037f037209 */ /* 0x000fc80007810000 */
[----:B------:R-:W-:Y:S01]  /*133b0*/  FMNMX.FTZ R3, R128, R3, !PT ;  /* 0x0000000380037209 */ /* 0x000fe20007810000 */
[----:B------:R-:W0:Y:S01]  /*133c0*/  MUFU.TANH R97, R97 ;  /* 0x0000006100617308 */ /* 0x000e220000002400 */
[----:B-1----:R-:W-:Y:S02]  /*133d0*/  FMNMX.FTZ R9, R129, R9, !PT ;  /* 0x0000000981097209 */ /* 0x002fe40007810000 */
[----:B------:R-:W-:Y:S02]  /*133e0*/  FMNMX.FTZ R3, R131, R3, !PT ;  /* 0x0000000383037209 */ /* 0x000fe40007810000 */
[----:B------:R-:W-:-:S03]  /*133f0*/  FMNMX.FTZ R9, R130, R9, !PT ;  /* 0x0000000982097209 */ /* 0x000fc60007810000 */
[----:B------:R-:W1:Y:S01]  /*13400*/  MUFU.TANH R98, R98 ;  /* 0x0000006200627308 */ /* 0x000e620000002400 */
[----:B------:R-:W-:Y:S02]  /*13410*/  FMNMX.FTZ R9, R104, R9, !PT ;  /* 0x0000000968097209 */ /* 0x000fe40007810000 */
[----:B--2---:R-:W-:Y:S02]  /*13420*/  FMNMX.FTZ R3, R132, R3, !PT ;  /* 0x0000000384037209 */ /* 0x004fe40007810000 */
[----:B------:R-:W-:Y:S02]  /*13430*/  FMNMX.FTZ R9, R105, R9, !PT ;  /* 0x0000000969097209 */ /* 0x000fe40007810000 */
[----:B------:R-:W-:Y:S01]  /*13440*/  FMNMX.FTZ R3, R106, R3, !PT ;  /* 0x000000036a037209 */ /* 0x000fe20007810000 */
[----:B------:R-:W2:Y:S01]  /*13450*/  MUFU.TANH R100, R100 ;  /* 0x0000006400647308 */ /* 0x000ea20000002400 */
[----:B------:R-:W-:Y:S02]  /*13460*/  FMNMX.FTZ R9, R108, R9, !PT ;  /* 0x000000096c097209 */ /* 0x000fe40007810000 */
[----:B------:R-:W-:-:S02]  /*13470*/  FMNMX.FTZ R3, R107, R3, !PT ;  /* 0x000000036b037209 */ /* 0x000fc40007810000 */
[----:B------:R-:W-:Y:S02]  /*13480*/  FMNMX.FTZ R9, R109, R9, !PT ;  /* 0x000000096d097209 */ /* 0x000fe40007810000 */
[----:B------:R-:W-:Y:S01]  /*13490*/  FMNMX.FTZ R3, R110, R3, !PT ;  /* 0x000000036e037209 */ /* 0x000fe20007810000 */
[----:B------:R-:W3:Y:S01]  /*134a0*/  MUFU.TANH R99, R99 ;  /* 0x0000006300637308 */ /* 0x000ee20000002400 */
[----:B------:R-:W-:Y:S02]  /*134b0*/  FMNMX.FTZ R9, R112, R9, !PT ;  /* 0x0000000970097209 */ /* 0x000fe40007810000 */
[----:B------:R-:W-:Y:S02]  /*134c0*/  FMNMX.FTZ R3, R111, R3, !PT ;  /* 0x000000036f037209 */ /* 0x000fe40007810000 */
[----:B------:R-:W-:Y:S02]  /*134d0*/  FMNMX.FTZ R9, R113, R9, !PT ;  /* 0x0000000971097209 */ /* 0x000fe40007810000 */
[----:B------:R-:W-:Y:S01]  /*134e0*/  FMNMX.FTZ R3, R114, R3, !PT ;  /* 0x0000000372037209 */ /* 0x000fe20007810000 */
[----:B------:R-:W4:Y:S01]  /*134f0*/  MUFU.TANH R101, R101 ;  /* 0x0000006500657308 */ /* 0x000f220000002400 */
        /* <DEDUP_REMOVED lines=26> */
[----:B------:R-:W-:-:S05]  /*136a0*/  FMNMX.FTZ R3, R103, R3, !PT ;  /* 0x0000000367037209 */ /* 0x000fca0007810000 */
        /* <DEDUP_REMOVED lines=57> */
[----:B-1----:R-:W-:Y:S02]  /*13a40*/  FMNMX.FTZ R3, R69, R9, !PT ;  /* 0x0000000945037209 */ /* 0x002fe40007810000 */
[----:B--2---:R-:W-:-:S03]  /*13a50*/  FMNMX.FTZ R9, R70, R56, !PT ;  /* 0x0000003846097209 */ /* 0x004fc60007810000 */
[----:B------:R-:W1:Y:S01]  /*13a60*/  SHFL.BFLY PT, R56, R3, 0x2, 0x1f ;  /* 0x0c401f0003387f89 */ /* 0x000e6200000e0000 */
[----:B0-----:R-:W-:-:S05]  /*13a70*/  FMNMX.FTZ R9, R71, R9, !PT ;  /* 0x0000000947097209 */ /* 0x001fca0007810000 */
[----:B------:R-:W0:Y:S01]  /*13a80*/  SHFL.BFLY PT, R135, R9, 0x2, 0x1f ;  /* 0x0c401f0009877f89 */ /* 0x000e2200000e0000 */
[----:B-1----:R-:W-:Y:S01]  /*13a90*/  FMNMX.FTZ R3, R3, R56, !PT ;  /* 0x0000003803037209 */ /* 0x002fe20007810000 */
[----:B------:R-:W-:-:S05]  /*13aa0*/  VIADD R56, R8, 0x180 ;  /* 0x0000018008387836 */ /* 0x000fca0000000000 */
[----:B------:R-:W-:Y:S02]  /*13ab0*/  R2UR UR6, R56 ;  /* 0x00000000380672ca */ /* 0x000fe400000e0000 */
[----:B------:R-:W1:Y:S01]  /*13ac0*/  SHFL.BFLY PT, R56, R3, 0x1, 0x1f ;  /* 0x0c201f0003387f89 */ /* 0x000e6200000e0000 */
[----:B0-----:R-:W-:-:S05]  /*13ad0*/  FMNMX.FTZ R9, R9, R135, !PT ;  /* 0x0000008709097209 */ /* 0x001fca0007810000 */
[----:B------:R-:W0:Y:S05]  /*13ae0*/  SHFL.BFLY PT, R57, R9, 0x1, 0x1f ;  /* 0x0c201f0009397f89 */ /* 0x000e2a00000e0000 */
[----:B------:R-:W-:Y:S01]  /*13af0*/  QGMMA.64x64x32.F32.E4M3.E4M3 R24, R140, gdesc[UR4], R24, gsb0 ;  /* 0x00e000048c187df3 */ /* 0x000fe20008000818 */
[----:B-1----:R-:W-:Y:S01]  /*13b00*/  FMNMX.FTZ R3, R3, R56, !PT ;  /* 0x0000003803037209 */ /* 0x002fe20007810000 */
[----:B------:R-:W-:-:S04]  /*13b10*/  IMAD.U32 R56, RZ, RZ, UR38 ;  /* 0x00000026ff387e24 */ /* 0x000fc8000f8e00ff */
[----:B------:R-:W-:Y:S01]  /*13b20*/  FADD.FTZ R135, -R3, R10 ;  /* 0x0000000a03877221 */ /* 0x000fe20000010100 */
[----:B------:R-:W-:Y:S01]  /*13b30*/  VIADD R10, R8, 0x200 ;  /* 0x00000200080a7836 */ /* 0x000fe20000000000 */
[----:B0-----:R-:W-:Y:S02]  /*13b40*/  FMNMX.FTZ R9, R9, R57, !PT ;  /* 0x0000003909097209 */ /* 0x001fe40007810000 */
[----:B------:R-:W-:Y:S02]  /*13b50*/  FMUL.FTZ R135, R135, R56 ;  /* 0x0000003887877220 */ /* 0x000fe40000410000 */
[----:B------:R-:W-:Y:S01]  /*13b60*/  R2UR UR6, R10 ;  /* 0x000000000a0672ca */ /* 0x000fe200000e0000 */
[----:B------:R-:W-:-:S01]  /*13b70*/  FADD.FTZ R8, -R9, R11 ;  /* 0x0000000b09087221 */ /* 0x000fc20000010100 */
[----:B------:R-:W-:Y:S02]  /*13b80*/  IMAD.MOV.U32 R11, RZ, RZ, -0x3ffffff0 ;  /* 0xc0000010ff0b7424 */ /* 0x000fe400078e00ff */
[----:B------:R-:W-:Y:S01]  /*13b90*/  MUFU.EX2 R135, R135 ;  /* 0x0000008700877308 */ /* 0x000fe20000000800 */
[----:B------:R-:W-:-:S02]  /*13ba0*/  FMUL.FTZ R8, R8, R56 ;  /* 0x0000003808087220 */ /* 0x000fc40000410000 */
[----:B------:R-:W-:Y:S01]  /*13bb0*/  R2UR UR7, R11 ;  /* 0x000000000b0772ca */ /* 0x000fe200000e0000 */
[----:B------:R-:W-:-:S04]  /*13bc0*/  FFMA.FTZ R11, R3, R56, -8 ;  /* 0xc1000000030b7423 */ /* 0x000fc80000010038 */
        /* <DEDUP_REMOVED lines=40> */
[-C--:B------:R-:W-:Y:S01]  /*13e50*/  FFMA.FTZ R11, R69, R56.reuse, -R11 ;  /* 0x00000038450b7223 */ /* 0x080fe2000001080b */
[----:B------:R-:W-:-:S01]  /*13e60*/  FFMA.FTZ R69, R9, R56, -8 ;  /* 0xc100000009457423 */ /* 0x000fc20000010038 */
[----:B------:R-:W0:Y:S01]  /*13e70*/  MUFU.EX2 R10, R10 ;  /* 0x0000000a000a7308 */ /* 0x000e220000000800 */
[----:B------:R-:W-:-:S02]  /*13e80*/  WARPGROUP.DEPBAR.LE gsb0, 0x0 ;  /* 0x00008000000079c5 */ /* 0x000fc40000010000 */
[-CC-:B------:R-:W-:Y:S01]  /*13e90*/  FFMA.FTZ R13, R13, R56.reuse, -R69.reuse ;  /* 0x000000380d0d7223 */ /* 0x180fe20000010845 */
[----:B------:R-:W-:-:S01]  /*13ea0*/  FFMA.FTZ R120, R120, R56, -R69 ;  /* 0x0000003878787223 */ /* 0x000fc20000010845 */
[-CC-:B------:R-:W-:Y:S01]  /*13eb0*/  FFMA.FTZ R123, R123, R56.reuse, -R69.reuse ;  /* 0x000000387b7b7223 */ /* 0x180fe20000010845 */
[----:B------:R-:W-:-:S01]  /*13ec0*/  FFMA.FTZ R124, R124, R56, -R69 ;  /* 0x000000387c7c7223 */ /* 0x000fc20000010845 */
[-CC-:B------:R-:W-:Y:S01]  /*13ed0*/  FFMA.FTZ R127, R127, R56.reuse, -R69.reuse ;  /* 0x000000387f7f7223 */ /* 0x180fe20000010845 */
        /* <DEDUP_REMOVED lines=17> */
[----:B-1----:R-:W-:-:S01]  /*13ff0*/  FADD.FTZ R21, R12, R21 ;  /* 0x000000150c157221 */ /* 0x002fc20000010000 */
[-CC-:B------:R-:W-:Y:S01]  /*14000*/  FFMA.FTZ R94, R94, R56.reuse, -R69.reuse ;  /* 0x000000385e5e7223 */ /* 0x180fe20000010845 */
[----:B------:R-:W-:-:S01]  /*14010*/  FFMA.FTZ R95, R95, R56, -R69 ;  /* 0x000000385f5f7223 */ /* 0x000fc20000010845 */
[-CC-:B------:R-:W-:Y:S01]  /*14020*/  FFMA.FTZ R98, R98, R56.reuse, -R69.reuse ;  /* 0x0000003862627223 */ /* 0x180fe20000010845 */
[----:B------:R-:W-:-:S01]  /*14030*/  FFMA.FTZ R99, R99, R56, -R69 ;  /* 0x0000003863637223 */ /* 0x000fc20000010845 */
[-CC-:B------:R-:W-:Y:S01]  /*14040*/  FFMA.FTZ R102, R102, R56.reuse, -R69.reuse ;  /* 0x0000003866667223 */ /* 0x180fe20000010845 */
[----:B------:R-:W-:-:S01]  /*14050*/  FFMA.FTZ R103, R103, R56, -R69 ;  /* 0x0000003867677223 */ /* 0x000fc20000010845 */
[----:B------:R-:W1:Y:S01]  /*14060*/  MUFU.EX2 R57, R57 ;  /* 0x0000003900397308 */ /* 0x000e620000000800 */
[----:B--2---:R-:W-:-:S01]  /*14070*/  FFMA.FTZ R20, R8, R20, R13 ;  /* 0x0000001408147223 */ /* 0x004fc2000001000d */
[-CC-:B------:R-:W-:Y:S01]  /*14080*/  FFMA.FTZ R74, R74, R56.reuse, -R69.reuse ;  /* 0x000000384a4a7223 */ /* 0x180fe20000010845 */
[----:B------:R-:W-:-:S01]  /*14090*/  FFMA.FTZ R75, R75, R56, -R69 ;  /* 0x000000384b4b7223 */ /* 0x000fc20000010845 */
[----:B------:R-:W-:Y:S01]  /*140a0*/  WARPGROUP.ARRIVE ;  /* 0x00000000000079c5 */ /* 0x000fe20000000000 */
[----:B------:R-:W-:-:S01]  /*140b0*/  FFMA.FTZ R78, R78, R56, -R69 ;  /* 0x000000384e4e7223 */ /* 0x000fc20000010845 */
[-CC-:B------:R-:W-:Y:S01]  /*140c0*/  FFMA.FTZ R79, R79, R56.reuse, -R69.reuse ;  /* 0x000000384f4f7223 */ /* 0x180fe20000010845 */
[----:B------:R-:W-:-:S01]  /*140d0*/  FFMA.FTZ R82, R82, R56, -R69 ;  /* 0x0000003852527223 */ /* 0x000fc20000010845 */
[----:B------:R-:W2:Y:S01]  /*140e0*/  MUFU.EX2 R123, R123 ;  /* 0x0000007b007b7308 */ /* 0x000ea20000000800 */
[----:B0-----:R-:W-:-:S01]  /*140f0*/  FADD.FTZ R20, R120, R20 ;  /* 0x0000001478147221 */ /* 0x001fc20000010000 */
[----:B------:R-:W-:Y:S01]  /*14100*/  QGMMA.64x64x32.F32.E4M3.E4M3 R24, R136, gdesc[UR4], R24, gsb0 ;  /* 0x00e0000488187df3 */ /* 0x000fe20008000818 */
        /* <DEDUP_REMOVED lines=31> */
[----:B------:R-:W-:Y:S02]  /*14300*/  WARPGROUP.DEPBAR.LE gsb0, 0x0 ;  /* 0x00008000000079c5 */ /* 0x000fe40000010000 */
[----:B------:R1:W-:Y:S04]  /*14310*/  @!P1 SYNCS.ARRIVE.TRANS64.RED.A1T0 RZ, [R15+URZ], RZ ;  /* 0x000000ff0fff99a7 */ /* 0x0003e8000810043f */
[----:B------:R-:W3:Y:S01]  /*14320*/  MUFU.EX2 R104, R104 ;  /* 0x0000006800687308 */ /* 0x000ee20000000800 */
[----:B--2---:R-:W-:-:S07]  /*14330*/  FADD.FTZ R21, R129, R21 ;  /* 0x0000001581157221 */ /* 0x004fce0000010000 */
[----:B------:R-:W2:Y:S01]  /*14340*/  MUFU.EX2 R106, R106 ;  /* 0x0000006a006a7308 */ /* 0x000ea20000000800 */
[----:B0-----:R-:W-:-:S07]  /*14350*/  FADD.FTZ R20, R132, R20 ;  /* 0x0000001484147221 */ /* 0x001fce0000010000 */
[----:B------:R-:W0:Y:S01]  /*14360*/  MUFU.EX2 R105, R105 ;  /* 0x0000006900697308 */ /* 0x000e220000000800 */
[----:B---3--:R-:W-:-:S07]  /*14370*/  FADD.FTZ R21, R104, R21 ;  /* 0x0000001568157221 */ /* 0x008fce0000010000 */
        /* <DEDUP_REMOVED lines=121> */
[----:B--2---:R-:W-:-:S01]  /*14b10*/  FADD.FTZ R20, R70, R20 ;  /* 0x0000001446147221 */ /* 0x004fc20000010000 */
[----:B0-----:R-:W-:-:S03]  /*14b20*/  FADD.FTZ R21, R11, R21 ;  /* 0x000000150b157221 */ /* 0x001fc60000010000 */
[----:B---3--:R-:W-:Y:S01]  /*14b30*/  FADD.FTZ R20, R69, R20 ;  /* 0x0000001445147221 */ /* 0x008fe20000010000 */
[----:B-1----:R-:W-:Y:S06]  /*14b40*/  @!P0 BRA `(.L_x_1230) ;  /* 0x0000000000048947 */ /* 0x002fec0003800000 */
[----:B------:R-:W-:Y:S01]  /*14b50*/  BPT.TRAP 0x1 ;  /* 0x000000040000795c */ /* 0x000fe20000300000 */
.L_x_1230:
        /* <DEDUP_REMOVED lines=76> */
[----:B------:R-:W-:-:S02]  /*15020*/  IMAD.MOV.U32 R12, RZ, RZ, R19 ;  /* 0x000000ffff0c7224 */ /* 0x000fc400078e0013 */
[----:B------:R-:W-:Y:S01]  /*15030*/  IMAD.MOV.U32 R8, RZ, RZ, R18 ;  /* 0x000000ffff087224 */ /* 0x000fe200078e0012 */
[----:B--2---:R-:W-:-:S04]  /*15040*/  PRMT R14, R15, 0x654, R14 ;  /* 0x000006540f0e7816 */ /* 0x004fc8000000000e */
[----:B------:R0:W-:Y:S01]  /*15050*/  SYNCS.ARRIVE.TRANS64.RED.A1T0 RZ, [R14+URZ], RZ ;  /* 0x000000ff0eff79a7 */ /* 0x0001e2000810043f */
[C---:B---3--:R-:W-:Y:S01]  /*15060*/  ISETP.GT.AND P2, PT, R0.reuse, R10, PT ;  /* 0x0000000a0000720c */ /* 0x048fe20003f44270 */
[----:B------:R-:W-:Y:S02]  /*15070*/  VIADD R0, R0, 0xffffffff ;  /* 0xffffffff00007836 */ /* 0x000fe40000000000 */
[----:B------:R-:W-:-:S10]  /*15080*/  IMAD.MOV.U32 R10, RZ, RZ, R3 ;  /* 0x000000ffff0a7224 */ /* 0x000fd400078e0003 */
[----:B0-----:R-:W-:Y:S05]  /*15090*/  @P2 BRA `(.L_x_1231) ;  /* 0xffffffd0005c2947 */ /* 0x001fea000383ffff */
[----:B------:R-:W-:Y:S05]  /*150a0*/  BSYNC B1 ;  /* 0x0000000000017941 */ /* 0x000fea0003800000 */
.L_x_1219:
[----:B------:R-:W-:Y:S05]  /*150b0*/  BSYNC B0 ;  /* 0x0000000000007941 */ /* 0x000fea0003800000 */
.L_x_1218:
[----:B------:R-:W2:Y:S01]  /*150c0*/  LDL R8, [R1+0x38] ;  /* 0x0000380001087983 */ /* 0x000ea20000100800 */
[----:B------:R-:W-:Y:S01]  /*150d0*/  BSSY B0, `(.L_x_1232) ;  /* 0x00004ce000007945 */ /* 0x000fe20003800000 */
[----:B--2---:R-:W-:-:S13]  /*150e0*/  ISETP.GE.AND P2, PT, R0, R8, PT ;  /* 0x000000080000720c */ /* 0x004fda0003f46270 */
[----:B------:R-:W-:Y:S05]  /*150f0*/  @!P2 BRA `(.L_x_1233) ;  /* 0x0000004c002ca947 */ /* 0x000fea0003800000 */
[----:B------:R-:W-:Y:S02]  /*15100*/  IMAD.MOV.U32 R10, RZ, RZ, R9 ;  /* 0x000000ffff0a7224 */ /* 0x000fe400078e0009 */
[----:B------:R-:W-:Y:S02]  /*15110*/  IMAD.MOV.U32 R11, RZ, RZ, R3 ;  /* 0x000000ffff0b7224 */ /* 0x000fe400078e0003 */
[----:B------:R-:W-:Y:S02]  /*15120*/  IMAD.MOV.U32 R12, RZ, RZ, R19 ;  /* 0x000000ffff0c7224 */ /* 0x000fe400078e0013 */
[----:B------:R-:W-:-:S07]  /*15130*/  IMAD.MOV.U32 R8, RZ, RZ, R18 ;  /* 0x000000ffff087224 */ /* 0x000fce00078e0012 */
.L_x_1253:
        /* <DEDUP_REMOVED lines=8> */
.L_x_1234:
[----:B------:R-:W-:Y:S01]  /*151c0*/  IMAD R9, R18, 0x8, R17 ;  /* 0x0000000812097824 */ /* 0x000fe200078e0211 */
[----:B------:R-:W-:-:S04]  /*151d0*/  SHF.L.U32 R14, R19, 0x1f, RZ ;  /* 0x0000001f130e7819 */ /* 0x000fc800000006ff */
[----:B------:R0:W1:Y:S01]  /*151e0*/  SYNCS.PHASECHK.TRANS64.TRYWAIT P2, [R9+URZ+0x13230], R14 ;  /* 0x0132300e090075a7 */ /* 0x000062000804017f */
[----:B------:R-:W-:Y:S05]  /*151f0*/  @!P0 BRA `(.L_x_1235) ;  /* 0x0000000000048947 */ /* 0x000fea0003800000 */
[----:B------:R-:W-:Y:S01]  /*15200*/  BPT.TRAP 0x1 ;  /* 0x000000040000795c */ /* 0x000fe20000300000 */
.L_x_1235:
        /* <DEDUP_REMOVED lines=8> */
.L_x_1237:
[----:B------:R-:W-:Y:S05]  /*15290*/  BSYNC B1 ;  /* 0x0000000000017941 */ /* 0x000fea0003800000 */
.L_x_1236:
        /* <DEDUP_REMOVED lines=39> */
[----:B------:R-:W-:Y:S01]  /*15510*/  R2UR UR14, R14 ;  /* 0x000000000e0e72ca */ /* 0x000fe200000e0000 */
[----:B------:R-:W-:Y:S01]  /*15520*/  VIADD R14, R13, 0x202 ;  /* 0x000002020d0e7836 */ /* 0x000fe20000000000 */
[----:B------:R-:W-:Y:S01]  /*15530*/  R2UR UR15, R15 ;  /* 0x000000000f0f72ca */ /* 0x000fe200000e0000 */
[----:B------:R-:W-:Y:S01]  /*15540*/  IMAD.MOV.U32 R15, RZ, RZ, -0x7fffffe0 ;  /* 0x80000020ff0f7424 */ /* 0x000fe200078e00ff */
        /* <DEDUP_REMOVED lines=44> */
.L_x_1239:
[----:B------:R-:W-:Y:S01]  /*15810*/  SHF.L.U32 R9, R12, 0x1f, RZ ;  /* 0x0000001f0c097819 */ /* 0x000fe200000006ff */
[----:B------:R-:W-:-:S04]  /*15820*/  IMAD R14, R8, 0x8, R17 ;  /* 0x00000008080e7824 */ /* 0x000fc800078e0211 */
[----:B------:R0:W1:Y:S01]  /*15830*/  SYNCS.PHASECHK.TRANS64.TRYWAIT P2, [R14+URZ+0x13250], R9 ;  /* 0x013250090e0075a7 */ /* 0x000062000804017f */
[----:B------:R-:W-:Y:S05]  /*15840*/  @!P0 BRA `(.L_x_1240) ;  /* 0x0000000000048947 */ /* 0x000fea0003800000 */
[----:B------:R-:W-:Y:S01]  /*15850*/  BPT.TRAP 0x1 ;  /* 0x000000040000795c */ /* 0x000fe20000300000 */
.L_x_1240:
[----:B------:R-:W-:Y:S04]  /*15860*/  BSSY B1, `(.L_x_1241) ;  /* 0x0000004000017945 */ /* 0x000fe80003800000 */
[----:B-1----:R-:W-:Y:S05]  /*15870*/  @P2 BRA `(.L_x_1242) ;  /* 0x0000000000082947 */ /* 0x002fea0003800000 */
[----:B------:R-:W1:Y:S02]  /*15880*/  SYNCS.PHASECHK.TRANS64.TRYWAIT P2, [R14+URZ+0x13250], R9 ;  /* 0x013250090e0075a7 */ /* 0x000e64000804017f */
[----:B-1----:R-:W-:Y:S05]  /*15890*/  @!P2 BRA `(.L_x_1243) ;  /* 0x000000d80018a947 */ /* 0x002fea0003800000 */
.L_x_1242:
[----:B------:R-:W-:Y:S05]  /*158a0*/  BSYNC B1 ;  /* 0x0000000000017941 */ /* 0x000fea0003800000 */
.L_x_1241:
[----:B01----:R-:W-:Y:S01]  /*158b0*/  VIADD R9, R17, 0x1000 ;  /* 0x0000100011097836 */ /* 0x003fe20000000000 */
[----:B------:R-:W-:-:S04]  /*158c0*/  WARPGROUP.ARRIVE ;  /* 0x00000000000079c5 */ /* 0x000fc80000000000 */
[----:B------:R-:W-:-:S04]  /*158d0*/  SHF.R.U32.HI R9, RZ, 0x4, R9 ;  /* 0x00000004ff097819 */ /* 0x000fc80000011609 */
[----:B------:R-:W-:-:S04]  /*158e0*/  LOP3.LUT R9, R9, 0x3fff, RZ, 0xc0, !PT ;  /* 0x00003fff09097812 */ /* 0x000fc800078ec0ff */
[----:B------:R-:W-:-:S05]  /*158f0*/  LOP3.LUT R9, R9, 0x10000, RZ, 0xfc, !PT ;  /* 0x0001000009097812 */ /* 0x000fca00078efcff */
[----:B------:R-:W-:Y:S02]  /*15900*/  IMAD R8, R8, 0x280, R9 ;  /* 0x0000028008087824 */ /* 0x000fe400078e0209 */
[----:B------:R-:W-:-:S03]  /*15910*/  IMAD.MOV.U32 R9, RZ, RZ, -0x3ffffff0 ;  /* 0xc0000010ff097424 */ /* 0x000fc600078e00ff */
[----:B------:R-:W-:Y:S02]  /*15920*/  R2UR UR6, R8 ;  /* 0x00000000080672ca */ /* 0x000fe400000e0000 */
        /* <DEDUP_REMOVED lines=11> */
[----:B------:R-:W0:Y:S03]  /*159e0*/  LDC R153, c[0x0][0x448] ;  /* 0x00011200ff997b82 */ /* 0x000e260000000800 */
        /* <DEDUP_REMOVED lines=9> */
[C---:B------:R-:W-:Y:S01]  /*15a80*/  FMUL.FTZ R131, R2.reuse, R135 ;  /* 0x0000008702837220 */ /* 0x040fe20000410000 */
[----:B------:R-:W-:Y:S02]  /*15a90*/  @!P1 IMAD R3, R3, 0x8, R17 ;  /* 0x0000000803039824 */ /* 0x000fe400078e0211 */
        /* <DEDUP_REMOVED lines=56> */
[----:B------:R-:W-:Y:S01]  /*15e20*/  WARPGROUP.ARRIVE ;  /* 0x00000000000079c5 */ /* 0x000fe20000000000 */
[----:B------:R-:W-:Y:S02]  /*15e30*/  @!P1 VIADD R3, R3, 0x13240 ;  /* 0x0001324003039836 */ /* 0x000fe40000000000 */
[C---:B------:R-:W-:Y:S01]  /*15e40*/  FMUL.FTZ R130, R2.reuse, R134 ;  /* 0x0000008602827220 */ /* 0x040fe20000410000 */
[C---:B------:R-:W-:Y:S01]  /*15e50*/  FMUL.FTZ R134, R2.reuse, R61 ;  /* 0x0000003d02867220 */ /* 0x040fe20000410000 */
[C---:B------:R-:W-:Y:S01]  /*15e60*/  FMUL.FTZ R64, R2.reuse, R64 ;  /* 0x0000004002407220 */ /* 0x040fe20000410000 */
[----:B------:R-:W-:Y:S01]  /*15e70*/  FMUL.FTZ R65, R2, R65 ;  /* 0x0000004102417220 */ /* 0x000fe20000410000 */
        /* <DEDUP_REMOVED lines=15> */
[----:B------:R-:W-:Y:S02]  /*15f70*/  IMAD.MOV.U32 R57, RZ, RZ, -0x3ffffff0 ;  /* 0xc0000010ff397424 */ /* 0x000fe400078e00ff */
[C---:B------:R-:W-:Y:S01]  /*15f80*/  FMUL.FTZ R61, R2.reuse, R63 ;  /* 0x0000003f023d7220 */ /* 0x040fe20000410000 */
[----:B------:R-:W-:Y:S01]  /*15f90*/  @!P1 PRMT R3, RZ, 0x654, R3 ;  /* 0x00000654ff039816 */ /* 0x000fe20000000003 */
[----:B------:R-:W-:Y:S01]  /*15fa0*/  FMUL.FTZ R68, R2, R68 ;  /* 0x0000004402447220 */ /* 0x000fe20000410000 */
[----:B------:R-:W0:Y:S08]  /*15fb0*/  MUFU.TANH R9, R9 ;  /* 0x0000000900097308 */ /* 0x000e300000002400 */
[----:B------:R-:W1:Y:S08]  /*15fc0*/  MUFU.TANH R15, R15 ;  /* 0x0000000f000f7308 */ /* 0x000e700000002400 */
[----:B------:R-:W3:Y:S08]  /*15fd0*/  MUFU.TANH R122, R122 ;  /* 0x0000007a007a7308 */ /* 0x000ef00000002400 */
[----:B------:R-:W4:Y:S08]  /*15fe0*/  MUFU.TANH R123, R123 ;  /* 0x0000007b007b7308 */ /* 0x000f300000002400 */
[----:B------:R-:W0:Y:S08]  /*15ff0*/  MUFU.TANH R126, R126 ;  /* 0x0000007e007e7308 */ /* 0x000e300000002400 */
[----:B------:R-:W0:Y:S08]  /*16000*/  MUFU.TANH R127, R127 ;  /* 0x0000007f007f7308 */ /* 0x000e300000002400 */
[----:B------:R-:W0:Y:S08]  /*16010*/  MUFU.TANH R130, R130 ;  /* 0x0000008200827308 */ /* 0x000e300000002400 */
[----:B------:R-:W0:Y:S01]  /*16020*/  MUFU.TANH R131, R131 ;  /* 0x0000008300837308 */ /* 0x000e220000002400 */
[----:B------:R-:W-:-:S02]  /*16030*/  WARPGROUP.DEPBAR.LE gsb0, 0x0 ;  /* 0x00008000000079c5 */ /* 0x000fc40000010000 */
[----:B------:R-:W-:Y:S01]  /*16040*/  WARPGROUP.ARRIVE ;  /* 0x00000000000079c5 */ /* 0x000fe20000000000 */
[----:B------:R-:W-:-:S04]  /*16050*/  FMUL.FTZ R62, R2, R66 ;  /* 0x00000042023e7220 */ /* 0x000fc80000410000 */
[----:B------:R-:W0:Y:S01]  /*16060*/  MUFU.TANH R12, R12 ;  /* 0x0000000c000c7308 */ /* 0x000e220000002400 */
[----:B------:R-:W-:Y:S01]  /*16070*/  QGMMA.64x64x32.F32.E4M3.E4M3 R24, R140, gdesc[UR4], R24, gsb0 ;  /* 0x00e000048c187df3 */ /* 0x000fe20008000818 */
[----:B------:R-:W-:Y:S02]  /*16080*/  R2UR UR6, R56 ;  /* 0x00000000380672ca */ /* 0x000fe400000e0000 */
[----:B------:R-:W-:Y:S01]  /*16090*/  R2UR UR7, R57 ;  /* 0x00000000390772ca */ /* 0x000fe200000e0000 */
[----:B------:R-:W5:Y:S03]  /*160a0*/  @P2 LDC R56, c[0x0][0x44c] ;  /* 0x00011300ff382b82 */ /* 0x000f660000000800 */
[----:B------:R-:W0:Y:S05]  /*160b0*/  MUFU.TANH R13, R13 ;  /* 0x0000000d000d7308 */ /* 0x000e2a0000002400 */
[----:B------:R-:W1:Y:S03]  /*160c0*/  @P2 LDC R57, c[0x0][0x450] ;  /* 0x00011400ff392b82 */ /* 0x000e660000000800 */
        /* <DEDUP_REMOVED lines=10> */
[----:B------:R-:W3:Y:S04]  /*16170*/  LDL R140, [R1+0x30] ;  /* 0x00003000018c7983 */ /* 0x000ee80000100800 */
[----:B------:R-:W4:Y:S01]  /*16180*/  LDL R142, [R1+0xc] ;  /* 0x00000c00018e7983 */ /* 0x000f220000100800 */
[----:B------:R-:W0:Y:S03]  /*16190*/  MUFU.TANH R107, R107 ;  /* 0x0000006b006b7308 */ /* 0x000e260000002400 */
[----:B------:R-:W4:Y:S01]  /*161a0*/  LDL R141, [R1+0x8] ;  /* 0x00000800018d7983 */ /* 0x000f220000100800 */
[----:B------:R-:W-:Y:S01]  /*161b0*/  WARPGROUP.ARRIVE ;  /* 0x00000000000079c5 */ /* 0x000fe20000000000 */
[----:B------:R-:W0:Y:S03]  /*161c0*/  LDC R143, c[0x0][0x9e4] ;  /* 0x00027900ff8f7b82 */ /* 0x000e260000000800 */
[----:B------:R-:W0:Y:S02]  /*161d0*/  MUFU.TANH R108, R108 ;  /* 0x0000006c006c7308 */ /* 0x000e240000002400 */
[----:B------:R-:W-:Y:S01]  /*161e0*/  QGMMA.64x64x32.F32.E4M3.E4M3 R24, R136, gdesc[UR4], R24, gsb0 ;  /* 0x00e0000488187df3 */ /* 0x000fe20008000818 */
[C---:B------:R-:W-:Y:S01]  /*161f0*/  FMUL.FTZ R63, R2.reuse, R67 ;  /* 0x00000043023f7220 */ /* 0x040fe20000410000 */
[C---:B------:R-:W-:Y:S01]  /*16200*/  FMUL.FTZ R66, R2.reuse, R70 ;  /* 0x0000004602427220 */ /* 0x040fe20000410000 */
[----:B------:R-:W-:-:S03]  /*16210*/  FMUL.FTZ R67, R2, R71 ;  /* 0x0000004702437220 */ /* 0x000fc60000410000 */
[----:B------:R-:W0:Y:S08]  /*16220*/  MUFU.TANH R109, R109 ;  /* 0x0000006d006d7308 */ /* 0x000e300000002400 */
[----:B------:R-:W0:Y:S08]  /*16230*/  MUFU.TANH R110, R110 ;  /* 0x0000006e006e7308 */ /* 0x000e300000002400 */
[----:B------:R-:W0:Y:S08]  /*16240*/  MUFU.TANH R111, R111 ;  /* 0x0000006f006f7308 */ /* 0x000e300000002400 */
[----:B------:R-:W3:Y:S01]  /*16250*/  MUFU.TANH R112, R112 ;  /* 0x0000007000707308 */ /* 0x000ee20000002400 */
[----:B--2---:R-:W-:-:S04]  /*16260*/  IMAD.IADD R135, R155, 0x1, R154 ;  /* 0x000000019b877824 */ /* 0x004fc800078e029a */
[----:B-----5:R-:W-:-:S03]  /*16270*/  @P2 IMAD.HI.U32 R56, R135, R56, RZ ;  /* 0x0000003887382227 */ /* 0x020fc600078e00ff */
[----:B------:R-:W2:Y:S02]  /*16280*/  MUFU.TANH R113, R113 ;  /* 0x0000007100717308 */ /* 0x000ea40000002400 */
[----:B-1----:R-:W-:Y:S02]  /*16290*/  @P2 SHF.R.U32.HI R135, RZ, R57, R56 ;  /* 0x00000039ff872219 */ /* 0x002fe40000011638 */
[----:B0-----:R-:W-:-:S04]  /*162a0*/  ISETP.GE.AND P2, PT, R143, 0x1, PT ;  /* 0x000000018f00780c */ /* 0x001fc80003f46270 */
[----:B------:R-:W0:Y:S08]  /*162b0*/  MUFU.TANH R114, R114 ;  /* 0x0000007200727308 */ /* 0x000e300000002400 */
[----:B------:R-:W1:Y:S08]  /*162c0*/  MUFU.TANH R115, R115 ;  /* 0x0000007300737308 */ /* 0x000e700000002400 */
        /* <DEDUP_REMOVED lines=34> */
[----:B---3--:R-:W-:-:S07]  /*164f0*/  IMAD R3, R140, -0x2, R56 ;  /* 0xfffffffe8c037824 */ /* 0x008fce00078e0238 */
[----:B------:R-:W3:Y:S01]  /*16500*/  MUFU.TANH R80, R80 ;  /* 0x0000005000507308 */ /* 0x000ee20000002400 */
[----:B----4-:R-:W-:-:S07]  /*16510*/  IADD3 R137, -R141, R3, R142 ;  /* 0x000000038d897210 */ /* 0x010fce0007ffe18e */
[----:B------:R-:W4:Y:S01]  /*16520*/  MUFU.TANH R81, R81 ;  /* 0x0000005100517308 */ /* 0x000f220000002400 */
        /* <DEDUP_REMOVED lines=40> */
.L_x_1246:
[----:B------:R-:W-:-:S05]  /*167b0*/  IMAD.U32 R140, RZ, RZ, UR37 ;  /* 0x00000025ff8c7e24 */ /* 0x000fca000f8e00ff */
[----:B------:R-:W-:-:S13]  /*167c0*/  ISETP.NE.AND P2, PT, R140, 0x1, PT ;  /* 0x000000018c00780c */ /* 0x000fda0003f45270 */
[----:B------:R-:W1:Y:S02]  /*167d0*/  @P2 LDC.64 R56, c[0x0][0x9e8] ;  /* 0x00027a00ff382b82 */ /* 0x000e640000000a00 */
[----:B-1----:R-:W-:-:S05]  /*167e0*/  @P2 IMAD.HI.U32 R56, R139, R56, RZ ;  /* 0x000000388b382227 */ /* 0x002fca00078e00ff */
[----:B------:R-:W-:-:S07]  /*167f0*/  @P2 SHF.R.U32.HI R139, RZ, R57, R56 ;  /* 0x00000039ff8b2219 */ /* 0x000fce0000011638 */
.L_x_1247:
[----:B------:R-:W-:Y:S05]  /*16800*/  BSYNC B1 ;  /* 0x0000000000017941 */ /* 0x000fea0003800000 */
.L_x_1245:
[----:B------:R-:W-:-:S05]  /*16810*/  IMAD R139, R139, R140, R3 ;  /* 0x0000008c8b8b7224 */ /* 0x000fca00078e0203 */
[----:B------:R-:W-:Y:S02]  /*16820*/  VIMNMX R70, R70, R139, !PT ;  /* 0x0000008b46467248 */ /* 0x000fe40007fe0100 */
[----:B------:R-:W-:-:S07]  /*16830*/  VIADDMNMX R71, R139, R140, R71, PT ;  /* 0x0000008c8b477246 */ /* 0x000fce0003800147 */
.L_x_1244:
[----:B------:R-:W-:Y:S01]  /*16840*/  ISETP.GE.AND P2, PT, R69, 0x2, PT ;  /* 0x000000024500780c */ /* 0x000fe20003f46270 */
[----:B------:R-:W1:Y:S01]  /*16850*/  SHFL.IDX PT, R56, R135, 0x1, 0x1c1f ;  /* 0x003c1f0087387f89 */ /* 0x000e6200000e0000 */
        /* <DEDUP_REMOVED lines=10> */
[--C-:B-1----:R-:W-:Y:S02]  /*16900*/  IMAD.IADD R138, R138, 0x1, R56.reuse ;  /* 0x000000018a8a7824 */ /* 0x102fe400078e0238 */
        /* <DEDUP_REMOVED lines=67> */
[----:B0-----:R-:W-:Y:S02]  /*16d40*/  FSEL R116, R116, -INF , !P6 ;  /* 0xff80000074747808 */ /* 0x001fe40007000000 */
        /* <DEDUP_REMOVED lines=168> */
.L_x_1250:
[----:B------:R-:W-:-:S05]  /*177d0*/  IMAD.U32 R69, RZ, RZ, UR37 ;  /* 0x00000025ff457e24 */ /* 0x000fca000f8e00ff */
[----:B------:R-:W-:-:S13]  /*177e0*/  ISETP.NE.AND P6, PT, R69, 0x1, PT ;  /* 0x000000014500780c */ /* 0x000fda0003fc5270 */
[----:B------:R-:W0:Y:S02]  /*177f0*/  @P6 LDC.64 R12, c[0x0][0x9e8] ;  /* 0x00027a00ff0c6b82 */ /* 0x000e240000000a00 */
[----:B0-----:R-:W-:-:S05]  /*17800*/  @P6 IMAD.HI.U32 R12, R56, R12, RZ ;  /* 0x0000000c380c6227 */ /* 0x001fca00078e00ff */
[----:B------:R-:W-:-:S07]  /*17810*/  @P6 SHF.R.U32.HI R56, RZ, R13, R12 ;  /* 0x0000000dff386219 */ /* 0x000fce000001160c */
.L_x_1251:
[----:B------:R-:W-:Y:S05]  /*17820*/  BSYNC B1 ;  /* 0x0000000000017941 */ /* 0x000fea0003800000 */
.L_x_1249:
[----:B------:R-:W-:-:S05]  /*17830*/  IMAD R3, R56, R69, R3 ;  /* 0x0000004538037224 */ /* 0x000fca00078e0203 */
[----:B------:R-:W-:Y:S02]  /*17840*/  VIADDMNMX R138, R3, R69, R138, PT ;  /* 0x00000045038a7246 */ /* 0x000fe4000380018a */
[----:B------:R-:W-:-:S07]  /*17850*/  VIMNMX R137, R137, R3, !PT ;  /* 0x0000000389897248 */ /* 0x000fce0007fe0100 */
.L_x_1248:
[----:B------:R-:W-:Y:S01]  /*17860*/  LOP3.LUT R16, R16, 0xffffff7f, RZ, 0xc0, !PT ;  /* 0xffffff7f10107812 */ /* 0x000fe200078ec0ff */
[----:B------:R-:W-:Y:S01]  /*17870*/  IMAD.U32 R56, RZ, RZ, UR36 ;  /* 0x00000024ff387e24 */ /* 0x000fe2000f8e00ff */
[----:B------:R-:W-:Y:S02]  /*17880*/  ISETP.GT.AND P2, PT, R137, 0x1, !P2 ;  /* 0x000000018900780c */ /* 0x000fe40005744270 */
[----:B------:R-:W-:Y:S02]  /*17890*/  @P0 LOP3.LUT R16, R16, 0x80, RZ, 0xfc, !PT ;  /* 0x0000008010100812 */ /* 0x000fe400078efcff */
[----:B------:R-:W-:Y:S02]  /*178a0*/  ISETP.LT.OR P2, PT, R138, 0x2, P2 ;  /* 0x000000028a00780c */ /* 0x000fe40001741670 */
[----:B------:R-:W-:Y:S02]  /*178b0*/  LOP3.LUT R16, R16, 0xffffffbf, RZ, 0xc0, !PT ;  /* 0xffffffbf10107812 */ /* 0x000fe400078ec0ff */
[----:B------:R-:W-:-:S02]  /*178c0*/  FSEL R15, R15, -INF , !P2 ;  /* 0xff8000000f0f7808 */ /* 0x000fc40005000000 */
[----:B------:R-:W-:Y:S02]  /*178d0*/  @P1 LOP3.LUT R16, R16, 0x40, RZ, 0xfc, !PT ;  /* 0x0000004010101812 */ /* 0x000fe400078efcff */
[C---:B------:R-:W-:Y:S02]  /*178e0*/  ISETP.GT.AND P5, PT, R137.reuse, 0x10, !P5 ;  /* 0x000000108900780c */ /* 0x040fe40006fa4270 */
[----:B------:R-:W-:Y:S02]  /*178f0*/  LOP3.LUT P2, RZ, R16, 0x4, RZ, 0xc0, !PT ;  /* 0x0000000410ff7812 */ /* 0x000fe4000784c0ff */
[----:B------:R-:W-:Y:S02]  /*17900*/  ISETP.LT.OR P5, PT, R138, 0x11, P5 ;  /* 0x000000118a00780c */ /* 0x000fe40002fa1670 */
[----:B------:R-:W-:Y:S02]  /*17910*/  ISETP.GT.AND P2, PT, R137, 0x11, !P2 ;  /* 0x000000118900780c */ /* 0x000fe40005744270 */
[----:B------:R-:W-:-:S02]  /*17920*/  FSEL R126, R126, -INF , !P5 ;  /* 0xff8000007e7e7808 */ /* 0x000fc40006800000 */
[----:B------:R-:W-:Y:S02]  /*17930*/  ISETP.LT.OR P2, PT, R138, 0x12, P2 ;  /* 0x000000128a00780c */ /* 0x000fe40001741670 */
[----:B------:R-:W-:Y:S02]  /*17940*/  ISETP.GT.AND P4, PT, R137, 0x9, !P4 ;  /* 0x000000098900780c */ /* 0x000fe40006784270 */
[----:B------:R-:W-:Y:S02]  /*17950*/  FSEL R127, R127, -INF , !P2 ;  /* 0xff8000007f7f7808 */ /* 0x000fe40005000000 */
[C---:B------:R-:W-:Y:S02]  /*17960*/  LOP3.LUT P2, RZ, R16.reuse, 0x2, RZ, 0xc0, !PT ;  /* 0x0000000210ff7812 */ /* 0x040fe4000784c0ff */
[----:B------:R-:W-:Y:S02]  /*17970*/  LOP3.LUT P5, RZ, R16, 0x1, RZ, 0xc0, !PT ;  /* 0x0000000110ff7812 */ /* 0x000fe400078ac0ff */
[----:B------:R-:W-:-:S02]  /*17980*/  ISETP.GT.AND P2, PT, R137, 0x18, !P2 ;  /* 0x000000188900780c */ /* 0x000fc40005744270 */
[C---:B------:R-:W-:Y:S02]  /*17990*/  ISETP.LT.OR P4, PT, R138.reuse, 0xa, P4 ;  /* 0x0000000a8a00780c */ /* 0x040fe40002781670 */
[----:B------:R-:W-:Y:S02]  /*179a0*/  ISETP.LT.OR P2, PT, R138, 0x19, P2 ;  /* 0x000000198a00780c */ /* 0x000fe40001741670 */
[----:B------:R-:W-:Y:S02]  /*179b0*/  FSEL R123, R123, -INF , !P4 ;  /* 0xff8000007b7b7808 */ /* 0x000fe40006000000 */
[----:B------:R-:W-:Y:S02]  /*179c0*/  FSEL R130, R130, -INF , !P2 ;  /* 0xff80000082827808 */ /* 0x000fe40005000000 */
[C---:B------:R-:W-:Y:S02]  /*179d0*/  ISETP.GT.AND P2, PT, R137.reuse, 0x19, !P5 ;  /* 0x000000198900780c */ /* 0x040fe40006f44270 */
[----:B------:R-:W-:-:S02]  /*179e0*/  ISETP.GT.AND P3, PT, R137, 0x8, !P3 ;  /* 0x000000088900780c */ /* 0x000fc40005f64270 */
[----:B------:R-:W-:Y:S02]  /*179f0*/  ISETP.LT.OR P2, PT, R138, 0x1a, P2 ;  /* 0x0000001a8a00780c */ /* 0x000fe40001741670 */
[----:B------:R-:W-:Y:S02]  /*17a00*/  LOP3.LUT P4, RZ, R22, 0x80000000, RZ, 0xc0, !PT ;  /* 0x8000000016ff7812 */ /* 0x000fe4000788c0ff */
[----:B------:R-:W-:Y:S02]  /*17a10*/  FSEL R131, R131, -INF , !P2 ;  /* 0xff80000083837808 */ /* 0x000fe40005000000 */
[----:B------:R-:W-:Y:S02]  /*17a20*/  ISETP.LT.OR P3, PT, R138, 0x9, P3 ;  /* 0x000000098a00780c */ /* 0x000fe40001f61670 */
[----:B------:R-:W-:Y:S02]  /*17a30*/  ISETP.GT.AND P2, PT, R137, 0x20, !P4 ;  /* 0x000000208900780c */ /* 0x000fe40006744270 */
[----:B------:R-:W-:-:S02]  /*17a40*/  FSEL R122, R122, -INF , !P3 ;  /* 0xff8000007a7a7808 */ /* 0x000fc40005800000 */
[----:B------:R-:W-:Y:S02]  /*17a50*/  ISETP.LT.OR P2, PT, R138, 0x21, P2 ;  /* 0x000000218a00780c */ /* 0x000fe40001741670 */
[----:B------:R-:W-:Y:S02]  /*17a60*/  LOP3.LUT P3, RZ, R22, 0x40000000, RZ, 0xc0, !PT ;  /* 0x4000000016ff7812 */ /* 0x000fe4000786c0ff */
[----:B------:R-:W-:Y:S02]  /*17a70*/  FSEL R106, R106, -INF , !P2 ;  /* 0xff8000006a6a7808 */ /* 0x000fe40005000000 */
[----:B------:R-:W-:Y:S02]  /*17a80*/  ISETP.GT.AND P2, PT, R137, 0x21, !P3 ;  /* 0x000000218900780c */ /* 0x000fe40005f44270 */
[----:B------:R-:W-:Y:S02]  /*17a90*/  LOP3.LUT P1, RZ, R22, 0x20000000, RZ, 0xc0, !PT ;  /* 0x2000000016ff7812 */ /* 0x000fe4000782c0ff */
[----:B------:R-:W-:-:S02]  /*17aa0*/  ISETP.LT.OR P2, PT, R138, 0x22, P2 ;  /* 0x000000228a00780c */ /* 0x000fc40001741670 */
[C---:B------:R-:W-:Y:S02]  /*17ab0*/  LOP3.LUT P0, RZ, R22.reuse, 0x8000000, RZ, 0xc0, !PT ;  /* 0x0800000016ff7812 */ /* 0x040fe4000780c0ff */
[----:B------:R-:W-:Y:S02]  /*17ac0*/  FSEL R107, R107, -INF , !P2 ;  /* 0xff8000006b6b7808 */ /* 0x000fe40005000000 */
[----:B------:R-:W-:Y:S02]  /*17ad0*/  ISETP.GT.AND P2, PT, R137, 0x28, !P1 ;  /* 0x000000288900780c */ /* 0x000fe40004f44270 */
[----:B------:R-:W-:Y:S02]  /*17ae0*/  LOP3.LUT P6, RZ, R22, 0x4000000, RZ, 0xc0, !PT ;  /* 0x0400000016ff7812 */ /* 0x000fe400078cc0ff */
        /* <DEDUP_REMOVED lines=10> */
[----:B------:R-:W-:Y:S02]  /*17b90*/  ISETP.GT.AND P2, PT, R137, 0x30, !P0 ;  /* 0x000000308900780c */ /* 0x000fe40004744270 */
[----:B------:R-:W-:Y:S02]  /*17ba0*/  FMNMX.FTZ R3, R124, R3, !PT ;  /* 0x000000037c037209 */ /* 0x000fe40007810000 */
[----:B------:R-:W-:Y:S02]  /*17bb0*/  ISETP.LT.OR P2, PT, R138, 0x31, P2 ;  /* 0x000000318a00780c */ /* 0x000fe40001741670 */
[----:B------:R-:W-:-:S02]  /*17bc0*/  LOP3.LUT P5, RZ, R22, 0x400000, RZ, 0xc0, !PT ;  /* 0x0040000016ff7812 */ /* 0x000fc400078ac0ff */
[----:B------:R-:W-:Y:S02]  /*17bd0*/  FSEL R114, R114, -INF , !P2 ;  /* 0xff80000072727808 */ /* 0x000fe40005000000 */
        /* <DEDUP_REMOVED lines=11> */
[----:B------:R-:W-:Y:S02]  /*17c90*/  FSEL R118, R118, -INF , !P2 ;  /* 0xff80000076767808 */ /* 0x000fe40005000000 */
[C---:B------:R-:W-:Y:S02]  /*17ca0*/  LOP3.LUT P2, RZ, R22.reuse, 0x1000000, RZ, 0xc0, !PT ;  /* 0x0100000016ff7812 */ /* 0x040fe4000784c0ff */
[----:B------:R-:W-:Y:S02]  /*17cb0*/  FMNMX.FTZ R3, R105, R3, !PT ;  /* 0x0000000369037209 */ /* 0x000fe40007810000 */
[----:B------:R-:W-:Y:S02]  /*17cc0*/  ISETP.GT.AND P2, PT, R137, 0x39, !P2 ;  /* 0x000000398900780c */ /* 0x000fe40005744270 */
[----:B------:R-:W-:Y:S02]  /*17cd0*/  LOP3.LUT P3, RZ, R22, 0x100000, RZ, 0xc0, !PT ;  /* 0x0010000016ff7812 */ /* 0x000fe4000786c0ff */
[----:B------:R-:W-:-:S02]  /*17ce0*/  ISETP.LT.OR P2, PT, R138, 0x3a, P2 ;  /* 0x0000003a8a00780c */ /* 0x000fc40001741670 */
[----:B------:R-:W-:Y:S02]  /*17cf0*/  FMNMX.FTZ R3, R108, R3, !PT ;  /* 0x000000036c037209 */ /* 0x000fe40007810000 */
[----:B------:R-:W-:Y:S02]  /*17d00*/  FSEL R119, R119, -INF , !P2 ;  /* 0xff80000077777808 */ /* 0x000fe40005000000 */
[C---:B------:R-:W-:Y:S02]  /*17d10*/  LOP3.LUT P2, RZ, R22.reuse, 0x800000, RZ, 0xc0, !PT ;  /* 0x0080000016ff7812 */ /* 0x040fe4000784c0ff */
[----:B------:R-:W-:Y:S02]  /*17d20*/  FMNMX.FTZ R3, R109, R3, !PT ;  /* 0x000000036d037209 */ /* 0x000fe40007810000 */
[----:B------:R-:W-:Y:S02]  /*17d30*/  ISETP.GT.AND P2, PT, R137, 0x40, !P2 ;  /* 0x000000408900780c */ /* 0x000fe40005744270 */
[----:B------:R-:W-:-:S02]  /*17d40*/  LOP3.LUT P1, RZ, R22, 0x80000, RZ, 0xc0, !PT ;  /* 0x0008000016ff7812 */ /* 0x000fc4000782c0ff */
[----:B------:R-:W-:Y:S02]  /*17d50*/  ISETP.LT.OR P2, PT, R138, 0x41, P2 ;  /* 0x000000418a00780c */ /* 0x000fe40001741670 */
[----:B------:R-:W-:Y:S02]  /*17d60*/  FMNMX.FTZ R3, R112, R3, !PT ;  /* 0x0000000370037209 */ /* 0x000fe40007810000 */
[----:B------:R-:W-:Y:S02]  /*17d70*/  FSEL R90, R90, -INF , !P2 ;  /* 0xff8000005a5a7808 */ /* 0x000fe40005000000 */
[----:B------:R-:W-:Y:S02]  /*17d80*/  ISETP.GT.AND P2, PT, R137, 0x41, !P5 ;  /* 0x000000418900780c */ /* 0x000fe40006f44270 */
[----:B------:R-:W-:Y:S02]  /*17d90*/  FMNMX.FTZ R3, R113, R3, !PT ;  /* 0x0000000371037209 */ /* 0x000fe40007810000 */
[----:B------:R-:W-:-:S02]  /*17da0*/  ISETP.LT.OR P2, PT, R138, 0x42, P2 ;  /* 0x000000428a00780c */ /* 0x000fc40001741670 */
[----:B------:R-:W-:Y:S02]  /*17db0*/  LOP3.LUT P0, RZ, R22, 0x40000, RZ, 0xc0, !PT ;  /* 0x0004000016ff7812 */ /* 0x000fe4000780c0ff */
[----:B------:R-:W-:Y:S02]  /*17dc0*/  FSEL R91, R91, -INF , !P2 ;  /* 0xff8000005b5b7808 */ /* 0x000fe40005000000 */
[----:B------:R-:W-:Y:S02]  /*17dd0*/  ISETP.GT.AND P2, PT, R137, 0x48, !P4 ;  /* 0x000000488900780c */ /* 0x000fe40006744270 */
[----:B------:R-:W-:Y:S02]  /*17de0*/  FMNMX.FTZ R3, R116, R3, !PT ;  /* 0x0000000374037209 */ /* 0x000fe40007810000 */
[----:B------:R-:W-:Y:S02]  /*17df0*/  ISETP.LT.OR P2, PT, R138, 0x49, P2 ;  /* 0x000000498a00780c */ /* 0x000fe40001741670 */
[----:B------:R-:W-:-:S02]  /*17e00*/  FMNMX.FTZ R3, R117, R3, !PT ;  /* 0x0000000375037209 */ /* 0x000fc40007810000 */
[----:B------:R-:W-:Y:S02]  /*17e10*/  FSEL R94, R94, -INF , !P2 ;  /* 0xff8000005e5e7808 */ /* 0x000fe40005000000 */
[----:B------:R-:W-:Y:S02]  /*17e20*/  ISETP.GT.AND P2, PT, R137, 0x49, !P3 ;  /* 0x000000498900780c */ /* 0x000fe40005f44270 */
[----:B------:R-:W-:Y:S02]  /*17e30*/  LOP3.LUT P6, RZ, R22, 0x20000, RZ, 0xc0, !PT ;  /* 0x0002000016ff7812 */ /* 0x000fe400078cc0ff */
        /* <DEDUP_REMOVED lines=46> */
[C---:B------:R-:W-:Y:S02]  /*18120*/  LOP3.LUT P2, RZ, R22.reuse, 0x1000, RZ, 0xc0, !PT ;  /* 0x0000100016ff7812 */ /* 0x040fe4000784c0ff */
[----:B------:R-:W-:Y:S02]  /*18130*/  LOP3.LUT P5, RZ, R22, 0x800, RZ, 0xc0, !PT ;  /* 0x0000080016ff7812 */ /* 0x000fe400078ac0ff */
[----:B------:R-:W-:Y:S02]  /*18140*/  ISETP.GT.AND P2, PT, R137, 0x69, !P2 ;  /* 0x000000698900780c */ /* 0x000fe40005744270 */
[----:B------:R-:W-:Y:S02]  /*18150*/  FMNMX.FTZ R3, R134, R3, !PT ;  /* 0x0000000386037209 */ /* 0x000fe40007810000 */
[----:B------:R-:W-:-:S02]  /*18160*/  ISETP.LT.OR P2, PT, R138, 0x6a, P2 ;  /* 0x0000006a8a00780c */ /* 0x000fc40001741670 */
[----:B------:R-:W-:Y:S02]  /*18170*/  FMNMX.FTZ R3, R64, R3, !PT ;  /* 0x0000000340037209 */ /* 0x000fe40007810000 */
[----:B------:R-:W-:Y:S02]  /*18180*/  FSEL R79, R79, -INF , !P2 ;  /* 0xff8000004f4f7808 */ /* 0x000fe40005000000 */
        /* <DEDUP_REMOVED lines=9> */
[----:B------:R-:W-:-:S02]  /*18220*/  FMNMX.FTZ R3, R136, R3, !PT ;  /* 0x0000000388037209 */ /* 0x000fc40007810000 */
[----:B------:R-:W-:Y:S02]  /*18230*/  FSEL R83, R83, -INF , !P2 ;  /* 0xff80000053537808 */ /* 0x000fe40005000000 */
[----:B------:R-:W-:Y:S01]  /*18240*/  ISETP.GT.AND P2, PT, R137, 0x78, !P3 ;  /* 0x000000788900780c */ /* 0x000fe20005f44270 */
[----:B------:R-:W0:Y:S01]  /*18250*/  SHFL.BFLY PT, R12, R3, 0x2, 0x1f ;  /* 0x0c401f00030c7f89 */ /* 0x000e2200000e0000 */
        /* <DEDUP_REMOVED lines=10> */
[----:B------:R-:W-:Y:S02]  /*18300*/  LOP3.LUT P0, RZ, R16, 0x8, RZ, 0xc0, !PT ;  /* 0x0000000810ff7812 */ /* 0x000fe4000780c0ff */
[----:B------:R-:W-:Y:S02]  /*18310*/  ISETP.LT.OR P2, PT, R138, 0x81, P2 ;  /* 0x000000818a00780c */ /* 0x000fe40001741670 */
[----:B0-----:R-:W-:Y:S02]  /*18320*/  FMNMX.FTZ R3, R3, R12, !PT ;  /* 0x0000000c03037209 */ /* 0x001fe40007810000 */
[----:B------:R-:W-:Y:S02]  /*18330*/  FSEL R58, R58, -INF , !P2 ;  /* 0xff8000003a3a7808 */ /* 0x000fe40005000000 */
[C---:B------:R-:W-:Y:S01]  /*18340*/  ISETP.GT.AND P2, PT, R137.reuse, 0x81, !P6 ;  /* 0x000000818900780c */ /* 0x040fe20007744270 */
[----:B------:R-:W0:Y:S01]  /*18350*/  SHFL.BFLY PT, R12, R3, 0x1, 0x1f ;  /* 0x0c201f00030c7f89 */ /* 0x000e2200000e0000 */
[----:B------:R-:W-:-:S02]  /*18360*/  ISETP.GT.AND P0, PT, R137, 0x99, !P0 ;  /* 0x000000998900780c */ /* 0x000fc40004704270 */
[----:B------:R-:W-:Y:S02]  /*18370*/  ISETP.LT.OR P2, PT, R138, 0x82, P2 ;  /* 0x000000828a00780c */ /* 0x000fe40001741670 */
[C---:B------:R-:W-:Y:S02]  /*18380*/  LOP3.LUT P4, RZ, R22.reuse, 0x10, RZ, 0xc0, !PT ;  /* 0x0000001016ff7812 */ /* 0x040fe4000788c0ff */
[----:B------:R-:W-:Y:S02]  /*18390*/  FSEL R59, R59, -INF , !P2 ;  /* 0xff8000003b3b7808 */ /* 0x000fe40005000000 */
[C---:B------:R-:W-:Y:S02]  /*183a0*/  LOP3.LUT P6, RZ, R22.reuse, 0x8, RZ, 0xc0, !PT ;  /* 0x0000000816ff7812 */ /* 0x040fe400078cc0ff */
[C---:B------:R-:W-:Y:S02]  /*183b0*/  LOP3.LUT P3, RZ, R22.reuse, 0x4, RZ, 0xc0, !PT ;  /* 0x0000000416ff7812 */ /* 0x040fe4000786c0ff */
[----:B------:R-:W-:-:S02]  /*183c0*/  LOP3.LUT P1, RZ, R22, 0x1, RZ, 0xc0, !PT ;  /* 0x0000000116ff7812 */ /* 0x000fc4000782c0ff */
[C---:B------:R-:W-:Y:S02]  /*183d0*/  LOP3.LUT P2, RZ, R22.reuse, 0x2, RZ, 0xc0, !PT ;  /* 0x0000000216ff7812 */ /* 0x040fe4000784c0ff */
[----:B------:R-:W-:Y:S02]  /*183e0*/  LOP3.LUT R22, R22, 0xfffffffd, RZ, 0xc0, !PT ;  /* 0xfffffffd16167812 */ /* 0x000fe400078ec0ff */
[----:B------:R-:W-:Y:S02]  /*183f0*/  ISETP.GT.AND P5, PT, R137, 0x88, !P5 ;  /* 0x000000888900780c */ /* 0x000fe40006fa4270 */
[----:B------:R-:W-:Y:S02]  /*18400*/  @P0 LOP3.LUT R22, R22, 0x2, RZ, 0xfc, !PT ;  /* 0x0000000216160812 */ /* 0x000fe400078efcff */
[----:B------:R-:W-:Y:S02]  /*18410*/  ISETP.LT.OR P0, PT, R138, 0x89, P5 ;  /* 0x000000898a00780c */ /* 0x000fe40002f01670 */
[----:B------:R-:W-:-:S02]  /*18420*/  LOP3.LUT P5, RZ, R22, 0x2, RZ, 0xc0, !PT ;  /* 0x0000000216ff7812 */ /* 0x000fc400078ac0ff */
[----:B------:R-:W-:Y:S02]  /*18430*/  LOP3.LUT R22, R22, 0xfffffff7, RZ, 0xc0, !PT ;  /* 0xfffffff716167812 */ /* 0x000fe400078ec0ff */
[C---:B------:R-:W-:Y:S02]  /*18440*/  ISETP.GT.AND P4, PT, R137.reuse, 0x89, !P4 ;  /* 0x000000898900780c */ /* 0x040fe40006784270 */
[----:B------:R-:W-:Y:S02]  /*18450*/  ISETP.GT.AND P6, PT, R137, 0x90, !P6 ;  /* 0x000000908900780c */ /* 0x000fe400077c4270 */
[----:B0-----:R-:W-:Y:S02]  /*18460*/  FMNMX.FTZ R3, R3, R12, !PT ;  /* 0x0000000c03037209 */ /* 0x001fe40007810000 */
[----:B------:R-:W-:Y:S02]  /*18470*/  ISETP.GT.AND P1, PT, R137, RZ, !P1 ;  /* 0x000000ff8900720c */ /* 0x000fe40004f24270 */
[----:B------:R-:W-:Y:S01]  /*18480*/  @P0 LOP3.LUT R22, R22, 0x8, RZ, 0xfc, !PT ;  /* 0x0000000816160812 */ /* 0x000fe200078efcff */
[----:B------:R-:W-:-:S01]  /*18490*/  FFMA.FTZ R13, R3, R56, -8 ;  /* 0xc1000000030d7423 */ /* 0x000fc20000010038 */
[----:B------:R-:W-:-:S02]  /*184a0*/  ISETP.LT.OR P0, PT, R138, 0x8a, P4 ;  /* 0x0000008a8a00780c */ /* 0x000fc40002701670 */
[C---:B------:R-:W-:Y:S02]  /*184b0*/  ISETP.LT.OR P4, PT, R138.reuse, 0x91, P6 ;  /* 0x000000918a00780c */ /* 0x040fe40003781670 */
[C---:B------:R-:W-:Y:S02]  /*184c0*/  FSETP.NEU.FTZ.AND P6, PT, R3.reuse, -INF , PT ;  /* 0xff8000000300780b */ /* 0x040fe40003fdd000 */
[----:B------:R-:W-:Y:S02]  /*184d0*/  ISETP.LT.OR P1, PT, R138, 0x1, P1 ;  /* 0x000000018a00780c */ /* 0x000fe40000f21670 */
[----:B------:R-:W-:Y:S02]  /*184e0*/  FSEL R12, R3, RZ, P6 ;  /* 0x000000ff030c7208 */ /* 0x000fe40003000000 */
[----:B------:R-:W-:Y:S02]  /*184f0*/  FSEL R13, R13, RZ, P6 ;  /* 0x000000ff0d0d7208 */ /* 0x000fe40003000000 */
[----:B------:R-:W-:Y:S01]  /*18500*/  LOP3.LUT P6, RZ, R22, 0x8, RZ, 0xc0, !PT ;  /* 0x0000000816ff7812 */ /* 0x000fe200078cc0ff */
[----:B------:R-:W-:-:S01]  /*18510*/  FADD.FTZ R11, -R12, R11 ;  /* 0x0000000b0c0b7221 */ /* 0x000fc20000010100 */
[----:B------:R-:W-:Y:S01]  /*18520*/  FSEL R12, R9, -INF , !P1 ;  /* 0xff800000090c7808 */ /* 0x000fe20004800000 */
[----:B------:R-:W-:-:S01]  /*18530*/  FFMA.FTZ R139, R139, R56, -R13 ;  /* 0x000000388b8b7223 */ /* 0x000fc2000001080d */
[----:B------:R-:W-:Y:S01]  /*18540*/  FSEL R8, R8, -INF , !P6 ;  /* 0xff80000008087808 */ /* 0x000fe20007000000 */
[----:B------:R-:W-:Y:S01]  /*18550*/  FMUL.FTZ R11, R11, R56 ;  /* 0x000000380b0b7220 */ /* 0x000fe20000410000 */
[----:B------:R-:W-:Y:S01]  /*18560*/  FMNMX.FTZ R9, R12, R10, !PT ;  /* 0x0000000a0c097209 */ /* 0x000fe20007810000 */
[----:B------:R-:W-:-:S01]  /*18570*/  FFMA.FTZ R57, R57, R56, -R13 ;  /* 0x0000003839397223 */ /* 0x000fc2000001080d */
[----:B------:R-:W-:Y:S01]  /*18580*/  ISETP.GT.AND P3, PT, R137, 0x91, !P3 ;  /* 0x000000918900780c */ /* 0x000fe20005f64270 */
        /* <DEDUP_REMOVED lines=8> */
[----:B------:R-:W0:Y:S01]  /*18610*/  MUFU.EX2 R11, R11 ;  /* 0x0000000b000b7308 */ /* 0x000e220000000800 */
[----:B------:R-:W-:Y:S01]  /*18620*/  FMNMX.FTZ R9, R123, R9, !PT ;  /* 0x000000097b097209 */ /* 0x000fe20007810000 */
[-CC-:B------:R-:W-:Y:S01]  /*18630*/  FFMA.FTZ R125, R125, R56.reuse, -R13.reuse ;  /* 0x000000387d7d7223 */ /* 0x180fe2000001080d */
[----:B------:R-:W-:Y:S01]  /*18640*/  ISETP.LT.OR P3, PT, R138, 0x92, P3 ;  /* 0x000000928a00780c */ /* 0x000fe20001f61670 */
[-CC-:B------:R-:W-:Y:S01]  /*18650*/  FFMA.FTZ R128, R128, R56.reuse, -R13.reuse ;  /* 0x0000003880807223 */ /* 0x180fe2000001080d */
[----:B------:R-:W-:Y:S01]  /*18660*/  FMNMX.FTZ R9, R126, R9, !PT ;  /* 0x000000097e097209 */ /* 0x000fe20007810000 */
[-CC-:B------:R-:W-:Y:S01]  /*18670*/  FFMA.FTZ R129, R129, R56.reuse, -R13.reuse ;  /* 0x0000003881817223 */ /* 0x180fe2000001080d */
[----:B------:R-:W-:Y:S01]  /*18680*/  FSEL R62, R62, -INF , !P4 ;  /* 0xff8000003e3e7808 */ /* 0x000fe20006000000 */
[----:B------:R-:W1:Y:S01]  /*18690*/  MUFU.EX2 R57, R57 ;  /* 0x0000003900397308 */ /* 0x000e620000000800 */
[----:B------:R-:W-:Y:S01]  /*186a0*/  FMNMX.FTZ R9, R127, R9, !PT ;  /* 0x000000097f097209 */ /* 0x000fe20007810000 */
[-CC-:B------:R-:W-:Y:S01]  /*186b0*/  FFMA.FTZ R104, R104, R56.reuse, -R13.reuse ;  /* 0x0000003868687223 */ /* 0x180fe2000001080d */
[----:B------:R-:W-:Y:S01]  /*186c0*/  ISETP.LT.OR P2, PT, R138, 0x99, P2 ;  /* 0x000000998a00780c */ /* 0x000fe20001741670 */
[-CC-:B------:R-:W-:Y:S01]  /*186d0*/  FFMA.FTZ R105, R105, R56.reuse, -R13.reuse ;  /* 0x0000003869697223 */ /* 0x180fe2000001080d */
[----:B------:R-:W-:Y:S01]  /*186e0*/  FMNMX.FTZ R9, R130, R9, !PT ;  /* 0x0000000982097209 */ /* 0x000fe20007810000 */
[-C--:B------:R-:W-:Y:S01]  /*186f0*/  FFMA.FTZ R108, R108, R56.reuse, -R13 ;  /* 0x000000386c6c7223 */ /* 0x080fe2000001080d */
[----:B------:R-:W-:Y:S01]  /*18700*/  FSEL R63, R63, -INF , !P3 ;  /* 0xff8000003f3f7808 */ /* 0x000fe20005800000 */
[----:B------:R-:W-:Y:S01]  /*18710*/  MUFU.EX2 R120, R120 ;  /* 0x0000007800787308 */ /* 0x000fe20000000800 */
[----:B------:R-:W-:Y:S01]  /*18720*/  FMNMX.FTZ R9, R131, R9, !PT ;  /* 0x0000000983097209 */ /* 0x000fe20007810000 */
[----:B0-----:R-:W-:Y:S01]  /*18730*/  FFMA.FTZ R21, R11, R21, R139 ;  /* 0x000000150b157223 */ /* 0x001fe2000001008b */
[----:B------:R-:W-:Y:S01]  /*18740*/  ISETP.LT.OR P5, PT, R138, 0x9a, P5 ;  /* 0x0000009a8a00780c */ /* 0x000fe20002fa1670 */
[-CC-:B------:R-:W-:Y:S01]  /*18750*/  FFMA.FTZ R109, R109, R56.reuse, -R13.reuse ;  /* 0x000000386d6d7223 */ /* 0x180fe2000001080d */
[----:B------:R-:W-:Y:S01]  /*18760*/  FMNMX.FTZ R9, R106, R9, !PT ;  /* 0x000000096a097209 */ /* 0x000fe20007810000 */
[-C--:B------:R-:W-:Y:S01]  /*18770*/  FFMA.FTZ R112, R112, R56.reuse, -R13 ;  /* 0x0000003870707223 */ /* 0x080fe2000001080d */
[----:B------:R-:W-:Y:S01]  /*18780*/  FSEL R66, R66, -INF , !P2 ;  /* 0xff80000042427808 */ /* 0x000fe20005000000 */
[----:B------:R-:W-:Y:S01]  /*18790*/  MUFU.EX2 R121, R121 ;  /* 0x0000007900797308 */ /* 0x000fe20000000800 */
[----:B------:R-:W-:Y:S01]  /*187a0*/  FMNMX.FTZ R9, R107, R9, !PT ;  /* 0x000000096b097209 */ /* 0x000fe20007810000 */
[----:B-1----:R-:W-:Y:S01]  /*187b0*/  FADD.FTZ R21, R57, R21 ;  /* 0x0000001539157221 */ /* 0x002fe20000010000 */
[----:B------:R-:W-:Y:S01]  /*187c0*/  FSEL R67, R67, -INF , !P5 ;  /* 0xff80000043437808 */ /* 0x000fe20006800000 */
[-CC-:B------:R-:W-:Y:S01]  /*187d0*/  FFMA.FTZ R113, R113, R56.reuse, -R13.reuse ;  /* 0x0000003871717223 */ /* 0x180fe2000001080d */
[----:B------:R-:W-:Y:S01]  /*187e0*/  FMNMX.FTZ R9, R110, R9, !PT ;  /* 0x000000096e097209 */ /* 0x000fe20007810000 */
[-CC-:B------:R-:W-:Y:S01]  /*187f0*/  FFMA.FTZ R116, R116, R56.reuse, -R13.reuse ;  /* 0x0000003874747223 */ /* 0x180fe2000001080d */
[----:B------:R-:W-:-:S01]  /*18800*/  FFMA.FTZ R117, R117, R56, -R13 ;  /* 0x0000003875757223 */ /* 0x000fc2000001080d */
[----:B------:R-:W-:Y:S01]  /*18810*/  MUFU.EX2 R124, R124 ;  /* 0x0000007c007c7308 */ /* 0x000fe20000000800 */
[----:B------:R-:W-:Y:S01]  /*18820*/  FMNMX.FTZ R9, R111, R9, !PT ;  /* 0x000000096f097209 */ /* 0x000fe20007810000 */
[-CC-:B------:R-:W-:Y:S01]  /*18830*/  FFMA.FTZ R88, R88, R56.reuse, -R13.reuse ;  /* 0x0000003858587223 */ /* 0x180fe2000001080d */
[----:B------:R-:W-:-:S01]  /*18840*/  FFMA.FTZ R89, R89, R56, -R13 ;  /* 0x0000003859597223 */ /* 0x000fc2000001080d */
        /* <DEDUP_REMOVED lines=34> */
[----:B------:R-:W-:Y:S01]  /*18a70*/  FFMA.FTZ R13, R136, R56, -R13 ;  /* 0x00000038880d7223 */ /* 0x000fe2000001080d */
[----:B------:R-:W-:Y:S01]  /*18a80*/  LOP3.LUT P0, RZ, R16, 0x80, RZ, 0xc0, !PT ;  /* 0x0000008010ff7812 */ /* 0x000fe2000780c0ff */
[----:B------:R-:W-:Y:S01]  /*18a90*/  MUFU.EX2 R105, R105 ;  /* 0x0000006900697308 */ /* 0x000fe20000000800 */
[----:B------:R-:W-:-:S02]  /*18aa0*/  FMNMX.FTZ R9, R99, R9, !PT ;  /* 0x0000000963097209 */ /* 0x000fc40007810000 */
[----:B------:R-:W-:Y:S02]  /*18ab0*/  LOP3.LUT P1, RZ, R16, 0x40, RZ, 0xc0, !PT ;  /* 0x0000004010ff7812 */ /* 0x000fe4000782c0ff */
[----:B------:R-:W-:-:S03]  /*18ac0*/  FMNMX.FTZ R9, R102, R9, !PT ;  /* 0x0000000966097209 */ /* 0x000fc60007810000 */
[----:B------:R-:W-:Y:S01]  /*18ad0*/  MUFU.EX2 R108, R108 ;  /* 0x0000006c006c7308 */ /* 0x000fe20000000800 */
[----:B------:R-:W-:-:S04]  /*18ae0*/  FMNMX.FTZ R9, R103, R9, !PT ;  /* 0x0000000967097209 */ /* 0x000fc80007810000 */
        /* <DEDUP_REMOVED lines=23> */
[----:B------:R-:W-:-:S05]  /*18c60*/  FMNMX.FTZ R9, R67, R9, !PT ;  /* 0x0000000943097209 */ /* 0x000fca0007810000 */
[----:B------:R-:W0:Y:S02]  /*18c70*/  SHFL.BFLY PT, R69, R9, 0x2, 0x1f ;  /* 0x0c401f0009457f89 */ /* 0x000e2400000e0000 */
[----:B------:R-:W-:Y:S08]  /*18c80*/  MUFU.EX2 R93, R93 ;  /* 0x0000005d005d7308 */ /* 0x000ff00000000800 */
[----:B------:R-:W-:Y:S08]  /*18c90*/  MUFU.EX2 R96, R96 ;  /* 0x0000006000607308 */ /* 0x000ff00000000800 */
[----:B------:R-:W-:Y:S01]  /*18ca0*/  MUFU.EX2 R97, R97 ;  /* 0x0000006100617308 */ /* 0x000fe20000000800 */
[----:B0-----:R-:W-:-:S07]  /*18cb0*/  FMNMX.FTZ R9, R9, R69, !PT ;  /* 0x0000004509097209 */ /* 0x001fce0007810000 */
[----:B------:R-:W-:Y:S01]  /*18cc0*/  MUFU.EX2 R100, R100 ;  /* 0x0000006400647308 */ /* 0x000fe20000000800 */
[----:B------:R-:W0:Y:S07]  /*18cd0*/  SHFL.BFLY PT, R69, R9, 0x1, 0x1f ;  /* 0x0c201f0009457f89 */ /* 0x000e2e00000e0000 */
[----:B------:R-:W-:Y:S08]  /*18ce0*/  MUFU.EX2 R101, R101 ;  /* 0x0000006500657308 */ /* 0x000ff00000000800 */
[----:B------:R-:W-:Y:S08]  /*18cf0*/  MUFU.EX2 R72, R72 ;  /* 0x0000004800487308 */ /* 0x000ff00000000800 */
[----:B------:R-:W-:Y:S01]  /*18d00*/  MUFU.EX2 R73, R73 ;  /* 0x0000004900497308 */ /* 0x000fe20000000800 */
[----:B0-----:R-:W-:-:S04]  /*18d10*/  FMNMX.FTZ R9, R9, R69, !PT ;  /* 0x0000004509097209 */ /* 0x001fc80007810000 */
        /* <DEDUP_REMOVED lines=181> */
.L_x_1252:
        /* <DEDUP_REMOVED lines=78> */
[----:B--2---:R-:W-:-:S04]  /*19d50*/  PRMT R14, R69, 0x654, R14 ;  /* 0x00000654450e7816 */ /* 0x004fc8000000000e */
[----:B------:R0:W-:Y:S01]  /*19d60*/  SYNCS.ARRIVE.TRANS64.RED.A1T0 RZ, [R14+URZ], RZ ;  /* 0x000000ff0eff79a7 */ /* 0x0001e2000810043f */
[C---:B---3--:R-:W-:Y:S01]  /*19d70*/  ISETP.GT.AND P2, PT, R0.reuse, R12, PT ;  /* 0x0000000c0000720c */ /* 0x048fe20003f44270 */
[----:B------:R-:W-:Y:S02]  /*19d80*/  VIADD R0, R0, 0xffffffff ;  /* 0xffffffff00007836 */ /* 0x000fe40000000000 */
[----:B------:R-:W-:-:S10]  /*19d90*/  IMAD.MOV.U32 R12, RZ, RZ, R19 ;  /* 0x000000ffff0c7224 */ /* 0x000fd400078e0013 */
[----:B0-----:R-:W-:Y:S05]  /*19da0*/  @P2 BRA `(.L_x_1253) ;  /* 0xffffffb000e42947 */ /* 0x001fea000383ffff */
.L_x_1233:
[----:B------:R-:W-:Y:S05]  /*19db0*/  BSYNC B0 ;  /* 0x0000000000007941 */ /* 0x000fea0003800000 */
.L_x_1232:
[----:B------:R-:W-:Y:S06]  /*19dc0*/  BAR.ARV 0x8, 0x200 ;  /* 0x0208000000007b1d */ /* 0x000fec0000002000 */
[----:B------:R-:W-:Y:S05]  /*19dd0*/  @!P0 BRA `(.L_x_1254) ;  /* 0x0000000000048947 */ /* 0x000fea0003800000 */
[----:B------:R-:W-:Y:S01]  /*19de0*/  BPT.TRAP 0x1 ;  /* 0x000000040000795c */ /* 0x000fe20000300000 */
.L_x_1254:
[----:B------:R-:W-:Y:S01]  /*19df0*/  IMAD R13, R18, 0x8, R17 ;  /* 0x00000008120d7824 */ /* 0x000fe200078e0211 */
[----:B------:R-:W-:-:S04]  /*19e00*/  SHF.L.U32 R0, R19, 0x1f, RZ ;  /* 0x0000001f13007819 */ /* 0x000fc800000006ff */
[----:B------:R0:W1:Y:S01]  /*19e10*/  SYNCS.PHASECHK.TRANS64.TRYWAIT P1, [R13+URZ+0x13250], R0 ;  /* 0x013250000d0075a7 */ /* 0x000062000802017f */
[----:B------:R-:W-:Y:S05]  /*19e20*/  @!P0 BRA `(.L_x_1255) ;  /* 0x0000000000048947 */ /* 0x000fea0003800000 */
[----:B------:R-:W-:Y:S01]  /*19e30*/  BPT.TRAP 0x1 ;  /* 0x000000040000795c */ /* 0x000fe20000300000 */
.L_x_1255:
[----:B------:R-:W-:Y:S04]  /*19e40*/  BSSY B0, `(.L_x_1256) ;  /* 0x0000004000007945 */ /* 0x000fe80003800000 */
[----:B-1----:R-:W-:Y:S05]  /*19e50*/  @P1 BRA `(.L_x_1257) ;  /* 0x0000000000081947 */ /* 0x002fea0003800000 */
[----:B------:R-:W1:Y:S02]  /*19e60*/  SYNCS.PHASECHK.TRANS64.TRYWAIT P1, [R13+URZ+0x13250], R0 ;  /* 0x013250000d0075a7 */ /* 0x000e64000802017f */
[----:B-1----:R-:W-:Y:S05]  /*19e70*/  @!P1 BRA `(.L_x_1258) ;  /* 0x0000009000b49947 */ /* 0x002fea0003800000 */
.L_x_1257:
[----:B------:R-:W-:Y:S05]  /*19e80*/  BSYNC B0 ;  /* 0x0000000000007941 */ /* 0x000fea0003800000 */
.L_x_1256:
[----:B------:R-:W2:Y:S01]  /*19e90*/  LDL.LU R8, [R1+0x4c] ;  /* 0x00004c0001087983 */ /* 0x000ea20000300800 */
[----:B------:R-:W-:-:S03]  /*19ea0*/  ULDC.64 UR4, c[0x0][0x9a0] ;  /* 0x0002680000047ab9 */ /* 0x000fc60000000a00 */
[----:B------:R-:W3:Y:S01]  /*19eb0*/  LDL.LU R2, [R1+0x48] ;  /* 0x0000480001027983 */ /* 0x000ee20000300800 */
[----:B------:R-:W-:Y:S01]  /*19ec0*/  VIADD R17, R17, 0x1000 ;  /* 0x0000100011117836 */ /* 0x000fe20000000000 */
[----:B------:R-:W-:Y:S01]  /*19ed0*/  ISETP.NE.U32.AND P1, PT, RZ, UR4, PT ;  /* 0x00000004ff007c0c */ /* 0x000fe2000bf25070 */
[----:B------:R-:W-:Y:S01]  /*19ee0*/  IMAD.MOV.U32 R5, RZ, RZ, -0x3ffffff0 ;  /* 0xc0000010ff057424 */ /* 0x000fe200078e00ff */
[----:B------:R-:W-:Y:S02]  /*19ef0*/  WARPGROUP.ARRIVE ;  /* 0x00000000000079c5 */ /* 0x000fe40000000000 */
[----:B------:R-:W-:Y:S02]  /*19f00*/  SHF.R.U32.HI R17, RZ, 0x4, R17 ;  /* 0x00000004ff117819 */ /* 0x000fe40000011611 */
[----:B------:R-:W-:Y:S02]  /*19f10*/  R2UR UR7, R5 ;  /* 0x00000000050772ca */ /* 0x000fe400000e0000 */
[----:B------:R-:W-:-:S02]  /*19f20*/  LOP3.LUT R17, R17, 0x3fff, RZ, 0xc0, !PT ;  /* 0x00003fff11117812 */ /* 0x000fc400078ec0ff */
[----:B------:R-:W-:Y:S02]  /*19f30*/  ISETP.NE.AND.EX P1, PT, RZ, UR5, PT, P1 ;  /* 0x00000005ff007c0c */ /* 0x000fe4000bf25310 */
[----:B------:R-:W-:-:S05]  /*19f40*/  LOP3.LUT R17, R17, 0x10000, RZ, 0xfc, !PT ;  /* 0x0001000011117812 */ /* 0x000fca00078efcff */
[----:B------:R-:W-:-:S05]  /*19f50*/  IMAD R4, R18, 0x280, R17 ;  /* 0x0000028012047824 */ /* 0x000fca00078e0211 */
[----:B------:R-:W-:Y:S01]  /*19f60*/  R2UR UR6, R4 ;  /* 0x00000000040672ca */ /* 0x000fe200000e0000 */
[----:B------:R-:W0:Y:S08]  /*19f70*/  @P1 LDC.64 R6, c[0x0][0x9c8] ;  /* 0x00027200ff061b82 */ /* 0x000e300000000a00 */
[----:B------:R-:W4:Y:S04]  /*19f80*/  @P1 LDC.64 R10, c[0x0][0x9d0] ;  /* 0x00027400ff0a1b82 */ /* 0x000f280000000a00 */
[----:B------:R-:W-:Y:S03]  /*19f90*/  QGMMA.64x64x32.F32.E4M3.E4M3 R24, R152, gdesc[UR4], R24, gsb0 ;  /* 0x00e0000498187df3 */ /* 0x000fe60008000818 */
[----:B------:R-:W-:-:S02]  /*19fa0*/  WARPGROUP.DEPBAR.LE gsb0, 0x0 ;  /* 0x00008000000079c5 */ /* 0x000fc40000010000 */
[----:B------:R-:W-:Y:S01]  /*19fb0*/  WARPGROUP.ARRIVE ;  /* 0x00000000000079c5 */ /* 0x000fe20000000000 */
[----:B--2---:R-:W-:-:S05]  /*19fc0*/  @P1 SHF.R.S32.HI R15, RZ, 0x1f, R8 ;  /* 0x0000001fff0f1819 */ /* 0x004fca0000011408 */
[----:B01----:R-:W-:Y:S01]  /*19fd0*/  @P1 IMAD R0, R15, R6, RZ ;  /* 0x000000060f001224 */ /* 0x003fe200078e02ff */
[----:B---3--:R-:W-:-:S03]  /*19fe0*/  @P1 SHF.R.S32.HI R15, RZ, 0x1f, R2 ;  /* 0x0000001fff0f1819 */ /* 0x008fc60000011402 */
[C---:B------:R-:W-:Y:S02]  /*19ff0*/  @P1 IMAD R5, R8.reuse, R7, R0 ;  /* 0x0000000708051224 */ /* 0x040fe400078e0200 */
[----:B------:R-:W-:-:S04]  /*1a000*/  @P1 IMAD.WIDE.U32 R6, R8, R6, RZ ;  /* 0x0000000608061225 */ /* 0x000fc800078e00ff */
[-C--:B----4-:R-:W-:Y:S02]  /*1a010*/  @P1 IMAD R0, R15, R10.reuse, RZ ;  /* 0x0000000a0f001224 */ /* 0x090fe400078e02ff */
[----:B------:R-:W-:Y:S02]  /*1a020*/  @P1 IMAD.IADD R7, R7, 0x1, R5 ;  /* 0x0000000107071824 */ /* 0x000fe400078e0205 */
[C---:B------:R-:W-:Y:S02]  /*1a030*/  @P1 IMAD R5, R2.reuse, R11, R0 ;  /* 0x0000000b02051224 */ /* 0x040fe400078e0200 */
[----:B------:R-:W-:-:S04]  /*1a040*/  @P1 IMAD.WIDE.U32 R6, R2, R10, R6 ;  /* 0x0000000a02061225 */ /* 0x000fc800078e0006 */
[----:B------:R-:W-:Y:S01]  /*1a050*/  @P1 IMAD.IADD R5, R7, 0x1, R5 ;  /* 0x0000000107051824 */ /* 0x000fe200078e0205 */
[C---:B------:R-:W-:Y:S01]  /*1a060*/  @P1 LEA R10, P2, R6.reuse, UR4, 0x2 ;  /* 0x00000004060a1c11 */ /* 0x040fe2000f8410ff */
[----:B------:R-:W-:Y:S02]  /*1a070*/  IMAD.MOV.U32 R0, RZ, RZ, 0x3f800000 ;  /* 0x3f800000ff007424 */ /* 0x000fe400078e00ff */
[----:B------:R-:W-:Y:S01]  /*1a080*/  IMAD.MOV.U32 R7, RZ, RZ, -0x3ffffff0 ;  /* 0xc0000010ff077424 */ /* 0x000fe200078e00ff */
[----:B------:R-:W-:Y:S01]  /*1a090*/  @P1 LEA.HI.X R11, R6, UR5, R5, 0x2, P2 ;  /* 0x00000005060b1c11 */ /* 0x000fe200090f1405 */
[----:B------:R-:W-:-:S03]  /*1a0a0*/  VIADD R6, R4, 0x80 ;  /* 0x0000008004067836 */ /* 0x000fc60000000000 */
[----:B------:R-:W-:Y:S01]  /*1a0b0*/  R2UR UR7, R7 ;  /* 0x00000000070772ca */ /* 0x000fe200000e0000 */
[----:B------:R0:W2:Y:S01]  /*1a0c0*/  @P1 LDG.E R0, desc[UR44][R10.64] ;  /* 0x0000002c0a001981 */ /* 0x0000a2000c1e1900 */
[----:B------:R-:W-:Y:S01]  /*1a0d0*/  R2UR UR6, R6 ;  /* 0x00000000060672ca */ /* 0x000fe200000e0000 */
[----:B------:R-:W-:Y:S02]  /*1a0e0*/  VIADD R6, R4, 0x100 ;  /* 0x0000010004067836 */ /* 0x000fe40000000000 */
[----:B------:R-:W-:Y:S01]  /*1a0f0*/  IMAD.MOV.U32 R7, RZ, RZ, -0x3ffffff0 ;  /* 0xc0000010ff077424 */ /* 0x000fe200078e00ff */
[----:B------:R-:W-:Y:S01]  /*1a100*/  SHFL.BFLY PT, R5, R20, 0x2, 0x1f ;  /* 0x0c401f0014057f89 */ /* 0x000fe200000e0000 */
[----:B------:R-:W-:-:S03]  /*1a110*/  IMAD.MOV.U32 R57, RZ, RZ, -0x800000 ;  /* 0xff800000ff397424 */ /* 0x000fc600078e00ff */
[----:B------:R-:W1:Y:S01]  /*1a120*/  SHFL.BFLY PT, R2, R21, 0x2, 0x1f ;  /* 0x0c401f0015027f89 */ /* 0x000e6200000e0000 */
[----:B0-----:R-:W-:-:S04]  /*1a130*/  IMAD.MOV.U32 R11, RZ, RZ, RZ ;  /* 0x000000ffff0b7224 */ /* 0x001fc800078e00ff */
[----:B------:R-:W-:Y:S01]  /*1a140*/  QGMMA.64x64x32.F32.E4M3.E4M3 R24, R148, gdesc[UR4], R24, gsb0 ;  /* 0x00e0000494187df3 */ /* 0x000fe20008000818 */
[----:B------:R-:W-:Y:S01]  /*1a150*/  R2UR UR6, R6 ;  /* 0x00000000060672ca */ /* 0x000fe200000e0000 */
[C---:B------:R-:W-:Y:S01]  /*1a160*/  VIADD R6, R4.reuse, 0x180 ;  /* 0x0000018004067836 */ /* 0x040fe20000000000 */
[----:B------:R-:W-:Y:S01]  /*1a170*/  R2UR UR7, R7 ;  /* 0x00000000070772ca */ /* 0x000fe200000e0000 */
[----:B------:R-:W-:Y:S02]  /*1a180*/  IMAD.MOV.U32 R7, RZ, RZ, -0x3ffffff0 ;  /* 0xc0000010ff077424 */ /* 0x000fe400078e00ff */
[----:B------:R-:W-:Y:S02]  /*1a190*/  VIADD R4, R4, 0x200 ;  /* 0x0000020004047836 */ /* 0x000fe40000000000 */
[----:B-1----:R-:W-:-:S01]  /*1a1a0*/  FADD.FTZ R2, R2, R21 ;  /* 0x0000001502027221 */ /* 0x002fc20000010000 */
[----:B------:R-:W-:Y:S02]  /*1a1b0*/  WARPGROUP.DEPBAR.LE gsb0, 0x0 ;  /* 0x00008000000079c5 */ /* 0x000fe40000010000 */
[----:B------:R-:W-:-:S06]  /*1a1c0*/  WARPGROUP.ARRIVE ;  /* 0x00000000000079c5 */ /* 0x000fcc0000000000 */
[----:B------:R-:W-:Y:S01]  /*1a1d0*/  QGMMA.64x64x32.F32.E4M3.E4M3 R24, R144, gdesc[UR4], R24, gsb0 ;  /* 0x00e0000490187df3 */ /* 0x000fe20008000818 */
[----:B------:R-:W-:Y:S01]  /*1a1e0*/  R2UR UR6, R6 ;  /* 0x00000000060672ca */ /* 0x000fe200000e0000 */
[----:B------:R-:W-:Y:S01]  /*1a1f0*/  FADD.FTZ R6, R5, R20 ;  /* 0x0000001405067221 */ /* 0x000fe20000010000 */
[----:B------:R-:W-:Y:S01]  /*1a200*/  R2UR UR7, R7 ;  /* 0x00000000070772ca */ /* 0x000fe200000e0000 */
[----:B------:R-:W-:Y:S01]  /*1a210*/  IMAD.MOV.U32 R5, RZ, RZ, -0x3ffffff0 ;  /* 0xc0000010ff057424 */ /* 0x000fe200078e00ff */
[----:B------:R-:W0:Y:S01]  /*1a220*/  SHFL.BFLY PT, R7, R2, 0x1, 0x1f ;  /* 0x0c201f0002077f89 */ /* 0x000e2200000e0000 */
[----:B------:R-:W-:Y:S02]  /*1a230*/  IMAD.MOV.U32 R20, RZ, RZ, -0x800000 ;  /* 0xff800000ff147424 */ /* 0x000fe400078e00ff */
[----:B0-----:R-:W-:-:S05]  /*1a240*/  FADD.FTZ R7, R2, R7 ;  /* 0x0000000702077221 */ /* 0x001fca0000010000 */
[----:B------:R-:W-:Y:S01]  /*1a250*/  FSETP.NE.FTZ.AND P1, PT, R7, RZ, PT ;  /* 0x000000ff0700720b */ /* 0x000fe20003f35000 */
[----:B------:R-:W-:Y:S02]  /*1a260*/  WARPGROUP.DEPBAR.LE gsb0, 0x0 ;  /* 0x00008000000079c5 */ /* 0x000fe40000010000 */
[----:B------:R-:W-:-:S06]  /*1a270*/  WARPGROUP.ARRIVE ;  /* 0x00000000000079c5 */ /* 0x000fcc0000000000 */
[----:B------:R-:W-:Y:S01]  /*1a280*/  QGMMA.64x64x32.F32.E4M3.E4M3 R24, R140, gdesc[UR4], R24, gsb0 ;  /* 0x00e000048c187df3 */ /* 0x000fe20008000818 */
[----:B------:R-:W-:Y:S01]  /*1a290*/  R2UR UR6, R4 ;  /* 0x00000000040672ca */ /* 0x000fe200000e0000 */
[----:B------:R-:W-:Y:S01]  /*1a2a0*/  FMUL.FTZ R4, R7, 0.00390625 ;  /* 0x3b80000007047820 */ /* 0x000fe20000410000 */
[----:B------:R-:W-:Y:S02]  /*1a2b0*/  R2UR UR7, R5 ;  /* 0x00000000050772ca */ /* 0x000fe400000e0000 */
[----:B------:R-:W0:Y:S02]  /*1a2c0*/  SHFL.BFLY PT, R5, R6, 0x1, 0x1f ;  /* 0x0c201f0006057f89 */ /* 0x000e2400000e0000 */
[----:B------:R-:W-:-:S13]  /*1a2d0*/  FSETP.NE.FTZ.AND P2, PT, R4, RZ, PT ;  /* 0x000000ff0400720b */ /* 0x000fda0003f55000 */
[----:B------:R-:W1:Y:S01]  /*1a2e0*/  @P2 MUFU.LG2 R4, R4 ;  /* 0x0000000400042308 */ /* 0x000e620000000c00 */
[----:B------:R-:W-:Y:S01]  /*1a2f0*/  @P2 FMUL.FTZ R2, R56, 0.69314718246459960938 ;  /* 0x3f31721838022820 */ /* 0x000fe20000410000 */
[----:B0-----:R-:W-:Y:S01]  /*1a300*/  FADD.FTZ R8, R6, R5 ;  /* 0x0000000506087221 */ /* 0x001fe20000010000 */
[----:B------:R-:W-:-:S03]  /*1a310*/  IMAD.MOV.U32 R5, RZ, RZ, RZ ;  /* 0x000000ffff057224 */ /* 0x000fc600078e00ff */
[----:B------:R-:W-:-:S03]  /*1a320*/  FMUL.FTZ R10, R8, 0.00390625 ;  /* 0x3b800000080a7820 */ /* 0x000fc60000410000 */
[----:B------:R1:W-:Y:S01]  /*1a330*/  @P1 MUFU.RCP R5, R7 ;  /* 0x0000000700051308 */ /* 0x0003e20000001000 */
[----:B------:R-:W-:Y:S02]  /*1a340*/  FSETP.NE.FTZ.AND P1, PT, R8, RZ, PT ;  /* 0x000000ff0800720b */ /* 0x000fe40003f35000 */
[----:B------:R-:W-:Y:S01]  /*1a350*/  FSETP.NE.FTZ.AND P3, PT, R10, RZ, PT ;  /* 0x000000ff0a00720b */ /* 0x000fe20003f75000 */
[----:B-1----:R-:W-:-:S04]  /*1a360*/  @P2 FMUL.FTZ R7, R4, 0.69314718246459960938 ;  /* 0x3f31721804072820 */ /* 0x002fc80000410000 */
[----:B------:R-:W-:-:S06]  /*1a370*/  @P2 FFMA.FTZ R57, R2, R3, R7 ;  /* 0x0000000302392223 */ /* 0x000fcc0000010007 */
[----:B------:R-:W-:Y:S02]  /*1a380*/  @P1 MUFU.RCP R11, R8 ;  /* 0x00000008000b1308 */ /* 0x000fe40000001000 */
[----:B------:R-:W-:-:S06]  /*1a390*/  @P3 FMUL.FTZ R15, R56, 0.69314718246459960938 ;  /* 0x3f317218380f3820 */ /* 0x000fcc0000410000 */
[----:B------:R-:W0:Y:S02]  /*1a3a0*/  @P3 MUFU.LG2 R6, R10 ;  /* 0x0000000a00063308 */ /* 0x000e240000000c00 */
[----:B0-----:R-:W-:Y:S01]  /*1a3b0*/  @P3 FMUL.FTZ R6, R6, 0.69314718246459960938 ;  /* 0x3f31721806063820 */ /* 0x001fe20000410000 */
[----:B------:R-:W-:Y:S02]  /*1a3c0*/  WARPGROUP.DEPBAR.LE gsb0, 0x0 ;  /* 0x00008000000079c5 */ /* 0x000fe40000010000 */
[----:B------:R-:W-:Y:S01]  /*1a3d0*/  WARPGROUP.ARRIVE ;  /* 0x00000000000079c5 */ /* 0x000fe20000000000 */
[----:B------:R-:W-:-:S05]  /*1a3e0*/  @P3 FFMA.FTZ R20, R15, R9, R6 ;  /* 0x000000090f143223 */ /* 0x000fca0000010006 */
[----:B------:R-:W-:Y:S01]  /*1a3f0*/  QGMMA.64x64x32.F32.E4M3.E4M3 R24, R136, gdesc[UR4], R24, gsb0 ;  /* 0x00e0000488187df3 */ /* 0x000fe20008000818 */
[-C--:B--2---:R-:W-:Y:S01]  /*1a400*/  FMUL.FTZ R5, R5, R0.reuse ;  /* 0x0000000005057220 */ /* 0x084fe20000410000 */
[----:B------:R-:W-:Y:S01]  /*1a410*/  FMUL.FTZ R2, R11, R0 ;  /* 0x000000000b027220 */ /* 0x000fe20000410000 */
[----:B------:R-:W-:Y:S02]  /*1a420*/  WARPGROUP.DEPBAR.LE gsb0, 0x0 ;  /* 0x00008000000079c5 */ /* 0x000fe40000010000 */
[----:B------:R-:W-:Y:S05]  /*1a430*/  @!P0 BRA `(.L_x_1259) ;  /* 0x0000000000048947 */ /* 0x000fea0003800000 */
[----:B------:R-:W-:Y:S01]  /*1a440*/  BPT.TRAP 0x1 ;  /* 0x000000040000795c */ /* 0x000fe20000300000 */
.L_x_1259:
[----:B------:R-:W2:Y:S01]  /*1a450*/  LDL.LU R3, [R1+0x24] ;  /* 0x0000240001037983 */ /* 0x000ea20000300800 */
[----:B------:R-:W-:Y:S02]  /*1a460*/  VIADD R0, R13, 0x13260 ;  /* 0x000132600d007836 */ /* 0x000fe40000000000 */
[-C--:B------:R-:W-:Y:S01]  /*1a470*/  FMUL.FTZ R61, R24, R5.reuse ;  /* 0x00000005183d7220 */ /* 0x080fe20000410000 */
[-C--:B------:R-:W-:Y:S02]  /*1a480*/  FMUL.FTZ R59, R25, R5.reuse ;  /* 0x00000005193b7220 */ /* 0x080fe40000410000 */
[----:B--2---:R-:W-:Y:S02]  /*1a490*/  PRMT R0, R3, 0x654, R0 ;  /* 0x0000065403007816 */ /* 0x004fe40000000000 */
[----:B------:R-:W2:Y:S01]  /*1a4a0*/  LDL.LU R3, [R1+0x5c] ;  /* 0x00005c0001037983 */ /* 0x000ea20000300800 */
[----:B------:R-:W-:Y:S01]  /*1a4b0*/  VIADD R18, R18, 0x1 ;  /* 0x0000000112127836 */ /* 0x000fe20000000000 */
[----:B------:R0:W-:Y:S01]  /*1a4c0*/  SYNCS.ARRIVE.TRANS64.RED.A1T0 RZ, [R0+URZ], RZ ;  /* 0x000000ff00ff79a7 */ /* 0x0001e2000810043f */
[-C--:B------:R-:W-:Y:S01]  /*1a4d0*/  FMUL.FTZ R56, R28, R5.reuse ;  /* 0x000000051c387220 */ /* 0x080fe20000410000 */
[-C--:B------:R-:W-:Y:S01]  /*1a4e0*/  FMUL.FTZ R28, R29, R5.reuse ;  /* 0x000000051d1c7220 */ /* 0x080fe20000410000 */
[-C--:B------:R-:W-:Y:S01]  /*1a4f0*/  FMUL.FTZ R24, R33, R5.reuse ;  /* 0x0000000521187220 */ /* 0x080fe20000410000 */
[----:B------:R-:W-:Y:S01]  /*1a500*/  ISETP.NE.AND P1, PT, R18, 0x2, PT ;  /* 0x000000021200780c */ /* 0x000fe20003f25270 */
[-C--:B------:R-:W-:Y:S01]  /*1a510*/  FMUL.FTZ R29, R32, R5.reuse ;  /* 0x00000005201d7220 */ /* 0x080fe20000410000 */
[-C--:B------:R-:W-:Y:S01]  /*1a520*/  FMUL.FTZ R33, R26, R2.reuse ;  /* 0x000000021a217220 */ /* 0x080fe20000410000 */
[-C--:B------:R-:W-:Y:S01]  /*1a530*/  FMUL.FTZ R36, R36, R5.reuse ;  /* 0x0000000524247220 */ /* 0x080fe20000410000 */
[----:B0-----:R-:W-:Y:S01]  /*1a540*/  SEL R0, RZ, 0x1, P1 ;  /* 0x00000001ff007807 */ /* 0x001fe20000800000 */
        /* <DEDUP_REMOVED lines=24> */
[----:B------:R-:W-:Y:S01]  /*1a6d0*/  FMUL.FTZ R55, R55, R2 ;  /* 0x0000000237377220 */ /* 0x000fe20000410000 */
[----:B------:R-:W-:-:S02]  /*1a6e0*/  LOP3.LUT R19, R19, R0, RZ, 0x3c, !PT ;  /* 0x0000000013137212 */ /* 0x000fc400078e3cff */
[----:B------:R-:W-:Y:S01]  /*1a6f0*/  SEL R18, R18, RZ, P1 ;  /* 0x000000ff12127207 */ /* 0x000fe20000800000 */
[----:B--2---:R-:W-:-:S05]  /*1a700*/  VIADD R3, R3, 0x1 ;  /* 0x0000000103037836 */ /* 0x004fca0000000000 */
[----:B------:R0:W-:Y:S02]  /*1a710*/  STL [R1+0x5c], R3 ;  /* 0x00005c0301007387 */ /* 0x0001e40000100800 */
.L_x_1150:
[----:B------:R-:W1:Y:S08]  /*1a720*/  S2UR UR4, SR_CgaCtaId ;  /* 0x00000000000479c3 */ /* 0x000e700000008800 */
[----:B------:R-:W-:Y:S01]  /*1a730*/  BAR.SYNC.DEFER_BLOCKING 0x5, 0x200 ;  /* 0x0148000000007b1d */ /* 0x000fe20000010000 */
[----:B------:R-:W-:-:S05]  /*1a740*/  MOV R17, 0x400 ;  /* 0x0000040000117802 */ /* 0x000fca0000000f00 */
[----:B------:R-:W-:Y:S01]  /*1a750*/  BSSY B0, `(.L_x_1260) ;  /* 0x00001d8000007945 */ /* 0x000fe20003800000 */
[----:B------:R-:W2:Y:S01]  /*1a760*/  S2R R50, SR_TID.X ;  /* 0x0000000000327919 */ /* 0x000ea20000002100 */
[----:B-1----:R-:W-:-:S05]  /*1a770*/  IMAD.U32 R0, RZ, RZ, UR4 ;  /* 0x00000004ff007e24 */ /* 0x002fca000f8e00ff */
[----:B------:R-:W-:Y:S01]  /*1a780*/  LEA R17, R0, R17, 0x18 ;  /* 0x0000001100117211 */ /* 0x000fe200078ec0ff */
[----:B------:R1:W-:Y:S04]  /*1a790*/  STL [R1+0x24], R0 ;  /* 0x0000240001007387 */ /* 0x0003e80000100800 */
[----:B------:R-:W3:Y:S01]  /*1a7a0*/  LDS.128 R40, [R17+0x132d0] ;  /* 0x0132d00011287984 */ /* 0x000ee20000000c00 */
[----:B--2---:R-:W-:-:S05]  /*1a7b0*/  VIADD R30, R50, 0xffffff80 ;  /* 0xffffff80321e7836 */ /* 0x004fca0000000000 */
[----:B------:R-:W-:-:S04]  /*1a7c0*/  SHF.R.S32.HI R31, RZ, 0x1f, R30 ;  /* 0x0000001fff1f7819 */ /* 0x000fc8000001141e */
[----:B------:R-:W-:-:S04]  /*1a7d0*/  LEA.HI R2, R31, R30, RZ, 0x3 ;  /* 0x0000001e1f027211 */ /* 0x000fc800078f18ff */
[----:B------:R-:W-:Y:S02]  /*1a7e0*/  LOP3.LUT R21, R2, 0xfffffff8, RZ, 0xc0, !PT ;  /* 0xfffffff802157812 */ /* 0x000fe400078ec0ff */
[----:B------:R-:W-:-:S03]  /*1a7f0*/  SHF.R.S32.HI R2, RZ, 0x3, R2 ;  /* 0x00000003ff027819 */ /* 0x000fc60000011402 */
[----:B------:R-:W-:-:S04]  /*1a800*/  IMAD.IADD R21, R30, 0x1, -R21 ;  /* 0x000000011e157824 */ /* 0x000fc800078e0a15 */
[----:B0-----:R-:W-:-:S05]  /*1a810*/  IMAD.SHL.U32 R3, R21, 0x8, RZ ;  /* 0x0000000815037824 */ /* 0x001fca00078e00ff */
[----:B-1----:R-:W-:Y:S01]  /*1a820*/  SHF.R.S32.HI R0, RZ, 0x1f, R3 ;  /* 0x0000001fff007819 */ /* 0x002fe20000011403 */
[----:B---3--:R0:W-:Y:S04]  /*1a830*/  STL.64 [R1+0x40], R40 ;  /* 0x0000402801007387 */ /* 0x0081e80000100a00 */
[----:B------:R0:W-:Y:S01]  /*1a840*/  STL.64 [R1+0x48], R42 ;  /* 0x0000482a01007387 */ /* 0x0001e20000100a00 */
[----:B------:R-:W-:Y:S06]  /*1a850*/  BAR.ARV 0x4, 0x200 ;  /* 0x0108000000007b1d */ /* 0x000fec0000002000 */
[----:B------:R-:W-:Y:S05]  /*1a860*/  @P0 BRA `(.L_x_1261) ;  /* 0x0000001000e00947 */ /* 0x000fea0003800000 */
[----:B------:R-:W-:Y:S01]  /*1a870*/  IMAD.SHL.U32 R4, R50, 0x4, RZ ;  /* 0x0000000432047824 */ /* 0x000fe200078e00ff */
[----:B------:R-:W-:Y:S01]  /*1a880*/  ULDC.64 UR4, c[0x4][0x38] ;  /* 0x01000e0000047ab9 */ /* 0x000fe20000000a00 */
[----:B------:R-:W2:Y:S01]  /*1a890*/  LDL R64, [R1+0x34] ;  /* 0x0000340001407983 */ /* 0x000ea20000100800 */
[----:B------:R-:W-:Y:S01]  /*1a8a0*/  F2FP.BF16.F32.PACK_AB R27, R26, R27 ;  /* 0x0000001b1a1b723e */ /* 0x000fe200000010ff */
[----:B------:R-:W-:Y:S01]  /*1a8b0*/  ULDC.64 UR6, c[0x0][0xb90] ;  /* 0x0002e40000067ab9 */ /* 0x000fe20000000a00 */
[----:B------:R-:W-:Y:S01]  /*1a8c0*/  LOP3.LUT R4, R4, 0xc, RZ, 0xc0, !PT ;  /* 0x0000000c04047812 */ /* 0x000fe200078ec0ff */
[----:B------:R-:W3:Y:S03]  /*1a8d0*/  LDL.LU R62, [R1+0x58] ;  /* 0x00005800013e7983 */ /* 0x000ee60000300800 */
[----:B------:R-:W-:Y:S01]  /*1a8e0*/  IADD3 R4, P0, R4, UR4, RZ ;  /* 0x0000000404047c10 */ /* 0x000fe2000ff1e0ff */
[----:B------:R-:W1:Y:S04]  /*1a8f0*/  S2R R26, SR_SWINHI ;  /* 0x00000000001a7919 */ /* 0x000e680000002f00 */
[----:B------:R-:W-:Y:S01]  /*1a900*/  IMAD.X R5, RZ, RZ, UR5, P0 ;  /* 0x00000005ff057e24 */ /* 0x000fe200080e06ff */
[----:B------:R-:W-:Y:S01]  /*1a910*/  F2FP.BF16.F32.PACK_AB R12, R11, R12 ;  /* 0x0000000c0b0c723e */ /* 0x000fe200000010ff */
[----:B------:R-:W-:Y:S01]  /*1a920*/  ULDC.64 UR4, c[0x0][0xc00] ;  /* 0x0003000000047ab9 */ /* 0x000fe20000000a00 */
[----:B------:R-:W-:Y:S01]  /*1a930*/  F2FP.BF16.F32.PACK_AB R59, R28, R59 ;  /* 0x0000003b1c3b723e */ /* 0x000fe200000010ff */
[----:B------:R-:W4:Y:S04]  /*1a940*/  LDL R60, [R1+0x54] ;  /* 0x00005400013c7983 */ /* 0x000f280000100800 */
[----:B0-----:R0:W2:Y:S01]  /*1a950*/  LDG.E.CONSTANT R40, desc[UR44][R4.64] ;  /* 0x0000002c04287981 */ /* 0x0010a2000c1e9900 */
[----:B------:R-:W-:-:S02]  /*1a960*/  LEA.HI R11, R31, R30, RZ, 0x5 ;  /* 0x0000001e1f0b7211 */ /* 0x000fc400078f28ff */
[----:B------:R-:W-:Y:S01]  /*1a970*/  F2FP.BF16.F32.PACK_AB R32, R32, R33 ;  /* 0x000000212020723e */ /* 0x000fe200000010ff */
[----:B------:R-:W4:Y:S01]  /*1a980*/  LDL R58, [R1+0x1c] ;  /* 0x00001c00013a7983 */ /* 0x000f220000100800 */
[----:B0-----:R-:W-:Y:S01]  /*1a990*/  LEA.HI R4, R31, R30, RZ, 0x4 ;  /* 0x0000001e1f047211 */ /* 0x001fe200078f20ff */
[----:B------:R-:W-:-:S03]  /*1a9a0*/  IMAD.SHL.U32 R28, R11, 0x20, RZ ;  /* 0x000000200b1c7824 */ /* 0x000fc600078e00ff */
[----:B------:R-:W-:Y:S02]  /*1a9b0*/  SHF.R.S32.HI R5, RZ, 0x4, R4 ;  /* 0x00000004ff057819 */ /* 0x000fe40000011404 */
[C---:B------:R-:W-:Y:S02]  /*1a9c0*/  LOP3.LUT R11, R4.reuse, 0x3fffff0, RZ, 0xc0, !PT ;  /* 0x03fffff0040b7812 */ /* 0x040fe400078ec0ff */
[----:B------:R-:W-:Y:S02]  /*1a9d0*/  LEA.HI R4, R4, R5, RZ, 0x1 ;  /* 0x0000000504047211 */ /* 0x000fe400078f08ff */
[----:B------:R-:W-:Y:S01]  /*1a9e0*/  LOP3.LUT P0, R33, R50, 0x3, RZ, 0xc0, !PT ;  /* 0x0000000332217812 */ /* 0x000fe2000780c0ff */
[----:B------:R-:W-:Y:S01]  /*1a9f0*/  IMAD.IADD R11, R30, 0x1, -R11 ;  /* 0x000000011e0b7824 */ /* 0x000fe200078e0a0b */
[----:B------:R-:W-:Y:S02]  /*1aa00*/  LOP3.LUT R28, R28, 0xfffffc00, RZ, 0xc0, !PT ;  /* 0xfffffc001c1c7812 */ /* 0x000fe400078ec0ff */
[----:B------:R-:W-:-:S02]  /*1aa10*/  LOP3.LUT R4, R4, 0x1ffffffe, RZ, 0xc0, !PT ;  /* 0x1ffffffe04047812 */ /* 0x000fc400078ec0ff */
[----:B------:R-:W-:Y:S02]  /*1aa20*/  F2FP.BF16.F32.PACK_AB R29, R36, R29 ;  /* 0x0000001d241d723e */ /* 0x000fe400000010ff */
[----:B------:R-:W-:Y:S02]  /*1aa30*/  F2FP.BF16.F32.PACK_AB R24, R37, R24 ;  /* 0x000000182518723e */ /* 0x000fe400000010ff */
[----:B------:R-:W-:Y:S01]  /*1aa40*/  ISETP.EQ.OR P0, PT, R33, 0x3, !P0 ;  /* 0x000000032100780c */ /* 0x000fe20004702670 */
[----:B------:R-:W-:Y:S02]  /*1aa50*/  IMAD R11, R11, 0x40, R28 ;  /* 0x000000400b0b7824 */ /* 0x000fe400078e021c */
[----:B------:R-:W-:Y:S01]  /*1aa60*/  IMAD.IADD R4, R5, 0x1, -R4 ;  /* 0x0000000105047824 */ /* 0x000fe200078e0a04 */
[----:B------:R-:W-:Y:S02]  /*1aa70*/  SEL R35, R29, R24, P0 ;  /* 0x000000181d237207 */ /* 0x000fe40000000000 */
[----:B------:R-:W-:Y:S01]  /*1aa80*/  SEL R37, R24, R29, P0 ;  /* 0x0000001d18257207 */ /* 0x000fe20000000000 */
[----:B------:R-:W-:Y:S01]  /*1aa90*/  IMAD R11, R4, 0x8, R11 ;  /* 0x00000008040b7824 */ /* 0x000fe200078e020b */
[----:B------:R-:W-:-:S02]  /*1aaa0*/  F2FP.BF16.F32.PACK_AB R9, R52, R9 ;  /* 0x000000093409723e */ /* 0x000fc400000010ff */
[----:B------:R-:W-:Y:S02]  /*1aab0*/  F2FP.BF16.F32.PACK_AB R8, R53, R8 ;  /* 0x000000083508723e */ /* 0x000fe400000010ff */
[----:B------:R-:W-:Y:S02]  /*1aac0*/  MOV R28, R17 ;  /* 0x00000011001c7202 */ /* 0x000fe40000000f00 */
[----:B-1----:R-:W-:Y:S02]  /*1aad0*/  MOV R29, R26 ;  /* 0x0000001a001d7202 */ /* 0x002fe40000000f00 */
[----:B------:R-:W-:Y:S02]  /*1aae0*/  SEL R41, R9, R8, P0 ;  /* 0x0000000809297207 */ /* 0x000fe40000000000 */
[----:B------:R-:W-:Y:S01]  /*1aaf0*/  SEL R43, R8, R9, P0 ;  /* 0x00000009082b7207 */ /* 0x000fe20000000000 */
[----:B------:R-:W-:Y:S01]  /*1ab00*/  IMAD.WIDE R8, R11, 0x2, R28 ;  /* 0x000000020b087825 */ /* 0x000fe200078e021c */
[----:B------:R-:W-:-:S02]  /*1ab10*/  F2FP.BF16.F32.PACK_AB R25, R38, R25 ;  /* 0x000000192619723e */ /* 0x000fc400000010ff */
[----:B------:R-:W-:Y:S02]  /*1ab20*/  F2FP.BF16.F32.PACK_AB R14, R39, R14 ;  /* 0x0000000e270e723e */ /* 0x000fe400000010ff */
[----:B------:R-:W-:Y:S02]  /*1ab30*/  F2FP.BF16.F32.PACK_AB R10, R47, R10 ;  /* 0x0000000a2f0a723e */ /* 0x000fe400000010ff */
[----:B------:R-:W-:Y:S02]  /*1ab40*/  SEL R47, R25, R14, P0 ;  /* 0x0000000e192f7207 */ /* 0x000fe40000000000 */
[----:B------:R-:W-:Y:S02]  /*1ab50*/  SEL R49, R14, R25, P0 ;  /* 0x000000190e317207 */ /* 0x000fe40000000000 */
[----:B------:R-:W-:Y:S02]  /*1ab60*/  IADD3 R25, P3, R8, 0x20, RZ ;  /* 0x0000002008197810 */ /* 0x000fe40007f7e0ff */
[----:B------:R-:W-:-:S02]  /*1ab70*/  F2FP.BF16.F32.PACK_AB R13, R46, R13 ;  /* 0x0000000d2e0d723e */ /* 0x000fc400000010ff */
[----:B------:R-:W-:Y:S02]  /*1ab80*/  LOP3.LUT R4, R25, 0x380, RZ, 0xc0, !PT ;  /* 0x0000038019047812 */ /* 0x000fe400078ec0ff */
[----:B------:R-:W-:Y:S02]  /*1ab90*/  F2FP.BF16.F32.PACK_AB R15, R44, R15 ;  /* 0x0000000f2c0f723e */ /* 0x000fe400000010ff */
[----:B------:R-:W-:Y:S02]  /*1aba0*/  LOP3.LUT R5, R8, 0x380, RZ, 0xc0, !PT ;  /* 0x0000038008057812 */ /* 0x000fe400078ec0ff */
[----:B------:R-:W-:Y:S02]  /*1abb0*/  F2FP.BF16.F32.PACK_AB R56, R56, R61 ;  /* 0x0000003d3838723e */ /* 0x000fe400000010ff */
[----:B------:R-:W-:Y:S02]  /*1abc0*/  SHF.R.U64 R4, R4, 0x3, RZ ;  /* 0x0000000304047819 */ /* 0x000fe400000012ff */
[----:B------:R-:W-:-:S02]  /*1abd0*/  IADD3 R63, P1, R8, 0x60, RZ ;  /* 0x00000060083f7810 */ /* 0x000fc40007f3e0ff */
[----:B------:R-:W-:Y:S02]  /*1abe0*/  IADD3 R61, P2, R8, 0x40, RZ ;  /* 0x00000040083d7810 */ /* 0x000fe40007f5e0ff */
[----:B------:R-:W-:Y:S02]  /*1abf0*/  SEL R51, R13, R10, P0 ;  /* 0x0000000a0d337207 */ /* 0x000fe40000000000 */
[----:B------:R-:W-:Y:S02]  /*1ac00*/  SEL R39, R15, R12, P0 ;  /* 0x0000000c0f277207 */ /* 0x000fe40000000000 */
[----:B------:R-:W-:Y:S02]  /*1ac10*/  SEL R13, R10, R13, P0 ;  /* 0x0000000d0a0d7207 */ /* 0x000fe40000000000 */
[----:B------:R-:W-:Y:S02]  /*1ac20*/  SHF.R.U64 R5, R5, 0x3, RZ ;  /* 0x0000000305057819 */ /* 0x000fe400000012ff */
[----:B------:R-:W-:-:S02]  /*1ac30*/  SEL R33, R56, R59, P0 ;  /* 0x0000003b38217207 */ /* 0x000fc40000000000 */
[----:B------:R-:W-:Y:S02]  /*1ac40*/  SEL R15, R12, R15, P0 ;  /* 0x0000000f0c0f7207 */ /* 0x000fe40000000000 */
[----:B------:R-:W-:Y:S02]  /*1ac50*/  LOP3.LUT R10, R4, R25, RZ, 0x3c, !PT ;  /* 0x00000019040a7212 */ /* 0x000fe400078e3cff */
[----:B------:R-:W-:Y:S02]  /*1ac60*/  SEL R59, R59, R56, P0 ;  /* 0x000000383b3b7207 */ /* 0x000fe40000000000 */
[----:B------:R-:W-:Y:S02]  /*1ac70*/  LOP3.LUT R4, R61, 0x380, RZ, 0xc0, !PT ;  /* 0x000003803d047812 */ /* 0x000fe400078ec0ff */
[----:B------:R-:W-:Y:S02]  /*1ac80*/  LOP3.LUT R14, R63, 0x380, RZ, 0xc0, !PT ;  /* 0x000003803f0e7812 */ /* 0x000fe400078ec0ff */
[----:B------:R-:W-:-:S02]  /*1ac90*/  F2FP.BF16.F32.PACK_AB R7, R54, R7 ;  /* 0x000000073607723e */ /* 0x000fc400000010ff */
[----:B------:R-:W-:Y:S01]  /*1aca0*/  F2FP.BF16.F32.PACK_AB R6, R55, R6 ;  /* 0x000000063706723e */ /* 0x000fe200000010ff */
[----:B------:R-:W-:Y:S01]  /*1acb0*/  IMAD.X R11, RZ, RZ, R9, P3 ;  /* 0x000000ffff0b7224 */ /* 0x000fe200018e0609 */
[----:B-----5:R-:W-:Y:S02]  /*1acc0*/  SEL R45, R32, R27, P0 ;  /* 0x0000001b202d7207 */ /* 0x020fe40000000000 */
[----:B------:R-:W-:Y:S02]  /*1acd0*/  LOP3.LUT R8, R5, R8, RZ, 0x3c, !PT ;  /* 0x0000000805087212 */ /* 0x000fe400078e3cff */
[----:B------:R-:W-:Y:S02]  /*1ace0*/  SEL R27, R27, R32, P0 ;  /* 0x000000201b1b7207 */ /* 0x000fe40000000000 */
[----:B------:R-:W-:Y:S02]  /*1acf0*/  SHF.R.U64 R4, R4, 0x3, RZ ;  /* 0x0000000304047819 */ /* 0x000fe400000012ff */
[----:B------:R-:W-:-:S02]  /*1ad00*/  SHF.R.U64 R14, R14, 0x3, RZ ;  /* 0x000000030e0e7819 */ /* 0x000fc400000012ff */
[----:B------:R-:W-:Y:S02]  /*1ad10*/  SEL R53, R7, R6, P0 ;  /* 0x0000000607357207 */ /* 0x000fe40000000000 */
[----:B------:R-:W-:Y:S02]  /*1ad20*/  SEL R55, R6, R7, P0 ;  /* 0x0000000706377207 */ /* 0x000fe40000000000 */
[----:B------:R-:W-:Y:S02]  /*1ad30*/  MOV R48, R8 ;  /* 0x0000000800307202 */ /* 0x000fe40000000f00 */
[----:B------:R-:W-:Y:S02]  /*1ad40*/  LOP3.LUT R6, R4, R61, RZ, 0x3c, !PT ;  /* 0x0000003d04067212 */ /* 0x000fe400078e3cff */
[----:B------:R-:W-:Y:S02]  /*1ad50*/  MOV R46, R10 ;  /* 0x0000000a002e7202 */ /* 0x000fe40000000f00 */
[----:B------:R-:W-:Y:S01]  /*1ad60*/  LOP3.LUT R4, R14, R63, RZ, 0x3c, !PT ;  /* 0x0000003f0e047212 */ /* 0x000fe200078e3cff */
[----:B------:R-:W-:-:S02]  /*1ad70*/  IMAD.X R5, RZ, RZ, R9, P1 ;  /* 0x000000ffff057224 */ /* 0x000fc400008e0609 */
[----:B------:R-:W-:-:S05]  /*1ad80*/  IMAD.X R7, RZ, RZ, R9, P2 ;  /* 0x000000ffff077224 */ /* 0x000fca00010e0609 */
[----:B------:R-:W-:Y:S02]  /*1ad90*/  MOV R44, R6 ;  /* 0x00000006002c7202 */ /* 0x000fe40000000f00 */
[----:B------:R-:W-:-:S04]  /*1ada0*/  ISETP.NE.U32.AND P1, PT, RZ, UR4, PT ;  /* 0x00000004ff007c0c */ /* 0x000fc8000bf25070 */
[----:B------:R-:W-:Y:S01]  /*1adb0*/  ISETP.NE.AND.EX P1, PT, RZ, UR5, PT, P1 ;  /* 0x00000005ff007c0c */ /* 0x000fe2000bf25310 */
[----:B------:R-:W-:Y:S01]  /*1adc0*/  ULDC.64 UR4, c[0x0][0xc08] ;  /* 0x0003020000047ab9 */ /* 0x000fe20000000a00 */
[----:B--2---:R-:W-:Y:S01]  /*1add0*/  LOP3.LUT R12, R40, 0x2, RZ, 0x3c, !PT ;  /* 0x00000002280c7812 */ /* 0x004fe200078e3cff */
[----:B------:R-:W-:Y:S04]  /*1ade0*/  SHFL.IDX PT, R33, R33, R40, 0x1c1f ;  /* 0x001c1f2821217589 */ /* 0x000fe800000e0000 */
[----:B------:R-:W0:Y:S04]  /*1adf0*/  SHFL.IDX PT, R26, R59, R12, 0x1c1f ;  /* 0x001c1f0c3b1a7589 */ /* 0x000e2800000e0000 */
[----:B------:R-:W-:Y:S04]  /*1ae00*/  SHFL.IDX PT, R45, R45, R40, 0x1c1f ;  /* 0x001c1f282d2d7589 */ /* 0x000fe800000e0000 */
[----:B------:R-:W1:Y:S04]  /*1ae10*/  SHFL.IDX PT, R32, R27, R12, 0x1c1f ;  /* 0x001c1f0c1b207589 */ /* 0x000e6800000e0000 */
[----:B------:R2:W-:Y:S04]  /*1ae20*/  SHFL.IDX PT, R8, R35, R40, 0x1c1f ;  /* 0x001c1f2823087589 */ /* 0x0005e800000e0000 */
[----:B------:R-:W3:Y:S04]  /*1ae30*/  SHFL.IDX PT, R37, R37, R12, 0x1c1f ;  /* 0x001c1f0c25257589 */ /* 0x000ee800000e0000 */
[----:B------:R-:W-:Y:S01]  /*1ae40*/  SHFL.IDX PT, R39, R39, R40, 0x1c1f ;  /* 0x001c1f2827277589 */ /* 0x000fe200000e0000 */
[----:B--2---:R-:W2:Y:S03]  /*1ae50*/  LDC.64 R34, c[0x0][0xc00] ;  /* 0x00030000ff227b82 */ /* 0x004ea60000000a00 */
[----:B------:R-:W4:Y:S04]  /*1ae60*/  SHFL.IDX PT, R10, R15, R12, 0x1c1f ;  /* 0x001c1f0c0f0a7589 */ /* 0x000f2800000e0000 */
[----:B------:R-:W-:Y:S04]  /*1ae70*/  SHFL.IDX PT, R47, R47, R40, 0x1c1f ;  /* 0x001c1f282f2f7589 */ /* 0x000fe800000e0000 */
[----:B------:R-:W4:Y:S04]  /*1ae80*/  SHFL.IDX PT, R36, R49, R12, 0x1c1f ;  /* 0x001c1f0c31247589 */ /* 0x000f2800000e0000 */
[----:B------:R-:W-:Y:S04]  /*1ae90*/  SHFL.IDX PT, R41, R41, R40, 0x1c1f ;  /* 0x001c1f2829297589 */ /* 0x000fe800000e0000 */
[----:B------:R-:W2:Y:S04]  /*1aea0*/  SHFL.IDX PT, R14, R43, R12, 0x1c1f ;  /* 0x001c1f0c2b0e7589 */ /* 0x000ea800000e0000 */
[----:B------:R-:W-:Y:S04]  /*1aeb0*/  SHFL.IDX PT, R51, R51, R40, 0x1c1f ;  /* 0x001c1f2833337589 */ /* 0x000fe800000e0000 */
[----:B------:R-:W2:Y:S04]  /*1aec0*/  SHFL.IDX PT, R38, R13, R12, 0x1c1f ;  /* 0x001c1f0c0d267589 */ /* 0x000ea800000e0000 */
[----:B------:R-:W-:Y:S04]  /*1aed0*/  SHFL.IDX PT, R53, R53, R40, 0x1c1f ;  /* 0x001c1f2835357589 */ /* 0x000fe800000e0000 */
[----:B------:R2:W2:Y:S01]  /*1aee0*/  SHFL.IDX PT, R42, R55, R12, 0x1c1f ;  /* 0x001c1f0c372a7589 */ /* 0x0004a200000e0000 */
[----:B0-----:R-:W-:-:S02]  /*1aef0*/  SEL R24, R33, R26, P0 ;  /* 0x0000001a21187207 */ /* 0x001fc40000000000 */
[----:B------:R-:W-:Y:S02]  /*1af00*/  SEL R26, R26, R33, P0 ;  /* 0x000000211a1a7207 */ /* 0x000fe40000000000 */
[----:B------:R-:W-:Y:S02]  /*1af10*/  MOV R33, R4 ;  /* 0x0000000400217202 */ /* 0x000fe40000000f00 */
[----:B-1----:R-:W-:Y:S02]  /*1af20*/  SEL R25, R45, R32, P0 ;  /* 0x000000202d197207 */ /* 0x002fe40000000000 */
[----:B------:R-:W-:Y:S01]  /*1af30*/  SEL R27, R32, R45, P0 ;  /* 0x0000002d201b7207 */ /* 0x000fe20000000000 */
[----:B------:R-:W-:Y:S01]  /*1af40*/  BAR.SYNC.DEFER_BLOCKING 0x1, 0x180 ;  /* 0x0046000000007b1d */ /* 0x000fe20000010000 */
[----:B---3--:R-:W-:Y:S02]  /*1af50*/  SEL R4, R8, R37, P0 ;  /* 0x0000002508047207 */ /* 0x008fe40000000000 */
[----:B------:R-:W-:-:S02]  /*1af60*/  SEL R6, R37, R8, P0 ;  /* 0x0000000825067207 */ /* 0x000fc40000000000 */
[----:B----4-:R-:W-:Y:S02]  /*1af70*/  SEL R8, R39, R10, P0 ;  /* 0x0000000a27087207 */ /* 0x010fe40000000000 */
[----:B------:R-:W-:Y:S02]  /*1af80*/  SEL R5, R47, R36, P0 ;  /* 0x000000242f057207 */ /* 0x000fe40000000000 */
[----:B------:R-:W-:Y:S02]  /*1af90*/  SEL R7, R36, R47, P0 ;  /* 0x0000002f24077207 */ /* 0x000fe40000000000 */
[----:B------:R-:W-:Y:S02]  /*1afa0*/  SEL R10, R10, R39, P0 ;  /* 0x000000270a0a7207 */ /* 0x000fe40000000000 */
[----:B--2---:R-:W-:Y:S02]  /*1afb0*/  SEL R12, R41, R14, P0 ;  /* 0x0000000e290c7207 */ /* 0x004fe40000000000 */
[----:B------:R-:W-:-:S02]  /*1afc0*/  SEL R9, R51, R38, P0 ;  /* 0x0000002633097207 */ /* 0x000fc40000000000 */
[----:B------:R-:W-:Y:S02]  /*1afd0*/  SEL R11, R38, R51, P0 ;  /* 0x00000033260b7207 */ /* 0x000fe40000000000 */
[----:B------:R-:W-:Y:S02]  /*1afe0*/  SEL R14, R14, R41, P0 ;  /* 0x000000290e0e7207 */ /* 0x000fe40000000000 */
[----:B------:R-:W-:Y:S02]  /*1aff0*/  SEL R13, R53, R42, P0 ;  /* 0x0000002a350d7207 */ /* 0x000fe40000000000 */
[----:B------:R-:W-:Y:S01]  /*1b000*/  SEL R15, R42, R53, P0 ;  /* 0x000000352a0f7207 */ /* 0x000fe20000000000 */
[----:B------:R0:W-:Y:S04]  /*1b010*/  STSM.16.M88.4 [R48], R24 ;  /* 0x0000001830007844 */ /* 0x0001e80000000200 */
[----:B------:R-:W-:Y:S04]  /*1b020*/  STSM.16.M88.4 [R46], R4 ;  /* 0x000000042e007844 */ /* 0x000fe80000000200 */
[----:B------:R-:W-:Y:S04]  /*1b030*/  STSM.16.M88.4 [R44], R8 ;  /* 0x000000082c007844 */ /* 0x000fe80000000200 */
[----:B------:R1:W-:Y:S01]  /*1b040*/  STSM.16.M88.4 [R33], R12 ;  /* 0x0000000c21007844 */ /* 0x0003e20000000200 */
[----:B------:R-:W-:-:S02]  /*1b050*/  IMAD.MOV.U32 R32, RZ, RZ, RZ ;  /* 0x000000ffff207224 */ /* 0x000fc400078e00ff */
[----:B0-----:R-:W-:Y:S01]  /*1b060*/  IMAD.WIDE R24, R62, 0x4, R34 ;  /* 0x000000043e187825 */ /* 0x001fe200078e0222 */
[----:B------:R-:W-:Y:S08]  /*1b070*/  BAR.SYNC.DEFER_BLOCKING 0x1, 0x180 ;  /* 0x0046000000007b1d */ /* 0x000ff00000010000 */
[----:B------:R-:W0:Y:S01]  /*1b080*/  LDC R34, c[0x0][0xbe8] ;  /* 0x0002fa00ff227b82 */ /* 0x000e220000000800 */
[----:B------:R-:W2:Y:S01]  /*1b090*/  @P1 LDG.E R32, desc[UR44][R24.64] ;  /* 0x0000002c18201981 */ /* 0x000ea2000c1e1900 */
[----:B0-----:R-:W-:-:S02]  /*1b0a0*/  ISETP.NE.AND P2, PT, R34, 0x1, PT ;  /* 0x000000012200780c */ /* 0x001fc40003f45270 */
[----:B------:R-:W-:-:S04]  /*1b0b0*/  ISETP.NE.U32.AND P0, PT, RZ, UR4, PT ;  /* 0x00000004ff007c0c */ /* 0x000fc8000bf05070 */
[----:B------:R-:W-:Y:S02]  /*1b0c0*/  ISETP.NE.AND.EX P0, PT, RZ, UR5, PT, P0 ;  /* 0x00000005ff007c0c */ /* 0x000fe4000bf05300 */
[----:B------:R-:W-:Y:S02]  /*1b0d0*/  LEA.HI R31, R31, R30, RZ, 0x7 ;  /* 0x0000001e1f1f7211 */ /* 0x000fe400078f38ff */
[----:B------:R-:W-:Y:S01]  /*1b0e0*/  SHF.R.S32.HI R38, RZ, 0x1f, R60 ;  /* 0x0000001fff267819 */ /* 0x000fe2000001143c */
[----:B-1----:R-:W-:Y:S02]  /*1b0f0*/  IMAD.IADD R13, R64, 0x1, R58 ;  /* 0x00000001400d7824 */ /* 0x002fe400078e023a */
[----:B------:R-:W0:Y:S08]  /*1b100*/  @P2 LDC R26, c[0x0][0xbec] ;  /* 0x0002fb00ff1a2b82 */ /* 0x000e300000000800 */
[----:B------:R-:W1:Y:S01]  /*1b110*/  @P2 LDC R27, c[0x0][0xbf0] ;  /* 0x0002fc00ff1b2b82 */ /* 0x000e620000000800 */
[----:B------:R-:W-:Y:S01]  /*1b120*/  LOP3.LUT R9, R31, 0xffffff80, RZ, 0xc0, !PT ;  /* 0xffffff801f097812 */ /* 0x000fe200078ec0ff */
[----:B------:R-:W-:Y:S01]  /*1b130*/  IMAD R4, R38, UR6, RZ ;  /* 0x0000000626047c24 */ /* 0x000fe2000f8e02ff */
[----:B------:R-:W-:Y:S01]  /*1b140*/  SHF.R.S32.HI R36, RZ, 0x1f, R62 ;  /* 0x0000001fff247819 */ /* 0x000fe2000001143e */
[----:B------:R-:W-:-:S02]  /*1b150*/  ULDC.64 UR4, c[0x0][0xb98] ;  /* 0x0002e60000047ab9 */ /* 0x000fc40000000a00 */
[----:B------:R-:W-:Y:S02]  /*1b160*/  IMAD.IADD R30, R30, 0x1, -R9 ;  /* 0x000000011e1e7824 */ /* 0x000fe400078e0a09 */
[----:B------:R-:W3:Y:S01]  /*1b170*/  @P0 LDC.64 R8, c[0x0][0xc08] ;  /* 0x00030200ff080b82 */ /* 0x000ee20000000a00 */
[----:B------:R-:W-:Y:S01]  /*1b180*/  IMAD R7, R60, UR7, R4 ;  /* 0x000000073c077c24 */ /* 0x000fe2000f8e0204 */
[----:B------:R-:W-:Y:S01]  /*1b190*/  SEL R36, R36, RZ, !P1 ;  /* 0x000000ff24247207 */ /* 0x000fe20004800000 */
[----:B0-----:R-:W-:Y:S01]  /*1b1a0*/  @P2 IMAD.HI.U32 R6, R13, R26, RZ ;  /* 0x0000001a0d062227 */ /* 0x001fe200078e00ff */
[----:B------:R-:W-:Y:S02]  /*1b1b0*/  SEL R35, R62, RZ, !P1 ;  /* 0x000000ff3e237207 */ /* 0x000fe40004800000 */
[----:B--2---:R-:W-:-:S03]  /*1b1c0*/  SHF.R.S32.HI R33, RZ, 0x1f, R32 ;  /* 0x0000001fff217819 */ /* 0x004fc60000011420 */
[----:B------:R-:W-:-:S04]  /*1b1d0*/  IMAD.WIDE.U32 R4, R60, UR6, R32 ;  /* 0x000000063c047c25 */ /* 0x000fc8000f8e0020 */
[----:B------:R-:W-:Y:S02]  /*1b1e0*/  IMAD.IADD R5, R5, 0x1, R7 ;  /* 0x0000000105057824 */ /* 0x000fe400078e0207 */
[----:B------:R-:W-:Y:S01]  /*1b1f0*/  IMAD.MOV.U32 R7, RZ, RZ, R13 ;  /* 0x000000ffff077224 */ /* 0x000fe200078e000d */
[----:B-1----:R-:W-:Y:S01]  /*1b200*/  @P2 SHF.R.U32.HI R7, RZ, R27, R6 ;  /* 0x0000001bff072219 */ /* 0x002fe20000011606 */
[----:B------:R-:W-:Y:S02]  /*1b210*/  IMAD R6, R36, UR4, RZ ;  /* 0x0000000424067c24 */ /* 0x000fe4000f8e02ff */
[----:B------:R-:W-:-:S04]  /*1b220*/  IMAD.WIDE.U32 R4, R35, UR4, R4 ;  /* 0x0000000423047c25 */ /* 0x000fc8000f8e0004 */
[----:B------:R-:W-:Y:S02]  /*1b230*/  IMAD.MOV R11, RZ, RZ, -R7 ;  /* 0x000000ffff0b7224 */ /* 0x000fe400078e0a07 */
[----:B------:R-:W-:Y:S01]  /*1b240*/  IMAD R12, R35, UR5, R6 ;  /* 0x00000005230c7c24 */ /* 0x000fe2000f8e0206 */
[----:B------:R-:W-:Y:S01]  /*1b250*/  IADD3 R6, P3, R7, R4, RZ ;  /* 0x0000000407067210 */ /* 0x000fe20007f7e0ff */
[----:B------:R-:W-:Y:S01]  /*1b260*/  IMAD R11, R34, R11, R13 ;  /* 0x0000000b220b7224 */ /* 0x000fe200078e020d */
[----:B------:R-:W-:Y:S01]  /*1b270*/  SHF.R.S32.HI R13, RZ, 0x1f, R7 ;  /* 0x0000001fff0d7819 */ /* 0x000fe20000011407 */
[----:B------:R-:W-:Y:S01]  /*1b280*/  ULDC UR6, c[0x0][0xa88] ;  /* 0x0002a20000067ab9 */ /* 0x000fe20000000800 */
[----:B------:R-:W-:Y:S01]  /*1b290*/  SHF.R.S32.HI R15, RZ, 0x1f, R30 ;  /* 0x0000001fff0f7819 */ /* 0x000fe2000001141e */
[----:B------:R-:W-:Y:S01]  /*1b2a0*/  ULDC.64 UR4, c[0x0][0xb88] ;  /* 0x0002e20000047ab9 */ /* 0x000fe20000000a00 */
[----:B------:R-:W-:Y:S01]  /*1b2b0*/  IADD3.X R7, R13, R5, R12, P3, !PT ;  /* 0x000000050d077210 */ /* 0x000fe20001ffe40c */
[----:B---3--:R-:W-:-:S04]  /*1b2c0*/  @P0 IMAD.WIDE R4, R62, 0x4, R8 ;  /* 0x000000043e040825 */ /* 0x008fc800078e0208 */
[----:B------:R-:W-:-:S06]  /*1b2d0*/  IMAD.U32 R9, RZ, RZ, UR6 ;  /* 0x00000006ff097e24 */ /* 0x000fcc000f8e00ff */
[----:B------:R0:W5:Y:S01]  /*1b2e0*/  @P0 LDG.E R9, desc[UR44][R4.64] ;  /* 0x0000002c04090981 */ /* 0x000162000c1e1900 */
[----:B------:R-:W-:-:S04]  /*1b2f0*/  LEA.HI R10, R15, R30, RZ, 0x2 ;  /* 0x0000001e0f0a7211 */ /* 0x000fc800078f10ff */
[--C-:B------:R-:W-:Y:S02]  /*1b300*/  SHF.R.S32.HI R14, RZ, 0x2, R10.reuse ;  /* 0x00000002ff0e7819 */ /* 0x100fe4000001140a */
[----:B------:R-:W-:Y:S02]  /*1b310*/  SHF.R.S32.HI R27, RZ, 0x1f, R10 ;  /* 0x0000001fff1b7819 */ /* 0x000fe4000001140a */
[----:B------:R-:W-:Y:S02]  /*1b320*/  SHF.R.S32.HI R10, RZ, 0x1f, R11 ;  /* 0x0000001fff0a7819 */ /* 0x000fe4000001140b */
[----:B------:R-:W-:-:S03]  /*1b330*/  SHF.R.S32.HI R31, RZ, 0x7, R31 ;  /* 0x00000007ff1f7819 */ /* 0x000fc6000001141f */
[----:B------:R-:W-:Y:S01]  /*1b340*/  IMAD R10, R10, UR4, RZ ;  /* 0x000000040a0a7c24 */ /* 0x000fe2000f8e02ff */
[----:B------:R-:W-:Y:S01]  /*1b350*/  LEA.HI R27, R27, R14, RZ, 0x3 ;  /* 0x0000000e1b1b7211 */ /* 0x000fe200078f18ff */
[----:B------:R-:W-:Y:S01]  /*1b360*/  IMAD.WIDE.U32 R6, R11, UR4, R6 ;  /* 0x000000040b067c25 */ /* 0x000fe2000f8e0006 */
[----:B------:R-:W-:-:S03]  /*1b370*/  LEA.HI R15, R15, R30, RZ, 0x5 ;  /* 0x0000001e0f0f7211 */ /* 0x000fc600078f28ff */
[----:B------:R-:W-:Y:S01]  /*1b380*/  IMAD R13, R11, UR5, R10 ;  /* 0x000000050b0d7c24 */ /* 0x000fe2000f8e020a */
[----:B------:R-:W-:Y:S01]  /*1b390*/  LOP3.LUT R27, R27, 0xfffffff8, RZ, 0xc0, !PT ;  /* 0xfffffff81b1b7812 */ /* 0x000fe200078ec0ff */
[----:B------:R-:W-:Y:S01]  /*1b3a0*/  IMAD.HI R8, R31, 0x55555556, RZ ;  /* 0x555555561f087827 */ /* 0x000fe200078e02ff */
[----:B------:R-:W-:Y:S02]  /*1b3b0*/  ULDC.64 UR4, c[0x0][0xb50] ;  /* 0x0002d40000047ab9 */ /* 0x000fe40000000a00 */
[----:B------:R-:W-:Y:S01]  /*1b3c0*/  LEA R10, P3, R6, UR4, 0x2 ;  /* 0x00000004060a7c11 */ /* 0x000fe2000f8610ff */
[----:B------:R-:W-:Y:S01]  /*1b3d0*/  IMAD.IADD R7, R7, 0x1, R13 ;  /* 0x0000000107077824 */ /* 0x000fe200078e020d */
[----:B------:R-:W-:Y:S01]  /*1b3e0*/  LEA.HI R8, R8, R8, RZ, 0x1 ;  /* 0x0000000808087211 */ /* 0x000fe200078f08ff */
[----:B------:R-:W-:Y:S01]  /*1b3f0*/  IMAD.IADD R14, R14, 0x1, -R27 ;  /* 0x000000010e0e7824 */ /* 0x000fe200078e0a1b */
[----:B------:R-:W-:Y:S02]  /*1b400*/  SHF.R.S32.HI R15, RZ, 0x5, R15 ;  /* 0x00000005ff0f7819 */ /* 0x000fe4000001140f */
[----:B------:R-:W-:Y:S01]  /*1b410*/  LEA.HI.X R7, R6, UR5, R7, 0x2, P3 ;  /* 0x0000000506077c11 */ /* 0x000fe200098f1407 */
[----:B------:R-:W-:-:S02]  /*1b420*/  IMAD R8, R8, -0x3, R31 ;  /* 0xfffffffd08087824 */ /* 0x000fc400078e021f */
[----:B------:R-:W-:Y:S01]  /*1b430*/  IMAD R15, R15, 0x10, R14 ;  /* 0x000000100f0f7824 */ /* 0x000fe200078e020e */
[----:B0-----:R-:W-:Y:S06]  /*1b440*/  @P0 BRA `(.L_x_1262) ;  /* 0x0000000000100947 */ /* 0x001fec0003800000 */
[----:B------:R-:W-:Y:S05]  /*1b450*/  @!P1 BRA `(.L_x_1262) ;  /* 0x00000000000c9947 */ /* 0x000fea0003800000 */
[----:B------:R-:W2:Y:S04]  /*1b460*/  LDG.E R4, desc[UR44][R24.64] ;  /* 0x0000002c18047981 */ /* 0x000ea8000c1e1900 */
[----:B-----5:R-:W2:Y:S02]  /*1b470*/  LDG.E R9, desc[UR44][R24.64+0x4] ;  /* 0x0000042c18097981 */ /* 0x020ea4000c1e1900 */
[----:B--2---:R-:W-:-:S07]  /*1b480*/  IMAD.IADD R9, R9, 0x1, -R4 ;  /* 0x0000000109097824 */ /* 0x004fce00078e0a04 */
.L_x_1262:
[----:B------:R-:W-:Y:S01]  /*1b490*/  IMAD R5, R2, 0x40, R3 ;  /* 0x0000004002057824 */ /* 0x000fe200078e0203 */
[----:B------:R-:W-:Y:S01]  /*1b4a0*/  SHFL.IDX PT, R24, R10, RZ, 0x1c1f ;  /* 0x001c1fff0a187589 */ /* 0x000fe200000e0000 */
[----:B------:R-:W-:Y:S01]  /*1b4b0*/  IMAD R6, R8, 0x40, R15 ;  /* 0x0000004008067824 */ /* 0x000fe200078e020f */
[----:B------:R-:W-:Y:S01]  /*1b4c0*/  LOP3.LUT P0, RZ, R30, 0x3, RZ, 0xc0, !PT ;  /* 0x000000031eff7812 */ /* 0x000fe2000780c0ff */
[----:B------:R-:W-:Y:S01]  /*1b4d0*/  IMAD.WIDE R28, R5, 0x2, R28 ;  /* 0x00000002051c7825 */ /* 0x000fe200078e021c */
[----:B------:R-:W0:Y:S01]  /*1b4e0*/  SHFL.IDX PT, R25, R7, RZ, 0x1c1f ;  /* 0x001c1fff07197589 */ /* 0x000e2200000e0000 */
[----:B------:R-:W1:Y:S01]  /*1b4f0*/  @P2 LDC R39, c[0x0][0xbec] ;  /* 0x0002fb00ff272b82 */ /* 0x000e620000000800 */
[----:B------:R-:W-:Y:S01]  /*1b500*/  ULDC.64 UR4, c[0x0][0xaa0] ;  /* 0x0002a80000047ab9 */ /* 0x000fe20000000a00 */
[----:B------:R-:W-:Y:S01]  /*1b510*/  IMAD.IADD R6, R6, 0x1, R58 ;  /* 0x0000000106067824 */ /* 0x000fe200078e023a */
[----:B------:R-:W-:Y:S01]  /*1b520*/  SHFL.IDX PT, R26, R10, 0x1, 0x1c1f ;  /* 0x003c1f000a1a7f89 */ /* 0x000fe200000e0000 */
[----:B-----5:R-:W-:Y:S01]  /*1b530*/  IMAD R37, R9, R34, RZ ;  /* 0x0000002209257224 */ /* 0x020fe200078e02ff */
[----:B------:R-:W-:Y:S01]  /*1b540*/  IADD3 R9, P3, R28, 0x1800, RZ ;  /* 0x000018001c097810 */ /* 0x000fe20007f7e0ff */
[----:B------:R-:W-:Y:S01]  /*1b550*/  VIADD R4, R6, 0x8 ;  /* 0x0000000806047836 */ /* 0x000fe20000000000 */
[----:B------:R-:W2:Y:S01]  /*1b560*/  SHFL.IDX PT, R27, R7, 0x1, 0x1c1f ;  /* 0x003c1f00071b7f89 */ /* 0x000ea200000e0000 */
        /* <DEDUP_REMOVED lines=8> */
[----:B0-----:R0:W-:Y:S01]  /*1b5f0*/  @!P1 ST.E desc[UR44][R24.64], R57 ;  /* 0x0000003918009985 */ /* 0x0011e2000c10192c */
        /* <DEDUP_REMOVED lines=8> */
[----:B------:R-:W3:Y:S04]  /*1b680*/  LD.E.128 R4, desc[UR44][R4.64] ;  /* 0x0000002c04047980 */ /* 0x000ee8000c101d00 */
[----:B------:R-:W4:Y:S04]  /*1b690*/  LD.E.128 R8, desc[UR44][R8.64] ;  /* 0x0000002c08087980 */ /* 0x000f28000c101d00 */
[----:B------:R-:W4:Y:S01]  /*1b6a0*/  LD.E.128 R12, desc[UR44][R12.64] ;  /* 0x0000002c0c0c7980 */ /* 0x000f22000c101d00 */
[----:B------:R-:W-:-:S04]  /*1b6b0*/  IADD3 R31, P0, R28, 0x4800, RZ ;  /* 0x000048001c1f7810 */ /* 0x000fc80007f1e0ff */
[----:B------:R-:W-:Y:S01]  /*1b6c0*/  LOP3.LUT R28, R31, 0x380, RZ, 0xc0, !PT ;  /* 0x000003801f1c7812 */ /* 0x000fe200078ec0ff */
[----:B0-----:R-:W-:Y:S02]  /*1b6d0*/  IMAD.X R25, RZ, RZ, R29, P0 ;  /* 0x000000ffff197224 */ /* 0x001fe400000e061d */
[----:B------:R-:W-:Y:S01]  /*1b6e0*/  IMAD R29, R33, UR4, RZ ;  /* 0x00000004211d7c24 */ /* 0x000fe2000f8e02ff */
[----:B------:R-:W-:Y:S01]  /*1b6f0*/  SHF.R.U64 R24, R28, 0x3, RZ ;  /* 0x000000031c187819 */ /* 0x000fe200000012ff */
[----:B------:R-:W0:Y:S03]  /*1b700*/  @P2 LDC R33, c[0x0][0xbf0] ;  /* 0x0002fc00ff212b82 */ /* 0x000e260000000800 */
[----:B------:R-:W-:Y:S01]  /*1b710*/  LOP3.LUT R24, R24, R31, RZ, 0x3c, !PT ;  /* 0x0000001f18187212 */ /* 0x000fe200078e3cff */
[C---:B------:R-:W-:Y:S02]  /*1b720*/  IMAD R31, R32.reuse, UR5, R29 ;  /* 0x00000005201f7c24 */ /* 0x040fe4000f8e021d */
[----:B------:R-:W-:Y:S01]  /*1b730*/  IMAD.WIDE.U32 R28, R32, UR4, RZ ;  /* 0x00000004201c7c25 */ /* 0x000fe2000f8e00ff */
[----:B------:R-:W-:-:S02]  /*1b740*/  ULDC.64 UR4, c[0x0][0xae8] ;  /* 0x0002ba0000047ab9 */ /* 0x000fc40000000a00 */
[----:B--2---:R-:W5:Y:S01]  /*1b750*/  LD.E.128 R24, desc[UR44][R24.64] ;  /* 0x0000002c18187980 */ /* 0x004f62000c101d00 */
[----:B------:R-:W-:Y:S02]  /*1b760*/  IMAD R30, R21, 0x30, R2 ;  /* 0x00000030151e7824 */ /* 0x000fe400078e0202 */
[----:B------:R-:W-:Y:S01]  /*1b770*/  IMAD R20, R38, UR4, RZ ;  /* 0x0000000426147c24 */ /* 0x000fe2000f8e02ff */
[----:B------:R-:W-:Y:S01]  /*1b780*/  @!PT LDS RZ, [RZ] ;  /* 0x00000000fffff984 */ /* 0x000fe20000000800 */
[----:B------:R-:W-:Y:S01]  /*1b790*/  @!PT LDS RZ, [RZ] ;  /* 0x00000000fffff984 */ /* 0x000fe20000000800 */
[----:B------:R-:W-:Y:S01]  /*1b7a0*/  @!PT LDS RZ, [RZ] ;  /* 0x00000000fffff984 */ /* 0x000fe20000000800 */
[----:B------:R-:W-:Y:S01]  /*1b7b0*/  @!PT LDS RZ, [RZ] ;  /* 0x00000000fffff984 */ /* 0x000fe20000000800 */
[----:B------:R2:W-:Y:S06]  /*1b7c0*/  MEMBAR.ALL.CTA ;  /* 0x0000000000007992 */ /* 0x0005ec0000008000 */
[----:B--2---:R-:W2:Y:S01]  /*1b7d0*/  FENCE.VIEW.ASYNC.S ;  /* 0x00000000000073c6 */ /* 0x004ea20000000000 */
[----:B------:R-:W-:-:S02]  /*1b7e0*/  IMAD.IADD R29, R29, 0x1, R31 ;  /* 0x000000011d1d7824 */ /* 0x000fc400078e021f */
[----:B------:R-:W-:Y:S02]  /*1b7f0*/  IMAD.IADD R32, R58, 0x1, R30 ;  /* 0x000000013a207824 */ /* 0x000fe400078e021e */
[C---:B------:R-:W-:Y:S02]  /*1b800*/  IMAD R31, R60.reuse, UR5, R20 ;  /* 0x000000053c1f7c24 */ /* 0x040fe4000f8e0214 */
[----:B------:R-:W-:Y:S01]  /*1b810*/  IMAD.WIDE.U32 R20, R60, UR4, R28 ;  /* 0x000000043c147c25 */ /* 0x000fe2000f8e001c */
[----:B------:R-:W-:-:S03]  /*1b820*/  ULDC.64 UR4, c[0x0][0xaf0] ;  /* 0x0002bc0000047ab9 */ /* 0x000fc60000000a00 */
[----:B-1----:R-:W-:-:S04]  /*1b830*/  @P2 IMAD.HI.U32 R28, R32, R39, RZ ;  /* 0x00000027201c2227 */ /* 0x002fc800078e00ff */
[----:B------:R-:W-:Y:S01]  /*1b840*/  IMAD.MOV.U32 R29, RZ, RZ, R32 ;  /* 0x000000ffff1d7224 */ /* 0x000fe200078e0020 */
[----:B0-----:R-:W-:Y:S01]  /*1b850*/  @P2 SHF.R.U32.HI R29, RZ, R33, R28 ;  /* 0x00000021ff1d2219 */ /* 0x001fe2000001161c */
[----:B------:R-:W-:Y:S02]  /*1b860*/  IMAD.IADD R21, R21, 0x1, R31 ;  /* 0x0000000115157824 */ /* 0x000fe400078e021f */
[----:B------:R-:W-:Y:S01]  /*1b870*/  IMAD R30, R36, UR4, RZ ;  /* 0x00000004241e7c24 */ /* 0x000fe2000f8e02ff */
[----:B------:R-:W-:Y:S01]  /*1b880*/  SHF.R.S32.HI R28, RZ, 0x1f, R29 ;  /* 0x0000001fff1c7819 */ /* 0x000fe2000001141d */
[----:B------:R-:W-:-:S04]  /*1b890*/  IMAD.WIDE.U32 R20, R35, UR4, R20 ;  /* 0x0000000423147c25 */ /* 0x000fc8000f8e0014 */
        /* <DEDUP_REMOVED lines=14> */
[----:B------:R-:W-:Y:S01]  /*1b980*/  ULDC.64 UR4, c[0x0][0xa80] ;  /* 0x0002a00000047ab9 */ /* 0x000fe20000000a00 */
[----:B------:R-:W-:Y:S01]  /*1b990*/  IMAD.IADD R34, R2, 0x1, R58 ;  /* 0x0000000102227824 */ /* 0x000fe200078e023a */
[----:B------:R-:W-:Y:S01]  /*1b9a0*/  LEA R32, P0, R20, UR4, 0x1 ;  /* 0x0000000414207c11 */ /* 0x000fe2000f8008ff */
[----:B------:R-:W-:Y:S01]  /*1b9b0*/  IMAD.IADD R21, R21, 0x1, R29 ;  /* 0x0000000115157824 */ /* 0x000fe200078e021d */
[----:B------:R-:W-:Y:S01]  /*1b9c0*/  ULDC UR4, c[0x0][0xac8] ;  /* 0x0002b20000047ab9 */ /* 0x000fe20000000800 */
[----:B------:R-:W-:Y:S02]  /*1b9d0*/  VIADD R2, R34, 0x30 ;  /* 0x0000003022027836 */ /* 0x000fe40000000000 */
[----:B--2---:R-:W0:Y:S01]  /*1b9e0*/  SHFL.IDX PT, R28, R32, RZ, 0x181f ;  /* 0x00181fff201c7589 */ /* 0x004e2200000e0000 */
[----:B------:R-:W-:Y:S01]  /*1b9f0*/  LEA.HI.X R33, R20, UR5, R21, 0x1, P0 ;  /* 0x0000000514217c11 */ /* 0x000fe200080f0c15 */
[C---:B------:R-:W-:Y:S01]  /*1ba00*/  VIADD R20, R34.reuse, 0x60 ;  /* 0x0000006022147836 */ /* 0x040fe20000000000 */
[----:B------:R-:W-:Y:S01]  /*1ba10*/  ISETP.GE.AND P0, PT, R3, UR4, PT ;  /* 0x0000000403007c0c */ /* 0x000fe2000bf06270 */
[----:B------:R-:W1:Y:S03]  /*1ba20*/  SHFL.IDX PT, R30, R32, 0x1, 0x181f ;  /* 0x00381f00201e7f89 */ /* 0x000e6600000e0000 */
[-C--:B------:R-:W-:Y:S01]  /*1ba30*/  ISETP.GE.OR P1, PT, R34, R37.reuse, P0 ;  /* 0x000000252200720c */ /* 0x080fe20000726670 */
[----:B------:R-:W2:Y:S01]  /*1ba40*/  SHFL.IDX PT, R36, R32, 0x2, 0x181f ;  /* 0x00581f0020247f89 */ /* 0x000ea200000e0000 */
[-C--:B------:R-:W-:Y:S01]  /*1ba50*/  ISETP.GE.OR P2, PT, R2, R37.reuse, P0 ;  /* 0x000000250200720c */ /* 0x080fe20000746670 */
[----:B------:R-:W-:Y:S01]  /*1ba60*/  VIADD R2, R17, 0x13220 ;  /* 0x0001322011027836 */ /* 0x000fe20000000000 */
[----:B------:R-:W-:Y:S01]  /*1ba70*/  ISETP.GE.OR P3, PT, R20, R37, P0 ;  /* 0x000000251400720c */ /* 0x000fe20000766670 */
[----:B------:R-:W2:Y:S03]  /*1ba80*/  SHFL.IDX PT, R21, R33, RZ, 0x181f ;  /* 0x00181fff21157589 */ /* 0x000ea600000e0000 */
[----:B------:R-:W-:Y:S01]  /*1ba90*/  PRMT R2, RZ, 0x654, R2 ;  /* 0x00000654ff027816 */ /* 0x000fe20000000002 */
[----:B------:R-:W2:Y:S03]  /*1baa0*/  SHFL.IDX PT, R29, R33, 0x1, 0x181f ;  /* 0x00381f00211d7f89 */ /* 0x000ea600000e0000 */
[----:B------:R1:W-:Y:S01]  /*1bab0*/  SYNCS.ARRIVE.TRANS64.RED.A1T0 RZ, [R2+URZ], RZ ;  /* 0x000000ff02ff79a7 */ /* 0x0003e2000810043f */
[----:B------:R-:W2:Y:S01]  /*1bac0*/  SHFL.IDX PT, R31, R33, 0x2, 0x181f ;  /* 0x00581f00211f7f89 */ /* 0x000ea200000e0000 */
[----:B0-----:R-:W-:-:S03]  /*1bad0*/  @!P1 LEA R20, P4, R3, R28, 0x1 ;  /* 0x0000001c03149211 */ /* 0x001fc600078808ff */
[----:B------:R-:W0:Y:S01]  /*1bae0*/  SHFL.IDX PT, R32, R32, 0x3, 0x181f ;  /* 0x00781f0020207f89 */ /* 0x000e2200000e0000 */
[----:B-1----:R-:W-:Y:S01]  /*1baf0*/  VIADD R2, R34, 0x90 ;  /* 0x0000009022027836 */ /* 0x002fe20000000000 */
[C---:B------:R-:W-:Y:S02]  /*1bb00*/  @!P2 LEA R28, P5, R3.reuse, R30, 0x1 ;  /* 0x0000001e031ca211 */ /* 0x040fe400078a08ff */
[----:B------:R-:W1:Y:S01]  /*1bb10*/  SHFL.IDX PT, R33, R33, 0x3, 0x181f ;  /* 0x00781f0021217f89 */ /* 0x000e6200000e0000 */
[C---:B--2---:R-:W-:Y:S02]  /*1bb20*/  @!P3 LEA R30, P6, R3.reuse, R36, 0x1 ;  /* 0x00000024031eb211 */ /* 0x044fe400078c08ff */
[----:B------:R-:W-:Y:S02]  /*1bb30*/  ISETP.GE.OR P0, PT, R2, R37, P0 ;  /* 0x000000250200720c */ /* 0x000fe40000706670 */
[C-C-:B------:R-:W-:Y:S02]  /*1bb40*/  @!P1 LEA.HI.X R21, R3.reuse, R21, R0.reuse, 0x1, P4 ;  /* 0x0000001503159211 */ /* 0x140fe400020f0c00 */
[----:B------:R-:W-:-:S02]  /*1bb50*/  @!P2 LEA.HI.X R29, R3, R29, R0, 0x1, P5 ;  /* 0x0000001d031da211 */ /* 0x000fc400028f0c00 */
[----:B------:R-:W-:Y:S01]  /*1bb60*/  @!P3 LEA.HI.X R31, R3, R31, R0, 0x1, P6 ;  /* 0x0000001f031fb211 */ /* 0x000fe200030f0c00 */
[----:B---3--:R3:W-:Y:S04]  /*1bb70*/  @!P1 ST.E.128 desc[UR44][R20.64], R4 ;  /* 0x0000000414009985 */ /* 0x0087e8000c101d2c */
[----:B----4-:R3:W-:Y:S04]  /*1bb80*/  @!P2 ST.E.128 desc[UR44][R28.64], R8 ;  /* 0x000000081c00a985 */ /* 0x0107e8000c101d2c */
[----:B------:R3:W-:Y:S01]  /*1bb90*/  @!P3 ST.E.128 desc[UR44][R30.64], R12 ;  /* 0x0000000c1e00b985 */ /* 0x0007e2000c101d2c */
[----:B01----:R-:W-:Y:S05]  /*1bba0*/  @P0 BRA `(.L_x_1263) ;  /* 0x0000000800480947 */ /* 0x003fea0003800000 */
[----:B------:R-:W-:-:S04]  /*1bbb0*/  LEA R2, P0, R3, R32, 0x1 ;  /* 0x0000002003027211 */ /* 0x000fc800078008ff */
[----:B------:R-:W-:-:S05]  /*1bbc0*/  LEA.HI.X R3, R3, R33, R0, 0x1, P0 ;  /* 0x0000002103037211 */ /* 0x000fca00000f0c00 */
[----:B-----5:R0:W-:Y:S01]  /*1bbd0*/  ST.E.128 desc[UR44][R2.64], R24 ;  /* 0x0000001802007985 */ /* 0x0201e2000c101d2c */
[----:B------:R-:W-:Y:S05]  /*1bbe0*/  BRA `(.L_x_1263) ;  /* 0x0000000800387947 */ /* 0x000fea0003800000 */
.L_x_1261:
[----:B------:R-:W2:Y:S01]  /*1bbf0*/  LDL R11, [R1+0x58] ;  /* 0x00005800010b7983 */ /* 0x000ea20000100800 */
[----:B------:R-:W-:Y:S01]  /*1bc00*/  ULDC.64 UR4, c[0x0][0xc00] ;  /* 0x0003000000047ab9 */ /* 0x000fe20000000a00 */
[----:B------:R-:W2:Y:S01]  /*1bc10*/  LDC.64 R4, c[0x0][0xc00] ;  /* 0x00030000ff047b82 */ /* 0x000ea20000000a00 */
[----:B------:R-:W-:Y:S01]  /*1bc20*/  ISETP.NE.U32.AND P0, PT, RZ, UR4, PT ;  /* 0x00000004ff007c0c */ /* 0x000fe2000bf05070 */
[----:B------:R-:W-:-:S03]  /*1bc30*/  IMAD.MOV.U32 R9, RZ, RZ, RZ ;  /* 0x000000ffff097224 */ /* 0x000fc600078e00ff */
[----:B------:R-:W-:Y:S01]  /*1bc40*/  ISETP.NE.AND.EX P0, PT, RZ, UR5, PT, P0 ;  /* 0x00000005ff007c0c */ /* 0x000fe2000bf05300 */
[----:B------:R-:W-:Y:S02]  /*1bc50*/  ULDC.64 UR4, c[0x0][0xc08] ;  /* 0x0003020000047ab9 */ /* 0x000fe40000000a00 */
[----:B------:R-:W-:Y:S01]  /*1bc60*/  ISETP.NE.U32.AND P1, PT, RZ, UR4, PT ;  /* 0x00000004ff007c0c */ /* 0x000fe2000bf25070 */
[----:B------:R-:W1:Y:S03]  /*1bc70*/  LDC R27, c[0x0][0xbe8] ;  /* 0x0002fa00ff1b7b82 */ /* 0x000e660000000800 */
[----:B------:R-:W-:-:S13]  /*1bc80*/  ISETP.NE.AND.EX P1, PT, RZ, UR5, PT, P1 ;  /* 0x00000005ff007c0c */ /* 0x000fda000bf25310 */
[----:B------:R-:W3:Y:S01]  /*1bc90*/  @P1 LDC.64 R6, c[0x0][0xc08] ;  /* 0x00030200ff061b82 */ /* 0x000ee20000000a00 */
[----:B------:R-:W-:Y:S02]  /*1bca0*/  ULDC UR4, c[0x0][0xa88] ;  /* 0x0002a20000047ab9 */ /* 0x000fe40000000800 */
[----:B------:R-:W-:Y:S02]  /*1bcb0*/  IMAD.U32 R8, RZ, RZ, UR4 ;  /* 0x00000004ff087e24 */ /* 0x000fe4000f8e00ff */
[----:B--2---:R-:W-:-:S04]  /*1bcc0*/  IMAD.WIDE R4, R11, 0x4, R4 ;  /* 0x000000040b047825 */ /* 0x004fc800078e0204 */
[----:B---3--:R-:W-:Y:S01]  /*1bcd0*/  @P1 IMAD.WIDE R6, R11, 0x4, R6 ;  /* 0x000000040b061825 */ /* 0x008fe200078e0206 */
[----:B------:R2:W5:Y:S04]  /*1bce0*/  @P0 LDG.E R9, desc[UR44][R4.64] ;  /* 0x0000002c04090981 */ /* 0x000568000c1e1900 */
[----:B------:R2:W5:Y:S01]  /*1bcf0*/  @P1 LDG.E R8, desc[UR44][R6.64] ;  /* 0x0000002c06081981 */ /* 0x000562000c1e1900 */
[----:B-1----:R-:W-:Y:S02]  /*1bd00*/  ISETP.NE.AND P2, PT, R27, 0x1, PT ;  /* 0x000000011b00780c */ /* 0x002fe40003f45270 */
[----:B------:R-:W-:Y:S02]  /*1bd10*/  ISETP.GE.AND P3, PT, R30, 0xc0, PT ;  /* 0x000000c01e00780c */ /* 0x000fe40003f66270 */
[----:B------:R-:W-:-:S09]  /*1bd20*/  SHF.R.S32.HI R10, RZ, 0x1f, R11 ;  /* 0x0000001fff0a7819 */ /* 0x000fd2000001140b */
[----:B------:R-:W1:Y:S01]  /*1bd30*/  @P2 LDC R26, c[0x0][0xbec] ;  /* 0x0002fb00ff1a2b82 */ /* 0x000e620000000800 */
[----:B--2---:R-:W-:Y:S05]  /*1bd40*/  @P1 BRA `(.L_x_1264) ;  /* 0x0000000000101947 */ /* 0x004fea0003800000 */
[----:B------:R-:W-:Y:S05]  /*1bd50*/  @!P0 BRA `(.L_x_1264) ;  /* 0x00000000000c8947 */ /* 0x000fea0003800000 */
[----:B------:R-:W2:Y:S04]  /*1bd60*/  LDG.E R7, desc[UR44][R4.64] ;  /* 0x0000002c04077981 */ /* 0x000ea8000c1e1900 */
[----:B-----5:R-:W2:Y:S02]  /*1bd70*/  LDG.E R8, desc[UR44][R4.64+0x4] ;  /* 0x0000042c04087981 */ /* 0x020ea4000c1e1900 */
[----:B--2---:R-:W-:-:S07]  /*1bd80*/  IMAD.IADD R8, R8, 0x1, -R7 ;  /* 0x0000000108087824 */ /* 0x004fce00078e0a07 */
.L_x_1264:
[----:B------:R-:W2:Y:S04]  /*1bd90*/  LDL R29, [R1+0x54] ;  /* 0x00005400011d7983 */ /* 0x000ea80000100800 */
[----:B------:R3:W5:Y:S01]  /*1bda0*/  LDL R28, [R1+0x1c] ;  /* 0x00001c00011c7983 */ /* 0x0007620000100800 */
[----:B------:R-:W-:Y:S01]  /*1bdb0*/  BSSY B1, `(.L_x_1265) ;  /* 0x000002c000017945 */ /* 0x000fe20003800000 */
[----:B------:R-:W-:Y:S02]  /*1bdc0*/  SEL R15, R11, RZ, !P0 ;  /* 0x000000ff0b0f7207 */ /* 0x000fe40004000000 */
[----:B------:R-:W-:Y:S02]  /*1bdd0*/  SEL R20, R10, RZ, !P0 ;  /* 0x000000ff0a147207 */ /* 0x000fe40004000000 */
[----:B-----5:R-:W-:-:S02]  /*1bde0*/  SHF.R.S32.HI R12, RZ, 0x1f, R9 ;  /* 0x0000001fff0c7819 */ /* 0x020fc40000011409 */
[----:B--2---:R-:W-:Y:S01]  /*1bdf0*/  SHF.R.S32.HI R14, RZ, 0x1f, R29 ;  /* 0x0000001fff0e7819 */ /* 0x004fe2000001141d */
[----:B---3--:R-:W-:Y:S06]  /*1be00*/  @P3 BRA `(.L_x_1266) ;  /* 0x0000000000983947 */ /* 0x008fec0003800000 */
[----:B------:R-:W2:Y:S01]  /*1be10*/  LDC R24, c[0x0][0xbe8] ;  /* 0x0002fa00ff187b82 */ /* 0x000ea20000000800 */
[----:B------:R-:W-:Y:S01]  /*1be20*/  IADD3 R13, R28, -0x80, R50 ;  /* 0xffffff801c0d7810 */ /* 0x000fe20007ffe032 */
[----:B--2---:R-:W-:-:S05]  /*1be30*/  IMAD R4, R8, R24, RZ ;  /* 0x0000001808047224 */ /* 0x004fca00078e02ff */
        /* <DEDUP_REMOVED lines=9> */
[----:B------:R-:W2:Y:S01]  /*1bed0*/  @P0 LDC R6, c[0x0][0xbec] ;  /* 0x0002fb00ff060b82 */ /* 0x000ea20000000800 */
[----:B------:R-:W-:Y:S01]  /*1bee0*/  IMAD R11, R29, UR5, R10 ;  /* 0x000000051d0b7c24 */ /* 0x000fe2000f8e020a */
[----:B------:R-:W-:-:S03]  /*1bef0*/  ULDC.64 UR4, c[0x0][0xb98] ;  /* 0x0002e60000047ab9 */ /* 0x000fc60000000a00 */
[----:B------:R-:W-:-:S03]  /*1bf00*/  IMAD.IADD R5, R5, 0x1, R11 ;  /* 0x0000000105057824 */ /* 0x000fc600078e020b */
[----:B------:R-:W3:Y:S01]  /*1bf10*/  @P0 LDC R25, c[0x0][0xbf0] ;  /* 0x0002fc00ff190b82 */ /* 0x000ee20000000800 */
[----:B------:R-:W-:-:S04]  /*1bf20*/  IMAD.WIDE.U32 R4, R15, UR4, R4 ;  /* 0x000000040f047c25 */ /* 0x000fc8000f8e0004 */
[----:B--2---:R-:W-:-:S05]  /*1bf30*/  @P0 IMAD.HI.U32 R6, R13, R6, RZ ;  /* 0x000000060d060227 */ /* 0x004fca00078e00ff */
[----:B---3--:R-:W-:Y:S01]  /*1bf40*/  @P0 SHF.R.U32.HI R7, RZ, R25, R6 ;  /* 0x00000019ff070219 */ /* 0x008fe20000011606 */
[----:B------:R-:W-:-:S03]  /*1bf50*/  IMAD R6, R20, UR4, RZ ;  /* 0x0000000414067c24 */ /* 0x000fc6000f8e02ff */
[----:B------:R-:W-:Y:S01]  /*1bf60*/  IADD3 R4, P0, R7, R4, RZ ;  /* 0x0000000407047210 */ /* 0x000fe20007f1e0ff */
[----:B------:R-:W-:Y:S02]  /*1bf70*/  IMAD.MOV R11, RZ, RZ, -R7 ;  /* 0x000000ffff0b7224 */ /* 0x000fe400078e0a07 */
[----:B------:R-:W-:Y:S01]  /*1bf80*/  IMAD R10, R15, UR5, R6 ;  /* 0x000000050f0a7c24 */ /* 0x000fe2000f8e0206 */
[----:B------:R-:W-:Y:S01]  /*1bf90*/  ULDC.64 UR4, c[0x0][0xb88] ;  /* 0x0002e20000047ab9 */ /* 0x000fe20000000a00 */
[----:B------:R-:W-:Y:S01]  /*1bfa0*/  IMAD R11, R24, R11, R13 ;  /* 0x0000000b180b7224 */ /* 0x000fe200078e020d */
[----:B------:R-:W-:-:S04]  /*1bfb0*/  SHF.R.S32.HI R13, RZ, 0x1f, R7 ;  /* 0x0000001fff0d7819 */ /* 0x000fc80000011407 */
        /* <DEDUP_REMOVED lines=8> */
[----:B------:R-:W-:Y:S01]  /*1c040*/  LEA.HI.X R7, R4, UR5, R5, 0x2, P0 ;  /* 0x0000000504077c11 */ /* 0x000fe200080f1405 */
[----:B------:R-:W-:-:S05]  /*1c050*/  IMAD.MOV.U32 R5, RZ, RZ, -0x800000 ;  /* 0xff800000ff057424 */ /* 0x000fca00078e00ff */
[----:B------:R2:W-:Y:S02]  /*1c060*/  STG.E desc[UR44][R6.64], R5 ;  /* 0x0000000506007986 */ /* 0x0005e4000c10192c */
.L_x_1266:
[----:B------:R-:W-:Y:S05]  /*1c070*/  BSYNC B1 ;  /* 0x0000000000017941 */ /* 0x000fea0003800000 */
.L_x_1265:
[----:B------:R-:W3:Y:S01]  /*1c080*/  @P2 LDC R11, c[0x0][0xbf0] ;  /* 0x0002fc00ff0b2b82 */ /* 0x000ee20000000800 */
[----:B------:R-:W-:Y:S01]  /*1c090*/  ULDC.64 UR4, c[0x0][0xaa0] ;  /* 0x0002a80000047ab9 */ /* 0x000fe20000000a00 */
[----:B------:R-:W-:Y:S02]  /*1c0a0*/  IMAD R21, R21, 0x30, R2 ;  /* 0x0000003015157824 */ /* 0x000fe400078e0202 */
[----:B------:R-:W-:Y:S02]  /*1c0b0*/  IMAD R4, R12, UR4, RZ ;  /* 0x000000040c047c24 */ /* 0x000fe4000f8e02ff */
[----:B------:R-:W-:Y:S02]  /*1c0c0*/  IMAD.IADD R21, R28, 0x1, R21 ;  /* 0x000000011c157824 */ /* 0x000fe400078e0215 */
[C---:B--2---:R-:W-:Y:S02]  /*1c0d0*/  IMAD R7, R9.reuse, UR5, R4 ;  /* 0x0000000509077c24 */ /* 0x044fe4000f8e0204 */
[----:B------:R-:W-:Y:S01]  /*1c0e0*/  IMAD.WIDE.U32 R4, R9, UR4, RZ ;  /* 0x0000000409047c25 */ /* 0x000fe2000f8e00ff */
[----:B------:R-:W-:-:S03]  /*1c0f0*/  ULDC.64 UR4, c[0x0][0xae8] ;  /* 0x0002ba0000047ab9 */ /* 0x000fc60000000a00 */
[----:B------:R-:W-:Y:S02]  /*1c100*/  IMAD R6, R14, UR4, RZ ;  /* 0x000000040e067c24 */ /* 0x000fe4000f8e02ff */
[----:B------:R-:W-:Y:S02]  /*1c110*/  IMAD.IADD R5, R5, 0x1, R7 ;  /* 0x0000000105057824 */ /* 0x000fe400078e0207 */
[----:B------:R-:W-:Y:S02]  /*1c120*/  IMAD R9, R29, UR5, R6 ;  /* 0x000000051d097c24 */ /* 0x000fe4000f8e0206 */
[----:B-1----:R-:W-:-:S04]  /*1c130*/  @P2 IMAD.HI.U32 R6, R21, R26, RZ ;  /* 0x0000001a15062227 */ /* 0x002fc800078e00ff */
[----:B------:R-:W-:Y:S01]  /*1c140*/  IMAD.WIDE.U32 R4, R29, UR4, R4 ;  /* 0x000000041d047c25 */ /* 0x000fe2000f8e0004 */
[----:B------:R-:W-:-:S03]  /*1c150*/  ULDC.64 UR4, c[0x0][0xaf0] ;  /* 0x0002bc0000047ab9 */ /* 0x000fc60000000a00 */
[----:B------:R-:W-:Y:S01]  /*1c160*/  IMAD.MOV.U32 R7, RZ, RZ, R21 ;  /* 0x000000ffff077224 */ /* 0x000fe200078e0015 */
[----:B---3--:R-:W-:Y:S01]  /*1c170*/  @P2 SHF.R.U32.HI R7, RZ, R11, R6 ;  /* 0x0000000bff072219 */ /* 0x008fe20000011606 */
        /* <DEDUP_REMOVED lines=14> */
[----:B------:R-:W-:Y:S02]  /*1c260*/  IMAD R6, R6, UR4, RZ ;  /* 0x0000000406067c24 */ /* 0x000fe4000f8e02ff */
[----:B------:R-:W-:Y:S02]  /*1c270*/  IMAD.IADD R5, R5, 0x1, R11 ;  /* 0x0000000105057824 */ /* 0x000fe400078e020b */
[C---:B------:R-:W-:Y:S02]  /*1c280*/  IMAD R7, R9.reuse, UR5, R6 ;  /* 0x0000000509077c24 */ /* 0x040fe4000f8e0206 */
[----:B------:R-:W-:Y:S01]  /*1c290*/  IMAD.WIDE.U32 R4, R9, UR4, R4 ;  /* 0x0000000409047c25 */ /* 0x000fe2000f8e0004 */
[----:B------:R-:W-:-:S03]  /*1c2a0*/  ULDC.64 UR4, c[0x0][0xa80] ;  /* 0x0002a00000047ab9 */ /* 0x000fc60000000a00 */
[----:B------:R-:W-:Y:S01]  /*1c2b0*/  IMAD.IADD R5, R5, 0x1, R7 ;  /* 0x0000000105057824 */ /* 0x000fe200078e0207 */
[----:B------:R-:W-:Y:S01]  /*1c2c0*/  LEA R6, P0, R4, UR4, 0x1 ;  /* 0x0000000404067c11 */ /* 0x000fe2000f8008ff */
[----:B------:R-:W-:Y:S01]  /*1c2d0*/  IMAD R27, R8, R27, RZ ;  /* 0x0000001b081b7224 */ /* 0x000fe200078e02ff */
[----:B------:R-:W-:Y:S01]  /*1c2e0*/  ULDC UR4, c[0x0][0xac8] ;  /* 0x0002b20000047ab9 */ /* 0x000fe20000000800 */
[----:B------:R-:W-:Y:S01]  /*1c2f0*/  IMAD.IADD R24, R2, 0x1, R28 ;  /* 0x0000000102187824 */ /* 0x000fe200078e021c */
[----:B------:R-:W-:Y:S01]  /*1c300*/  LEA.HI.X R10, R4, UR5, R5, 0x1, P0 ;  /* 0x00000005040a7c11 */ /* 0x000fe200080f0c05 */
[----:B------:R-:W1:Y:S01]  /*1c310*/  SHFL.IDX PT, R8, R6, RZ, 0x181f ;  /* 0x00181fff06087589 */ /* 0x000e6200000e0000 */
[----:B------:R-:W-:Y:S01]  /*1c320*/  ISETP.GE.AND P0, PT, R3, UR4, PT ;  /* 0x0000000403007c0c */ /* 0x000fe2000bf06270 */
[C---:B------:R-:W-:Y:S02]  /*1c330*/  VIADD R2, R24.reuse, 0x30 ;  /* 0x0000003018027836 */ /* 0x040fe40000000000 */
[----:B------:R-:W2:Y:S01]  /*1c340*/  SHFL.IDX PT, R12, R6, 0x1, 0x181f ;  /* 0x00381f00060c7f89 */ /* 0x000ea200000e0000 */
[C---:B------:R-:W-:Y:S01]  /*1c350*/  VIADD R4, R24.reuse, 0x60 ;  /* 0x0000006018047836 */ /* 0x040fe20000000000 */
[CC--:B------:R-:W-:Y:S01]  /*1c360*/  ISETP.GE.OR P3, PT, R24.reuse, R27.reuse, P0 ;  /* 0x0000001b1800720c */ /* 0x0c0fe20000766670 */
[----:B------:R-:W-:Y:S01]  /*1c370*/  VIADD R5, R24, 0x90 ;  /* 0x0000009018057836 */ /* 0x000fe20000000000 */
[----:B------:R-:W3:Y:S01]  /*1c380*/  SHFL.IDX PT, R14, R6, 0x2, 0x181f ;  /* 0x00581f00060e7f89 */ /* 0x000ee200000e0000 */
[----:B------:R-:W-:-:S02]  /*1c390*/  ISETP.GE.OR P2, PT, R2, R27, P0 ;  /* 0x0000001b0200720c */ /* 0x000fc40000746670 */
[-C--:B------:R-:W-:Y:S01]  /*1c3a0*/  ISETP.GE.OR P1, PT, R4, R27.reuse, P0 ;  /* 0x0000001b0400720c */ /* 0x080fe20000726670 */
[----:B------:R-:W4:Y:S01]  /*1c3b0*/  SHFL.IDX PT, R7, R10, RZ, 0x181f ;  /* 0x00181fff0a077589 */ /* 0x000f2200000e0000 */
[----:B------:R-:W-:-:S03]  /*1c3c0*/  ISETP.GE.OR P0, PT, R5, R27, P0 ;  /* 0x0000001b0500720c */ /* 0x000fc60000706670 */
[----:B------:R2:W5:Y:S04]  /*1c3d0*/  SHFL.IDX PT, R20, R6, 0x3, 0x181f ;  /* 0x00781f0006147f89 */ /* 0x00056800000e0000 */
[----:B------:R-:W0:Y:S04]  /*1c3e0*/  SHFL.IDX PT, R9, R10, 0x1, 0x181f ;  /* 0x00381f000a097f89 */ /* 0x000e2800000e0000 */
[----:B------:R-:W0:Y:S01]  /*1c3f0*/  SHFL.IDX PT, R11, R10, 0x2, 0x181f ;  /* 0x00581f000a0b7f89 */ /* 0x000e2200000e0000 */
[----:B-1----:R-:W-:-:S03]  /*1c400*/  @!P3 LEA R4, P6, R3, R8, 0x1 ;  /* 0x000000080304b211 */ /* 0x002fc600078c08ff */
[----:B------:R-:W1:Y:S01]  /*1c410*/  SHFL.IDX PT, R13, R10, 0x3, 0x181f ;  /* 0x00781f000a0d7f89 */ /* 0x000e6200000e0000 */
[C---:B--2---:R-:W-:Y:S02]  /*1c420*/  @!P2 LEA R6, P5, R3.reuse, R12, 0x1 ;  /* 0x0000000c0306a211 */ /* 0x044fe400078a08ff */
[C---:B---3--:R-:W-:Y:S02]  /*1c430*/  @!P1 LEA R8, P4, R3.reuse, R14, 0x1 ;  /* 0x0000000e03089211 */ /* 0x048fe400078808ff */
[C---:B----4-:R-:W-:Y:S02]  /*1c440*/  @!P3 LEA.HI.X R5, R3.reuse, R7, R0, 0x1, P6 ;  /* 0x000000070305b211 */ /* 0x050fe400030f0c00 */
[----:B-----5:R-:W-:-:S03]  /*1c450*/  @!P0 LEA R2, P6, R3, R20, 0x1 ;  /* 0x0000001403028211 */ /* 0x020fc600078c08ff */
[----:B------:R2:W-:Y:S01]  /*1c460*/  @!P3 ST.E.128 desc[UR44][R4.64], RZ ;  /* 0x000000ff0400b985 */ /* 0x0005e2000c101d2c */
[C-C-:B0-----:R-:W-:Y:S02]  /*1c470*/  @!P2 LEA.HI.X R7, R3.reuse, R9, R0.reuse, 0x1, P5 ;  /* 0x000000090307a211 */ /* 0x141fe400028f0c00 */
[----:B------:R-:W-:-:S03]  /*1c480*/  @!P1 LEA.HI.X R9, R3, R11, R0, 0x1, P4 ;  /* 0x0000000b03099211 */ /* 0x000fc600020f0c00 */
[----:B------:R2:W-:Y:S01]  /*1c490*/  @!P2 ST.E.128 desc[UR44][R6.64], RZ ;  /* 0x000000ff0600a985 */ /* 0x0005e2000c101d2c */
[----:B-1----:R-:W-:-:S03]  /*1c4a0*/  @!P0 LEA.HI.X R3, R3, R13, R0, 0x1, P6 ;  /* 0x0000000d03038211 */ /* 0x002fc600030f0c00 */
[----:B------:R2:W-:Y:S04]  /*1c4b0*/  @!P1 ST.E.128 desc[UR44][R8.64], RZ ;  /* 0x000000ff08009985 */ /* 0x0005e8000c101d2c */
[----:B------:R2:W-:Y:S02]  /*1c4c0*/  @!P0 ST.E.128 desc[UR44][R2.64], RZ ;  /* 0x000000ff02008985 */ /* 0x0005e4000c101d2c */
.L_x_1263:
[----:B------:R-:W-:Y:S05]  /*1c4d0*/  BSYNC B0 ;  /* 0x0000000000007941 */ /* 0x000fea0003800000 */
.L_x_1260:
[----:B------:R-:W4:Y:S01]  /*1c4e0*/  LDL R0, [R1+0x4c] ;  /* 0x00004c0001007983 */ /* 0x000f220000100800 */
[----:B------:R-:W-:Y:S02]  /*1c4f0*/  ULDC UR4, c[0x0][0xc3c] ;  /* 0x00030f0000047ab9 */ /* 0x000fe40000000800 */
[----:B----4-:R-:W-:-:S13]  /*1c500*/  ISETP.GE.AND P0, PT, R0, UR4, PT ;  /* 0x0000000400007c0c */ /* 0x010fda000bf06270 */
[----:B------:R-:W-:Y:S05]  /*1c510*/  @!P0 BRA `(.L_x_1267) ;  /* 0xfffffe4800948947 */ /* 0x000fea000383ffff */
[----:B------:R-:W-:Y:S05]  /*1c520*/  BRA `(.L_x_1093) ;  /* 0x0000006400247947 */ /* 0x000fea0003800000 */
.L_x_1091:
[----:B------:R-:W-:-:S08]  /*1c530*/  NOP ;  /* 0x0000000000007918 */ /* 0x000fd00000000000 */
[----:B0-----:R-:W0:-:S00]  /*1c540*/  USETMAXREG.DEALLOC.CTAPOOL 0x20 ;  /* 0x00000020000079c8 */ /* 0x001e0000080e0500 */
        /* <DEDUP_REMOVED lines=11> */
[----:B------:R-:W1:Y:S01]  /*1c600*/  LDS.128 R16, [UR4+0x132d0] ;  /* 0x0132d004ff107984 */ /* 0x000e620008000c00 */
[----:B------:R-:W-:Y:S06]  /*1c610*/  BAR.ARV 0x4, 0x200 ;  /* 0x0108000000007b1d */ /* 0x000fec0000002000 */
[----:B------:R-:W-:Y:S05]  /*1c620*/  BRA `(.L_x_1269) ;  /* 0x0000000800887947 */ /* 0x000fea0003800000 */
.L_x_1268:
[----:B------:R-:W0:Y:S01]  /*1c630*/  S2R R2, SR_TID.X ;  /* 0x0000000000027919 */ /* 0x000e220000002100 */
        /* <DEDUP_REMOVED lines=41> */
.L_x_1274:
[----:B------:R-:W-:Y:S01]  /*1c8d0*/  UIADD3 UR4, UR4, 0x1f, URZ ;  /* 0x0000001f04047890 */ /* 0x000fe2000fffe03f */
[----:B------:R-:W-:-:S05]  /*1c8e0*/  IMAD.U32 R19, RZ, RZ, UR7 ;  /* 0x00000007ff137e24 */ /* 0x000fca000f8e00ff */
        /* <DEDUP_REMOVED lines=10> */
.L_x_1273:
[----:B------:R-:W-:Y:S05]  /*1c990*/  BSYNC B0 ;  /* 0x0000000000007941 */ /* 0x000fea0003800000 */
.L_x_1272:
        /* <DEDUP_REMOVED lines=17> */
[----:B------:R-:W-:-:S05]  /*1cab0*/  IMAD.IADD R4, R3, 0x1, R4 ;  /* 0x0000000103047824 */ /* 0x000fca00078e0204 */
[----:B------:R-:W-:-:S13]  /*1cac0*/  ISETP.GT.AND P6, PT, R4, UR6, PT ;  /* 0x0000000604007c0c */ /* 0x000fda000bfc4270 */
[----:B------:R-:W-:Y:S05]  /*1cad0*/  @!P6 BRA `(.L_x_1274) ;  /* 0xfffffffc007ce947 */ /* 0x000fea000383ffff */
[----:B------:R-:W-:Y:S02]  /*1cae0*/  IMAD.MOV.U32 R6, RZ, RZ, R9 ;  /* 0x000000ffff067224 */ /* 0x000fe400078e0009 */
[----:B------:R-:W-:-:S07]  /*1caf0*/  IMAD.MOV.U32 R9, RZ, RZ, R3 ;  /* 0x000000ffff097224 */ /* 0x000fce00078e0003 */
.L_x_1270:
[----:B------:R-:W-:-:S04]  /*1cb00*/  IMAD.IADD R9, R4, 0x1, -R9 ;  /* 0x0000000104097824 */ /* 0x000fc800078e0a09 */
[----:B------:R-:W-:-:S05]  /*1cb10*/  IMAD R2, R6, UR5, R9 ;  /* 0x0000000506027c24 */ /* 0x000fca000f8e0209 */
[----:B------:R-:W-:Y:S02]  /*1cb20*/  ISETP.GT.AND P0, PT, R2, UR6, PT ;  /* 0x0000000602007c0c */ /* 0x000fe4000bf04270 */
[----:B------:R-:W0:Y:S11]  /*1cb30*/  LDC.64 R2, c[0x0][0xc90] ;  /* 0x00032400ff027b82 */ /* 0x000e360000000a00 */
[----:B------:R-:W-:-:S04]  /*1cb40*/  VOTE.ANY R10, PT, !P0 ;  /* 0x00000000000a7806 */ /* 0x000fc800040e0100 */
[----:B------:R-:W1:Y:S02]  /*1cb50*/  POPC R13, R10 ;  /* 0x0000000a000d7309 */ /* 0x000e640000000000 */
[----:B-1----:R-:W-:-:S04]  /*1cb60*/  VIADD R19, R13, UR4 ;  /* 0x000000040d137c36 */ /* 0x002fc80008000000 */
[----:B0-----:R-:W-:-:S05]  /*1cb70*/  IMAD.WIDE R2, R19, 0x4, R2 ;  /* 0x0000000413027825 */ /* 0x001fca00078e0202 */
[----:B------:R-:W2:Y:S01]  /*1cb80*/  LDG.E R7, desc[UR44][R2.64] ;  /* 0x0000002c02077981 */ /* 0x000ea2000c1e1900 */
[----:B------:R-:W-:-:S03]  /*1cb90*/  ISETP.NE.AND P0, PT, R10, RZ, PT ;  /* 0x000000ff0a00720c */ /* 0x000fc60003f05270 */
        /* <DEDUP_REMOVED lines=9> */
[----:B------:R-:W-:-:S05]  /*1cc30*/  VIADD R11, R13, 0xffffffff ;  /* 0xffffffff0d0b7836 */ /* 0x000fca0000000000 */
[----:B------:R0:W1:Y:S02]  /*1cc40*/  SHFL.IDX PT, R16, R6, R11, 0x1f ;  /* 0x00001f0b06107589 */ /* 0x00006400000e0000 */
.L_x_1275:
[----:B-1----:R-:W-:Y:S01]  /*1cc50*/  IMAD R16, R16, UR5, R9 ;  /* 0x0000000510107c24 */ /* 0x002fe2000f8e0209 */
[----:B0-----:R-:W-:Y:S01]  /*1cc60*/  IABS R6, R4 ;  /* 0x0000000400067213 */ /* 0x001fe20000000000 */
[----:B------:R-:W-:Y:S02]  /*1cc70*/  IMAD R11, R15, R8, RZ ;  /* 0x000000080f0b7224 */ /* 0x000fe400078e02ff */
[----:B------:R-:W-:Y:S01]  /*1cc80*/  IMAD.MOV.U32 R2, RZ, RZ, RZ ;  /* 0x000000ffff027224 */ /* 0x000fe200078e00ff */
[----:B------:R-:W-:Y:S01]  /*1cc90*/  IADD3 R9, -R16, UR6, RZ ;  /* 0x0000000610097c10 */ /* 0x000fe2000fffe1ff */
[----:B------:R-:W-:Y:S02]  /*1cca0*/  IMAD.MOV R6, RZ, RZ, -R6 ;  /* 0x000000ffff067224 */ /* 0x000fe400078e0a06 */
[----:B------:R-:W-:Y:S01]  /*1ccb0*/  IMAD.HI.U32 R2, R3, R11, R2 ;  /* 0x0000000b03027227 */ /* 0x000fe200078e0002 */
[----:B------:R-:W-:-:S05]  /*1ccc0*/  IABS R3, R9 ;  /* 0x0000000900037213 */ /* 0x000fca0000000000 */
        /* <DEDUP_REMOVED lines=15> */
[----:B------:R-:W-:Y:S02]  /*1cdc0*/  IMAD R4, R4, R2, R9 ;  /* 0x0000000204047224 */ /* 0x000fe400078e0209 */
[----:B------:R-:W-:Y:S01]  /*1cdd0*/  IMAD.MOV.U32 R2, RZ, RZ, RZ ;  /* 0x000000ffff027224 */ /* 0x000fe200078e00ff */
[----:B------:R-:W-:-:S04]  /*1cde0*/  VIADDMNMX R7, R8, UR5, R7, PT ;  /* 0x0000000508077c46 */ /* 0x000fc8000b800107 */
[----:B------:R-:W-:-:S04]  /*1cdf0*/  IABS R8, R7 ;  /* 0x0000000700087213 */ /* 0x000fc80000000000 */
[----:B------:R-:W0:Y:S08]  /*1ce00*/  I2F.RP R10, R8 ;  /* 0x00000008000a7306 */ /* 0x000e300000209400 */
[----:B0-----:R-:W0:Y:S02]  /*1ce10*/  MUFU.RCP R10, R10 ;  /* 0x0000000a000a7308 */ /* 0x001e240000001000 */
[----:B0-----:R-:W-:Y:S01]  /*1ce20*/  VIADD R3, R10, 0xffffffe ;  /* 0x0ffffffe0a037836 */ /* 0x001fe20000000000 */
[----:B------:R-:W-:-:S05]  /*1ce30*/  IABS R10, R7 ;  /* 0x00000007000a7213 */ /* 0x000fca0000000000 */
[----:B------:R-:W0:Y:S02]  /*1ce40*/  F2I.FTZ.U32.TRUNC.NTZ R3, R3 ;  /* 0x0000000300037305 */ /* 0x000e24000021f000 */
[----:B0-----:R-:W-:-:S04]  /*1ce50*/  IMAD.MOV R11, RZ, RZ, -R3 ;  /* 0x000000ffff0b7224 */ /* 0x001fc800078e0a03 */
[----:B------:R-:W-:-:S04]  /*1ce60*/  IMAD R9, R11, R8, RZ ;  /* 0x000000080b097224 */ /* 0x000fc800078e02ff */
[----:B------:R-:W-:Y:S01]  /*1ce70*/  IMAD.HI.U32 R2, R3, R9, R2 ;  /* 0x0000000903027227 */ /* 0x000fe200078e0002 */
[----:B------:R-:W-:-:S03]  /*1ce80*/  IABS R9, R4 ;  /* 0x0000000400097213 */ /* 0x000fc60000000000 */
[----:B------:R-:W-:Y:S02]  /*1ce90*/  IMAD.MOV R3, RZ, RZ, -R10 ;  /* 0x000000ffff037224 */ /* 0x000fe400078e0a0a */
        /* <DEDUP_REMOVED lines=8> */
[----:B------:R-:W-:Y:S01]  /*1cf20*/  ISETP.GE.AND P2, PT, R3, RZ, PT ;  /* 0x000000ff0300720c */ /* 0x000fe20003f46270 */
[----:B------:R-:W-:-:S06]  /*1cf30*/  IMAD.IADD R3, R4, 0x1, R6 ;  /* 0x0000000104037824 */ /* 0x000fcc00078e0206 */
[----:B------:R-:W-:-:S06]  /*1cf40*/  @P0 VIADD R2, R2, 0x1 ;  /* 0x0000000102020836 */ /* 0x000fcc0000000000 */
[----:B------:R-:W-:Y:S01]  /*1cf50*/  @!P2 IMAD.MOV R2, RZ, RZ, -R2 ;  /* 0x000000ffff02a224 */ /* 0x000fe200078e0a02 */
[----:B------:R-:W-:Y:S01]  /*1cf60*/  @!P1 LOP3.LUT R2, RZ, R7, RZ, 0x33, !PT ;  /* 0x00000007ff029212 */ /* 0x000fe200078e33ff */
[----:B------:R-:W-:-:S03]  /*1cf70*/  IMAD.MOV R7, RZ, RZ, -R7 ;  /* 0x000000ffff077224 */ /* 0x000fc600078e0a07 */
[----:B------:R-:W-:Y:S01]  /*1cf80*/  LOP3.LUT R17, RZ, R2, RZ, 0x33, !PT ;  /* 0x00000002ff117212 */ /* 0x000fe200078e33ff */
[----:B------:R-:W-:-:S04]  /*1cf90*/  IMAD R18, R2, R7, R3 ;  /* 0x0000000702127224 */ /* 0x000fc800078e0203 */
[----:B------:R-:W-:Y:S01]  /*1cfa0*/  IMAD.IADD R17, R0, 0x1, R17 ;  /* 0x0000000100117824 */ /* 0x000fe200078e0211 */
[----:B------:R-:W-:Y:S06]  /*1cfb0*/  BRA `(.L_x_1276) ;  /* 0x00000000000c7947 */ /* 0x000fec0003800000 */
.L_x_1271:
[----:B------:R-:W-:Y:S02]  /*1cfc0*/  IMAD.MOV.U32 R17, RZ, RZ, RZ ;  /* 0x000000ffff117224 */ /* 0x000fe400078e00ff */
[----:B------:R-:W-:Y:S02]  /*1cfd0*/  IMAD.U32 R16, RZ, RZ, UR6 ;  /* 0x00000006ff107e24 */ /* 0x000fe4000f8e00ff */
[----:B------:R-:W-:-:S07]  /*1cfe0*/  IMAD.MOV.U32 R18, RZ, RZ, RZ ;  /* 0x000000ffff127224 */ /* 0x000fce00078e00ff */
.L_x_1276:
[----:B------:R-:W-:-:S13]  /*1cff0*/  ISETP.NE.AND P0, PT, R5, RZ, PT ;  /* 0x000000ff0500720c */ /* 0x000fda0003f05270 */
[----:B------:R-:W0:Y:S01]  /*1d000*/  @!P0 S2R R3, SR_CgaCtaId ;  /* 0x0000000000038919 */ /* 0x000e220000008800 */
[----:B------:R-:W-:-:S04]  /*1d010*/  @!P0 MOV R0, 0x400 ;  /* 0x0000040000008802 */ /* 0x000fc80000000f00 */
[----:B0-----:R-:W-:-:S05]  /*1d020*/  @!P0 LEA R0, R3, R0, 0x18 ;  /* 0x0000000003008211 */ /* 0x001fca00078ec0ff */
[----:B------:R0:W-:Y:S01]  /*1d030*/  @!P0 STS.128 [R0+0x132d0], R16 ;  /* 0x0132d01000008388 */ /* 0x0001e20000000c00 */
[----:B------:R-:W-:Y:S06]  /*1d040*/  BAR.ARV 0x5, 0x200 ;  /* 0x0148000000007b1d */ /* 0x000fec0000002000 */
.L_x_1269:
[----:B------:R2:W-:Y:S01]  /*1d050*/  STL [R1+0x3c], RZ ;  /* 0x00003cff01007387 */ /* 0x0005e20000100800 */
[----:B------:R-:W-:Y:S01]  /*1d060*/  ULDC UR4, c[0x0][0xc3c] ;  /* 0x00030f0000047ab9 */ /* 0x000fe20000000800 */
[----:B------:R-:W-:Y:S01]  /*1d070*/  IMAD.MOV.U32 R26, RZ, RZ, 0x1 ;  /* 0x00000001ff1a7424 */ /* 0x000fe200078e00ff */
[----:B-1----:R-:W-:Y:S01]  /*1d080*/  ISETP.GE.AND P0, PT, R19, UR4, PT ;  /* 0x0000000413007c0c */ /* 0x002fe2000bf06270 */
[----:B------:R-:W-:-:S12]  /*1d090*/  IMAD.MOV.U32 R24, RZ, RZ, RZ ;  /* 0x000000ffff187224 */ /* 0x000fd800078e00ff */
[----:B--2---:R-:W-:Y:S05]  /*1d0a0*/  @P0 BRA `(.L_x_1277) ;  /* 0x00000054004c0947 */ /* 0x004fea0003800000 */
[----:B------:R-:W2:Y:S01]  /*1d0b0*/  LDL R10, [R1+0x38] ;  /* 0x00003800010a7983 */ /* 0x000ea20000100800 */
[----:B------:R-:W1:Y:S01]  /*1d0c0*/  S2R R12, SR_TID.X ;  /* 0x00000000000c7919 */ /* 0x000e620000002100 */
[----:B------:R-:W3:Y:S01]  /*1d0d0*/  S2UR UR5, SR_CgaCtaId ;  /* 0x00000000000579c3 */ /* 0x000ee20000008800 */
[----:B------:R-:W-:Y:S01]  /*1d0e0*/  UMOV UR4, 0x400 ;  /* 0x0000040000047882 */ /* 0x000fe20000000000 */
[C---:B-1----:R-:W-:Y:S01]  /*1d0f0*/  IMAD.SHL.U32 R3, R12.reuse, 0x40, RZ ;  /* 0x000000400c037824 */ /* 0x042fe200078e00ff */
[C---:B------:R-:W-:Y:S01]  /*1d100*/  LOP3.LUT R11, R12.reuse, 0x7f, RZ, 0xc0, !PT ;  /* 0x0000007f0c0b7812 */ /* 0x040fe200078ec0ff */
[C---:B------:R-:W-:Y:S01]  /*1d110*/  IMAD.SHL.U32 R2, R12.reuse, 0x10, RZ ;  /* 0x000000100c027824 */ /* 0x040fe200078e00ff */
[----:B------:R-:W-:Y:S02]  /*1d120*/  SHF.R.U32.HI R5, RZ, 0x1, R12 ;  /* 0x00000001ff057819 */ /* 0x000fe4000001160c */
[----:B------:R-:W-:Y:S01]  /*1d130*/  LOP3.LUT R4, R3, 0x180, RZ, 0xc0, !PT ;  /* 0x0000018003047812 */ /* 0x000fe200078ec0ff */
[----:B0-----:R-:W-:-:S02]  /*1d140*/  IMAD.SHL.U32 R0, R12, 0x20, RZ ;  /* 0x000000200c007824 */ /* 0x001fc400078e00ff */
[----:B------:R-:W-:Y:S01]  /*1d150*/  IMAD.SHL.U32 R7, R11, 0x10, RZ ;  /* 0x000000100b077824 */ /* 0x000fe200078e00ff */
[----:B------:R-:W-:Y:S01]  /*1d160*/  LOP3.LUT R4, R4, 0x30, R5, 0xf8, !PT ;  /* 0x0000003004047812 */ /* 0x000fe200078ef805 */
[----:B------:R-:W-:Y:S01]  /*1d170*/  IMAD.SHL.U32 R9, R12, 0x2, RZ ;  /* 0x000000020c097824 */ /* 0x000fe200078e00ff */
[----:B------:R-:W-:Y:S01]  /*1d180*/  LOP3.LUT R8, R2, 0x1b0, RZ, 0xc0, !PT ;  /* 0x000001b002087812 */ /* 0x000fe200078ec0ff */
[----:B------:R-:W-:Y:S01]  /*1d190*/  IMAD.SHL.U32 R5, R12, 0x8, RZ ;  /* 0x000000080c057824 */ /* 0x000fe200078e00ff */
[----:B------:R-:W-:Y:S02]  /*1d1a0*/  LOP3.LUT R6, R0, 0x80, RZ, 0xc0, !PT ;  /* 0x0000008000067812 */ /* 0x000fe400078ec0ff */
[----:B------:R-:W-:Y:S02]  /*1d1b0*/  LOP3.LUT R7, R7, 0x600, RZ, 0xc0, !PT ;  /* 0x0000060007077812 */ /* 0x000fe400078ec0ff */
[----:B------:R-:W-:Y:S01]  /*1d1c0*/  LOP3.LUT R8, R8, 0x30, R9, 0x78, !PT ;  /* 0x0000003008087812 */ /* 0x000fe200078e7809 */
[----:B------:R-:W-:Y:S01]  /*1d1d0*/  IMAD.SHL.U32 R9, R12, 0x4, RZ ;  /* 0x000000040c097824 */ /* 0x000fe200078e00ff */
[----:B------:R-:W-:-:S02]  /*1d1e0*/  LOP3.LUT R4, R4, 0x30, R5, 0x78, !PT ;  /* 0x0000003004047812 */ /* 0x000fc400078e7805 */
[----:B------:R-:W-:Y:S02]  /*1d1f0*/  LOP3.LUT R6, R6, 0x10, R12, 0xf8, !PT ;  /* 0x0000001006067812 */ /* 0x000fe400078ef80c */
[--C-:B------:R-:W-:Y:S01]  /*1d200*/  LOP3.LUT R5, R7, 0x60, R0.reuse, 0xf8, !PT ;  /* 0x0000006007057812 */ /* 0x100fe200078ef800 */
[----:B---3--:R-:W-:Y:S01]  /*1d210*/  ULEA UR4, UR5, UR4, 0x18 ;  /* 0x0000000405047291 */ /* 0x008fe2000f8ec03f */
[----:B------:R-:W-:Y:S02]  /*1d220*/  LOP3.LUT R6, R6, 0x10, R9, 0x78, !PT ;  /* 0x0000001006067812 */ /* 0x000fe400078e7809 */
[----:B------:R-:W-:Y:S02]  /*1d230*/  LOP3.LUT R5, R5, 0x100, R0, 0xf8, !PT ;  /* 0x0000010005057812 */ /* 0x000fe400078ef800 */
[----:B------:R-:W-:Y:S02]  /*1d240*/  LOP3.LUT R3, R4, 0x640, R3, 0xf8, !PT ;  /* 0x0000064004037812 */ /* 0x000fe400078ef803 */
[----:B------:R-:W-:-:S02]  /*1d250*/  LOP3.LUT R7, R7, 0x40, R2, 0xf8, !PT ;  /* 0x0000004007077812 */ /* 0x000fc400078ef802 */
[----:B------:R-:W-:Y:S01]  /*1d260*/  LOP3.LUT R2, R5, R6, RZ, 0xfc, !PT ;  /* 0x0000000605027212 */ /* 0x000fe200078efcff */
[----:B------:R0:W-:Y:S01]  /*1d270*/  STL [R1+0xc], R3 ;  /* 0x00000c0301007387 */ /* 0x0001e20000100800 */
[----:B------:R-:W-:Y:S01]  /*1d280*/  LOP3.LUT R8, R7, R8, RZ, 0xfc, !PT ;  /* 0x0000000807087212 */ /* 0x000fe200078efcff */
[----:B------:R-:W-:Y:S02]  /*1d290*/  IMAD.U32 R23, RZ, RZ, UR4 ;  /* 0x00000004ff177e24 */ /* 0x000fe4000f8e00ff */
        /* <DEDUP_REMOVED lines=10> */
[C---:B--2---:R-:W-:Y:S02]  /*1d340*/  LOP3.LUT R4, R10.reuse, 0x1, RZ, 0xfc, !PT ;  /* 0x000000010a047812 */ /* 0x044fe400078efcff */
[----:B------:R-:W-:-:S03]  /*1d350*/  LOP3.LUT R0, R10, 0x2, RZ, 0xfc, !PT ;  /* 0x000000020a007812 */ /* 0x000fc600078efcff */
[----:B------:R0:W-:Y:S04]  /*1d360*/  STL [R1+0x48], R4 ;  /* 0x0000480401007387 */ /* 0x0001e80000100800 */
[----:B------:R0:W-:Y:S04]  /*1d370*/  STL [R1+0x30], R2 ;  /* 0x0000300201007387 */ /* 0x0001e80000100800 */
[----:B------:R0:W-:Y:S04]  /*1d380*/  STL [R1+0x1c], R0 ;  /* 0x00001c0001007387 */ /* 0x0001e80000100800 */
[----:B------:R0:W-:Y:S02]  /*1d390*/  STL [R1+0x3c], RZ ;  /* 0x00003cff01007387 */ /* 0x0001e40000100800 */
.L_x_1395:
[----:B------:R-:W-:Y:S05]  /*1d3a0*/  YIELD ;  /* 0x0000000000007946 */ /* 0x000fea0003800000 */
[----:B------:R-:W-:Y:S01]  /*1d3b0*/  ULDC.64 UR4, c[0x0][0xa28] ;  /* 0x00028a0000047ab9 */ /* 0x000fe20000000a00 */
[----:B------:R-:W-:Y:S02]  /*1d3c0*/  CS2R R6, SRZ ;  /* 0x0000000000067805 */ /* 0x000fe4000001ff00 */
[----:B------:R-:W-:Y:S01]  /*1d3d0*/  ISETP.NE.U32.AND P0, PT, RZ, UR4, PT ;  /* 0x00000004ff007c0c */ /* 0x000fe2000bf05070 */
[----:B01----:R-:W1:Y:S01]  /*1d3e0*/  LDC.64 R8, c[0x0][0xa00] ;  /* 0x00028000ff087b82 */ /* 0x003e620000000a00 */
[----:B------:R-:W-:Y:S01]  /*1d3f0*/  ULDC.64 UR6, c[0x0][0xa08] ;  /* 0x0002820000067ab9 */ /* 0x000fe20000000a00 */
[----:B------:R-:W-:Y:S01]  /*1d400*/  ULDC.64 UR8, c[0x0][0xa10] ;  /* 0x0002840000087ab9 */ /* 0x000fe20000000a00 */
[----:B------:R-:W-:Y:S01]  /*1d410*/  ISETP.NE.AND.EX P0, PT, RZ, UR5, PT, P0 ;  /* 0x00000005ff007c0c */ /* 0x000fe2000bf05300 */
[----:B------:R-:W-:-:S04]  /*1d420*/  ULDC.64 UR4, c[0x0][0xa18] ;  /* 0x0002860000047ab9 */ /* 0x000fc80000000a00 */
[----:B0-----:R-:W0:Y:S08]  /*1d430*/  LDC.64 R4, c[0x0][0xa08] ;  /* 0x00028200ff047b82 */ /* 0x001e300000000a00 */
[----:B------:R-:W2:Y:S02]  /*1d440*/  @P0 LDC.64 R2, c[0x0][0xa28] ;  /* 0x00028a00ff020b82 */ /* 0x000ea40000000a00 */
[----:B--2---:R-:W-:-:S05]  /*1d450*/  @P0 IMAD.WIDE R2, R19, 0x4, R2 ;  /* 0x0000000413020825 */ /* 0x004fca00078e0202 */
[----:B------:R2:W5:Y:S01]  /*1d460*/  @P0 LDG.E R7, desc[UR44][R2.64] ;  /* 0x0000002c02070981 */ /* 0x000562000c1e1900 */
[----:B------:R-:W-:Y:S01]  /*1d470*/  ISETP.NE.U32.AND P0, PT, RZ, UR4, PT ;  /* 0x00000004ff007c0c */ /* 0x000fe2000bf05070 */
[----:B-1----:R-:W-:Y:S01]  /*1d480*/  IMAD.WIDE R8, R19, 0x4, R8 ;  /* 0x0000000413087825 */ /* 0x002fe200078e0208 */
[----:B------:R-:W-:Y:S02]  /*1d490*/  ISETP.NE.U32.AND P2, PT, RZ, UR6, PT ;  /* 0x00000006ff007c0c */ /* 0x000fe4000bf45070 */
[----:B------:R-:W-:Y:S01]  /*1d4a0*/  ISETP.NE.AND.EX P0, PT, RZ, UR5, PT, P0 ;  /* 0x00000005ff007c0c */ /* 0x000fe2000bf05300 */
[----:B------:R-:W-:Y:S01]  /*1d4b0*/  ULDC.64 UR4, c[0x0][0xa00] ;  /* 0x0002800000047ab9 */ /* 0x000fe20000000a00 */
[----:B------:R-:W-:Y:S01]  /*1d4c0*/  ISETP.NE.U32.AND P4, PT, RZ, UR8, PT ;  /* 0x00000008ff007c0c */ /* 0x000fe2000bf85070 */
[----:B------:R-:W-:Y:S01]  /*1d4d0*/  IMAD.MOV.U32 R11, RZ, RZ, RZ ;  /* 0x000000ffff0b7224 */ /* 0x000fe200078e00ff */
[----:B------:R-:W-:Y:S01]  /*1d4e0*/  ISETP.NE.U32.AND P1, PT, RZ, UR4, PT ;  /* 0x00000004ff007c0c */ /* 0x000fe2000bf25070 */
[----:B--2---:R-:W1:Y:S01]  /*1d4f0*/  LDC.64 R2, c[0x0][0xa10] ;  /* 0x00028400ff027b82 */ /* 0x004e620000000a00 */
[----:B------:R-:W-:-:S02]  /*1d500*/  IMAD.MOV.U32 R0, RZ, RZ, RZ ;  /* 0x000000ffff007224 */ /* 0x000fc400078e00ff */
[----:B------:R-:W-:Y:S01]  /*1d510*/  ISETP.NE.AND.EX P3, PT, RZ, UR5, PT, P1 ;  /* 0x00000005ff007c0c */ /* 0x000fe2000bf65310 */
[----:B0-----:R-:W-:-:S04]  /*1d520*/  IMAD.WIDE R4, R19, 0x4, R4 ;  /* 0x0000000413047825 */ /* 0x001fc800078e0204 */
[----:B------:R-:W0:Y:S01]  /*1d530*/  @P0 LDC.64 R12, c[0x0][0xa18] ;  /* 0x00028600ff0c0b82 */ /* 0x000e220000000a00 */
[----:B------:R-:W-:Y:S01]  /*1d540*/  ULDC UR4, c[0x0][0x288] ;  /* 0x0000a20000047ab9 */ /* 0x000fe20000000800 */
[----:B------:R-:W-:Y:S02]  /*1d550*/  ISETP.NE.AND.EX P1, PT, RZ, UR7, PT, P2 ;  /* 0x00000007ff007c0c */ /* 0x000fe4000bf25320 */
[----:B------:R-:W-:-:S04]  /*1d560*/  ISETP.NE.AND.EX P2, PT, RZ, UR9, PT, P4 ;  /* 0x00000009ff007c0c */ /* 0x000fc8000bf45340 */
[----:B------:R-:W2:Y:S07]  /*1d570*/  @P3 LDG.E R6, desc[UR44][R8.64] ;  /* 0x0000002c08063981 */ /* 0x000eae000c1e1900 */
[----:B---3--:R3:W5:Y:S01]  /*1d580*/  @P1 LDG.E R11, desc[UR44][R4.64] ;  /* 0x0000002c040b1981 */ /* 0x008762000c1e1900 */
[----:B-1----:R-:W-:-:S05]  /*1d590*/  IMAD.WIDE R2, R19, 0x4, R2 ;  /* 0x0000000413027825 */ /* 0x002fca00078e0202 */
[----:B------:R3:W5:Y:S01]  /*1d5a0*/  @P2 LDG.E R0, desc[UR44][R2.64] ;  /* 0x0000002c02002981 */ /* 0x000762000c1e1900 */
[----:B0-----:R-:W-:-:S03]  /*1d5b0*/  @P0 IMAD.WIDE R12, R19, 0x4, R12 ;  /* 0x00000004130c0825 */ /* 0x001fc600078e020c */
[----:B--2---:R0:W-:Y:S02]  /*1d5c0*/  STL [R1+0x18], R6 ;  /* 0x0000180601007387 */ /* 0x0041e40000100800 */
[----:B0-----:R-:W-:Y:S01]  /*1d5d0*/  IMAD.U32 R6, RZ, RZ, UR4 ;  /* 0x00000004ff067e24 */ /* 0x001fe2000f8e00ff */
[----:B------:R-:W-:-:S05]  /*1d5e0*/  ULDC.64 UR4, c[0x0][0x418] ;  /* 0x0001060000047ab9 */ /* 0x000fca0000000a00 */
[----:B------:R-:W2:Y:S01]  /*1d5f0*/  @P0 LDG.E R6, desc[UR44][R12.64] ;  /* 0x0000002c0c060981 */ /* 0x000ea2000c1e1900 */
[----:B------:R-:W-:-:S03]  /*1d600*/  UISETP.NE.U32.AND UP0, UPT, UR4, URZ, UPT ;  /* 0x0000003f0400728c */ /* 0x000fc6000bf05070 */
[----:B------:R-:W-:Y:S01]  /*1d610*/  ULDC UR4, c[0x0][0x424] ;  /* 0x0001090000047ab9 */ /* 0x000fe20000000800 */
[----:B------:R-:W-:-:S03]  /*1d620*/  UISETP.NE.AND.EX UP0, UPT, UR5, URZ, UPT, UP0 ;  /* 0x0000003f0500728c */ /* 0x000fc6000bf05300 */
[----:B------:R-:W-:Y:S01]  /*1d630*/  ULDC UR5, c[0x0][0x2f0] ;  /* 0x0000bc0000057ab9 */ /* 0x000fe20000000800 */
[----:B------:R-:W-:-:S04]  /*1d640*/  USEL UR4, UR4, 0x1, UP0 ;  /* 0x0000000104047887 */ /* 0x000fc80008000000 */
[----:B------:R-:W-:-:S03]  /*1d650*/  UIMAD UR4, UR4, UR5, URZ ;  /* 0x00000005040472a4 */ /* 0x000fc6000f8e023f */
[----:B------:R-:W-:-:S03]  /*1d660*/  ULDC UR5, c[0x0][0x348] ;  /* 0x0000d20000057ab9 */ /* 0x000fc60000000800 */
[----:B------:R-:W-:Y:S01]  /*1d670*/  IMAD.U32 R10, RZ, RZ, UR4 ;  /* 0x00000004ff0a7e24 */ /* 0x000fe2000f8e00ff */
[----:B--2---:R0:W-:Y:S01]  /*1d680*/  STL [R1+0x14], R6 ;  /* 0x0000140601007387 */ /* 0x0041e20000100800 */
[----:B------:R-:W-:Y:S02]  /*1d690*/  IMAD.MOV.U32 R13, RZ, RZ, R6 ;  /* 0x000000ffff0d7224 */ /* 0x000fe400078e0006 */
[----:B0-----:R-:W-:Y:S01]  /*1d6a0*/  IMAD.U32 R6, RZ, RZ, UR5 ;  /* 0x00000005ff067e24 */ /* 0x001fe2000f8e00ff */
[----:B---3--:R-:W-:Y:S06]  /*1d6b0*/  @P0 BRA `(.L_x_1278) ;  /* 0x0000000000140947 */ /* 0x008fec0003800000 */
[----:B------:R-:W-:Y:S05]  /*1d6c0*/  @!P3 BRA `(.L_x_1278) ;  /* 0x000000000010b947 */ /* 0x000fea0003800000 */
[----:B------:R-:W2:Y:S04]  /*1d6d0*/  LDG.E R12, desc[UR44][R8.64] ;  /* 0x0000002c080c7981 */ /* 0x000ea8000c1e1900 */
[----:B------:R-:W2:Y:S02]  /*1d6e0*/  LDG.E R8, desc[UR44][R8.64+0x4] ;  /* 0x0000042c08087981 */ /* 0x000ea4000c1e1900 */
[----:B--2---:R-:W-:-:S05]  /*1d6f0*/  IMAD.IADD R13, R8, 0x1, -R12 ;  /* 0x00000001080d7824 */ /* 0x004fca00078e0a0c */
[----:B------:R0:W-:Y:S02]  /*1d700*/  STL [R1+0x14], R13 ;  /* 0x0000140d01007387 */ /* 0x0001e40000100800 */
.L_x_1278:
[----:B-----5:R-:W-:Y:S01]  /*1d710*/  IMAD.IADD R8, R11, 0x1, R7 ;  /* 0x000000010b087824 */ /* 0x020fe200078e0207 */
[----:B------:R-:W-:Y:S02]  /*1d720*/  ULDC.64 UR4, c[0x0][0xa20] ;  /* 0x0002880000047ab9 */ /* 0x000fe40000000a00 */
[----:B------:R-:W-:Y:S02]  /*1d730*/  ISETP.NE.U32.AND P0, PT, RZ, UR4, PT ;  /* 0x00000004ff007c0c */ /* 0x000fe4000bf05070 */
[----:B------:R1:W-:Y:S02]  /*1d740*/  STL [R1+0x4], R8 ;  /* 0x0000040801007387 */ /* 0x0003e40000100800 */
[----:B------:R-:W-:-:S13]  /*1d750*/  ISETP.NE.AND.EX P0, PT, RZ, UR5, PT, P0 ;  /* 0x00000005ff007c0c */ /* 0x000fda000bf05300 */
[----:B-1----:R-:W-:Y:S05]  /*1d760*/  @!P0 BRA `(.L_x_1279) ;  /* 0x0000000000108947 */ /* 0x002fea0003800000 */
[----:B------:R-:W1:Y:S02]  /*1d770*/  LDC.64 R10, c[0x0][0xa20] ;  /* 0x00028800ff0a7b82 */ /* 0x000e640000000a00 */
[----:B-1----:R-:W-:-:S06]  /*1d780*/  IMAD.WIDE R10, R19, 0x4, R10 ;  /* 0x00000004130a7825 */ /* 0x002fcc00078e020a */
[----:B------:R1:W5:Y:S01]  /*1d790*/  LDG.E R10, desc[UR44][R10.64] ;  /* 0x0000002c0a0a7981 */ /* 0x000362000c1e1900 */
[----:B------:R-:W-:Y:S05]  /*1d7a0*/  BRA `(.L_x_1280) ;  /* 0x0000000000107947 */ /* 0x000fea0003800000 */
.L_x_1279:
[----:B------:R-:W-:Y:S05]  /*1d7b0*/  @!P1 BRA `(.L_x_1280) ;  /* 0x00000000000c9947 */ /* 0x000fea0003800000 */
[----:B------:R-:W2:Y:S04]  /*1d7c0*/  LDG.E R10, desc[UR44][R4.64] ;  /* 0x0000002c040a7981 */ /* 0x000ea8000c1e1900 */
[----:B------:R-:W2:Y:S02]  /*1d7d0*/  LDG.E R4, desc[UR44][R4.64+0x4] ;  /* 0x0000042c04047981 */ /* 0x000ea4000c1e1900 */
[----:B--2---:R-:W-:-:S07]  /*1d7e0*/  IMAD.IADD R10, R4, 0x1, -R10 ;  /* 0x00000001040a7824 */ /* 0x004fce00078e0a0a */
.L_x_1280:
[----:B------:R-:W2:Y:S04]  /*1d7f0*/  @P2 LDG.E R4, desc[UR44][R2.64] ;  /* 0x0000002c02042981 */ /* 0x000ea8000c1e1900 */
[----:B------:R3:W2:Y:S01]  /*1d800*/  @P2 LDG.E R5, desc[UR44][R2.64+0x4] ;  /* 0x0000042c02052981 */ /* 0x0006a2000c1e1900 */
[----:B-----5:R-:W-:Y:S02]  /*1d810*/  IMAD.IADD R7, R10, 0x1, -R7 ;  /* 0x000000010a077824 */ /* 0x020fe400078e0a07 */
[----:B-1----:R-:W-:-:S04]  /*1d820*/  IMAD R11, R17, 0xc0, RZ ;  /* 0x000000c0110b7824 */ /* 0x002fc800078e02ff */
[----:B------:R-:W-:Y:S01]  /*1d830*/  VIADD R9, R11, 0xbf ;  /* 0x000000bf0b097836 */ /* 0x000fe20000000000 */
[----:B------:R1:W-:Y:S01]  /*1d840*/  STL [R1+0x10], R11 ;  /* 0x0000100b01007387 */ /* 0x0003e20000100800 */
[----:B---3--:R-:W3:Y:S02]  /*1d850*/  LDC R2, c[0x0][0x448] ;  /* 0x00011200ff027b82 */ /* 0x008ee40000000800 */
[----:B---3--:R-:W-:-:S13]  /*1d860*/  ISETP.NE.AND P1, PT, R2, 0x1, PT ;  /* 0x000000010200780c */ /* 0x008fda0003f25270 */
[----:B------:R-:W3:Y:S08]  /*1d870*/  @P1 LDC R2, c[0x0][0x44c] ;  /* 0x00011300ff021b82 */ /* 0x000ef00000000800 */
[----:B------:R-:W4:Y:S01]  /*1d880*/  @P1 LDC R3, c[0x0][0x450] ;  /* 0x00011400ff031b82 */ /* 0x000f220000000800 */
[----:B---3--:R-:W-:-:S05]  /*1d890*/  @P1 IMAD.HI.U32 R2, R9, R2, RZ ;  /* 0x0000000209021227 */ /* 0x008fca00078e00ff */
[----:B----4-:R-:W-:Y:S01]  /*1d8a0*/  @P1 SHF.R.U32.HI R9, RZ, R3, R2 ;  /* 0x00000003ff091219 */ /* 0x010fe20000011602 */
[----:B--2---:R-:W-:-:S04]  /*1d8b0*/  @P2 IMAD.IADD R6, R5, 0x1, -R4 ;  /* 0x0000000105062824 */ /* 0x004fc800078e0a04 */
[----:B------:R-:W-:-:S04]  /*1d8c0*/  IMAD.IADD R17, R7, 0x1, R6 ;  /* 0x0000000107117824 */ /* 0x000fc800078e0206 */
[C---:B------:R-:W-:Y:S01]  /*1d8d0*/  VIADD R20, R17.reuse, 0x9f ;  /* 0x0000009f11147836 */ /* 0x040fe20000000000 */
[----:B------:R-:W-:-:S03]  /*1d8e0*/  IADD3 R8, R17, 0x1, -R13 ;  /* 0x0000000111087810 */ /* 0x000fc60007ffe80d */
[----:B------:R-:W-:-:S04]  /*1d8f0*/  IMAD.HI R20, R20, 0x66666667, RZ ;  /* 0x6666666714147827 */ /* 0x000fc800078e02ff */
[----:B------:R-:W-:Y:S01]  /*1d900*/  IMAD.IADD R9, R8, 0x1, R9 ;  /* 0x0000000108097824 */ /* 0x000fe200078e0209 */
[----:B------:R-:W-:-:S04]  /*1d910*/  SHF.R.U32.HI R2, RZ, 0x1f, R20 ;  /* 0x0000001fff027819 */ /* 0x000fc80000011614 */
[----:B------:R-:W-:Y:S02]  /*1d920*/  LEA.HI.SX32 R20, R20, R2, 0x1a ;  /* 0x0000000214147211 */ /* 0x000fe400078fd2ff */
[----:B------:R-:W2:Y:S02]  /*1d930*/  LDC.64 R2, c[0x0][0x9e0] ;  /* 0x00027800ff027b82 */ /* 0x000ea40000000a00 */
[----:B--2---:R-:W-:Y:S01]  /*1d940*/  ISETP.GE.AND P3, PT, R3, 0x1, PT ;  /* 0x000000010300780c */ /* 0x004fe20003f66270 */
[----:B------:R-:W-:-:S12]  /*1d950*/  IMAD.IADD R2, R9, 0x1, R2 ;  /* 0x0000000109027824 */ /* 0x000fd800078e0202 */
[----:B-1----:R-:W-:Y:S05]  /*1d960*/  @!P3 BRA `(.L_x_1281) ;  /* 0x000000000048b947 */ /* 0x002fea0003800000 */
[C---:B------:R-:W-:Y:S01]  /*1d970*/  ISETP.GT.AND P0, PT, R9.reuse, RZ, PT ;  /* 0x000000ff0900720c */ /* 0x040fe20003f04270 */
[----:B------:R-:W-:Y:S01]  /*1d980*/  BSSY B0, `(.L_x_1282) ;  /* 0x000000e000007945 */ /* 0x000fe20003800000 */
[----:B------:R-:W-:-:S11]  /*1d990*/  VIADD R10, R9, 0xffffffff ;  /* 0xffffffff090a7836 */ /* 0x000fd60000000000 */
[----:B------:R-:W-:Y:S05]  /*1d9a0*/  @P0 BRA `(.L_x_1283) ;  /* 0x00000000001c0947 */ /* 0x000fea0003800000 */
[----:B------:R-:W-:Y:S01]  /*1d9b0*/  ISETP.NE.AND P0, PT, R3, 0x1, PT ;  /* 0x000000010300780c */ /* 0x000fe20003f05270 */
[----:B------:R-:W-:-:S12]  /*1d9c0*/  IMAD.MOV R9, RZ, RZ, -R9 ;  /* 0x000000ffff097224 */ /* 0x000fd800078e0a09 */
[----:B------:R-:W1:Y:S02]  /*1d9d0*/  @P0 LDC.64 R4, c[0x0][0x9e8] ;  /* 0x00027a00ff040b82 */ /* 0x000e640000000a00 */
[----:B-1----:R-:W-:-:S05]  /*1d9e0*/  @P0 IMAD.HI.U32 R4, R9, R4, RZ ;  /* 0x0000000409040227 */ /* 0x002fca00078e00ff */
[----:B------:R-:W-:-:S04]  /*1d9f0*/  @P0 SHF.R.U32.HI R9, RZ, R5, R4 ;  /* 0x00000005ff090219 */ /* 0x000fc80000011604 */
[----:B------:R-:W-:Y:S01]  /*1da00*/  LOP3.LUT R10, RZ, R9, RZ, 0x33, !PT ;  /* 0x00000009ff0a7212 */ /* 0x000fe200078e33ff */
[----:B------:R-:W-:Y:S06]  /*1da10*/  BRA `(.L_x_1284) ;  /* 0x0000000000107947 */ /* 0x000fec0003800000 */
.L_x_1283:
[----:B------:R-:W-:-:S13]  /*1da20*/  ISETP.NE.AND P0, PT, R3, 0x1, PT ;  /* 0x000000010300780c */ /* 0x000fda0003f05270 */
[----:B------:R-:W1:Y:S02]  /*1da30*/  @P0 LDC.64 R4, c[0x0][0x9e8] ;  /* 0x00027a00ff040b82 */ /* 0x000e640000000a00 */
[----:B-1----:R-:W-:-:S05]  /*1da40*/  @P0 IMAD.HI.U32 R4, R10, R4, RZ ;  /* 0x000000040a040227 */ /* 0x002fca00078e00ff */
[----:B------:R-:W-:-:S07]  /*1da50*/  @P0 SHF.R.U32.HI R10, RZ, R5, R4 ;  /* 0x00000005ff0a0219 */ /* 0x000fce0000011604 */
.L_x_1284:
[----:B------:R-:W-:Y:S05]  /*1da60*/  BSYNC B0 ;  /* 0x0000000000007941 */ /* 0x000fea0003800000 */
.L_x_1282:
[----:B------:R-:W-:-:S05]  /*1da70*/  IMAD R10, R10, R3, R3 ;  /* 0x000000030a0a7224 */ /* 0x000fca00078e0203 */
[----:B------:R-:W-:-:S07]  /*1da80*/  VIMNMX R2, R2, R10, PT ;  /* 0x0000000a02027248 */ /* 0x000fce0003fe0100 */
.L_x_1281:
[----:B------:R-:W1:Y:S01]  /*1da90*/  @P1 LDC R5, c[0x0][0x44c] ;  /* 0x00011300ff051b82 */ /* 0x000e620000000800 */
[----:B------:R-:W-:Y:S01]  /*1daa0*/  IMAD.MOV.U32 R4, RZ, RZ, R11 ;  /* 0x000000ffff047224 */ /* 0x000fe200078e000b */
[----:B------:R-:W-:Y:S01]  /*1dab0*/  ULDC UR4, c[0x0][0x9dc] ;  /* 0x0002770000047ab9 */ /* 0x000fe20000000800 */
[----:B------:R-:W-:-:S05]  /*1dac0*/  IMAD.IADD R17, R17, 0x1, -R13 ;  /* 0x0000000111117824 */ /* 0x000fca00078e0a0d */
[----:B------:R-:W2:Y:S01]  /*1dad0*/  @P1 LDC R9, c[0x0][0x450] ;  /* 0x00011400ff091b82 */ /* 0x000ea20000000800 */
[----:B-1----:R-:W-:-:S05]  /*1dae0*/  @P1 IMAD.HI.U32 R5, R11, R5, RZ ;  /* 0x000000050b051227 */ /* 0x002fca00078e00ff */
[----:B--2---:R-:W-:-:S05]  /*1daf0*/  @P1 SHF.R.U32.HI R4, RZ, R9, R5 ;  /* 0x00000009ff041219 */ /* 0x004fca0000011605 */
        /* <DEDUP_REMOVED lines=8> */
[----:B------:R-:W1:Y:S02]  /*1db80*/  @P0 LDC.64 R4, c[0x0][0x9e8] ;  /* 0x00027a00ff040b82 */ /* 0x000e640000000a00 */
[----:B-1----:R-:W-:-:S05]  /*1db90*/  @P0 IMAD.HI.U32 R4, R10, R4, RZ ;  /* 0x000000040a040227 */ /* 0x002fca00078e00ff */
[----:B------:R-:W-:-:S04]  /*1dba0*/  @P0 SHF.R.U32.HI R10, RZ, R5, R4 ;  /* 0x00000005ff0a0219 */ /* 0x000fc80000011604 */
[----:B------:R-:W-:Y:S01]  /*1dbb0*/  LOP3.LUT R10, RZ, R10, RZ, 0x33, !PT ;  /* 0x0000000aff0a7212 */ /* 0x000fe200078e33ff */
[----:B------:R-:W-:Y:S06]  /*1dbc0*/  BRA `(.L_x_1288) ;  /* 0x0000000000107947 */ /* 0x000fec0003800000 */
.L_x_1287:
[----:B------:R-:W-:-:S13]  /*1dbd0*/  ISETP.NE.AND P0, PT, R3, 0x1, PT ;  /* 0x000000010300780c */ /* 0x000fda0003f05270 */
[----:B------:R-:W1:Y:S02]  /*1dbe0*/  @P0 LDC.64 R4, c[0x0][0x9e8] ;  /* 0x00027a00ff040b82 */ /* 0x000e640000000a00 */
[----:B-1----:R-:W-:-:S05]  /*1dbf0*/  @P0 IMAD.HI.U32 R4, R10, R4, RZ ;  /* 0x000000040a040227 */ /* 0x002fca00078e00ff */
[----:B------:R-:W-:-:S07]  /*1dc00*/  @P0 SHF.R.U32.HI R10, RZ, R5, R4 ;  /* 0x00000005ff0a0219 */ /* 0x000fce0000011604 */
.L_x_1288:
[----:B------:R-:W-:Y:S05]  /*1dc10*/  BSYNC B0 ;  /* 0x0000000000007941 */ /* 0x000fea0003800000 */
.L_x_1286:
[----:B------:R-:W-:-:S05]  /*1dc20*/  IMAD R3, R10, R3, RZ ;  /* 0x000000030a037224 */ /* 0x000fca00078e02ff */
[----:B------:R-:W-:-:S07]  /*1dc30*/  VIMNMX R9, R9, R3, !PT ;  /* 0x0000000309097248 */ /* 0x000fce0007fe0100 */
.L_x_1285:
[----:B------:R-:W-:Y:S01]  /*1dc40*/  VIADD R2, R2, 0x9f ;  /* 0x0000009f02027836 */ /* 0x000fe20000000000 */
[----:B------:R-:W-:Y:S01]  /*1dc50*/  BSSY B0, `(.L_x_1289) ;  /* 0x00000dc000007945 */ /* 0x000fe20003800000 */
[----:B------:R-:W-:-:S04]  /*1dc60*/  IMAD.HI R9, R9, 0x66666667, RZ ;  /* 0x6666666709097827 */ /* 0x000fc800078e02ff */
[----:B------:R-:W-:-:S05]  /*1dc70*/  IMAD.HI R2, R2, 0x66666667, RZ ;  /* 0x6666666702027827 */ /* 0x000fca00078e02ff */
[----:B------:R-:W-:-:S04]  /*1dc80*/  SHF.R.U32.HI R3, RZ, 0x1f, R2 ;  /* 0x0000001fff037819 */ /* 0x000fc80000011602 */
[----:B------:R-:W-:Y:S02]  /*1dc90*/  LEA.HI.SX32 R2, R2, R3, 0x1a ;  /* 0x0000000302027211 */ /* 0x000fe400078fd2ff */
[----:B------:R-:W-:Y:S02]  /*1dca0*/  SHF.R.U32.HI R3, RZ, 0x1f, R9 ;  /* 0x0000001fff037819 */ /* 0x000fe40000011609 */
[----:B------:R-:W-:Y:S02]  /*1dcb0*/  VIMNMX R2, R20, R2, PT ;  /* 0x0000000214027248 */ /* 0x000fe40003fe0100 */
[----:B------:R-:W-:-:S04]  /*1dcc0*/  LEA.HI.SX32 R3, R9, R3, 0x1a ;  /* 0x0000000309037211 */ /* 0x000fc800078fd2ff */
[----:B------:R-:W-:-:S05]  /*1dcd0*/  VIMNMX R3, RZ, R3, !PT ;  /* 0x00000003ff037248 */ /* 0x000fca0007fe0100 */
        /* <DEDUP_REMOVED lines=15> */
[----:B------:R-:W-:Y:S01]  /*1ddd0*/  UMOV UR4, 0xffffffff ;  /* 0xffffffff00047882 */ /* 0x000fe20000000000 */
[----:B------:R-:W-:Y:S02]  /*1dde0*/  SEL R2, R19, RZ, !P2 ;  /* 0x000000ff13027207 */ /* 0x000fe40005000000 */
[----:B------:R-:W-:Y:S05]  /*1ddf0*/  BRA.DIV UR4, `(.L_x_1291) ;  /* 0x0000005204e87947 */ /* 0x000fea000b800000 */
[----:B------:R-:W1:Y:S02]  /*1de00*/  S2R R5, SR_TID.X ;  /* 0x0000000000057919 */ /* 0x000e640000002100 */
[----:B-1----:R-:W-:-:S04]  /*1de10*/  SHF.R.U32.HI R5, RZ, 0x5, R5 ;  /* 0x00000005ff057819 */ /* 0x002fc80000011605 */
[----:B------:R-:W-:-:S05]  /*1de20*/  LOP3.LUT R5, R5, 0x3, RZ, 0xc0, !PT ;  /* 0x0000000305057812 */ /* 0x000fca00078ec0ff */
[----:B------:R1:W2:Y:S02]  /*1de30*/  SHFL.IDX PT, R14, R5, RZ, 0x1f ;  /* 0x00001fff050e7589 */ /* 0x0002a400000e0000 */
.L_x_1430:
[----:B--2---:R-:W-:Y:S02]  /*1de40*/  ISETP.NE.AND P0, PT, R14, RZ, PT ;  /* 0x000000ff0e00720c */ /* 0x004fe40003f05270 */
[----:B------:R-:W-:-:S11]  /*1de50*/  PLOP3.LUT P6, PT, PT, PT, PT, 0x8, 0x0 ;  /* 0x000000000000781c */ /* 0x000fd60003fce170 */
[----:B------:R-:W-:Y:S05]  /*1de60*/  @P0 BRA `(.L_x_1292) ;  /* 0x00000000000c0947 */ /* 0x000fea0003800000 */
[----:B------:R-:W-:-:S03]  /*1de70*/  UMOV UR4, 0xffffffff ;  /* 0xffffffff00047882 */ /* 0x000fc60000000000 */
[----:B------:R-:W-:Y:S05]  /*1de80*/  BRA.DIV UR4, `(.L_x_1293) ;  /* 0x0000005204f87947 */ /* 0x000fea000b800000 */
[----:B------:R-:W-:-:S13]  /*1de90*/  ELECT P6, URZ, PT ;  /* 0x00000000003f782f */ /* 0x000fda00038c0000 */
.L_x_1292:
[----:B-1----:R-:W2:Y:S01]  /*1dea0*/  LDL R5, [R1+0x3c] ;  /* 0x00003c0001057983 */ /* 0x002ea20000100800 */
[----:B------:R-:W-:Y:S01]  /*1deb0*/  BSSY B1, `(.L_x_1294) ;  /* 0x0000008000017945 */ /* 0x000fe20003800000 */
[----:B--2---:R-:W-:-:S05]  /*1dec0*/  VIADD R5, R5, 0x1 ;  /* 0x0000000105057836 */ /* 0x004fca0000000000 */
[----:B------:R-:W-:-:S04]  /*1ded0*/  LEA.HI R6, R5, R5, RZ, 0x1 ;  /* 0x0000000505067211 */ /* 0x000fc800078f08ff */
[----:B------:R-:W-:-:S05]  /*1dee0*/  LOP3.LUT R6, R6, 0xfffffffe, RZ, 0xc0, !PT ;  /* 0xfffffffe06067812 */ /* 0x000fca00078ec0ff */
[----:B------:R-:W-:-:S05]  /*1def0*/  IMAD.IADD R5, R5, 0x1, -R6 ;  /* 0x0000000105057824 */ /* 0x000fca00078e0a06 */
[----:B------:R-:W-:-:S04]  /*1df00*/  SHF.L.U32 R5, R5, 0x1f, RZ ;  /* 0x0000001f05057819 */ /* 0x000fc800000006ff */
[----:B------:R-:W1:Y:S02]  /*1df10*/  SYNCS.PHASECHK.TRANS64.TRYWAIT P0, [R23+URZ+0x13220], R5 ;  /* 0x01322005170075a7 */ /* 0x000e64000800017f */
[----:B-1----:R-:W-:Y:S05]  /*1df20*/  @!P0 BRA `(.L_x_1295) ;  /* 0x0000005000f08947 */ /* 0x002fea0003800000 */
.L_x_1433:
[----:B------:R-:W-:Y:S05]  /*1df30*/  BSYNC B1 ;  /* 0x0000000000017941 */ /* 0x000fea0003800000 */
.L_x_1294:
[----:B------:R-:W-:Y:S04]  /*1df40*/  BSSY B1, `(.L_x_1296) ;  /* 0x000004d000017945 */ /* 0x000fe80003800000 */
[----:B------:R-:W-:Y:S05]  /*1df50*/  @!P6 BRA `(.L_x_1297) ;  /* 0x00000004002ce947 */ /* 0x000fea0003800000 */
[----:B------:R-:W2:Y:S01]  /*1df60*/  S2R R6, SR_TID.X ;  /* 0x0000000000067919 */ /* 0x000ea20000002100 */
[----:B-1----:R-:W-:Y:S01]  /*1df70*/  IMAD R5, R25, 0x8, R23 ;  /* 0x0000000819057824 */ /* 0x002fe200078e0217 */
[----:B------:R-:W-:Y:S01]  /*1df80*/  BSSY B2, `(.L_x_1298) ;  /* 0x0000006000027945 */ /* 0x000fe20003800000 */
[----:B--2---:R-:W-:Y:S02]  /*1df90*/  LOP3.LUT R7, R6, 0x7f, RZ, 0xc0, !PT ;  /* 0x0000007f06077812 */ /* 0x004fe400078ec0ff */
[----:B------:R-:W-:Y:S02]  /*1dfa0*/  SHF.L.U32 R6, R27, 0x1f, RZ ;  /* 0x0000001f1b067819 */ /* 0x000fe400000006ff */
[----:B------:R-:W-:Y:S02]  /*1dfb0*/  ISETP.NE.AND P1, PT, R7, RZ, PT ;  /* 0x000000ff0700720c */ /* 0x000fe40003f25270 */
[----:B------:R-:W1:Y:S02]  /*1dfc0*/  SYNCS.PHASECHK.TRANS64.TRYWAIT P0, [R5+URZ+0x132a0], R6 ;  /* 0x0132a006050075a7 */ /* 0x000e64000800017f */
[----:B-1----:R-:W-:Y:S09]  /*1dfd0*/  @!P0 BRA `(.L_x_1299) ;  /* 0x0000005000d88947 */ /* 0x002ff20003800000 */
.L_x_1434:
[----:B------:R-:W-:Y:S05]  /*1dfe0*/  BSYNC B2 ;  /* 0x0000000000027941 */ /* 0x000fea0003800000 */
.L_x_1298:
[----:B------:R-:W-:Y:S04]  /*1dff0*/  BSSY B2, `(.L_x_1300) ;  /* 0x0000009000027945 */ /* 0x000fe80003800000 */
        /* <DEDUP_REMOVED lines=8> */
.L_x_1301:
[----:B------:R-:W-:Y:S05]  /*1e080*/  BSYNC B2 ;  /* 0x0000000000027941 */ /* 0x000fea0003800000 */
.L_x_1300:
        /* <DEDUP_REMOVED lines=10> */
[----:B------:R-:W-:Y:S01]  /*1e130*/  VIADD R11, R7, 0xe000 ;  /* 0x0000e000070b7836 */ /* 0x000fe20000000000 */
[----:B------:R-:W-:-:S09]  /*1e140*/  UMOV UR7, 0x12f00000 ;  /* 0x12f0000000077882 */ /* 0x000fd20000000000 */
.L_x_1302:
        /* <DEDUP_REMOVED lines=9> */
[----:B--2---:R-:W-:Y:S05]  /*1e1e0*/  @P0 BRA.U.ANY `(.L_x_1302) ;  /* 0xfffffffd00d80947 */ /* 0x004fea000393ffff */
[----:B------:R-:W2:Y:S01]  /*1e1f0*/  SYNCS.PHASECHK.TRANS64.TRYWAIT P0, [R5+URZ+0x132c0], R6 ;  /* 0x0132c006050075a7 */ /* 0x000ea2000800017f */
[----:B------:R-:W-:Y:S04]  /*1e200*/  BSSY B2, `(.L_x_1303) ;  /* 0x0000002000027945 */ /* 0x000fe80003800000 */
[----:B--2---:R-:W-:Y:S05]  /*1e210*/  @!P0 BRA `(.L_x_1304) ;  /* 0x00000050005c8947 */ /* 0x004fea0003800000 */
.L_x_1435:
[----:B------:R-:W-:Y:S05]  /*1e220*/  BSYNC B2 ;  /* 0x0000000000027941 */ /* 0x000fea0003800000 */
.L_x_1303:
[----:B------:R-:W-:Y:S01]  /*1e230*/  BSSY B2, `(.L_x_1305) ;  /* 0x000000b000027945 */ /* 0x000fe20003800000 */
[----:B------:R-:W-:Y:S02]  /*1e240*/  IMAD.MOV.U32 R10, RZ, RZ, 0x0 ;  /* 0x00000000ff0a7424 */ /* 0x000fe400078e00ff */
[----:B------:R-:W-:Y:S01]  /*1e250*/  IMAD.MOV.U32 R11, RZ, RZ, 0x12f00000 ;  /* 0x12f00000ff0b7424 */ /* 0x000fe200078e00ff */
[----:B------:R-:W-:Y:S06]  /*1e260*/  @P1 BRA `(.L_x_1306) ;  /* 0x00000000001c1947 */ /* 0x000fec0003800000 */
[----:B0-----:R-:W0:Y:S01]  /*1e270*/  S2R R13, SR_TID.X ;  /* 0x00000000000d7919 */ /* 0x001e220000002100 */
[----:B-12---:R-:W-:-:S04]  /*1e280*/  IMAD.MOV.U32 R6, RZ, RZ, 0x2800 ;  /* 0x00002800ff067424 */ /* 0x006fc800078e00ff */
[----:B------:R3:W-:Y:S01]  /*1e290*/  SYNCS.ARRIVE.TRANS64 RZ, [R5+URZ+0x132b0], R6 ;  /* 0x0132b00605ff79a7 */ /* 0x0007e2000800003f */
[----:B0-----:R-:W-:-:S04]  /*1e2a0*/  LOP3.LUT R13, R13, 0x1f, RZ, 0xc0, !PT ;  /* 0x0000001f0d0d7812 */ /* 0x001fc800078ec0ff */
[----:B------:R-:W-:-:S13]  /*1e2b0*/  ISETP.NE.AND P0, PT, R13, RZ, PT ;  /* 0x000000ff0d00720c */ /* 0x000fda0003f05270 */
[----:B---3--:R-:W-:Y:S05]  /*1e2c0*/  @!P0 BRA `(.L_x_1306) ;  /* 0x0000000000048947 */ /* 0x008fea0003800000 */
[----:B------:R-:W-:Y:S01]  /*1e2d0*/  BPT.TRAP 0x1 ;  /* 0x000000040000795c */ /* 0x000fe20000300000 */
.L_x_1306:
[----:B------:R-:W-:Y:S05]  /*1e2e0*/  BSYNC B2 ;  /* 0x0000000000027941 */ /* 0x000fea0003800000 */
.L_x_1305:
[----:B------:R-:W-:Y:S01]  /*1e2f0*/  R2UR UR10, R12 ;  /* 0x000000000c0a72ca */ /* 0x000fe200000e0000 */
[----:B------:R-:W-:Y:S01]  /*1e300*/  UIADD3 UR4, UP0, UR38, 0x670, URZ ;  /* 0x0000067026047890 */ /* 0x000fe2000ff1e03f */
[----:B------:R-:W-:Y:S01]  /*1e310*/  R2UR UR6, R10 ;  /* 0x000000000a0672ca */ /* 0x000fe200000e0000 */
[----:B------:R-:W-:Y:S01]  /*1e320*/  VIADD R7, R7, 0x6000 ;  /* 0x0000600007077836 */ /* 0x000fe20000000000 */
[----:B------:R-:W-:Y:S01]  /*1e330*/  R2UR UR7, R11 ;  /* 0x000000000b0772ca */ /* 0x000fe200000e0000 */
[----:B-12---:R-:W-:Y:S01]  /*1e340*/  VIADD R5, R5, 0x132b0 ;  /* 0x000132b005057836 */ /* 0x006fe20000000000 */
[----:B------:R-:W-:Y:S01]  /*1e350*/  PLOP3.LUT P0, PT, PT, PT, PT, 0x80, 0x0 ;  /* 0x000000000000781c */ /* 0x000fe20003f0f070 */
[----:B------:R-:W-:-:S12]  /*1e360*/  UIADD3.X UR5, URZ, UR39, URZ, UP0, !UPT ;  /* 0x000000273f057290 */ /* 0x000fd800087fe43f */
.L_x_1307:
        /* <DEDUP_REMOVED lines=10> */
.L_x_1297:
[----:B------:R-:W-:Y:S05]  /*1e410*/  BSYNC B1 ;  /* 0x0000000000017941 */ /* 0x000fea0003800000 */
.L_x_1296:
[----:B------:R-:W-:Y:S01]  /*1e420*/  VIADD R3, R3, 0xfffffffe ;  /* 0xfffffffe03037836 */ /* 0x000fe20000000000 */
[----:B------:R-:W-:Y:S01]  /*1e430*/  PLOP3.LUT P0, PT, PT, PT, PT, 0x8, 0x0 ;  /* 0x000000000000781c */ /* 0x000fe20003f0e170 */
[----:B------:R-:W-:-:S03]  /*1e440*/  VIADD R25, R25, 0x1 ;  /* 0x0000000119197836 */ /* 0x000fc60000000000 */
[----:B------:R-:W-:Y:S02]  /*1e450*/  ISETP.GE.AND P2, PT, R3, R4, PT ;  /* 0x000000040300720c */ /* 0x000fe40003f46270 */
[----:B------:R-:W-:-:S04]  /*1e460*/  ISETP.NE.AND P1, PT, R25, 0x2, PT ;  /* 0x000000021900780c */ /* 0x000fc80003f25270 */
[----:B-1----:R-:W-:Y:S02]  /*1e470*/  SEL R5, RZ, 0x1, P1 ;  /* 0x00000001ff057807 */ /* 0x002fe40000800000 */
[----:B------:R-:W-:Y:S02]  /*1e480*/  SEL R25, R25, RZ, P1 ;  /* 0x000000ff19197207 */ /* 0x000fe40000800000 */
[----:B------:R-:W-:-:S03]  /*1e490*/  LOP3.LUT R27, R27, R5, RZ, 0x3c, !PT ;  /* 0x000000051b1b7212 */ /* 0x000fc600078e3cff */
[----:B------:R-:W-:Y:S05]  /*1e4a0*/  @!P2 BRA `(.L_x_1290) ;  /* 0x000000040058a947 */ /* 0x000fea0003800000 */
.L_x_1320:
[----:B------:R-:W-:Y:S05]  /*1e4b0*/  YIELD ;  /* 0x0000000000007946 */ /* 0x000fea0003800000 */
[----:B------:R-:W-:Y:S04]  /*1e4c0*/  BSSY B1, `(.L_x_1308) ;  /* 0x000004c000017945 */ /* 0x000fe80003800000 */
[----:B------:R-:W-:Y:S05]  /*1e4d0*/  @!P6 BRA `(.L_x_1309) ;  /* 0x000000040028e947 */ /* 0x000fea0003800000 */
[----:B------:R-:W1:Y:S01]  /*1e4e0*/  S2R R5, SR_TID.X ;  /* 0x0000000000057919 */ /* 0x000e620000002100 */
[----:B------:R-:W-:Y:S01]  /*1e4f0*/  SHF.L.U32 R6, R27, 0x1f, RZ ;  /* 0x0000001f1b067819 */ /* 0x000fe200000006ff */
[----:B------:R-:W-:Y:S01]  /*1e500*/  BSSY B2, `(.L_x_1310) ;  /* 0x0000006000027945 */ /* 0x000fe20003800000 */
[----:B-1----:R-:W-:Y:S01]  /*1e510*/  LOP3.LUT R7, R5, 0x7f, RZ, 0xc0, !PT ;  /* 0x0000007f05077812 */ /* 0x002fe200078ec0ff */
[----:B------:R-:W-:-:S03]  /*1e520*/  IMAD R5, R25, 0x8, R23 ;  /* 0x0000000819057824 */ /* 0x000fc600078e0217 */
[----:B------:R-:W-:Y:S01]  /*1e530*/  ISETP.NE.AND P2, PT, R7, RZ, PT ;  /* 0x000000ff0700720c */ /* 0x000fe20003f45270 */
[----:B------:R-:W1:Y:S02]  /*1e540*/  SYNCS.PHASECHK.TRANS64.TRYWAIT P1, [R5+URZ+0x132a0], R6 ;  /* 0x0132a006050075a7 */ /* 0x000e64000802017f */
[----:B-1----:R-:W-:Y:S10]  /*1e550*/  @!P1 BRA `(.L_x_1311) ;  /* 0x0000004c00a09947 */ /* 0x002ff40003800000 */
.L_x_1436:
[----:B------:R-:W-:Y:S05]  /*1e560*/  BSYNC B2 ;  /* 0x0000000000027941 */ /* 0x000fea0003800000 */
.L_x_1310:
        /* <DEDUP_REMOVED lines=9> */
.L_x_1313:
[----:B------:R-:W-:Y:S05]  /*1e600*/  BSYNC B2 ;  /* 0x0000000000027941 */ /* 0x000fea0003800000 */
.L_x_1312:
        /* <DEDUP_REMOVED lines=11> */
.L_x_1314:
        /* <DEDUP_REMOVED lines=13> */
.L_x_1437:
[----:B------:R-:W-:Y:S05]  /*1e790*/  BSYNC B2 ;  /* 0x0000000000027941 */ /* 0x000fea0003800000 */
.L_x_1315:
        /* <DEDUP_REMOVED lines=11> */
.L_x_1318:
[----:B------:R-:W-:Y:S05]  /*1e850*/  BSYNC B2 ;  /* 0x0000000000027941 */ /* 0x000fea0003800000 */
.L_x_1317:
        /* <DEDUP_REMOVED lines=8> */
.L_x_1319:
        /* <DEDUP_REMOVED lines=10> */
.L_x_1309:
[----:B------:R-:W-:Y:S05]  /*1e980*/  BSYNC B1 ;  /* 0x0000000000017941 */ /* 0x000fea0003800000 */
.L_x_1308:
[----:B------:R-:W-:Y:S01]  /*1e990*/  ISETP.GT.AND P2, PT, R3, R4, PT ;  /* 0x000000040300720c */ /* 0x000fe20003f44270 */
[----:B------:R-:W-:Y:S02]  /*1e9a0*/  VIADD R25, R25, 0x1 ;  /* 0x0000000119197836 */ /* 0x000fe40000000000 */
[----:B------:R-:W-:-:S03]  /*1e9b0*/  VIADD R3, R3, 0xffffffff ;  /* 0xffffffff03037836 */ /* 0x000fc60000000000 */
[----:B------:R-:W-:-:S04]  /*1e9c0*/  ISETP.NE.AND P1, PT, R25, 0x2, PT ;  /* 0x000000021900780c */ /* 0x000fc80003f25270 */
[----:B------:R-:W-:Y:S02]  /*1e9d0*/  SEL R5, RZ, 0x1, P1 ;  /* 0x00000001ff057807 */ /* 0x000fe40000800000 */
[----:B------:R-:W-:Y:S02]  /*1e9e0*/  SEL R25, R25, RZ, P1 ;  /* 0x000000ff19197207 */ /* 0x000fe40000800000 */
[----:B------:R-:W-:Y:S01]  /*1e9f0*/  LOP3.LUT R27, R27, R5, RZ, 0x3c, !PT ;  /* 0x000000051b1b7212 */ /* 0x000fe200078e3cff */
[----:B------:R-:W-:Y:S06]  /*1ea00*/  @P2 BRA `(.L_x_1320) ;  /* 0xfffffff800a82947 */ /* 0x000fec000383ffff */
.L_x_1290:
[----:B------:R-:W-:Y:S05]  /*1ea10*/  BSYNC B0 ;  /* 0x0000000000007941 */ /* 0x000fea0003800000 */
.L_x_1289:
[----:B------:R-:W2:Y:S01]  /*1ea20*/  LDL R7, [R1+0x10] ;  /* 0x0000100001077983 */ /* 0x000ea20000100800 */
[----:B------:R-:W1:Y:S01]  /*1ea30*/  LDC R0, c[0x0][0x448] ;  /* 0x00011200ff007b82 */ /* 0x000e620000000800 */
[----:B------:R-:W-:Y:S07]  /*1ea40*/  @!P0 WARPSYNC.ALL ;  /* 0x0000000000008948 */ /* 0x000fee0003800000 */
[----:B------:R-:W-:Y:S01]  /*1ea50*/  @!P0 BAR.SYNC.DEFER_BLOCKING 0xc, 0x200 ;  /* 0x0308000000008b1d */ /* 0x000fe20000010000 */
[----:B-1----:R-:W-:-:S13]  /*1ea60*/  ISETP.NE.AND P1, PT, R0, 0x1, PT ;  /* 0x000000010000780c */ /* 0x002fda0003f25270 */
[----:B------:R-:W1:Y:S08]  /*1ea70*/  @P1 LDC R3, c[0x0][0x44c] ;  /* 0x00011300ff031b82 */ /* 0x000e700000000800 */
[----:B------:R-:W3:Y:S01]  /*1ea80*/  @P1 LDC R0, c[0x0][0x450] ;  /* 0x00011400ff001b82 */ /* 0x000ee20000000800 */
[----:B--2---:R-:W-:-:S04]  /*1ea90*/  VIADD R2, R7, 0xbf ;  /* 0x000000bf07027836 */ /* 0x004fc80000000000 */
[----:B-1----:R-:W-:-:S05]  /*1eaa0*/  @P1 IMAD.HI.U32 R3, R2, R3, RZ ;  /* 0x0000000302031227 */ /* 0x002fca00078e00ff */
[----:B---3--:R-:W-:-:S05]  /*1eab0*/  @P1 SHF.R.U32.HI R2, RZ, R0, R3 ;  /* 0x00000000ff021219 */ /* 0x008fca0000011603 */
[----:B------:R-:W-:Y:S02]  /*1eac0*/  IMAD.IADD R8, R8, 0x1, R2 ;  /* 0x0000000108087824 */ /* 0x000fe400078e0202 */
[----:B------:R-:W1:Y:S02]  /*1ead0*/  LDC.64 R2, c[0x0][0x9e0] ;  /* 0x00027800ff027b82 */ /* 0x000e640000000a00 */
[----:B-1----:R-:W-:Y:S01]  /*1eae0*/  ISETP.GE.AND P2, PT, R3, 0x1, PT ;  /* 0x000000010300780c */ /* 0x002fe20003f46270 */
[----:B------:R-:W-:-:S12]  /*1eaf0*/  IMAD.IADD R2, R8, 0x1, R2 ;  /* 0x0000000108027824 */ /* 0x000fd800078e0202 */
[----:B------:R-:W-:Y:S05]  /*1eb00*/  @!P2 BRA `(.L_x_1321) ;  /* 0x000000000048a947 */ /* 0x000fea0003800000 */
        /* <DEDUP_REMOVED lines=11> */
.L_x_1323:
[----:B------:R-:W-:-:S13]  /*1ebc0*/  ISETP.NE.AND P0, PT, R3, 0x1, PT ;  /* 0x000000010300780c */ /* 0x000fda0003f05270 */
[----:B------:R-:W1:Y:S02]  /*1ebd0*/  @P0 LDC.64 R4, c[0x0][0x9e8] ;  /* 0x00027a00ff040b82 */ /* 0x000e640000000a00 */
[----:B-1----:R-:W-:-:S05]  /*1ebe0*/  @P0 IMAD.HI.U32 R4, R0, R4, RZ ;  /* 0x0000000400040227 */ /* 0x002fca00078e00ff */
[----:B------:R-:W-:-:S07]  /*1ebf0*/  @P0 SHF.R.U32.HI R0, RZ, R5, R4 ;  /* 0x00000005ff000219 */ /* 0x000fce0000011604 */
.L_x_1324:
[----:B------:R-:W-:Y:S05]  /*1ec00*/  BSYNC B0 ;  /* 0x0000000000007941 */ /* 0x000fea0003800000 */
.L_x_1322:
[----:B------:R-:W-:-:S05]  /*1ec10*/  IMAD R0, R0, R3, R3 ;  /* 0x0000000300007224 */ /* 0x000fca00078e0203 */
[----:B------:R-:W-:-:S07]  /*1ec20*/  VIMNMX R2, R2, R0, PT ;  /* 0x0000000002027248 */ /* 0x000fce0003fe0100 */
.L_x_1321:
[----:B------:R-:W-:Y:S01]  /*1ec30*/  VIADD R0, R2, 0x9f ;  /* 0x0000009f02007836 */ /* 0x000fe20000000000 */
[----:B------:R-:W-:Y:S01]  /*1ec40*/  ULDC UR4, c[0x0][0x9dc] ;  /* 0x0002770000047ab9 */ /* 0x000fe20000000800 */
[----:B------:R-:W-:Y:S02]  /*1ec50*/  IMAD.MOV.U32 R4, RZ, RZ, R7 ;  /* 0x000000ffff047224 */ /* 0x000fe400078e0007 */
[----:B------:R-:W-:-:S05]  /*1ec60*/  IMAD.HI R0, R0, 0x66666667, RZ ;  /* 0x6666666700007827 */ /* 0x000fca00078e02ff */
[----:B------:R-:W-:-:S04]  /*1ec70*/  SHF.R.U32.HI R2, RZ, 0x1f, R0 ;  /* 0x0000001fff027819 */ /* 0x000fc80000011600 */
[----:B------:R-:W-:Y:S02]  /*1ec80*/  LEA.HI.SX32 R2, R0, R2, 0x1a ;  /* 0x0000000200027211 */ /* 0x000fe400078fd2ff */
[----:B------:R-:W1:Y:S02]  /*1ec90*/  @P1 LDC R0, c[0x0][0x450] ;  /* 0x00011400ff001b82 */ /* 0x000e640000000800 */
[----:B------:R-:W-:-:S05]  /*1eca0*/  VIMNMX R6, R20, R2, PT ;  /* 0x0000000214067248 */ /* 0x000fca0003fe0100 */
[----:B------:R2:W-:Y:S01]  /*1ecb0*/  STL [R1+0x24], R6 ;  /* 0x0000240601007387 */ /* 0x0005e20000100800 */
[----:B------:R-:W3:Y:S02]  /*1ecc0*/  @P1 LDC R2, c[0x0][0x44c] ;  /* 0x00011300ff021b82 */ /* 0x000ee40000000800 */
[----:B---3--:R-:W-:-:S05]  /*1ecd0*/  @P1 IMAD.HI.U32 R2, R7, R2, RZ ;  /* 0x0000000207021227 */ /* 0x008fca00078e00ff */
[----:B-1----:R-:W-:-:S05]  /*1ece0*/  @P1 SHF.R.U32.HI R4, RZ, R0, R2 ;  /* 0x00000000ff041219 */ /* 0x002fca0000011602 */
[----:B------:R-:W-:-:S04]  /*1ecf0*/  IMAD.IADD R2, R17, 0x1, R4 ;  /* 0x0000000111027824 */ /* 0x000fc800078e0204 */
[----:B------:R-:W-:Y:S01]  /*1ed00*/  VIADD R0, R2, -UR4 ;  /* 0x8000000402007c36 */ /* 0x000fe20008000000 */
[----:B--2---:R-:W-:Y:S06]  /*1ed10*/  @!P2 BRA `(.L_x_1325) ;  /* 0x000000000044a947 */ /* 0x004fec0003800000 */
        /* <DEDUP_REMOVED lines=10> */
.L_x_1327:
[----:B------:R-:W-:-:S13]  /*1edc0*/  ISETP.NE.AND P0, PT, R3, 0x1, PT ;  /* 0x000000010300780c */ /* 0x000fda0003f05270 */
[----:B------:R-:W1:Y:S02]  /*1edd0*/  @P0 LDC.64 R4, c[0x0][0x9e8] ;  /* 0x00027a00ff040b82 */ /* 0x000e640000000a00 */
[----:B-1----:R-:W-:-:S05]  /*1ede0*/  @P0 IMAD.HI.U32 R4, R2, R4, RZ ;  /* 0x0000000402040227 */ /* 0x002fca00078e00ff */
[----:B------:R-:W-:-:S07]  /*1edf0*/  @P0 SHF.R.U32.HI R2, RZ, R5, R4 ;  /* 0x00000005ff020219 */ /* 0x000fce0000011604 */
.L_x_1328:
[----:B------:R-:W-:Y:S05]  /*1ee00*/  BSYNC B0 ;  /* 0x0000000000007941 */ /* 0x000fea0003800000 */
.L_x_1326:
[----:B------:R-:W-:-:S05]  /*1ee10*/  IMAD R3, R2, R3, RZ ;  /* 0x0000000302037224 */ /* 0x000fca00078e02ff */
[----:B------:R-:W-:-:S07]  /*1ee20*/  VIMNMX R0, R0, R3, !PT ;  /* 0x0000000300007248 */ /* 0x000fce0007fe0100 */
.L_x_1325:
[----:B------:R-:W-:-:S05]  /*1ee30*/  IMAD.HI R0, R0, 0x66666667, RZ ;  /* 0x6666666700007827 */ /* 0x000fca00078e02ff */
[----:B------:R-:W-:-:S04]  /*1ee40*/  SHF.R.U32.HI R3, RZ, 0x1f, R0 ;  /* 0x0000001fff037819 */ /* 0x000fc80000011600 */
[----:B------:R-:W-:-:S04]  /*1ee50*/  LEA.HI.SX32 R3, R0, R3, 0x1a ;  /* 0x0000000300037211 */ /* 0x000fc800078fd2ff */
[----:B------:R-:W-:-:S04]  /*1ee60*/  VIMNMX R2, RZ, R3, !PT ;  /* 0x00000003ff027248 */ /* 0x000fc80007fe0100 */
[----:B------:R-:W-:Y:S01]  /*1ee70*/  ISETP.GT.AND P0, PT, R6, R2, PT ;  /* 0x000000020600720c */ /* 0x000fe20003f04270 */
[----:B------:R1:W-:-:S12]  /*1ee80*/  STL [R1], R2 ;  /* 0x0000000201007387 */ /* 0x0003d80000100800 */
[----:B-1----:R-:W-:Y:S05]  /*1ee90*/  @P0 BRA `(.L_x_1329) ;  /* 0x0000000000440947 */ /* 0x002fea0003800000 */
[----:B------:R-:W1:Y:S02]  /*1eea0*/  S2R R2, SR_TID.X ;  /* 0x0000000000027919 */ /* 0x000e640000002100 */
[----:B-1----:R-:W-:-:S04]  /*1eeb0*/  LOP3.LUT R2, R2, 0x7f, RZ, 0xc0, !PT ;  /* 0x0000007f02027812 */ /* 0x002fc800078ec0ff */
[----:B------:R-:W-:-:S13]  /*1eec0*/  ISETP.NE.AND P0, PT, R2, RZ, PT ;  /* 0x000000ff0200720c */ /* 0x000fda0003f05270 */
        /* <DEDUP_REMOVED lines=10> */
[----:B------:R-:W1:Y:S01]  /*1ef70*/  POPC R7, R4 ;  /* 0x0000000400077309 */ /* 0x000e620000000000 */
[----:B--2---:R-:W1:Y:S02]  /*1ef80*/  SHFL.IDX PT, R0, R3, R0, 0x1f ;  /* 0x00001f0003007589 */ /* 0x004e6400000e0000 */
[----:B-1----:R-:W-:Y:S01]  /*1ef90*/  IADD3 R16, R0, UR36, R7 ;  /* 0x0000002400107c10 */ /* 0x002fe2000fffe007 */
[----:B------:R-:W-:Y:S06]  /*1efa0*/  BRA `(.L_x_1330) ;  /* 0x0000002800847947 */ /* 0x000fec0003800000 */
.L_x_1329:
        /* <DEDUP_REMOVED lines=17> */
[----:B0-----:R-:W-:-:S07]  /*1f0c0*/  IMAD.MOV.U32 R13, RZ, RZ, RZ ;  /* 0x000000ffff0d7224 */ /* 0x001fce00078e00ff */
[----:B------:R-:W-:-:S07]  /*1f0d0*/  LEPC R20, `(.L_x_1332) ;  /* 0x000000001014794e */ /* 0x000fce0000000000 */
[----:B-1----:R-:W-:Y:S05]  /*1f0e0*/  CALL.ABS.NOINC R2 ;  /* 0x0000000002007343 */ /* 0x002fea0003c00000 */
.L_x_1332:
[----:B------:R-:W-:Y:S05]  /*1f0f0*/  BSYNC B6 ;  /* 0x0000000000067941 */ /* 0x000fea0003800000 */
.L_x_1331:
        /* <DEDUP_REMOVED lines=22> */
.L_x_1334:
[----:B------:R-:W-:Y:S05]  /*1f260*/  BSYNC B6 ;  /* 0x0000000000067941 */ /* 0x000fea0003800000 */
.L_x_1333:
        /* <DEDUP_REMOVED lines=20> */
.L_x_1336:
[----:B------:R-:W-:Y:S05]  /*1f3b0*/  BSYNC B6 ;  /* 0x0000000000067941 */ /* 0x000fea0003800000 */
.L_x_1335:
        /* <DEDUP_REMOVED lines=19> */
.L_x_1338:
[----:B------:R-:W-:Y:S05]  /*1f4f0*/  BSYNC B6 ;  /* 0x0000000000067941 */ /* 0x000fea0003800000 */
.L_x_1337:
[----:B------:R-:W-:Y:S01]  /*1f500*/  ULDC.64 UR4, c[0x0][0x9f8] ;  /* 0x00027e0000047ab9 */ /* 0x000fe20000000a00 */
[----:B------:R-:W-:Y:S01]  /*1f510*/  IMAD.MOV.U32 R28, RZ, RZ, R19 ;  /* 0x000000ffff1c7224 */ /* 0x000fe200078e0013 */
[----:B------:R-:W-:-:S04]  /*1f520*/  ISETP.NE.U32.AND P0, PT, RZ, UR4, PT ;  /* 0x00000004ff007c0c */ /* 0x000fc8000bf05070 */
[----:B------:R-:W-:Y:S01]  /*1f530*/  ISETP.NE.AND.EX P0, PT, RZ, UR5, PT, P0 ;  /* 0x00000005ff007c0c */ /* 0x000fe2000bf05300 */
[----:B------:R-:W-:-:S12]  /*1f540*/  ULDC.64 UR4, c[0x0][0xa08] ;  /* 0x0002820000047ab9 */ /* 0x000fd80000000a00 */
[----:B------:R-:W1:Y:S02]  /*1f550*/  @P0 LDC.64 R2, c[0x0][0x9f8] ;  /* 0x00027e00ff020b82 */ /* 0x000e640000000a00 */
[----:B-1----:R-:W-:-:S05]  /*1f560*/  @P0 IMAD.WIDE R2, R19, 0x4, R2 ;  /* 0x0000000413020825 */ /* 0x002fca00078e0202 */
[----:B------:R1:W2:Y:S02]  /*1f570*/  @P0 LDG.E R28, desc[UR44][R2.64] ;  /* 0x0000002c021c0981 */ /* 0x0002a4000c1e1900 */
[----:B-1----:R-:W1:Y:S02]  /*1f580*/  LDC.64 R2, c[0x0][0x418] ;  /* 0x00010600ff027b82 */ /* 0x002e640000000a00 */
[----:B-1----:R-:W-:Y:S01]  /*1f590*/  LOP3.LUT P0, RZ, R2, UR4, RZ, 0xfc, !PT ;  /* 0x0000000402ff7c12 */ /* 0x002fe2000f80fcff */
[----:B------:R-:W-:-:S03]  /*1f5a0*/  UMOV UR4, 0xffffffff ;  /* 0xffffffff00047882 */ /* 0x000fc60000000000 */
[----:B------:R-:W-:Y:S02]  /*1f5b0*/  LOP3.LUT P0, RZ, R3, UR5, RZ, 0xfc, P0 ;  /* 0x0000000503ff7c12 */ /* 0x000fe4000800fcff */
[----:B--2---:R-:W-:Y:S02]  /*1f5c0*/  SHF.R.S32.HI R29, RZ, 0x1f, R28 ;  /* 0x0000001fff1d7819 */ /* 0x004fe4000001141c */
[----:B------:R-:W-:Y:S01]  /*1f5d0*/  SEL R17, R28, RZ, !P0 ;  /* 0x000000ff1c117207 */ /* 0x000fe20004000000 */
[----:B------:R-:W-:Y:S08]  /*1f5e0*/  BRA.DIV UR4, `(.L_x_1339) ;  /* 0x0000003e04a47947 */ /* 0x000ff0000b800000 */
[----:B------:R-:W1:Y:S02]  /*1f5f0*/  S2R R0, SR_TID.X ;  /* 0x0000000000007919 */ /* 0x000e640000002100 */
[----:B-1----:R-:W-:-:S04]  /*1f600*/  SHF.R.U32.HI R0, RZ, 0x5, R0 ;  /* 0x00000005ff007819 */ /* 0x002fc80000011600 */
[----:B------:R-:W-:-:S05]  /*1f610*/  LOP3.LUT R0, R0, 0x3, RZ, 0xc0, !PT ;  /* 0x0000000300007812 */ /* 0x000fca00078ec0ff */
[----:B------:R1:W2:Y:S02]  /*1f620*/  SHFL.IDX PT, R14, R0, RZ, 0x1f ;  /* 0x00001fff000e7589 */ /* 0x0002a400000e0000 */
.L_x_1440:
[----:B--2---:R-:W-:Y:S02]  /*1f630*/  ISETP.NE.AND P0, PT, R14, RZ, PT ;  /* 0x000000ff0e00720c */ /* 0x004fe40003f05270 */
[----:B------:R-:W-:Y:S02]  /*1f640*/  PLOP3.LUT P1, PT, PT, PT, PT, 0x8, 0x0 ;  /* 0x000000000000781c */ /* 0x000fe40003f2e170 */
[----:B------:R-:W-:-:S11]  /*1f650*/  LOP3.LUT R22, R22, 0xfffffffe, RZ, 0xc0, !PT ;  /* 0xfffffffe16167812 */ /* 0x000fd600078ec0ff */
[----:B------:R-:W-:Y:S01]  /*1f660*/  @P1 LOP3.LUT R22, R22, 0x1, RZ, 0xfc, !PT ;  /* 0x0000000116161812 */ /* 0x000fe200078efcff */
[----:B------:R-:W-:Y:S06]  /*1f670*/  @P0 BRA `(.L_x_1340) ;  /* 0x0000000400500947 */ /* 0x000fec0003800000 */
[----:B------:R-:W-:-:S03]  /*1f680*/  UMOV UR4, 0xffffffff ;  /* 0xffffffff00047882 */ /* 0x000fc60000000000 */
[----:B------:R-:W-:Y:S05]  /*1f690*/  BRA.DIV UR4, `(.L_x_1341) ;  /* 0x0000003e04ac7947 */ /* 0x000fea000b800000 */
[----:B------:R-:W-:-:S13]  /*1f6a0*/  ELECT P6, URZ, PT ;  /* 0x00000000003f782f */ /* 0x000fda00038c0000 */
.L_x_1443:
[----:B------:R-:W-:Y:S05]  /*1f6b0*/  @!P6 BRA `(.L_x_1340) ;  /* 0x000000040040e947 */ /* 0x000fea0003800000 */
[----:B-1----:R-:W2:Y:S01]  /*1f6c0*/  LDL R0, [R1+0x24] ;  /* 0x0000240001007983 */ /* 0x002ea20000100800 */
[----:B------:R-:W-:-:S04]  /*1f6d0*/  ISETP.NE.U32.AND P0, PT, R2, RZ, PT ;  /* 0x000000ff0200720c */ /* 0x000fc80003f05070 */
[----:B------:R-:W-:Y:S01]  /*1f6e0*/  ISETP.NE.AND.EX P0, PT, R3, RZ, PT, P0 ;  /* 0x000000ff0300720c */ /* 0x000fe20003f05300 */
[----:B--2---:R-:W-:-:S12]  /*1f6f0*/  VIADD R0, R0, 0xffffffff ;  /* 0xffffffff00007836 */ /* 0x004fd80000000000 */
        /* <DEDUP_REMOVED lines=15> */
[----:B------:R-:W-:-:S04]  /*1f7f0*/  LEA R2, P0, R4, R2, 0x2 ;  /* 0x0000000204027211 */ /* 0x000fc800078010ff */
[----:B------:R-:W-:-:S05]  /*1f800*/  LEA.HI.X R3, R4, R3, R5, 0x2, P0 ;  /* 0x0000000304037211 */ /* 0x000fca00000f1405 */
[----:B------:R1:W5:Y:S04]  /*1f810*/  LDG.E R17, desc[UR44][R2.64] ;  /* 0x0000002c02117981 */ /* 0x000368000c1e1900 */
.L_x_1342:
[----:B------:R-:W-:Y:S01]  /*1f820*/  IMAD R4, R24, 0x8, R23 ;  /* 0x0000000818047824 */ /* 0x000fe200078e0217 */
[----:B-1----:R-:W-:Y:S01]  /*1f830*/  SHF.L.U32 R3, R26, 0x1f, RZ ;  /* 0x0000001f1a037819 */ /* 0x002fe200000006ff */
[----:B------:R-:W1:Y:S03]  /*1f840*/  S2R R2, SR_TID.X ;  /* 0x0000000000027919 */ /* 0x000e660000002100 */
[----:B------:R-:W2:Y:S01]  /*1f850*/  SYNCS.PHASECHK.TRANS64.TRYWAIT P0, [R4+URZ+0x13280], R3 ;  /* 0x01328003040075a7 */ /* 0x000ea2000800017f */
[----:B-1----:R-:W-:-:S04]  /*1f860*/  LOP3.LUT R2, R2, 0x7f, RZ, 0xc0, !PT ;  /* 0x0000007f02027812 */ /* 0x002fc800078ec0ff */
[----:B------:R-:W-:Y:S01]  /*1f870*/  ISETP.NE.AND P1, PT, R2, RZ, PT ;  /* 0x000000ff0200720c */ /* 0x000fe20003f25270 */
[----:B--2---:R-:W-:-:S12]  /*1f880*/  @!P0 BRA `(.L_x_1343) ;  /* 0x0000003c00508947 */ /* 0x004fd80003800000 */
.L_x_1444:
        /* <DEDUP_REMOVED lines=8> */
.L_x_1344:
        /* <DEDUP_REMOVED lines=16> */
[----:B------:R-:W3:Y:S02]  /*1fa10*/  SYNCS.PHASECHK.TRANS64.TRYWAIT P0, [R4+URZ+0x13240], R3 ;  /* 0x01324003040075a7 */ /* 0x000ee4000800017f */
[----:B--23--:R-:W-:Y:S05]  /*1fa20*/  @!P0 BRA `(.L_x_1345) ;  /* 0x0000003800fc8947 */ /* 0x00cfea0003800000 */
.L_x_1445:
        /* <DEDUP_REMOVED lines=8> */
.L_x_1346:
        /* <DEDUP_REMOVED lines=8> */
[----:B------:R-:W-:Y:S01]  /*1fb30*/  R2UR UR13, R17 ;  /* 0x00000000110d72ca */ /* 0x000fe200000e0000 */
[----:B------:R-:W-:Y:S01]  /*1fb40*/  UMOV UR10, URZ ;  /* 0x0000003f000a7c82 */ /* 0x000fe20008000000 */
[----:B------:R-:W-:-:S02]  /*1fb50*/  PLOP3.LUT P0, PT, PT, PT, PT, 0x80, 0x0 ;  /* 0x000000000000781c */ /* 0x000fc40003f0f070 */
[----:B------:R-:W-:Y:S01]  /*1fb60*/  LOP3.LUT R22, R22, 0xfffffffe, RZ, 0xc0, !PT ;  /* 0xfffffffe16167812 */ /* 0x000fe200078ec0ff */
[----:B------:R-:W-:Y:S02]  /*1fb70*/  UIADD3 UR8, UR8, 0xe000, URZ ;  /* 0x0000e00008087890 */ /* 0x000fe4000fffe03f */
[----:B------:R-:W-:-:S08]  /*1fb80*/  UIADD3 UR9, UR9, 0x13230, URZ ;  /* 0x0001323009097890 */ /* 0x000fd0000fffe03f */
[----:B------:R-:W-:Y:S01]  /*1fb90*/  @P0 LOP3.LUT R22, R22, 0x1, RZ, 0xfc, !PT ;  /* 0x0000000116160812 */ /* 0x000fe200078efcff */
[----:B------:R3:W-:Y:S02]  /*1fba0*/  UTMALDG.4D [UR8], [UR4], desc[UR6] ;  /* 0x00000608040075b4 */ /* 0x0007e40008019000 */
[----:B---3--:R-:W-:-:S04]  /*1fbb0*/  NOP ;  /* 0x0000000000007918 */ /* 0x008fc80000000000 */
.L_x_1340:
[----:B-12---:R-:W2:Y:S01]  /*1fbc0*/  LDL.LU R3, [R1+0x18] ;  /* 0x0000180001037983 */ /* 0x006ea20000300800 */
[----:B------:R-:W-:Y:S05]  /*1fbd0*/  WARPSYNC.ALL ;  /* 0x0000000000007948 */ /* 0x000fea0003800000 */
[----:B------:R-:W-:Y:S01]  /*1fbe0*/  ULDC.64 UR4, c[0x0][0x298] ;  /* 0x0000a60000047ab9 */ /* 0x000fe20000000a00 */
[----:B------:R-:W-:Y:S01]  /*1fbf0*/  VIADD R0, R23, 0xb000 ;  /* 0x0000b00017007836 */ /* 0x000fe20000000000 */
[----:B------:R-:W-:Y:S01]  /*1fc00*/  ULDC.64 UR6, c[0x0][0xa00] ;  /* 0x0002800000067ab9 */ /* 0x000fe20000000a00 */
[----:B------:R-:W-:Y:S01]  /*1fc10*/  BSSY B6, `(.L_x_1347) ;  /* 0x0000024000067945 */ /* 0x000fe20003800000 */
[----:B------:R-:W-:Y:S01]  /*1fc20*/  BAR.SYNC.DEFER_BLOCKING 0x8, 0x200 ;  /* 0x0208000000007b1d */ /* 0x000fe20000010000 */
[----:B------:R-:W-:-:S02]  /*1fc30*/  ISETP.NE.U32.AND P0, PT, RZ, UR6, PT ;  /* 0x00000006ff007c0c */ /* 0x000fc4000bf05070 */
[----:B------:R-:W-:Y:S02]  /*1fc40*/  LOP3.LUT P1, RZ, R0, 0x1bf, RZ, 0xc0, !PT ;  /* 0x000001bf00ff7812 */ /* 0x000fe4000782c0ff */
[----:B------:R-:W-:Y:S02]  /*1fc50*/  ISETP.NE.AND.EX P0, PT, RZ, UR7, PT, P0 ;  /* 0x00000007ff007c0c */ /* 0x000fe4000bf05300 */
[----:B--2---:R-:W-:Y:S01]  /*1fc60*/  SHF.R.S32.HI R2, RZ, 0x1f, R3 ;  /* 0x0000001fff027819 */ /* 0x004fe20000011403 */
[----:B------:R-:W-:-:S04]  /*1fc70*/  IMAD.WIDE.U32 R4, R3, UR4, RZ ;  /* 0x0000000403047c25 */ /* 0x000fc8000f8e00ff */
[----:B------:R-:W-:Y:S01]  /*1fc80*/  IMAD R2, R2, UR4, RZ ;  /* 0x0000000402027c24 */ /* 0x000fe2000f8e02ff */
[----:B------:R-:W-:Y:S03]  /*1fc90*/  STL.64 [R1+0x28], R4 ;  /* 0x0000280401007387 */ /* 0x000fe60000100a00 */
[----:B------:R-:W-:Y:S01]  /*1fca0*/  IMAD R0, R3, UR5, R2 ;  /* 0x0000000503007c24 */ /* 0x000fe2000f8e0202 */
[----:B------:R-:W-:-:S03]  /*1fcb0*/  SHF.R.S32.HI R2, RZ, 0x1f, R19 ;  /* 0x0000001fff027819 */ /* 0x000fc60000011413 */
[----:B------:R-:W-:Y:S01]  /*1fcc0*/  IMAD.IADD R0, R5, 0x1, R0 ;  /* 0x0000000105007824 */ /* 0x000fe200078e0200 */
[----:B------:R-:W-:Y:S02]  /*1fcd0*/  SEL R3, R2, RZ, !P0 ;  /* 0x000000ff02037207 */ /* 0x000fe40004000000 */
[----:B------:R-:W-:Y:S02]  /*1fce0*/  SHF.R.S32.HI R2, RZ, 0x1f, R18 ;  /* 0x0000001fff027819 */ /* 0x000fe40000011412 */
[----:B------:R1:W-:Y:S04]  /*1fcf0*/  STL [R1+0x34], R0 ;  /* 0x0000340001007387 */ /* 0x0003e80000100800 */
[----:B------:R2:W-:Y:S01]  /*1fd00*/  STL [R1+0x44], R3 ;  /* 0x0000440301007387 */ /* 0x0005e20000100800 */
[----:B-1----:R-:W-:-:S05]  /*1fd10*/  SEL R0, R19, RZ, !P0 ;  /* 0x000000ff13007207 */ /* 0x002fca0004000000 */
[----:B------:R2:W-:Y:S04]  /*1fd20*/  STL [R1+0x18], R0 ;  /* 0x0000180001007387 */ /* 0x0005e80000100800 */
[----:B------:R2:W-:Y:S01]  /*1fd30*/  STL [R1+0x40], R2 ;  /* 0x0000400201007387 */ /* 0x0005e20000100800 */
[----:B------:R-:W-:Y:S05]  /*1fd40*/  @!P1 BRA `(.L_x_1348) ;  /* 0x0000000000409947 */ /* 0x000fea0003800000 */
[----:B--2---:R-:W-:Y:S01]  /*1fd50*/  MOV R2, 0x0 ;  /* 0x0000000000027802 */ /* 0x004fe20000000f00 */
        /* <DEDUP_REMOVED lines=15> */
.L_x_1348:
[----:B------:R-:W-:Y:S05]  /*1fe50*/  BSYNC B6 ;  /* 0x0000000000067941 */ /* 0x000fea0003800000 */
.L_x_1347:
[----:B--2---:R-:W2:Y:S01]  /*1fe60*/  LDL.LU R0, [R1+0x34] ;  /* 0x0000340001007983 */ /* 0x004ea20000300800 */
[----:B------:R-:W-:Y:S01]  /*1fe70*/  ULDC.64 UR4, c[0x0][0x2d8] ;  /* 0x0000b60000047ab9 */ /* 0x000fe20000000a00 */
[----:B------:R-:W1:Y:S01]  /*1fe80*/  LDC R9, c[0x0][0x448] ;  /* 0x00011200ff097b82 */ /* 0x000e620000000800 */
[----:B------:R-:W-:Y:S01]  /*1fe90*/  ULDC.64 UR6, c[0x0][0x2c8] ;  /* 0x0000b20000067ab9 */ /* 0x000fe20000000a00 */
[----:B------:R-:W2:Y:S01]  /*1fea0*/  LDL.LU.64 R2, [R1+0x28] ;  /* 0x0000280001027983 */ /* 0x000ea20000300a00 */
[----:B------:R-:W-:-:S03]  /*1feb0*/  ULDC.64 UR8, c[0x0][0x280] ;  /* 0x0000a00000087ab9 */ /* 0x000fc60000000a00 */
[----:B------:R-:W3:Y:S04]  /*1fec0*/  LDL.LU R20, [R1+0x40] ;  /* 0x0000400001147983 */ /* 0x000ee80000300800 */
[----:B------:R-:W4:Y:S04]  /*1fed0*/  LDL.LU R21, [R1+0x44] ;  /* 0x0000440001157983 */ /* 0x000f280000300800 */
[----:B------:R-:W4:Y:S04]  /*1fee0*/  LDL.LU R4, [R1+0x18] ;  /* 0x0000180001047983 */ /* 0x000f280000300800 */
[----:B------:R-:W4:Y:S01]  /*1fef0*/  LDL R12, [R1+0x10] ;  /* 0x00001000010c7983 */ /* 0x000f220000100800 */
[----:B-1----:R-:W-:-:S13]  /*1ff00*/  ISETP.NE.AND P1, PT, R9, 0x1, PT ;  /* 0x000000010900780c */ /* 0x002fda0003f25270 */
[----:B------:R-:W1:Y:S08]  /*1ff10*/  @P1 LDC R5, c[0x0][0x450] ;  /* 0x00011400ff051b82 */ /* 0x000e700000000800 */
[----:B------:R-:W0:Y:S01]  /*1ff20*/  @P1 LDC R8, c[0x0][0x450] ;  /* 0x00011400ff081b82 */ /* 0x000e220000000800 */
        /* <DEDUP_REMOVED lines=9> */
[----:B--2---:R-:W-:-:S04]  /*1ffc0*/  LOP3.LUT R20, R20, 0x7f, RZ, 0xc0, !PT ;  /* 0x0000007f14147812 */ /* 0x004fc800078ec0ff */
[----:B------:R-:W-:Y:S01]  /*1ffd0*/  SHF.R.U32.HI R20, RZ, 0x2, R20 ;  /* 0x00000002ff147819 */ /* 0x000fe20000011614 */
[----:B---3--:R-:W-:-:S05]  /*1ffe0*/  IMAD.SHL.U32 R6, R21, 0x20, RZ ;  /* 0x0000002015067824 */ /* 0x008fca00078e00ff */
[----:B------:R-:W-:Y:S02]  /*1fff0*/  LOP3.LUT R6, R20, 0x60, R6, 0xf8, !PT ;  /* 0x0000006014067812 */ /* 0x000fe400078ef806 */
[----:B------:R2:W5:Y:S01]  /*20000*/  LDL R20, [R1+0x30] ;  /* 0x0000300001147983 */ /* 0x0005620000100800 */
[C---:B------:R-:W-:Y:S02]  /*20010*/  IMAD R0, R4.reuse, UR5, R0 ;  /* 0x0000000504007c24 */ /* 0x040fe4000f8e0200 */
[----:B------:R-:W-:Y:S01]  /*20020*/  IMAD.WIDE.U32 R2, R4, UR4, R2 ;  /* 0x0000000404027c25 */ /* 0x000fe2000f8e0002 */
[----:B------:R-:W-:Y:S01]  /*20030*/  ULDC.64 UR4, c[0x0][0x2d0] ;  /* 0x0000b40000047ab9 */ /* 0x000fe20000000a00 */
[----:B------:R-:W3:Y:S02]  /*20040*/  @P1 LDC R4, c[0x0][0x44c] ;  /* 0x00011300ff041b82 */ /* 0x000ee40000000800 */
[----:B------:R-:W-:Y:S02]  /*20050*/  IMAD.IADD R6, R6, 0x1, R12 ;  /* 0x0000000106067824 */ /* 0x000fe400078e020c */
[----:B------:R-:W-:-:S02]  /*20060*/  IMAD.IADD R3, R3, 0x1, R0 ;  /* 0x0000000103037824 */ /* 0x000fc400078e0200 */
[----:B---3--:R-:W-:-:S04]  /*20070*/  @P1 IMAD.HI.U32 R0, R6, R4, RZ ;  /* 0x0000000406001227 */ /* 0x008fc800078e00ff */
[----:B------:R-:W-:Y:S01]  /*20080*/  IMAD.MOV.U32 R4, RZ, RZ, R6 ;  /* 0x000000ffff047224 */ /* 0x000fe200078e0006 */
[----:B-1----:R-:W-:-:S04]  /*20090*/  @P1 SHF.R.U32.HI R4, RZ, R5, R0 ;  /* 0x00000005ff041219 */ /* 0x002fc80000011600 */
[--C-:B------:R-:W-:Y:S01]  /*200a0*/  SHF.R.S32.HI R0, RZ, 0x1f, R4.reuse ;  /* 0x0000001fff007819 */ /* 0x100fe20000011404 */
[----:B------:R-:W-:-:S04]  /*200b0*/  IMAD.MOV R7, RZ, RZ, -R4 ;  /* 0x000000ffff077224 */ /* 0x000fc800078e0a04 */
[----:B------:R-:W-:-:S04]  /*200c0*/  IMAD R0, R0, UR4, RZ ;  /* 0x0000000400007c24 */ /* 0x000fc8000f8e02ff */
        /* <DEDUP_REMOVED lines=10> */
[----:B------:R-:W1:Y:S01]  /*20170*/  @P1 LDC R7, c[0x0][0x44c] ;  /* 0x00011300ff071b82 */ /* 0x000e620000000800 */
[----:B------:R-:W-:Y:S01]  /*20180*/  VIADD R5, R6, 0x80 ;  /* 0x0000008006057836 */ /* 0x000fe20000000000 */
[----:B------:R-:W3:Y:S03]  /*20190*/  S2R R10, SR_TID.X ;  /* 0x00000000000a7919 */ /* 0x000ee60000002100 */
[----:B------:R-:W-:Y:S02]  /*201a0*/  IMAD.MOV.U32 R6, RZ, RZ, R5 ;  /* 0x000000ffff067224 */ /* 0x000fe400078e0005 */
[----:B-1----:R-:W-:-:S05]  /*201b0*/  @P1 IMAD.HI.U32 R7, R5, R7, RZ ;  /* 0x0000000705071227 */ /* 0x002fca00078e00ff */
[----:B0-----:R-:W-:-:S05]  /*201c0*/  @P1 SHF.R.U32.HI R6, RZ, R8, R7 ;  /* 0x00000008ff061219 */ /* 0x001fca0000011607 */
        /* <DEDUP_REMOVED lines=8> */
[----:B---3--:R-:W-:Y:S02]  /*20250*/  IMAD.SHL.U32 R21, R10, 0x10, RZ ;  /* 0x000000100a157824 */ /* 0x008fe400078e00ff */
        /* <DEDUP_REMOVED lines=8> */
[----:B------:R-:W-:Y:S02]  /*202e0*/  IADD3.X R3, R3, UR9, R6, P1, !PT ;  /* 0x0000000903037c10 */ /* 0x000fe40008ffe406 */
[----:B--2---:R-:W-:Y:S09]  /*202f0*/  BRA.DIV UR4, `(.L_x_1349) ;  /* 0x0000003204dc7947 */ /* 0x004ff2000b800000 */
[----:B------:R-:W0:Y:S02]  /*20300*/  S2R R7, SR_TID.X ;  /* 0x0000000000077919 */ /* 0x000e240000002100 */
[----:B0-----:R-:W-:Y:S02]  /*20310*/  LOP3.LUT R8, R7, 0x7f, RZ, 0xc0, !PT ;  /* 0x0000007f07087812 */ /* 0x001fe400078ec0ff */
[----:B------:R-:W2:Y:S04]  /*20320*/  LDL.LU R7, [R1+0x14] ;  /* 0x0000140001077983 */ /* 0x000ea80000300800 */
[----:B------:R-:W3:Y:S01]  /*20330*/  LDL.LU R11, [R1+0x10] ;  /* 0x00001000010b7983 */ /* 0x000ee20000300800 */
[----:B------:R-:W-:-:S03]  /*20340*/  SHF.R.U32.HI R10, RZ, 0x2, R8 ;  /* 0x00000002ff0a7819 */ /* 0x000fc60000011608 */
[----:B------:R-:W-:Y:S01]  /*20350*/  SHFL.IDX PT, R8, R4, RZ, 0x1c1f ;  /* 0x001c1fff04087589 */ /* 0x000fe200000e0000 */
[----:B--2---:R-:W-:-:S03]  /*20360*/  IMAD R5, R7, R9, RZ ;  /* 0x0000000907057224 */ /* 0x004fc600078e02ff */
[----:B------:R-:W0:Y:S01]  /*20370*/  SHFL.IDX PT, R7, R0, RZ, 0x1c1f ;  /* 0x001c1fff00077589 */ /* 0x000e2200000e0000 */
[----:B---3--:R-:W-:-:S03]  /*20380*/  IMAD.IADD R6, R10, 0x1, R11 ;  /* 0x000000010a067824 */ /* 0x008fc600078e020b */
[----:B------:R-:W-:Y:S02]  /*20390*/  SHFL.IDX PT, R10, R3, RZ, 0x1c1f ;  /* 0x001c1fff030a7589 */ /* 0x000fe400000e0000 */
[----:B------:R-:W-:Y:S02]  /*203a0*/  ISETP.GE.AND P1, PT, R6, R5, PT ;  /* 0x000000050600720c */ /* 0x000fe40003f26270 */
[----:B------:R-:W-:Y:S11]  /*203b0*/  SHFL.IDX PT, R3, R3, 0x1, 0x1c1f ;  /* 0x003c1f0003037f89 */ /* 0x000ff600000e0000 */
[----:B0-----:R-:W-:-:S05]  /*203c0*/  @!P1 IADD3 R7, P2, R21, R7, RZ ;  /* 0x0000000715079210 */ /* 0x001fca0007f5e0ff */
[----:B------:R-:W-:-:S04]  /*203d0*/  @!P1 IMAD.X R8, RZ, RZ, R8, P2 ;  /* 0x000000ffff089224 */ /* 0x000fc800010e0608 */
[----:B------:R-:W-:Y:S02]  /*203e0*/  @!P1 IMAD.MOV.U32 R9, RZ, RZ, R8 ;  /* 0x000000ffff099224 */ /* 0x000fe400078e0008 */
[----:B------:R-:W-:Y:S02]  /*203f0*/  @!P1 IMAD.MOV.U32 R8, RZ, RZ, R7 ;  /* 0x000000ffff089224 */ /* 0x000fe400078e0007 */
[----:B------:R-:W-:-:S03]  /*20400*/  VIADD R7, R6, 0x20 ;  /* 0x0000002006077836 */ /* 0x000fc60000000000 */
[----:B-----5:R0:W-:Y:S02]  /*20410*/  @!P1 LDGSTS.E.BYPASS.LTC128B.128 [R20+0xb000], desc[UR44][R8.64], !P0 ;  /* 0x0b00000008149fae */ /* 0x0201e4000c101d6c */
[----:B------:R-:W-:Y:S02]  /*20420*/  ISETP.GE.AND P1, PT, R7, R5, PT ;  /* 0x000000050700720c */ /* 0x000fe40003f26270 */
[----:B------:R-:W-:Y:S04]  /*20430*/  SHFL.IDX PT, R7, R4, 0x1, 0x1c1f ;  /* 0x003c1f0004077f89 */ /* 0x000fe800000e0000 */
[----:B0-----:R-:W0:Y:S07]  /*20440*/  SHFL.IDX PT, R8, R0, 0x1, 0x1c1f ;  /* 0x003c1f0000087f89 */ /* 0x001e2e00000e0000 */
[----:B0-----:R-:W-:-:S05]  /*20450*/  @!P1 IADD3 R8, P2, R21, R8, RZ ;  /* 0x0000000815089210 */ /* 0x001fca0007f5e0ff */
[----:B------:R-:W-:-:S04]  /*20460*/  @!P1 IMAD.X R7, RZ, RZ, R7, P2 ;  /* 0x000000ffff079224 */ /* 0x000fc800010e0607 */
[----:B------:R-:W-:Y:S02]  /*20470*/  @!P1 IMAD.MOV.U32 R9, RZ, RZ, R7 ;  /* 0x000000ffff099224 */ /* 0x000fe400078e0007 */
[----:B------:R-:W-:-:S03]  /*20480*/  VIADD R7, R6, 0x40 ;  /* 0x0000004006077836 */ /* 0x000fc60000000000 */
[----:B------:R0:W-:Y:S02]  /*20490*/  @!P1 LDGSTS.E.BYPASS.LTC128B.128 [R20+0xb800], desc[UR44][R8.64], !P0 ;  /* 0x0b80000008149fae */ /* 0x0001e4000c101d6c */
[----:B------:R-:W-:Y:S02]  /*204a0*/  ISETP.GE.AND P1, PT, R7, R5, PT ;  /* 0x000000050700720c */ /* 0x000fe40003f26270 */
[----:B------:R-:W-:Y:S04]  /*204b0*/  SHFL.IDX PT, R7, R4, 0x2, 0x1c1f ;  /* 0x005c1f0004077f89 */ /* 0x000fe800000e0000 */
[----:B------:R-:W-:Y:S04]  /*204c0*/  SHFL.IDX PT, R4, R4, 0x3, 0x1c1f ;  /* 0x007c1f0004047f89 */ /* 0x000fe800000e0000 */
[----:B0-----:R-:W0:Y:S03]  /*204d0*/  SHFL.IDX PT, R8, R0, 0x2, 0x1c1f ;  /* 0x005c1f0000087f89 */ /* 0x001e2600000e0000 */
[----:B0-----:R-:W-:-:S05]  /*204e0*/  @!P1 IADD3 R8, P2, R21, R8, RZ ;  /* 0x0000000815089210 */ /* 0x001fca0007f5e0ff */
[----:B------:R-:W-:-:S04]  /*204f0*/  @!P1 IMAD.X R7, RZ, RZ, R7, P2 ;  /* 0x000000ffff079224 */ /* 0x000fc800010e0607 */
[----:B------:R-:W-:Y:S02]  /*20500*/  @!P1 IMAD.MOV.U32 R9, RZ, RZ, R7 ;  /* 0x000000ffff099224 */ /* 0x000fe400078e0007 */
[----:B------:R0:W1:Y:S04]  /*20510*/  SHFL.IDX PT, R7, R0, 0x3, 0x1c1f ;  /* 0x007c1f0000077f89 */ /* 0x00006800000e0000 */
[----:B------:R2:W-:Y:S01]  /*20520*/  @!P1 LDGSTS.E.BYPASS.LTC128B.128 [R20+0xc000], desc[UR44][R8.64], !P0 ;  /* 0x0c00000008149fae */ /* 0x0005e2000c101d6c */
[----:B0-----:R-:W-:-:S05]  /*20530*/  VIADD R0, R6, 0x80 ;  /* 0x0000008006007836 */ /* 0x001fca0000000000 */
[----:B------:R-:W-:Y:S01]  /*20540*/  ISETP.GE.AND P2, PT, R0, R5, PT ;  /* 0x000000050000720c */ /* 0x000fe20003f46270 */
[----:B------:R-:W-:-:S05]  /*20550*/  VIADD R0, R6, 0x60 ;  /* 0x0000006006007836 */ /* 0x000fca0000000000 */
[----:B------:R-:W-:Y:S02]  /*20560*/  ISETP.GE.AND P1, PT, R0, R5, PT ;  /* 0x000000050000720c */ /* 0x000fe40003f26270 */
[----:B------:R-:W0:Y:S04]  /*20570*/  SHFL.IDX PT, R0, R2, RZ, 0x1c1f ;  /* 0x001c1fff02007589 */ /* 0x000e2800000e0000 */
[----:B------:R-:W3:Y:S07]  /*20580*/  SHFL.IDX PT, R2, R2, 0x1, 0x1c1f ;  /* 0x003c1f0002027f89 */ /* 0x000eee00000e0000 */
[----:B-1----:R-:W-:-:S05]  /*20590*/  @!P1 IADD3 R7, P3, R21, R7, RZ ;  /* 0x0000000715079210 */ /* 0x002fca0007f7e0ff */
[----:B------:R-:W-:Y:S02]  /*205a0*/  @!P1 IMAD.X R4, RZ, RZ, R4, P3 ;  /* 0x000000ffff049224 */ /* 0x000fe400018e0604 */
[----:B--2---:R-:W-:Y:S02]  /*205b0*/  @!P1 IMAD.MOV.U32 R8, RZ, RZ, R7 ;  /* 0x000000ffff089224 */ /* 0x004fe400078e0007 */
[----:B------:R-:W-:-:S05]  /*205c0*/  @!P1 IMAD.MOV.U32 R9, RZ, RZ, R4 ;  /* 0x000000ffff099224 */ /* 0x000fca00078e0004 */
[----:B------:R1:W-:Y:S01]  /*205d0*/  @!P1 LDGSTS.E.BYPASS.LTC128B.128 [R20+0xc800], desc[UR44][R8.64], !P0 ;  /* 0x0c80000008149fae */ /* 0x0003e2000c101d6c */
[----:B0-----:R-:W-:-:S05]  /*205e0*/  @!P2 IADD3 R0, P1, R21, R0, RZ ;  /* 0x000000001500a210 */ /* 0x001fca0007f3e0ff */
[----:B-1----:R-:W-:-:S04]  /*205f0*/  @!P2 IMAD.X R8, RZ, RZ, R10, P1 ;  /* 0x000000ffff08a224 */ /* 0x002fc800008e060a */
[----:B------:R-:W-:Y:S02]  /*20600*/  @!P2 IMAD.MOV.U32 R9, RZ, RZ, R8 ;  /* 0x000000ffff09a224 */ /* 0x000fe400078e0008 */
[----:B------:R-:W-:-:S05]  /*20610*/  @!P2 IMAD.MOV.U32 R8, RZ, RZ, R0 ;  /* 0x000000ffff08a224 */ /* 0x000fca00078e0000 */
[----:B---3--:R0:W-:Y:S02]  /*20620*/  @!P2 LDGSTS.E.BYPASS.LTC128B.128 [R20+0xd000], desc[UR44][R8.64], !P0 ;  /* 0x0d0000000814afae */ /* 0x0081e4000c101d6c */
.L_x_1458:
        /* <DEDUP_REMOVED lines=10> */
.L_x_1350:
[----:B------:R-:W-:Y:S02]  /*206d0*/  PLOP3.LUT P1, PT, P1, P0, PT, 0xa2, 0x0 ;  /* 0x000000000000781c */ /* 0x000fe40000f21472 */
[----:B------:R-:W-:-:S08]  /*206e0*/  @P0 R2UR P1, UR4, R23 ;  /* 0x00000000170402ca */ /* 0x000fd00000020000 */
[----:B------:R-:W-:-:S05]  /*206f0*/  @P0 PLOP3.LUT P0, PT, P1, PT, PT, 0x80, 0x0 ;  /* 0x000000000000081c */ /* 0x000fca0000f0f070 */
[----:B------:R-:W-:Y:S01]  /*20700*/  @!P1 SYNCS.ARRIVE.TRANS64.RED.A0T1 RZ, [UR4+0x13200], RZ ;  /* 0x013200ffffff99a7 */ /* 0x000fe20008200404 */
[----:B------:R-:W-:Y:S07]  /*20710*/  @!P1 ARRIVES.LDGSTSBAR.64.TRANSCNT [UR4+0x13200] ;  /* 0x01320000ff0099b0 */ /* 0x000fee0008000a84 */
[----:B------:R-:W-:Y:S05]  /*20720*/  @P0 BRA.U.ANY `(.L_x_1350) ;  /* 0xfffffffd00e80947 */ /* 0x000fea000393ffff */
[----:B-1----:R-:W2:Y:S02]  /*20730*/  LDL.LU R2, [R1+0x3c] ;  /* 0x00003c0001027983 */ /* 0x002ea40000300800 */
        /* <DEDUP_REMOVED lines=11> */
.L_x_1459:
[----:B------:R-:W-:Y:S05]  /*207f0*/  BSYNC B0 ;  /* 0x0000000000007941 */ /* 0x000fea0003800000 */
.L_x_1351:
[----:B------:R-:W1:Y:S04]  /*20800*/  LDL.LU R3, [R1+0x24] ;  /* 0x0000240001037983 */ /* 0x000e680000300800 */
[----:B------:R-:W2:Y:S01]  /*20810*/  LDL R2, [R1] ;  /* 0x0000000001027983 */ /* 0x000ea20000100800 */
[----:B-1----:R-:W-:-:S05]  /*20820*/  VIADD R0, R3, 0xfffffffe ;  /* 0xfffffffe03007836 */ /* 0x002fca0000000000 */
[----:B--2---:R-:W-:-:S13]  /*20830*/  ISETP.GE.AND P0, PT, R0, R2, PT ;  /* 0x000000020000720c */ /* 0x004fda0003f06270 */
[----:B------:R-:W-:Y:S05]  /*20840*/  @!P0 BRA `(.L_x_1353) ;  /* 0x0000000800ec8947 */ /* 0x000fea0003800000 */
[----:B------:R-:W-:Y:S02]  /*20850*/  IMAD.MOV.U32 R6, RZ, RZ, R24 ;  /* 0x000000ffff067224 */ /* 0x000fe400078e0018 */
[----:B------:R-:W-:-:S07]  /*20860*/  IMAD.MOV.U32 R7, RZ, RZ, R26 ;  /* 0x000000ffff077224 */ /* 0x000fce00078e001a */
.L_x_1373:
        /* <DEDUP_REMOVED lines=10> */
[----:B0-----:R-:W-:Y:S01]  /*20910*/  IMAD.MOV.U32 R8, RZ, RZ, R0 ;  /* 0x000000ffff087224 */ /* 0x001fe200078e0000 */
        /* <DEDUP_REMOVED lines=20> */
.L_x_1356:
        /* <DEDUP_REMOVED lines=8> */
.L_x_1460:
[----:B------:R-:W-:Y:S05]  /*20ae0*/  BSYNC B1 ;  /* 0x0000000000017941 */ /* 0x000fea0003800000 */
.L_x_1357:
        /* <DEDUP_REMOVED lines=9> */
.L_x_1360:
[----:B------:R-:W-:Y:S05]  /*20b80*/  BSYNC B1 ;  /* 0x0000000000017941 */ /* 0x000fea0003800000 */
.L_x_1359:
[----:B------:R-:W2:Y:S01]  /*20b90*/  LDL R5, [R1+0x4] ;  /* 0x0000040001057983 */ /* 0x000ea20000100800 */
[----:B------:R-:W-:Y:S01]  /*20ba0*/  IMAD.MOV.U32 R10, RZ, RZ, RZ ;  /* 0x000000ffff0a7224 */ /* 0x000fe200078e00ff */
[----:B------:R-:W-:Y:S01]  /*20bb0*/  UIADD3 UR4, UP0, UR38, 0x470, URZ ;  /* 0x0000047026047890 */ /* 0x000fe2000ff1e03f */
[----:B------:R-:W-:Y:S01]  /*20bc0*/  IMAD R2, R24, 0x2800, R23 ;  /* 0x0000280018027824 */ /* 0x000fe200078e0217 */
[----:B------:R-:W-:Y:S01]  /*20bd0*/  PLOP3.LUT P0, PT, PT, PT, PT, 0x80, 0x0 ;  /* 0x000000000000781c */ /* 0x000fe20003f0f070 */
[----:B------:R-:W-:Y:S01]  /*20be0*/  UMOV UR6, 0x0 ;  /* 0x0000000000067882 */ /* 0x000fe20000000000 */
[----:B------:R-:W-:Y:S01]  /*20bf0*/  R2UR UR10, R10 ;  /* 0x000000000a0a72ca */ /* 0x000fe200000e0000 */
[----:B------:R-:W-:Y:S01]  /*20c00*/  VIADD R9, R2, 0x6000 ;  /* 0x0000600002097836 */ /* 0x000fe20000000000 */
[----:B------:R-:W-:Y:S01]  /*20c10*/  UIADD3.X UR5, URZ, UR39, URZ, UP0, !UPT ;  /* 0x000000273f057290 */ /* 0x000fe200087fe43f */
[----:B------:R-:W-:Y:S01]  /*20c20*/  UMOV UR7, 0x14f00000 ;  /* 0x14f0000000077882 */ /* 0x000fe20000000000 */
[----:B--2---:R-:W-:-:S02]  /*20c30*/  IMAD R5, R8, 0xa0, R5 ;  /* 0x000000a008057824 */ /* 0x004fc400078e0205 */
[----:B------:R-:W-:-:S09]  /*20c40*/  VIADD R8, R4, 0x13270 ;  /* 0x0001327004087836 */ /* 0x000fd20000000000 */
.L_x_1361:
        /* <DEDUP_REMOVED lines=13> */
.L_x_1461:
[----:B------:R-:W-:Y:S05]  /*20d20*/  BSYNC B1 ;  /* 0x0000000000017941 */ /* 0x000fea0003800000 */
.L_x_1362:
        /* <DEDUP_REMOVED lines=11> */
.L_x_1365:
[----:B------:R-:W-:Y:S05]  /*20de0*/  BSYNC B1 ;  /* 0x0000000000017941 */ /* 0x000fea0003800000 */
.L_x_1364:
        /* <DEDUP_REMOVED lines=8> */
.L_x_1366:
        /* <DEDUP_REMOVED lines=10> */
.L_x_1355:
[----:B------:R-:W-:Y:S05]  /*20f10*/  BSYNC B0 ;  /* 0x0000000000007941 */ /* 0x000fea0003800000 */
.L_x_1354:
[----:B------:R-:W2:Y:S02]  /*20f20*/  LDL R3, [R1+0x48] ;  /* 0x0000480001037983 */ /* 0x000ea40000100800 */
[----:B--2---:R-:W-:-:S13]  /*20f30*/  ISETP.NE.AND P0, PT, R3, 0x3, PT ;  /* 0x000000030300780c */ /* 0x004fda0003f05270 */
[----:B------:R-:W-:Y:S05]  /*20f40*/  @!P0 BRA `(.L_x_1367) ;  /* 0x0000000000048947 */ /* 0x000fea0003800000 */
[----:B------:R-:W-:Y:S01]  /*20f50*/  BPT.TRAP 0x1 ;  /* 0x000000040000795c */ /* 0x000fe20000300000 */
.L_x_1367:
        /* <DEDUP_REMOVED lines=8> */
.L_x_1462:
[----:B------:R-:W-:Y:S05]  /*20fe0*/  BSYNC B0 ;  /* 0x0000000000007941 */ /* 0x000fea0003800000 */
.L_x_1368:
[----:B------:R-:W-:Y:S05]  /*20ff0*/  @!P1 BRA `(.L_x_1370) ;  /* 0x0000000000049947 */ /* 0x000fea0003800000 */
[----:B------:R-:W-:Y:S01]  /*21000*/  BPT.TRAP 0x1 ;  /* 0x000000040000795c */ /* 0x000fe20000300000 */
.L_x_1370:
[----:B-1----:R-:W-:Y:S01]  /*21010*/  SHF.L.U32 R2, R7, 0x1f, RZ ;  /* 0x0000001f07027819 */ /* 0x002fe200000006ff */
[----:B------:R-:W-:-:S03]  /*21020*/  IMAD R10, R6, 0x2800, RZ ;  /* 0x00002800060a7824 */ /* 0x000fc600078e02ff */
[----:B------:R-:W1:Y:S02]  /*21030*/  SYNCS.PHASECHK.TRANS64.TRYWAIT P0, [R3+URZ+0x13260], R2 ;  /* 0x01326002030075a7 */ /* 0x000e64000800017f */
[----:B-1----:R-:W-:Y:S05]  /*21040*/  @!P0 BRA `(.L_x_1371) ;  /* 0x0000002c00c08947 */ /* 0x002fea0003800000 */
.L_x_1463:
[----:B------:R-:W1:Y:S04]  /*21050*/  LDL R4, [R1+0xc] ;  /* 0x00000c0001047983 */ /* 0x000e680000100800 */
[----:B------:R-:W2:Y:S01]  /*21060*/  LDL R11, [R1+0x8] ;  /* 0x00000800010b7983 */ /* 0x000ea20000100800 */
[----:B------:R-:W-:Y:S05]  /*21070*/  WARPSYNC.ALL ;  /* 0x0000000000007948 */ /* 0x000fea0003800000 */
[----:B-1----:R-:W-:-:S02]  /*21080*/  LOP3.LUT R2, R10, R4, RZ, 0xfc, !PT ;  /* 0x000000040a027212 */ /* 0x002fc400078efcff */
[----:B--2---:R-:W-:-:S03]  /*21090*/  LOP3.LUT R12, R10, R11, RZ, 0xfc, !PT ;  /* 0x0000000b0a0c7212 */ /* 0x004fc600078efcff */
[C---:B------:R-:W-:Y:S02]  /*210a0*/  IMAD.IADD R2, R23.reuse, 0x1, R2 ;  /* 0x0000000117027824 */ /* 0x040fe400078e0202 */
[----:B------:R-:W-:-:S03]  /*210b0*/  IMAD.IADD R12, R23, 0x1, R12 ;  /* 0x00000001170c7824 */ /* 0x000fc600078e020c */
[----:B------:R-:W0:Y:S02]  /*210c0*/  LDSM.16.MT88.4 R4, [R2+0x6000] ;  /* 0x006000000204783b */ /* 0x000e240000004200 */
        /* <DEDUP_REMOVED lines=37> */
.L_x_1372:
[----:B------:R-:W2:Y:S01]  /*21320*/  S2R R2, SR_TID.X ;  /* 0x0000000000027919 */ /* 0x000ea20000002100 */
[----:B-1----:R1:W-:Y:S01]  /*21330*/  SYNCS.ARRIVE.TRANS64.A1T0 RZ, [R3+URZ+0x13250], RZ ;  /* 0x013250ff03ff79a7 */ /* 0x0023e2000810003f */
[----:B--2---:R-:W-:Y:S02]  /*21340*/  LOP3.LUT R4, R2, 0x7f, RZ, 0xc0, !PT ;  /* 0x0000007f02047812 */ /* 0x004fe400078ec0ff */
[----:B------:R-:W2:Y:S01]  /*21350*/  LDL R2, [R1] ;  /* 0x0000000001027983 */ /* 0x000ea20000100800 */
[----:B------:R-:W-:Y:S01]  /*21360*/  IMAD.MOV.U32 R6, RZ, RZ, R24 ;  /* 0x000000ffff067224 */ /* 0x000fe200078e0018 */
[----:B------:R-:W-:Y:S01]  /*21370*/  BAR.SYNC.DEFER_BLOCKING 0x2, 0x80 ;  /* 0x0082000000007b1d */ /* 0x000fe20000010000 */
[----:B------:R-:W-:Y:S01]  /*21380*/  ISETP.NE.AND P0, PT, R4, RZ, PT ;  /* 0x000000ff0400720c */ /* 0x000fe20003f05270 */
[----:B------:R-:W-:-:S12]  /*21390*/  IMAD.MOV.U32 R7, RZ, RZ, R26 ;  /* 0x000000ffff077224 */ /* 0x000fd800078e001a */
[----:B-1----:R-:W-:-:S05]  /*213a0*/  @!P0 VIADD R3, R3, 0x13280 ;  /* 0x0001328003038836 */ /* 0x002fca0000000000 */
[----:B------:R-:W-:-:S04]  /*213b0*/  @!P0 PRMT R3, RZ, 0x654, R3 ;  /* 0x00000654ff038816 */ /* 0x000fc80000000003 */
[----:B------:R1:W-:Y:S01]  /*213c0*/  @!P0 SYNCS.ARRIVE.TRANS64.RED.A1T0 RZ, [R3+URZ], RZ ;  /* 0x000000ff03ff89a7 */ /* 0x0003e2000810043f */
[C---:B--2---:R-:W-:Y:S01]  /*213d0*/  ISETP.GT.AND P0, PT, R0.reuse, R2, PT ;  /* 0x000000020000720c */ /* 0x044fe20003f04270 */
[----:B------:R-:W-:-:S12]  /*213e0*/  VIADD R0, R0, 0xffffffff ;  /* 0xffffffff00007836 */ /* 0x000fd80000000000 */
[----:B-1----:R-:W-:Y:S05]  /*213f0*/  @P0 BRA `(.L_x_1373) ;  /* 0xfffffff4001c0947 */ /* 0x002fea000383ffff */
.L_x_1353:
        /* <DEDUP_REMOVED lines=18> */
[----:B-1----:R-:W-:-:S07]  /*21520*/  IADD3 R16, R0, UR36, R7 ;  /* 0x0000002400107c10 */ /* 0x002fce000fffe007 */
.L_x_1375:
[----:B------:R-:W-:Y:S05]  /*21530*/  BSYNC B0 ;  /* 0x0000000000007941 */ /* 0x000fea0003800000 */
.L_x_1374:
[----:B------:R-:W-:Y:S05]  /*21540*/  @!P2 BRA `(.L_x_1376) ;  /* 0x000000000004a947 */ /* 0x000fea0003800000 */
[----:B------:R-:W-:Y:S01]  /*21550*/  BPT.TRAP 0x1 ;  /* 0x000000040000795c */ /* 0x000fe20000300000 */
.L_x_1376:
        /* <DEDUP_REMOVED lines=8> */
.L_x_1464:
[----:B------:R-:W-:Y:S05]  /*215e0*/  BSYNC B0 ;  /* 0x0000000000007941 */ /* 0x000fea0003800000 */
.L_x_1377:
[----:B------:R-:W-:Y:S05]  /*215f0*/  @!P2 BRA `(.L_x_1379) ;  /* 0x000000000004a947 */ /* 0x000fea0003800000 */
[----:B------:R-:W-:Y:S01]  /*21600*/  BPT.TRAP 0x1 ;  /* 0x000000040000795c */ /* 0x000fe20000300000 */
.L_x_1379:
[----:B-1----:R-:W-:-:S04]  /*21610*/  SHF.L.U32 R0, R26, 0x1f, RZ ;  /* 0x0000001f1a007819 */ /* 0x002fc800000006ff */
[----:B------:R-:W1:Y:S02]  /*21620*/  SYNCS.PHASECHK.TRANS64.TRYWAIT P1, [R3+URZ+0x13260], R0 ;  /* 0x01326000030075a7 */ /* 0x000e64000802017f */
[----:B-1----:R-:W-:Y:S05]  /*21630*/  @!P1 BRA `(.L_x_1380) ;  /* 0x00000028006c9947 */ /* 0x002fea0003800000 */
.L_x_1465:
[----:B------:R-:W1:Y:S04]  /*21640*/  LDL R4, [R1+0xc] ;  /* 0x00000c0001047983 */ /* 0x000e680000100800 */
[----:B0-----:R-:W2:Y:S01]  /*21650*/  LDL R10, [R1+0x8] ;  /* 0x00000800010a7983 */ /* 0x001ea20000100800 */
[----:B------:R-:W-:Y:S01]  /*21660*/  IMAD R2, R24, 0x2800, RZ ;  /* 0x0000280018027824 */ /* 0x000fe200078e02ff */
        /* <DEDUP_REMOVED lines=43> */
.L_x_1381:
        /* <DEDUP_REMOVED lines=10> */
.L_x_1330:
[----:B------:R-:W-:-:S13]  /*219c0*/  LOP3.LUT P0, RZ, R22, 0x2, RZ, 0xc0, !PT ;  /* 0x0000000216ff7812 */ /* 0x000fda000780c0ff */
        /* <DEDUP_REMOVED lines=10> */
.L_x_1382:
[----:B------:R-:W1:Y:S01]  /*21a70*/  S2R R0, SR_TID.X ;  /* 0x0000000000007919 */ /* 0x000e620000002100 */
[----:B------:R-:W-:Y:S01]  /*21a80*/  UMOV UR4, 0xffffffff ;  /* 0xffffffff00047882 */ /* 0x000fe20000000000 */
[----:B-1----:R-:W-:-:S04]  /*21a90*/  LOP3.LUT R7, R0, 0x1f, RZ, 0xc0, !PT ;  /* 0x0000001f00077812 */ /* 0x002fc800078ec0ff */
[----:B------:R-:W-:Y:S01]  /*21aa0*/  ISETP.NE.AND P0, PT, R7, 0x1f, PT ;  /* 0x0000001f0700780c */ /* 0x000fe20003f05270 */
[----:B------:R-:W-:-:S12]  /*21ab0*/  BRA.DIV UR4, `(.L_x_1384) ;  /* 0x0000002604607947 */ /* 0x000fd8000b800000 */
[----:B------:R-:W-:Y:S01]  /*21ac0*/  IMAD.IADD R5, R19, 0x1, R7 ;  /* 0x0000000113057824 */ /* 0x000fe200078e0207 */
[----:B------:R-:W-:-:S04]  /*21ad0*/  ULDC UR4, c[0x0][0xc3c] ;  /* 0x00030f0000047ab9 */ /* 0x000fc80000000800 */
[----:B------:R-:W-:-:S13]  /*21ae0*/  ISETP.GE.OR P1, PT, R5, UR4, !P0 ;  /* 0x0000000405007c0c */ /* 0x000fda000c726670 */
[----:B0-----:R-:W0:Y:S02]  /*21af0*/  @!P1 LDC.64 R2, c[0x0][0xc80] ;  /* 0x00032000ff029b82 */ /* 0x001e240000000a00 */
[----:B0-----:R-:W-:-:S06]  /*21b00*/  @!P1 IMAD.WIDE R2, R5, 0x4, R2 ;  /* 0x0000000405029825 */ /* 0x001fcc00078e0202 */
[----:B------:R0:W2:Y:S01]  /*21b10*/  @!P1 LDG.E R3, desc[UR44][R2.64] ;  /* 0x0000002c02039981 */ /* 0x0000a2000c1e1900 */
[C---:B------:R-:W-:Y:S02]  /*21b20*/  ISETP.GE.U32.AND P2, PT, R7.reuse, 0x2, PT ;  /* 0x000000020700780c */ /* 0x040fe40003f46070 */
[C---:B------:R-:W-:Y:S01]  /*21b30*/  ISETP.GE.U32.AND P3, PT, R7.reuse, 0x4, PT ;  /* 0x000000040700780c */ /* 0x040fe20003f66070 */
[----:B------:R-:W-:Y:S01]  /*21b40*/  SHFL.IDX PT, R0, R16, RZ, 0x1f ;  /* 0x00001fff10007589 */ /* 0x000fe200000e0000 */
[C---:B------:R-:W-:Y:S02]  /*21b50*/  ISETP.GE.U32.AND P4, PT, R7.reuse, 0x8, PT ;  /* 0x000000080700780c */ /* 0x040fe40003f86070 */
[C---:B------:R-:W-:Y:S01]  /*21b60*/  ISETP.GE.U32.AND P5, PT, R7.reuse, 0x10, PT ;  /* 0x000000100700780c */ /* 0x040fe20003fa6070 */
[----:B------:R-:W-:Y:S01]  /*21b70*/  SHFL.IDX PT, R16, R16, 0x1, 0x1f ;  /* 0x00201f0010107f89 */ /* 0x000fe200000e0000 */
[----:B0-----:R-:W-:Y:S02]  /*21b80*/  IMAD.MOV.U32 R2, RZ, RZ, RZ ;  /* 0x000000ffff027224 */ /* 0x001fe400078e00ff */
[----:B--2---:R-:W-:Y:S01]  /*21b90*/  @!P1 IMAD.MOV.U32 R2, RZ, RZ, R3 ;  /* 0x000000ffff029224 */ /* 0x004fe200078e0003 */
[----:B------:R-:W-:-:S04]  /*21ba0*/  ISETP.NE.AND P1, PT, R7, RZ, PT ;  /* 0x000000ff0700720c */ /* 0x000fc80003f25270 */
        /* <DEDUP_REMOVED lines=16> */
.L_x_1475:
[----:B------:R-:W-:Y:S02]  /*21cb0*/  ULDC UR4, c[0x0][0xc38] ;  /* 0x00030e0000047ab9 */ /* 0x000fe40000000800 */
[----:B------:R-:W-:-:S04]  /*21cc0*/  IMAD.U32 R4, RZ, RZ, UR4 ;  /* 0x00000004ff047e24 */ /* 0x000fc8000f8e00ff */
[----:B-1----:R-:W-:-:S04]  /*21cd0*/  IMAD R5, R14, R4, RZ ;  /* 0x000000040e057224 */ /* 0x002fc800078e02ff */
[----:B------:R-:W-:-:S05]  /*21ce0*/  IMAD.IADD R16, R16, 0x1, R5 ;  /* 0x0000000110107824 */ /* 0x000fca00078e0205 */
[----:B------:R-:W-:-:S13]  /*21cf0*/  ISETP.GT.AND P6, PT, R16, R0, PT ;  /* 0x000000001000720c */ /* 0x000fda0003fc4270 */
[----:B------:R-:W-:Y:S05]  /*21d00*/  @P6 BRA `(.L_x_1385) ;  /* 0x00000000009c6947 */ /* 0x000fea0003800000 */
.L_x_1390:
        /* <DEDUP_REMOVED lines=14> */
.L_x_1388:
[----:B------:R-:W-:Y:S05]  /*21df0*/  BSYNC B0 ;  /* 0x0000000000007941 */ /* 0x000fea0003800000 */
.L_x_1387:
        /* <DEDUP_REMOVED lines=14> */
[----:B------:R-:W0:Y:S02]  /*21ee0*/  SHFL.UP PT, R14, R6, 0x10, RZ ;  /* 0x06000000060e7989 */ /* 0x000e2400000e00ff */
[----:B01----:R-:W-:-:S05]  /*21ef0*/  SEL R3, R14, RZ, P5 ;  /* 0x000000ff0e037207 */ /* 0x003fca0002800000 */
[----:B------:R-:W-:-:S05]  /*21f00*/  IMAD.IADD R3, R6, 0x1, R3 ;  /* 0x0000000106037824 */ /* 0x000fca00078e0203 */
[----:B------:R0:W1:Y:S02]  /*21f10*/  SHFL.IDX PT, R14, R3, 0x1f, 0x1f ;  /* 0x03e01f00030e7f89 */ /* 0x00006400000e0000 */
.L_x_1483:
[----:B------:R-:W-:Y:S02]  /*21f20*/  ULDC UR4, c[0x0][0xc38] ;  /* 0x00030e0000047ab9 */ /* 0x000fe40000000800 */
[----:B------:R-:W-:-:S04]  /*21f30*/  IMAD.U32 R4, RZ, RZ, UR4 ;  /* 0x00000004ff047e24 */ /* 0x000fc8000f8e00ff */
[----:B-1----:R-:W-:-:S04]  /*21f40*/  IMAD R5, R14, R4, RZ ;  /* 0x000000040e057224 */ /* 0x002fc800078e02ff */
[----:B------:R-:W-:-:S05]  /*21f50*/  IMAD.IADD R16, R5, 0x1, R16 ;  /* 0x0000000105107824 */ /* 0x000fca00078e0210 */
[----:B------:R-:W-:-:S13]  /*21f60*/  ISETP.GT.AND P6, PT, R16, R0, PT ;  /* 0x000000001000720c */ /* 0x000fda0003fc4270 */
[----:B------:R-:W-:Y:S05]  /*21f70*/  @!P6 BRA `(.L_x_1390) ;  /* 0xfffffffc0064e947 */ /* 0x000fea000383ffff */
.L_x_1385:
        /* <DEDUP_REMOVED lines=8> */
.L_x_1487:
[----:B------:R-:W-:Y:S01]  /*22000*/  ISETP.NE.AND P0, PT, R5, RZ, PT ;  /* 0x000000ff0500720c */ /* 0x000fe20003f05270 */
[----:B------:R-:W-:-:S12]  /*22010*/  IMAD.MOV.U32 R5, RZ, RZ, RZ ;  /* 0x000000ffff057224 */ /* 0x000fd800078e00ff */
[----:B------:R-:W-:Y:S05]  /*22020*/  @!P0 BRA `(.L_x_1392) ;  /* 0x0000000000108947 */ /* 0x000fea0003800000 */
[----:B------:R-:W-:Y:S01]  /*22030*/  UMOV UR4, 0xffffffff ;  /* 0xffffffff00047882 */ /* 0x000fe20000000000 */
[----:B------:R-:W-:Y:S02]  /*22040*/  VIADD R12, R6, 0xffffffff ;  /* 0xffffffff060c7836 */ /* 0x000fe40000000000 */
[----:B------:R-:W-:Y:S05]  /*22050*/  BRA.DIV UR4, `(.L_x_1393) ;  /* 0x0000002a04207947 */ /* 0x000fea000b800000 */
[----:B------:R3:W4:Y:S02]  /*22060*/  SHFL.IDX PT, R5, R3, R12, 0x1f ;  /* 0x00001f0c03057589 */ /* 0x00072400000e0000 */
.L_x_1392:
[----:B01-3--:R-:W0:Y:S01]  /*22070*/  LDC.64 R2, c[0x0][0xc90] ;  /* 0x00032400ff027b82 */ /* 0x00be220000000a00 */
[----:B------:R-:W-:-:S04]  /*22080*/  IMAD.IADD R19, R6, 0x1, R19 ;  /* 0x0000000106137824 */ /* 0x000fc800078e0213 */
[----:B0-----:R-:W-:-:S05]  /*22090*/  IMAD.WIDE R2, R19, 0x4, R2 ;  /* 0x0000000413027825 */ /* 0x001fca00078e0202 */
[----:B------:R-:W2:Y:S01]  /*220a0*/  LDG.E R7, desc[UR44][R2.64] ;  /* 0x0000002c02077981 */ /* 0x000ea2000c1e1900 */
[----:B----4-:R-:W-:-:S04]  /*220b0*/  IMAD R16, R5, R4, R16 ;  /* 0x0000000405107224 */ /* 0x010fc800078e0210 */
[----:B------:R-:W-:Y:S02]  /*220c0*/  IMAD.IADD R0, R0, 0x1, -R16 ;  /* 0x0000000100007824 */ /* 0x000fe400078e0a10 */
[----:B--2---:R-:W-:-:S05]  /*220d0*/  IMAD R6, R17, R7, RZ ;  /* 0x0000000711067224 */ /* 0x004fca00078e02ff */
[----:B------:R-:W-:-:S04]  /*220e0*/  IABS R8, R6 ;  /* 0x0000000600087213 */ /* 0x000fc80000000000 */
[----:B------:R-:W0:Y:S08]  /*220f0*/  I2F.RP R9, R8 ;  /* 0x0000000800097306 */ /* 0x000e300000209400 */
[----:B0-----:R-:W0:Y:S02]  /*22100*/  MUFU.RCP R9, R9 ;  /* 0x0000000900097308 */ /* 0x001e240000001000 */
[----:B0-----:R-:W-:-:S06]  /*22110*/  VIADD R10, R9, 0xffffffe ;  /* 0x0ffffffe090a7836 */ /* 0x001fcc0000000000 */
[----:B------:R-:W0:Y:S02]  /*22120*/  F2I.FTZ.U32.TRUNC.NTZ R3, R10 ;  /* 0x0000000a00037305 */ /* 0x000e24000021f000 */
[----:B0-----:R-:W-:-:S04]  /*22130*/  IMAD.MOV R2, RZ, RZ, -R3 ;  /* 0x000000ffff027224 */ /* 0x001fc800078e0a03 */
[----:B------:R-:W-:Y:S02]  /*22140*/  IMAD R5, R2, R8, RZ ;  /* 0x0000000802057224 */ /* 0x000fe400078e02ff */
[----:B------:R-:W-:-:S04]  /*22150*/  IMAD.MOV.U32 R2, RZ, RZ, RZ ;  /* 0x000000ffff027224 */ /* 0x000fc800078e00ff */
[----:B------:R-:W-:Y:S01]  /*22160*/  IMAD.HI.U32 R2, R3, R5, R2 ;  /* 0x0000000503027227 */ /* 0x000fe200078e0002 */
[----:B------:R-:W-:Y:S02]  /*22170*/  IABS R3, R0 ;  /* 0x0000000000037213 */ /* 0x000fe40000000000 */
[----:B------:R-:W-:-:S03]  /*22180*/  IABS R5, R6 ;  /* 0x0000000600057213 */ /* 0x000fc60000000000 */
[----:B------:R-:W-:-:S04]  /*22190*/  IMAD.HI.U32 R2, R2, R3, RZ ;  /* 0x0000000302027227 */ /* 0x000fc800078e00ff */
[----:B------:R-:W-:-:S04]  /*221a0*/  IMAD.MOV R5, RZ, RZ, -R5 ;  /* 0x000000ffff057224 */ /* 0x000fc800078e0a05 */
        /* <DEDUP_REMOVED lines=35> */
[C---:B------:R-:W-:Y:S01]  /*223e0*/  LOP3.LUT R2, R0.reuse, R4, RZ, 0x3c, !PT ;  /* 0x0000000400027212 */ /* 0x040fe200078e3cff */
[----:B------:R-:W-:-:S03]  /*223f0*/  IMAD.IADD R0, R0, 0x1, R5 ;  /* 0x0000000100007824 */ /* 0x000fc600078e0205 */
[----:B------:R-:W-:-:S07]  /*22400*/  ISETP.GE.AND P2, PT, R2, RZ, PT ;  /* 0x000000ff0200720c */ /* 0x000fce0003f46270 */
[----:B------:R-:W-:-:S06]  /*22410*/  @P0 VIADD R9, R9, 0x1 ;  /* 0x0000000109090836 */ /* 0x000fcc0000000000 */
[----:B------:R-:W-:Y:S01]  /*22420*/  @!P2 IMAD.MOV R9, RZ, RZ, -R9 ;  /* 0x000000ffff09a224 */ /* 0x000fe200078e0a09 */
[----:B------:R-:W-:Y:S01]  /*22430*/  @!P1 LOP3.LUT R9, RZ, R4, RZ, 0x33, !PT ;  /* 0x00000004ff099212 */ /* 0x000fe200078e33ff */
[----:B------:R-:W-:-:S04]  /*22440*/  IMAD.MOV R4, RZ, RZ, -R4 ;  /* 0x000000ffff047224 */ /* 0x000fc800078e0a04 */
[----:B------:R-:W-:Y:S01]  /*22450*/  IMAD R18, R9, R4, R0 ;  /* 0x0000000409127224 */ /* 0x000fe200078e0200 */
[----:B------:R-:W-:-:S05]  /*22460*/  LOP3.LUT R0, RZ, R9, RZ, 0x33, !PT ;  /* 0x00000009ff007212 */ /* 0x000fca00078e33ff */
[----:B------:R-:W-:Y:S01]  /*22470*/  IMAD.IADD R17, R17, 0x1, R0 ;  /* 0x0000000111117824 */ /* 0x000fe200078e0200 */
[----:B------:R-:W-:Y:S06]  /*22480*/  BRA `(.L_x_1394) ;  /* 0x00000000001c7947 */ /* 0x000fec0003800000 */
.L_x_1386:
[----:B------:R-:W-:Y:S01]  /*22490*/  UMOV UR4, URZ ;  /* 0x0000003f00047c82 */ /* 0x000fe20008000000 */
[----:B------:R-:W-:Y:S01]  /*224a0*/  UMOV UR5, URZ ;  /* 0x0000003f00057c82 */ /* 0x000fe20008000000 */
[----:B------:R-:W-:Y:S01]  /*224b0*/  ULDC UR6, c[0x0][0xc3c] ;  /* 0x00030f0000067ab9 */ /* 0x000fe20000000800 */
[----:B------:R-:W-:Y:S02]  /*224c0*/  IMAD.MOV.U32 R16, RZ, RZ, R0 ;  /* 0x000000ffff107224 */ /* 0x000fe400078e0000 */
[----:B------:R-:W-:Y:S02]  /*224d0*/  IMAD.U32 R17, RZ, RZ, UR4 ;  /* 0x00000004ff117e24 */ /* 0x000fe4000f8e00ff */
[----:B------:R-:W-:Y:S02]  /*224e0*/  IMAD.U32 R18, RZ, RZ, UR5 ;  /* 0x00000005ff127e24 */ /* 0x000fe4000f8e00ff */
[----:B------:R-:W-:-:S07]  /*224f0*/  IMAD.U32 R19, RZ, RZ, UR6 ;  /* 0x00000006ff137e24 */ /* 0x000fce000f8e00ff */
.L_x_1394:
        /* <DEDUP_REMOVED lines=10> */
.L_x_1383:
[----:B------:R-:W-:Y:S02]  /*225a0*/  ULDC UR4, c[0x0][0xc3c] ;  /* 0x00030f0000047ab9 */ /* 0x000fe40000000800 */
[----:B--2---:R-:W-:-:S13]  /*225b0*/  ISETP.GE.AND P0, PT, R19, UR4, PT ;  /* 0x0000000413007c0c */ /* 0x004fda000bf06270 */
[----:B------:R-:W-:Y:S05]  /*225c0*/  @!P0 BRA `(.L_x_1395) ;  /* 0xffffffac00748947 */ /* 0x000fea000383ffff */
[----:B------:R-:W-:Y:S05]  /*225d0*/  BSYNC B7 ;  /* 0x0000000000077941 */ /* 0x000fea0003800000 */
.L_x_1277:
        /* <DEDUP_REMOVED lines=12> */
.L_x_1490:
[----:B------:R-:W-:Y:S05]  /*226a0*/  BSYNC B0 ;  /* 0x0000000000007941 */ /* 0x000fea0003800000 */
.L_x_1396:
[----:B------:R-:W-:-:S03]  /*226b0*/  UMOV UR4, 0xffffffff ;  /* 0xffffffff00047882 */ /* 0x000fc60000000000 */
[----:B------:R-:W-:Y:S05]  /*226c0*/  BRA.DIV UR4, `(.L_x_1398) ;  /* 0x0000002204c07947 */ /* 0x000fea000b800000 */
[----:B0-----:R-:W0:Y:S02]  /*226d0*/  S2R R0, SR_TID.X ;  /* 0x0000000000007919 */ /* 0x001e240000002100 */
[----:B0-----:R-:W-:-:S04]  /*226e0*/  SHF.R.U32.HI R0, RZ, 0x5, R0 ;  /* 0x00000005ff007819 */ /* 0x001fc80000011600 */
[----:B------:R-:W-:-:S05]  /*226f0*/  LOP3.LUT R0, R0, 0x3, RZ, 0xc0, !PT ;  /* 0x0000000300007812 */ /* 0x000fca00078ec0ff */
[----:B------:R0:W2:Y:S02]  /*22700*/  SHFL.IDX PT, R14, R0, RZ, 0x1f ;  /* 0x00001fff000e7589 */ /* 0x0000a400000e0000 */
.L_x_1493:
[----:B--2---:R-:W-:-:S13]  /*22710*/  ISETP.NE.AND P0, PT, R14, RZ, PT ;  /* 0x000000ff0e00720c */ /* 0x004fda0003f05270 */
[----:B------:R-:W-:Y:S05]  /*22720*/  @P0 BRA `(.L_x_1093) ;  /* 0x0000000000a40947 */ /* 0x000fea0003800000 */
[----:B------:R-:W-:-:S03]  /*22730*/  UMOV UR4, 0xffffffff ;  /* 0xffffffff00047882 */ /* 0x000fc60000000000 */
[----:B------:R-:W-:Y:S05]  /*22740*/  BRA.DIV UR4, `(.L_x_1399) ;  /* 0x0000002204d47947 */ /* 0x000fea000b800000 */
[----:B------:R-:W-:-:S13]  /*22750*/  ELECT P6, URZ, PT ;  /* 0x00000000003f782f */ /* 0x000fda00038c0000 */
.L_x_1496:
[----:B------:R-:W-:Y:S05]  /*22760*/  @!P6 BRA `(.L_x_1093) ;  /* 0x000000000094e947 */ /* 0x000fea0003800000 */
[----:B0-----:R-:W2:Y:S02]  /*22770*/  LDL.LU R0, [R1+0x38] ;  /* 0x0000380001007983 */ /* 0x001ea40000300800 */
[----:B--2---:R-:W-:-:S04]  /*22780*/  LOP3.LUT R0, R0, 0x2, RZ, 0xfc, !PT ;  /* 0x0000000200007812 */ /* 0x004fc800078efcff */
[----:B------:R-:W-:-:S13]  /*22790*/  ISETP.NE.AND P0, PT, R0, 0x3, PT ;  /* 0x000000030000780c */ /* 0x000fda0003f05270 */
[----:B------:R-:W-:Y:S05]  /*227a0*/  @!P0 BRA `(.L_x_1400) ;  /* 0x0000000000048947 */ /* 0x000fea0003800000 */
[----:B------:R-:W-:Y:S01]  /*227b0*/  BPT.TRAP 0x1 ;  /* 0x000000040000795c */ /* 0x000fe20000300000 */
.L_x_1400:
        /* <DEDUP_REMOVED lines=12> */
.L_x_1497:
[----:B------:R-:W2:Y:S02]  /*22880*/  SYNCS.PHASECHK.TRANS64.TRYWAIT P1, [R3+URZ], R0 ;  /* 0x00000000030075a7 */ /* 0x000ea4000802017f */
[----:B--2---:R-:W-:Y:S05]  /*22890*/  @!P1 BRA `(.L_x_1402) ;  /* 0x0000002000b49947 */ /* 0x004fea0003800000 */
.L_x_1498:
[----:B------:R-:W-:Y:S05]  /*228a0*/  @!P0 BRA `(.L_x_1403) ;  /* 0x0000000000048947 */ /* 0x000fea0003800000 */
[----:B------:R-:W-:Y:S01]  /*228b0*/  BPT.TRAP 0x1 ;  /* 0x000000040000795c */ /* 0x000fe20000300000 */
.L_x_1403:
[----:B--2---:R-:W-:-:S04]  /*228c0*/  IMAD R3, R24, 0x8, R9 ;  /* 0x0000000818037824 */ /* 0x004fc800078e0209 */
[----:B------:R-:W2:Y:S02]  /*228d0*/  SYNCS.PHASECHK.TRANS64.TRYWAIT P1, [R3+URZ+0x13260], R2 ;  /* 0x01326002030075a7 */ /* 0x000ea4000802017f */
[----:B--2---:R-:W-:Y:S05]  /*228e0*/  @!P1 BRA `(.L_x_1404) ;  /* 0x0000002000b49947 */ /* 0x004fea0003800000 */
.L_x_1499:
[----:B------:R-:W-:Y:S05]  /*228f0*/  @!P0 BRA `(.L_x_1405) ;  /* 0x0000000000048947 */ /* 0x000fea0003800000 */
[----:B------:R-:W-:Y:S01]  /*22900*/  BPT.TRAP 0x1 ;  /* 0x000000040000795c */ /* 0x000fe20000300000 */
.L_x_1405:
[----:B------:R-:W-:-:S04]  /*22910*/  IMAD R5, R4, 0x8, R9 ;  /* 0x0000000804057824 */ /* 0x000fc800078e0209 */
[----:B------:R-:W4:Y:S02]  /*22920*/  SYNCS.PHASECHK.TRANS64.TRYWAIT P1, [R5+URZ+0x13260], R0 ;  /* 0x01326000050075a7 */ /* 0x000f24000802017f */
[----:B----4-:R-:W-:Y:S05]  /*22930*/  @!P1 BRA `(.L_x_1406) ;  /* 0x0000002000b49947 */ /* 0x010fea0003800000 */
.L_x_1500:
[----:B------:R-:W-:Y:S05]  /*22940*/  @!P0 BRA `(.L_x_1407) ;  /* 0x0000000000048947 */ /* 0x000fea0003800000 */
[----:B------:R-:W-:Y:S01]  /*22950*/  BPT.TRAP 0x1 ;  /* 0x000000040000795c */ /* 0x000fe20000300000 */
.L_x_1407:
[----:B------:R-:W5:Y:S02]  /*22960*/  SYNCS.PHASECHK.TRANS64.TRYWAIT P0, [R3+URZ+0x13280], R2 ;  /* 0x01328002030075a7 */ /* 0x000f64000800017f */
[----:B-----5:R-:W-:Y:S05]  /*22970*/  @!P0 BRA `(.L_x_1408) ;  /* 0x0000002000b88947 */ /* 0x020fea0003800000 */
.L_x_1409:
[----:B------:R0:W0:Y:S02]  /*22980*/  SYNCS.PHASECHK.TRANS64.TRYWAIT P0, [R5+URZ+0x13280], R0 ;  /* 0x01328000050075a7 */ /* 0x000024000800017f */
[----:B0-----:R-:W-:Y:S05]  /*22990*/  @!P0 NANOSLEEP.SYNCS 0x989680 ;  /* 0x009896800000895d */ /* 0x001fea0003900000 */
[----:B------:R-:W0:Y:S02]  /*229a0*/  @!P0 SYNCS.PHASECHK.TRANS64 P0, [R5+URZ+0x13280], R0 ;  /* 0x01328000050085a7 */ /* 0x000e24000800007f */
[----:B0-----:R-:W-:Y:S05]  /*229b0*/  @!P0 BRA `(.L_x_1409) ;  /* 0xfffffffc00f08947 */ /* 0x001fea000383ffff */
.L_x_1093:
[----:B------:R-:W-:Y:S05]  /*229c0*/  BSYNC B8 ;  /* 0x0000000000087941 */ /* 0x000fea0003800000 */
.L_x_1090:
[----:B------:R-:W-:Y:S05]  /*229d0*/  EXIT ;  /* 0x000000000000794d */ /* 0x000fea0003800000 */
.L_x_1117:
[----:B0-----:R0:W1:Y:S02]  /*229e0*/  SYNCS.PHASECHK.TRANS64.TRYWAIT P5, [R73+URZ+0x13290], R76 ;  /* 0x0132904c490075a7 */ /* 0x00106400080a017f */
[----:B-1----:R-:W-:Y:S05]  /*229f0*/  @!P5 NANOSLEEP.SYNCS 0x989680 ;  /* 0x009896800000d95d */ /* 0x002fea0003900000 */
[----:B------:R-:W1:Y:S02]  /*22a00*/  @!P5 SYNCS.PHASECHK.TRANS64 P5, [R73+URZ+0x13290], R76 ;  /* 0x0132904c4900d5a7 */ /* 0x000e6400080a007f */
[----:B-1----:R-:W-:Y:S05]  /*22a10*/  @!P5 BRA `(.L_x_1117) ;  /* 0xfffffffc00f0d947 */ /* 0x002fea000383ffff */
[----:B------:R-:W-:Y:S05]  /*22a20*/  BRA `(.L_x_1410) ;  /* 0xfffffdfc00d47947 */ /* 0x000fea000383ffff */
.L_x_1127:
[----:B0-----:R0:W1:Y:S02]  /*22a30*/  SYNCS.PHASECHK.TRANS64.TRYWAIT P5, [R73+URZ+0x13290], R76 ;  /* 0x0132904c490075a7 */ /* 0x00106400080a017f */
[----:B-1----:R-:W-:Y:S05]  /*22a40*/  @!P5 NANOSLEEP.SYNCS 0x989680 ;  /* 0x009896800000d95d */ /* 0x002fea0003900000 */
[----:B------:R-:W1:Y:S02]  /*22a50*/  @!P5 SYNCS.PHASECHK.TRANS64 P5, [R73+URZ+0x13290], R76 ;  /* 0x0132904c4900d5a7 */ /* 0x000e6400080a007f */
[----:B-1----:R-:W-:Y:S05]  /*22a60*/  @!P5 BRA `(.L_x_1127) ;  /* 0xfffffffc00f0d947 */ /* 0x002fea000383ffff */
[----:B------:R-:W-:Y:S05]  /*22a70*/  BRA `(.L_x_1411) ;  /* 0xfffffe0c00fc7947 */ /* 0x000fea000383ffff */
.L_x_1132:
[----:B0-----:R0:W1:Y:S02]  /*22a80*/  SYNCS.PHASECHK.TRANS64.TRYWAIT P1, [R73+URZ+0x13290], R76 ;  /* 0x0132904c490075a7 */ /* 0x001064000802017f */
[----:B-1----:R-:W-:Y:S05]  /*22a90*/  @!P1 NANOSLEEP.SYNCS 0x989680 ;  /* 0x009896800000995d */ /* 0x002fea0003900000 */
[----:B------:R-:W1:Y:S02]  /*22aa0*/  @!P1 SYNCS.PHASECHK.TRANS64 P1, [R73+URZ+0x13290], R76 ;  /* 0x0132904c490095a7 */ /* 0x000e64000802007f */
[----:B-1----:R-:W-:Y:S05]  /*22ab0*/  @!P1 BRA `(.L_x_1132) ;  /* 0xfffffffc00f09947 */ /* 0x002fea000383ffff */
[----:B------:R-:W-:Y:S05]  /*22ac0*/  BRA `(.L_x_1412) ;  /* 0xfffffe2000147947 */ /* 0x000fea000383ffff */
.L_x_1136:
[----:B--2---:R2:W0:Y:S02]  /*22ad0*/  SYNCS.PHASECHK.TRANS64.TRYWAIT P0, [R73+URZ+0x132b0], R76 ;  /* 0x0132b04c490075a7 */ /* 0x004424000800017f */
[----:B0-----:R-:W-:Y:S05]  /*22ae0*/  @!P0 NANOSLEEP.SYNCS 0x989680 ;  /* 0x009896800000895d */ /* 0x001fea0003900000 */
[----:B------:R-:W0:Y:S02]  /*22af0*/  @!P0 SYNCS.PHASECHK.TRANS64 P0, [R73+URZ+0x132b0], R76 ;  /* 0x0132b04c490085a7 */ /* 0x000e24000800007f */
[----:B0-----:R-:W-:Y:S05]  /*22b00*/  @!P0 BRA `(.L_x_1136) ;  /* 0xfffffffc00f08947 */ /* 0x001fea000383ffff */
[----:B------:R-:W-:Y:S05]  /*22b10*/  BRA `(.L_x_1413) ;  /* 0xfffffe2000887947 */ /* 0x000fea000383ffff */
.L_x_1162:
[----:B------:R-:W-:Y:S01]  /*22b20*/  BSSY B1, `(.L_x_1414) ;  /* 0x0000007000017945 */ /* 0x000fe20003800000 */
[----:B------:R-:W-:Y:S02]  /*22b30*/  IMAD.MOV.U32 R12, RZ, RZ, RZ ;  /* 0x000000ffff0c7224 */ /* 0x000fe400078e00ff */
[----:B------:R-:W-:Y:S02]  /*22b40*/  IMAD.MOV.U32 R11, RZ, RZ, 0x1e1f ;  /* 0x00001e1fff0b7424 */ /* 0x000fe400078e00ff */
[----:B------:R-:W-:-:S07]  /*22b50*/  IMAD.MOV.U32 R15, RZ, RZ, -0x1 ;  /* 0xffffffffff0f7424 */ /* 0x000fce00078e00ff */
[----:B------:R-:W-:Y:S05]  /*22b60*/  WARPSYNC.COLLECTIVE R15, `(.L_x_1415) ;  /* 0x000000000f087348 */ /* 0x000fea0003c00000 */
[----:B------:R0:W1:Y:S02]  /*22b70*/  SHFL.IDX P6, R14, R13, R12, R11 ;  /* 0x0000000c0d0e7389 */ /* 0x00006400000c000b */
[----:B01----:R-:W-:Y:S01]  /*22b80*/  ENDCOLLECTIVE ;  /* 0x000000000000791b */ /* 0x003fe20003800000 */
.L_x_1415:
[----:B------:R-:W-:Y:S05]  /*22b90*/  BSYNC B1 ;  /* 0x0000000000017941 */ /* 0x000fea0003800000 */
.L_x_1414:
[----:B------:R-:W-:Y:S02]  /*22ba0*/  IMAD.MOV.U32 R13, RZ, RZ, R3 ;  /* 0x000000ffff0d7224 */ /* 0x000fe400078e0003 */
[----:B------:R-:W-:Y:S02]  /*22bb0*/  IMAD.MOV.U32 R12, RZ, RZ, RZ ;  /* 0x000000ffff0c7224 */ /* 0x000fe400078e00ff */
[----:B------:R-:W-:Y:S02]  /*22bc0*/  IMAD.MOV.U32 R11, RZ, RZ, 0x1e1f ;  /* 0x00001e1fff0b7424 */ /* 0x000fe400078e00ff */
[----:B------:R-:W-:Y:S02]  /*22bd0*/  IMAD.MOV.U32 R15, RZ, RZ, -0x1 ;  /* 0xffffffffff0f7424 */ /* 0x000fe400078e00ff */
[----:B------:R-:W-:-:S07]  /*22be0*/  IMAD.MOV.U32 R0, RZ, RZ, R14 ;  /* 0x000000ffff007224 */ /* 0x000fce00078e000e */
[----:B------:R-:W-:Y:S05]  /*22bf0*/  WARPSYNC.COLLECTIVE R15, `(.L_x_1416) ;  /* 0x000000000f087348 */ /* 0x000fea0003c00000 */
[----:B------:R0:W1:Y:S02]  /*22c00*/  SHFL.IDX P6, R14, R13, R12, R11 ;  /* 0x0000000c0d0e7389 */ /* 0x00006400000c000b */
[----:B01----:R-:W-:Y:S01]  /*22c10*/  ENDCOLLECTIVE ;  /* 0x000000000000791b */ /* 0x003fe20003800000 */
.L_x_1416:
[----:B------:R-:W-:Y:S02]  /*22c20*/  IMAD.MOV.U32 R13, RZ, RZ, R4 ;  /* 0x000000ffff0d7224 */ /* 0x000fe400078e0004 */
[----:B------:R-:W-:-:S07]  /*22c30*/  IMAD.MOV.U32 R3, RZ, RZ, R14 ;  /* 0x000000ffff037224 */ /* 0x000fce00078e000e */
[----:B------:R-:W-:Y:S05]  /*22c40*/  WARPSYNC.COLLECTIVE R15, `(.L_x_1417) ;  /* 0x000000000f087348 */ /* 0x000fea0003c00000 */
[----:B------:R0:W1:Y:S02]  /*22c50*/  SHFL.IDX P6, R14, R13, R12, R11 ;  /* 0x0000000c0d0e7389 */ /* 0x00006400000c000b */
[----:B01----:R-:W-:Y:S01]  /*22c60*/  ENDCOLLECTIVE ;  /* 0x000000000000791b */ /* 0x003fe20003800000 */
.L_x_1417:
[----:B------:R-:W-:Y:S02]  /*22c70*/  IMAD.MOV.U32 R13, RZ, RZ, R5 ;  /* 0x000000ffff0d7224 */ /* 0x000fe400078e0005 */
[----:B------:R-:W-:-:S07]  /*22c80*/  IMAD.MOV.U32 R4, RZ, RZ, R14 ;  /* 0x000000ffff047224 */ /* 0x000fce00078e000e */
[----:B------:R-:W-:Y:S05]  /*22c90*/  WARPSYNC.COLLECTIVE R15, `(.L_x_1418) ;  /* 0x000000000f087348 */ /* 0x000fea0003c00000 */
[----:B------:R0:W1:Y:S02]  /*22ca0*/  SHFL.IDX P6, R14, R13, R12, R11 ;  /* 0x0000000c0d0e7389 */ /* 0x00006400000c000b */
[----:B01----:R-:W-:Y:S01]  /*22cb0*/  ENDCOLLECTIVE ;  /* 0x000000000000791b */ /* 0x003fe20003800000 */
.L_x_1418:
[----:B------:R-:W-:Y:S05]  /*22cc0*/  BRA `(.L_x_1419) ;  /* 0xfffffe3000e47947 */ /* 0x000fea000383ffff */
.L_x_1166:
[----:B-1----:R1:W2:Y:S02]  /*22cd0*/  SYNCS.PHASECHK.TRANS64.TRYWAIT P0, [R17+URZ+0x13200], R30 ;  /* 0x0132001e110075a7 */ /* 0x0022a4000800017f */
[----:B--2---:R-:W-:Y:S05]  /*22ce0*/  @!P0 NANOSLEEP.SYNCS 0x989680 ;  /* 0x009896800000895d */ /* 0x004fea0003900000 */
[----:B------:R-:W2:Y:S02]  /*22cf0*/  @!P0 SYNCS.PHASECHK.TRANS64 P0, [R17+URZ+0x13200], R30 ;  /* 0x0132001e110085a7 */ /* 0x000ea4000800007f */
[----:B--2---:R-:W-:Y:S05]  /*22d00*/  @!P0 BRA `(.L_x_1166) ;  /* 0xfffffffc00f08947 */ /* 0x004fea000383ffff */
[----:B------:R-:W-:Y:S05]  /*22d10*/  BRA `(.L_x_1420) ;  /* 0xfffffe34007c7947 */ /* 0x000fea000383ffff */
.L_x_1170:
[----:B------:R-:W-:Y:S01]  /*22d20*/  BSSY B1, `(.L_x_1421) ;  /* 0x0000007000017945 */ /* 0x000fe20003800000 */
[----:B------:R-:W-:Y:S02]  /*22d30*/  IMAD.MOV.U32 R12, RZ, RZ, RZ ;  /* 0x000000ffff0c7224 */ /* 0x000fe400078e00ff */
[----:B------:R-:W-:Y:S02]  /*22d40*/  IMAD.MOV.U32 R11, RZ, RZ, 0x1e1f ;  /* 0x00001e1fff0b7424 */ /* 0x000fe400078e00ff */
[----:B------:R-:W-:-:S07]  /*22d50*/  IMAD.MOV.U32 R15, RZ, RZ, -0x1 ;  /* 0xffffffffff0f7424 */ /* 0x000fce00078e00ff */
[----:B------:R-:W-:Y:S05]  /*22d60*/  WARPSYNC.COLLECTIVE R15, `(.L_x_1422) ;  /* 0x000000000f087348 */ /* 0x000fea0003c00000 */
[----:B------:R0:W1:Y:S02]  /*22d70*/  SHFL.IDX P6, R14, R13, R12, R11 ;  /* 0x0000000c0d0e7389 */ /* 0x00006400000c000b */
[----:B01----:R-:W-:Y:S01]  /*22d80*/  ENDCOLLECTIVE ;  /* 0x000000000000791b */ /* 0x003fe20003800000 */
.L_x_1422:
[----:B------:R-:W-:Y:S05]  /*22d90*/  BSYNC B1 ;  /* 0x0000000000017941 */ /* 0x000fea0003800000 */
.L_x_1421:
        /* <DEDUP_REMOVED lines=8> */
.L_x_1423:
[----:B------:R-:W-:Y:S02]  /*22e20*/  IMAD.MOV.U32 R13, RZ, RZ, R4 ;  /* 0x000000ffff0d7224 */ /* 0x000fe400078e0004 */
[----:B------:R-:W-:-:S07]  /*22e30*/  IMAD.MOV.U32 R3, RZ, RZ, R14 ;  /* 0x000000ffff037224 */ /* 0x000fce00078e000e */
[----:B------:R-:W-:Y:S05]  /*22e40*/  WARPSYNC.COLLECTIVE R15, `(.L_x_1424) ;  /* 0x000000000f087348 */ /* 0x000fea0003c00000 */
[----:B------:R0:W1:Y:S02]  /*22e50*/  SHFL.IDX P6, R14, R13, R12, R11 ;  /* 0x0000000c0d0e7389 */ /* 0x00006400000c000b */
[----:B01----:R-:W-:Y:S01]  /*22e60*/  ENDCOLLECTIVE ;  /* 0x000000000000791b */ /* 0x003fe20003800000 */
.L_x_1424:
[----:B------:R-:W-:Y:S02]  /*22e70*/  IMAD.MOV.U32 R13, RZ, RZ, R5 ;  /* 0x000000ffff0d7224 */ /* 0x000fe400078e0005 */
[----:B------:R-:W-:-:S07]  /*22e80*/  IMAD.MOV.U32 R4, RZ, RZ, R14 ;  /* 0x000000ffff047224 */ /* 0x000fce00078e000e */
[----:B------:R-:W-:Y:S05]  /*22e90*/  WARPSYNC.COLLECTIVE R15, `(.L_x_1425) ;  /* 0x000000000f087348 */ /* 0x000fea0003c00000 */
[----:B------:R0:W1:Y:S02]  /*22ea0*/  SHFL.IDX P6, R14, R13, R12, R11 ;  /* 0x0000000c0d0e7389 */ /* 0x00006400000c000b */
[----:B01----:R-:W-:Y:S01]  /*22eb0*/  ENDCOLLECTIVE ;  /* 0x000000000000791b */ /* 0x003fe20003800000 */
.L_x_1425:
[----:B------:R-:W-:Y:S05]  /*22ec0*/  BRA `(.L_x_1426) ;  /* 0xfffffe4400ac7947 */ /* 0x000fea000383ffff */
.L_x_1174:
[----:B-1----:R1:W2:Y:S02]  /*22ed0*/  SYNCS.PHASECHK.TRANS64.TRYWAIT P1, [R17+URZ+0x13200], R12 ;  /* 0x0132000c110075a7 */ /* 0x0022a4000802017f */
[----:B--2---:R-:W-:Y:S05]  /*22ee0*/  @!P1 NANOSLEEP.SYNCS 0x989680 ;  /* 0x009896800000995d */ /* 0x004fea0003900000 */
[----:B------:R-:W2:Y:S02]  /*22ef0*/  @!P1 SYNCS.PHASECHK.TRANS64 P1, [R17+URZ+0x13200], R12 ;  /* 0x0132000c110095a7 */ /* 0x000ea4000802007f */
[----:B--2---:R-:W-:Y:S05]  /*22f00*/  @!P1 BRA `(.L_x_1174) ;  /* 0xfffffffc00f09947 */ /* 0x004fea000383ffff */
[----:B------:R-:W-:Y:S05]  /*22f10*/  BRA `(.L_x_1427) ;  /* 0xfffffe4800387947 */ /* 0x000fea000383ffff */
.L_x_1178:
[----:B-1----:R1:W2:Y:S02]  /*22f20*/  SYNCS.PHASECHK.TRANS64.TRYWAIT P2, [R12+URZ+0x13230], R3 ;  /* 0x013230030c0075a7 */ /* 0x0022a4000804017f */
[----:B--2---:R-:W-:Y:S05]  /*22f30*/  @!P2 NANOSLEEP.SYNCS 0x989680 ;  /* 0x009896800000a95d */ /* 0x004fea0003900000 */
[----:B------:R-:W2:Y:S02]  /*22f40*/  @!P2 SYNCS.PHASECHK.TRANS64 P2, [R12+URZ+0x13230], R3 ;  /* 0x013230030c00a5a7 */ /* 0x000ea4000804007f */
[----:B--2---:R-:W-:Y:S05]  /*22f50*/  @!P2 BRA `(.L_x_1178) ;  /* 0xfffffffc00f0a947 */ /* 0x004fea000383ffff */
[----:B------:R-:W-:Y:S05]  /*22f60*/  BRA `(.L_x_1177) ;  /* 0xfffffe5800847947 */ /* 0x000fea000383ffff */
.L_x_1198:
[----:B-1----:R1:W2:Y:S02]  /*22f70*/  SYNCS.PHASECHK.TRANS64.TRYWAIT P2, [R8+URZ+0x13230], R11 ;  /* 0x0132300b080075a7 */ /* 0x0022a4000804017f */
[----:B--2---:R-:W-:Y:S05]  /*22f80*/  @!P2 NANOSLEEP.SYNCS 0x989680 ;  /* 0x009896800000a95d */ /* 0x004fea0003900000 */
[----:B------:R-:W2:Y:S02]  /*22f90*/  @!P2 SYNCS.PHASECHK.TRANS64 P2, [R8+URZ+0x13230], R11 ;  /* 0x0132300b0800a5a7 */ /* 0x000ea4000804007f */
[----:B--2---:R-:W-:Y:S05]  /*22fa0*/  @!P2 BRA `(.L_x_1198) ;  /* 0xfffffffc00f0a947 */ /* 0x004fea000383ffff */
[----:B------:R-:W-:Y:S05]  /*22fb0*/  BRA `(.L_x_1197) ;  /* 0xfffffea000e87947 */ /* 0x000fea000383ffff */
.L_x_1203:
[----:B-1----:R1:W2:Y:S02]  /*22fc0*/  SYNCS.PHASECHK.TRANS64.TRYWAIT P2, [R19+URZ+0x13250], R10 ;  /* 0x0132500a130075a7 */ /* 0x0022a4000804017f */
[----:B--2---:R-:W-:Y:S05]  /*22fd0*/  @!P2 NANOSLEEP.SYNCS 0x989680 ;  /* 0x009896800000a95d */ /* 0x004fea0003900000 */
[----:B------:R-:W2:Y:S02]  /*22fe0*/  @!P2 SYNCS.PHASECHK.TRANS64 P2, [R19+URZ+0x13250], R10 ;  /* 0x0132500a1300a5a7 */ /* 0x000ea4000804007f */
[----:B--2---:R-:W-:Y:S05]  /*22ff0*/  @!P2 BRA `(.L_x_1203) ;  /* 0xfffffffc00f0a947 */ /* 0x004fea000383ffff */
[----:B------:R-:W-:Y:S05]  /*23000*/  BRA `(.L_x_1202) ;  /* 0xfffffea800587947 */ /* 0x000fea000383ffff */
.L_x_1224:
[----:B-1----:R1:W2:Y:S02]  /*23010*/  SYNCS.PHASECHK.TRANS64.TRYWAIT P2, [R3+URZ+0x13230], R14 ;  /* 0x0132300e030075a7 */ /* 0x0022a4000804017f */
[----:B--2---:R-:W-:Y:S05]  /*23020*/  @!P2 NANOSLEEP.SYNCS 0x989680 ;  /* 0x009896800000a95d */ /* 0x004fea0003900000 */
[----:B------:R-:W2:Y:S02]  /*23030*/  @!P2 SYNCS.PHASECHK.TRANS64 P2, [R3+URZ+0x13230], R14 ;  /* 0x0132300e0300a5a7 */ /* 0x000ea4000804007f */
[----:B--2---:R-:W-:Y:S05]  /*23040*/  @!P2 BRA `(.L_x_1224) ;  /* 0xfffffffc00f0a947 */ /* 0x004fea000383ffff */
[----:B------:R-:W-:Y:S05]  /*23050*/  BRA `(.L_x_1223) ;  /* 0xfffffef000c07947 */ /* 0x000fea000383ffff */
.L_x_1229:
[----:B-1----:R1:W2:Y:S02]  /*23060*/  SYNCS.PHASECHK.TRANS64.TRYWAIT P2, [R14+URZ+0x13250], R3 ;  /* 0x013250030e0075a7 */ /* 0x0022a4000804017f */
[----:B--2---:R-:W-:Y:S05]  /*23070*/  @!P2 NANOSLEEP.SYNCS 0x989680 ;  /* 0x009896800000a95d */ /* 0x004fea0003900000 */
[----:B------:R-:W2:Y:S02]  /*23080*/  @!P2 SYNCS.PHASECHK.TRANS64 P2, [R14+URZ+0x13250], R3 ;  /* 0x013250030e00a5a7 */ /* 0x000ea4000804007f */
[----:B--2---:R-:W-:Y:S05]  /*23090*/  @!P2 BRA `(.L_x_1229) ;  /* 0xfffffffc00f0a947 */ /* 0x004fea000383ffff */
[----:B------:R-:W-:Y:S05]  /*230a0*/  BRA `(.L_x_1228) ;  /* 0xfffffef800307947 */ /* 0x000fea000383ffff */
.L_x_1238:
[----:B-1----:R1:W2:Y:S02]  /*230b0*/  SYNCS.PHASECHK.TRANS64.TRYWAIT P2, [R9+URZ+0x13230], R14 ;  /* 0x0132300e090075a7 */ /* 0x0022a4000804017f */
[----:B--2---:R-:W-:Y:S05]  /*230c0*/  @!P2 NANOSLEEP.SYNCS 0x989680 ;  /* 0x009896800000a95d */ /* 0x004fea0003900000 */
[----:B------:R-:W2:Y:S02]  /*230d0*/  @!P2 SYNCS.PHASECHK.TRANS64 P2, [R9+URZ+0x13230], R14 ;  /* 0x0132300e0900a5a7 */ /* 0x000ea4000804007f */
[----:B--2---:R-:W-:Y:S05]  /*230e0*/  @!P2 BRA `(.L_x_1238) ;  /* 0xfffffffc00f0a947 */ /* 0x004fea000383ffff */
[----:B------:R-:W-:Y:S05]  /*230f0*/  BRA `(.L_x_1237) ;  /* 0xffffff2000647947 */ /* 0x000fea000383ffff */
.L_x_1243:
[----:B-1----:R1:W2:Y:S02]  /*23100*/  SYNCS.PHASECHK.TRANS64.TRYWAIT P2, [R14+URZ+0x13250], R9 ;  /* 0x013250090e0075a7 */ /* 0x0022a4000804017f */
[----:B--2---:R-:W-:Y:S05]  /*23110*/  @!P2 NANOSLEEP.SYNCS 0x989680 ;  /* 0x009896800000a95d */ /* 0x004fea0003900000 */
[----:B------:R-:W2:Y:S02]  /*23120*/  @!P2 SYNCS.PHASECHK.TRANS64 P2, [R14+URZ+0x13250], R9 ;  /* 0x013250090e00a5a7 */ /* 0x000ea4000804007f */
[----:B--2---:R-:W-:Y:S05]  /*23130*/  @!P2 BRA `(.L_x_1243) ;  /* 0xfffffffc00f0a947 */ /* 0x004fea000383ffff */
[----:B------:R-:W-:Y:S05]  /*23140*/  BRA `(.L_x_1242) ;  /* 0xffffff2400d47947 */ /* 0x000fea000383ffff */
.L_x_1258:
[----:B-1----:R1:W2:Y:S02]  /*23150*/  SYNCS.PHASECHK.TRANS64.TRYWAIT P1, [R13+URZ+0x13250], R0 ;  /* 0x013250000d0075a7 */ /* 0x0022a4000802017f */
[----:B--2---:R-:W-:Y:S05]  /*23160*/  @!P1 NANOSLEEP.SYNCS 0x989680 ;  /* 0x009896800000995d */ /* 0x004fea0003900000 */
[----:B------:R-:W2:Y:S02]  /*23170*/  @!P1 SYNCS.PHASECHK.TRANS64 P1, [R13+URZ+0x13250], R0 ;  /* 0x013250000d0095a7 */ /* 0x000ea4000802007f */
[----:B--2---:R-:W-:Y:S05]  /*23180*/  @!P1 BRA `(.L_x_1258) ;  /* 0xfffffffc00f09947 */ /* 0x004fea000383ffff */
[----:B------:R-:W-:Y:S05]  /*23190*/  BRA `(.L_x_1257) ;  /* 0xffffff6c00387947 */ /* 0x000fea000383ffff */
.L_x_1291:
[----:B------:R-:W1:Y:S01]  /*231a0*/  S2R R10, SR_TID.X ;  /* 0x00000000000a7919 */ /* 0x000e620000002100 */
[----:B------:R-:W-:Y:S01]  /*231b0*/  BSSY B1, `(.L_x_1428) ;  /* 0x000000a000017945 */ /* 0x000fe20003800000 */
[----:B------:R-:W-:Y:S02]  /*231c0*/  IMAD.MOV.U32 R12, RZ, RZ, RZ ;  /* 0x000000ffff0c7224 */ /* 0x000fe400078e00ff */
[----:B------:R-:W-:Y:S02]  /*231d0*/  IMAD.MOV.U32 R11, RZ, RZ, 0x1f ;  /* 0x0000001fff0b7424 */ /* 0x000fe400078e00ff */
[----:B------:R-:W-:Y:S01]  /*231e0*/  IMAD.MOV.U32 R15, RZ, RZ, -0x1 ;  /* 0xffffffffff0f7424 */ /* 0x000fe200078e00ff */
[----:B-1----:R-:W-:-:S04]  /*231f0*/  SHF.R.U32.HI R10, RZ, 0x5, R10 ;  /* 0x00000005ff0a7819 */ /* 0x002fc8000001160a */
[----:B------:R-:W-:-:S05]  /*23200*/  LOP3.LUT R10, R10, 0x3, RZ, 0xc0, !PT ;  /* 0x000000030a0a7812 */ /* 0x000fca00078ec0ff */
[----:B0-----:R-:W-:-:S07]  /*23210*/  IMAD.MOV.U32 R13, RZ, RZ, R10 ;  /* 0x000000ffff0d7224 */ /* 0x001fce00078e000a */
[----:B------:R-:W-:Y:S05]  /*23220*/  WARPSYNC.COLLECTIVE R15, `(.L_x_1429) ;  /* 0x000000000f087348 */ /* 0x000fea0003c00000 */
[----:B------:R0:W1:Y:S02]  /*23230*/  SHFL.IDX P6, R14, R13, R12, R11 ;  /* 0x0000000c0d0e7389 */ /* 0x00006400000c000b */
[----:B01----:R-:W-:Y:S01]  /*23240*/  ENDCOLLECTIVE ;  /* 0x000000000000791b */ /* 0x003fe20003800000 */
.L_x_1429:
[----:B------:R-:W-:Y:S05]  /*23250*/  BSYNC B1 ;  /* 0x0000000000017941 */ /* 0x000fea0003800000 */
.L_x_1428:
[----:B------:R-:W-:Y:S05]  /*23260*/  BRA `(.L_x_1430) ;  /* 0xffffffa800f47947 */ /* 0x000fea000383ffff */
.L_x_1293:
[----:B------:R-:W-:Y:S01]  /*23270*/  BSSY B1, `(.L_x_1431) ;  /* 0x0000006000017945 */ /* 0x000fe20003800000 */
[----:B------:R-:W-:-:S07]  /*23280*/  IMAD.MOV.U32 R15, RZ, RZ, -0x1 ;  /* 0xffffffffff0f7424 */ /* 0x000fce00078e00ff */
[----:B01----:R-:W-:Y:S05]  /*23290*/  WARPSYNC.COLLECTIVE R15, `(.L_x_1432) ;  /* 0x000000000f0c7348 */ /* 0x003fea0003c00000 */
[----:B------:R-:W-:Y:S02]  /*232a0*/  ELECT P6, UR62, PT ;  /* 0x00000000003e782f */ /* 0x000fe400038c0000 */
[----:B------:R-:W-:Y:S01]  /*232b0*/  MOV R14, UR62 ;  /* 0x0000003e000e7c02 */ /* 0x000fe20008000f00 */
[----:B01----:R-:W-:Y:S10]  /*232c0*/  ENDCOLLECTIVE ;  /* 0x000000000000791b */ /* 0x003ff40003800000 */
.L_x_1432:
[----:B------:R-:W-:Y:S05]  /*232d0*/  BSYNC B1 ;  /* 0x0000000000017941 */ /* 0x000fea0003800000 */
.L_x_1431:
[----:B------:R-:W-:Y:S05]  /*232e0*/  BRA `(.L_x_1292) ;  /* 0xffffffa800ec7947 */ /* 0x000fea000383ffff */
.L_x_1295:
[----:B-1----:R1:W2:Y:S02]  /*232f0*/  SYNCS.PHASECHK.TRANS64.TRYWAIT P0, [R23+URZ+0x13220], R5 ;  /* 0x01322005170075a7 */ /* 0x0022a4000800017f */
[----:B--2---:R-:W-:Y:S05]  /*23300*/  @!P0 NANOSLEEP.SYNCS 0x989680 ;  /* 0x009896800000895d */ /* 0x004fea0003900000 */
[----:B------:R-:W2:Y:S02]  /*23310*/  @!P0 SYNCS.PHASECHK.TRANS64 P0, [R23+URZ+0x13220], R5 ;  /* 0x01322005170085a7 */ /* 0x000ea4000800007f */
[----:B--2---:R-:W-:Y:S05]  /*23320*/  @!P0 BRA `(.L_x_1295) ;  /* 0xfffffffc00f08947 */ /* 0x004fea000383ffff */
[----:B------:R-:W-:Y:S05]  /*23330*/  BRA `(.L_x_1433) ;  /* 0xffffffa800fc7947 */ /* 0x000fea000383ffff */
.L_x_1299:
[----:B-1----:R1:W2:Y:S02]  /*23340*/  SYNCS.PHASECHK.TRANS64.TRYWAIT P0, [R5+URZ+0x132a0], R6 ;  /* 0x0132a006050075a7 */ /* 0x0022a4000800017f */
[----:B--2---:R-:W-:Y:S05]  /*23350*/  @!P0 NANOSLEEP.SYNCS 0x989680 ;  /* 0x009896800000895d */ /* 0x004fea0003900000 */
[----:B------:R-:W2:Y:S02]  /*23360*/  @!P0 SYNCS.PHASECHK.TRANS64 P0, [R5+URZ+0x132a0], R6 ;  /* 0x0132a006050085a7 */ /* 0x000ea4000800007f */
[----:B--2---:R-:W-:Y:S05]  /*23370*/  @!P0 BRA `(.L_x_1299) ;  /* 0xfffffffc00f08947 */ /* 0x004fea000383ffff */
[----:B------:R-:W-:Y:S05]  /*23380*/  BRA `(.L_x_1434) ;  /* 0xffffffac00147947 */ /* 0x000fea000383ffff */
.L_x_1304:
[----:B--2---:R2:W3:Y:S02]  /*23390*/  SYNCS.PHASECHK.TRANS64.TRYWAIT P0, [R5+URZ+0x132c0], R6 ;  /* 0x0132c006050075a7 */ /* 0x0044e4000800017f */
[----:B---3--:R-:W-:Y:S05]  /*233a0*/  @!P0 NANOSLEEP.SYNCS 0x989680 ;  /* 0x009896800000895d */ /* 0x008fea0003900000 */
[----:B------:R-:W3:Y:S02]  /*233b0*/  @!P0 SYNCS.PHASECHK.TRANS64 P0, [R5+URZ+0x132c0], R6 ;  /* 0x0132c006050085a7 */ /* 0x000ee4000800007f */
[----:B---3--:R-:W-:Y:S05]  /*233c0*/  @!P0 BRA `(.L_x_1304) ;  /* 0xfffffffc00f08947 */ /* 0x008fea000383ffff */
[----:B------:R-:W-:Y:S05]  /*233d0*/  BRA `(.L_x_1435) ;  /* 0xffffffac00907947 */ /* 0x000fea000383ffff */
.L_x_1311:
[----:B-1----:R1:W2:Y:S02]  /*233e0*/  SYNCS.PHASECHK.TRANS64.TRYWAIT P1, [R5+URZ+0x132a0], R6 ;  /* 0x0132a006050075a7 */ /* 0x0022a4000802017f */
[----:B--2---:R-:W-:Y:S05]  /*233f0*/  @!P1 NANOSLEEP.SYNCS 0x989680 ;  /* 0x009896800000995d */ /* 0x004fea0003900000 */
[----:B------:R-:W2:Y:S02]  /*23400*/  @!P1 SYNCS.PHASECHK.TRANS64 P1, [R5+URZ+0x132a0], R6 ;  /* 0x0132a006050095a7 */ /* 0x000ea4000802007f */
[----:B--2---:R-:W-:Y:S05]  /*23410*/  @!P1 BRA `(.L_x_1311) ;  /* 0xfffffffc00f09947 */ /* 0x004fea000383ffff */
[----:B------:R-:W-:Y:S05]  /*23420*/  BRA `(.L_x_1436) ;  /* 0xffffffb0004c7947 */ /* 0x000fea000383ffff */
.L_x_1316:
[----:B--2---:R2:W3:Y:S02]  /*23430*/  SYNCS.PHASECHK.TRANS64.TRYWAIT P1, [R5+URZ+0x132c0], R6 ;  /* 0x0132c006050075a7 */ /* 0x0044e4000802017f */
[----:B---3--:R-:W-:Y:S05]  /*23440*/  @!P1 NANOSLEEP.SYNCS 0x989680 ;  /* 0x009896800000995d */ /* 0x008fea0003900000 */
[----:B------:R-:W3:Y:S02]  /*23450*/  @!P1 SYNCS.PHASECHK.TRANS64 P1, [R5+URZ+0x132c0], R6 ;  /* 0x0132c006050095a7 */ /* 0x000ee4000802007f */
[----:B---3--:R-:W-:Y:S05]  /*23460*/  @!P1 BRA `(.L_x_1316) ;  /* 0xfffffffc00f09947 */ /* 0x008fea000383ffff */
[----:B------:R-:W-:Y:S05]  /*23470*/  BRA `(.L_x_1437) ;  /* 0xffffffb000c47947 */ /* 0x000fea000383ffff */
.L_x_1339:
        /* <DEDUP_REMOVED lines=11> */
.L_x_1439:
[----:B------:R-:W-:Y:S05]  /*23530*/  BSYNC B0 ;  /* 0x0000000000007941 */ /* 0x000fea0003800000 */
.L_x_1438:
[----:B------:R-:W-:Y:S05]  /*23540*/  BRA `(.L_x_1440) ;  /* 0xffffffc000387947 */ /* 0x000fea000383ffff */
.L_x_1341:
[----:B------:R-:W-:Y:S01]  /*23550*/  BSSY B0, `(.L_x_1441) ;  /* 0x0000006000007945 */ /* 0x000fe20003800000 */
[----:B------:R-:W-:-:S07]  /*23560*/  IMAD.MOV.U32 R15, RZ, RZ, -0x1 ;  /* 0xffffffffff0f7424 */ /* 0x000fce00078e00ff */
[----:B01----:R-:W-:Y:S05]  /*23570*/  WARPSYNC.COLLECTIVE R15, `(.L_x_1442) ;  /* 0x000000000f0c7348 */ /* 0x003fea0003c00000 */
[----:B------:R-:W-:Y:S02]  /*23580*/  ELECT P6, UR62, PT ;  /* 0x00000000003e782f */ /* 0x000fe400038c0000 */
[----:B------:R-:W-:Y:S01]  /*23590*/  MOV R14, UR62 ;  /* 0x0000003e000e7c02 */ /* 0x000fe20008000f00 */
[----:B01----:R-:W-:Y:S10]  /*235a0*/  ENDCOLLECTIVE ;  /* 0x000000000000791b */ /* 0x003ff40003800000 */
.L_x_1442:
[----:B------:R-:W-:Y:S05]  /*235b0*/  BSYNC B0 ;  /* 0x0000000000007941 */ /* 0x000fea0003800000 */
.L_x_1441:
[----:B------:R-:W-:Y:S05]  /*235c0*/  BRA `(.L_x_1443) ;  /* 0xffffffc000387947 */ /* 0x000fea000383ffff */
.L_x_1343:
[----:B-1----:R1:W2:Y:S02]  /*235d0*/  SYNCS.PHASECHK.TRANS64.TRYWAIT P0, [R4+URZ+0x13280], R3 ;  /* 0x01328003040075a7 */ /* 0x0022a4000800017f */
[----:B--2---:R-:W-:Y:S05]  /*235e0*/  @!P0 NANOSLEEP.SYNCS 0x989680 ;  /* 0x009896800000895d */ /* 0x004fea0003900000 */
[----:B------:R-:W2:Y:S02]  /*235f0*/  @!P0 SYNCS.PHASECHK.TRANS64 P0, [R4+URZ+0x13280], R3 ;  /* 0x01328003040085a7 */ /* 0x000ea4000800007f */
[----:B--2---:R-:W-:Y:S05]  /*23600*/  @!P0 BRA `(.L_x_1343) ;  /* 0xfffffffc00f08947 */ /* 0x004fea000383ffff */
[----:B------:R-:W-:Y:S05]  /*23610*/  BRA `(.L_x_1444) ;  /* 0xffffffc0009c7947 */ /* 0x000fea000383ffff */
.L_x_1345:
[----:B--2---:R2:W3:Y:S02]  /*23620*/  SYNCS.PHASECHK.TRANS64.TRYWAIT P0, [R4+URZ+0x13240], R3 ;  /* 0x01324003040075a7 */ /* 0x0044e4000800017f */
[----:B---3--:R-:W-:Y:S05]  /*23630*/  @!P0 NANOSLEEP.SYNCS 0x989680 ;  /* 0x009896800000895d */ /* 0x008fea0003900000 */
[----:B------:R-:W3:Y:S02]  /*23640*/  @!P0 SYNCS.PHASECHK.TRANS64 P0, [R4+URZ+0x13240], R3 ;  /* 0x01324003040085a7 */ /* 0x000ee4000800007f */
[----:B---3--:R-:W-:Y:S05]  /*23650*/  @!P0 BRA `(.L_x_1345) ;  /* 0xfffffffc00f08947 */ /* 0x008fea000383ffff */
[----:B------:R-:W-:Y:S05]  /*23660*/  BRA `(.L_x_1445) ;  /* 0xffffffc000f07947 */ /* 0x000fea000383ffff */
.L_x_1349:
[----:B------:R-:W2:Y:S01]  /*23670*/  LDL.LU R11, [R1+0x14] ;  /* 0x00001400010b7983 */ /* 0x000ea20000300800 */
[----:B------:R-:W-:Y:S01]  /*23680*/  IMAD.MOV.U32 R6, RZ, RZ, R12 ;  /* 0x000000ffff067224 */ /* 0x000fe200078e000c */
[----:B------:R-:W-:Y:S01]  /*23690*/  LOP3.LUT R10, R10, 0x7f, RZ, 0xc0, !PT ;  /* 0x0000007f0a0a7812 */ /* 0x000fe200078ec0ff */
[----:B------:R-:W-:Y:S02]  /*236a0*/  IMAD.MOV.U32 R13, RZ, RZ, R4 ;  /* 0x000000ffff0d7224 */ /* 0x000fe400078e0004 */
[----:B------:R-:W-:Y:S01]  /*236b0*/  IMAD.MOV.U32 R12, RZ, RZ, RZ ;  /* 0x000000ffff0c7224 */ /* 0x000fe200078e00ff */
[----:B------:R-:W-:Y:S01]  /*236c0*/  SHF.R.U32.HI R10, RZ, 0x2, R10 ;  /* 0x00000002ff0a7819 */ /* 0x000fe2000001160a */
[----:B------:R-:W-:-:S04]  /*236d0*/  IMAD.MOV.U32 R15, RZ, RZ, -0x1 ;  /* 0xffffffffff0f7424 */ /* 0x000fc800078e00ff */
[----:B------:R-:W-:-:S04]  /*236e0*/  IMAD.IADD R6, R10, 0x1, R6 ;  /* 0x000000010a067824 */ /* 0x000fc800078e0206 */
[----:B------:R-:W-:Y:S02]  /*236f0*/  VIADD R10, R6, 0x20 ;  /* 0x00000020060a7836 */ /* 0x000fe40000000000 */
[----:B--2---:R-:W-:Y:S02]  /*23700*/  IMAD R5, R11, R9, RZ ;  /* 0x000000090b057224 */ /* 0x004fe400078e02ff */
[----:B------:R-:W-:-:S03]  /*23710*/  IMAD.MOV.U32 R11, RZ, RZ, 0x1c1f ;  /* 0x00001c1fff0b7424 */ /* 0x000fc600078e00ff */
[----:B------:R-:W-:-:S13]  /*23720*/  ISETP.GE.AND P1, PT, R6, R5, PT ;  /* 0x000000050600720c */ /* 0x000fda0003f26270 */
[----:B-----5:R-:W-:Y:S05]  /*23730*/  WARPSYNC.COLLECTIVE R15, `(.L_x_1446) ;  /* 0x000000000f087348 */ /* 0x020fea0003c00000 */
[----:B------:R0:W1:Y:S02]  /*23740*/  SHFL.IDX P6, R14, R13, R12, R11 ;  /* 0x0000000c0d0e7389 */ /* 0x00006400000c000b */
[----:B01---5:R-:W-:Y:S01]  /*23750*/  ENDCOLLECTIVE ;  /* 0x000000000000791b */ /* 0x023fe20003800000 */
.L_x_1446:
[----:B------:R-:W-:Y:S02]  /*23760*/  IMAD.MOV.U32 R13, RZ, RZ, R0 ;  /* 0x000000ffff0d7224 */ /* 0x000fe400078e0000 */
[----:B------:R-:W-:-:S07]  /*23770*/  IMAD.MOV.U32 R8, RZ, RZ, R14 ;  /* 0x000000ffff087224 */ /* 0x000fce00078e000e */
[----:B------:R-:W-:Y:S05]  /*23780*/  WARPSYNC.COLLECTIVE R15, `(.L_x_1447) ;  /* 0x000000000f087348 */ /* 0x000fea0003c00000 */
[----:B------:R0:W1:Y:S02]  /*23790*/  SHFL.IDX P6, R14, R13, R12, R11 ;  /* 0x0000000c0d0e7389 */ /* 0x00006400000c000b */
[----:B01----:R-:W-:Y:S01]  /*237a0*/  ENDCOLLECTIVE ;  /* 0x000000000000791b */ /* 0x003fe20003800000 */
.L_x_1447:
[----:B------:R-:W-:Y:S02]  /*237b0*/  IMAD.MOV.U32 R13, RZ, RZ, R4 ;  /* 0x000000ffff0d7224 */ /* 0x000fe400078e0004 */
[----:B------:R-:W-:Y:S02]  /*237c0*/  IMAD.MOV.U32 R12, RZ, RZ, 0x1 ;  /* 0x00000001ff0c7424 */ /* 0x000fe400078e00ff */
[----:B------:R-:W-:-:S07]  /*237d0*/  IMAD.MOV.U32 R7, RZ, RZ, R14 ;  /* 0x000000ffff077224 */ /* 0x000fce00078e000e */
[----:B------:R-:W-:Y:S05]  /*237e0*/  WARPSYNC.COLLECTIVE R15, `(.L_x_1448) ;  /* 0x000000000f087348 */ /* 0x000fea0003c00000 */
[----:B------:R0:W1:Y:S02]  /*237f0*/  SHFL.IDX P6, R14, R13, R12, R11 ;  /* 0x0000000c0d0e7389 */ /* 0x00006400000c000b */
[----:B01----:R-:W-:Y:S01]  /*23800*/  ENDCOLLECTIVE ;  /* 0x000000000000791b */ /* 0x003fe20003800000 */
.L_x_1448:
[----:B------:R-:W-:-:S05]  /*23810*/  @!P1 IADD3 R7, P2, R21, R7, RZ ;  /* 0x0000000715079210 */ /* 0x000fca0007f5e0ff */
[----:B------:R-:W-:-:S04]  /*23820*/  @!P1 IMAD.X R8, RZ, RZ, R8, P2 ;  /* 0x000000ffff089224 */ /* 0x000fc800010e0608 */
[----:B------:R-:W-:Y:S02]  /*23830*/  @!P1 IMAD.MOV.U32 R9, RZ, RZ, R8 ;  /* 0x000000ffff099224 */ /* 0x000fe400078e0008 */
[----:B------:R-:W-:Y:S02]  /*23840*/  IMAD.MOV.U32 R13, RZ, RZ, R0 ;  /* 0x000000ffff0d7224 */ /* 0x000fe400078e0000 */
[----:B------:R-:W-:-:S05]  /*23850*/  @!P1 IMAD.MOV.U32 R8, RZ, RZ, R7 ;  /* 0x000000ffff089224 */ /* 0x000fca00078e0007 */
[----:B------:R-:W-:Y:S01]  /*23860*/  @!PT LDS RZ, [RZ] ;  /* 0x00000000fffff984 */ /* 0x000fe20000000800 */
[----:B------:R-:W-:Y:S01]  /*23870*/  @!PT LDS RZ, [RZ] ;  /* 0x00000000fffff984 */ /* 0x000fe20000000800 */
[----:B------:R-:W-:Y:S01]  /*23880*/  @!PT LDS RZ, [RZ] ;  /* 0x00000000fffff984 */ /* 0x000fe20000000800 */
[----:B------:R0:W-:Y:S01]  /*23890*/  @!P1 LDGSTS.E.BYPASS.LTC128B.128 [R20+0xb000], desc[UR44][R8.64], !P0 ;  /* 0x0b00000008149fae */ /* 0x0001e2000c101d6c */
[----:B------:R-:W-:Y:S01]  /*238a0*/  ISETP.GE.AND P1, PT, R10, R5, PT ;  /* 0x000000050a00720c */ /* 0x000fe20003f26270 */
[----:B------:R-:W-:-:S12]  /*238b0*/  IMAD.MOV.U32 R7, RZ, RZ, R14 ;  /* 0x000000ffff077224 */ /* 0x000fd800078e000e */
[----:B0-----:R-:W-:Y:S05]  /*238c0*/  WARPSYNC.COLLECTIVE R15, `(.L_x_1449) ;  /* 0x000000000f087348 */ /* 0x001fea0003c00000 */
[----:B------:R1:W2:Y:S02]  /*238d0*/  SHFL.IDX P6, R14, R13, R12, R11 ;  /* 0x0000000c0d0e7389 */ /* 0x0002a400000c000b */
[----:B012---:R-:W-:Y:S01]  /*238e0*/  ENDCOLLECTIVE ;  /* 0x000000000000791b */ /* 0x007fe20003800000 */
.L_x_1449:
[----:B------:R-:W-:Y:S02]  /*238f0*/  IMAD.MOV.U32 R13, RZ, RZ, R4 ;  /* 0x000000ffff0d7224 */ /* 0x000fe400078e0004 */
[----:B------:R-:W-:Y:S02]  /*23900*/  IMAD.MOV.U32 R12, RZ, RZ, 0x2 ;  /* 0x00000002ff0c7424 */ /* 0x000fe400078e00ff */
[----:B------:R-:W-:-:S07]  /*23910*/  IMAD.MOV.U32 R8, RZ, RZ, R14 ;  /* 0x000000ffff087224 */ /* 0x000fce00078e000e */
[----:B------:R-:W-:Y:S05]  /*23920*/  WARPSYNC.COLLECTIVE R15, `(.L_x_1450) ;  /* 0x000000000f087348 */ /* 0x000fea0003c00000 */
[----:B------:R0:W1:Y:S02]  /*23930*/  SHFL.IDX P6, R14, R13, R12, R11 ;  /* 0x0000000c0d0e7389 */ /* 0x00006400000c000b */
[----:B01----:R-:W-:Y:S01]  /*23940*/  ENDCOLLECTIVE ;  /* 0x000000000000791b */ /* 0x003fe20003800000 */
.L_x_1450:
[----:B------:R-:W-:-:S05]  /*23950*/  @!P1 IADD3 R8, P2, R21, R8, RZ ;  /* 0x0000000815089210 */ /* 0x000fca0007f5e0ff */
[----:B------:R-:W-:-:S04]  /*23960*/  @!P1 IMAD.X R7, RZ, RZ, R7, P2 ;  /* 0x000000ffff079224 */ /* 0x000fc800010e0607 */
[----:B------:R-:W-:Y:S02]  /*23970*/  @!P1 IMAD.MOV.U32 R9, RZ, RZ, R7 ;  /* 0x000000ffff099224 */ /* 0x000fe400078e0007 */
[----:B------:R-:W-:Y:S02]  /*23980*/  VIADD R7, R6, 0x40 ;  /* 0x0000004006077836 */ /* 0x000fe40000000000 */
[----:B------:R-:W-:Y:S01]  /*23990*/  IMAD.MOV.U32 R13, RZ, RZ, R0 ;  /* 0x000000ffff0d7224 */ /* 0x000fe200078e0000 */
[----:B------:R-:W-:Y:S01]  /*239a0*/  @!PT LDS RZ, [RZ] ;  /* 0x00000000fffff984 */ /* 0x000fe20000000800 */
[----:B------:R-:W-:Y:S01]  /*239b0*/  @!PT LDS RZ, [RZ] ;  /* 0x00000000fffff984 */ /* 0x000fe20000000800 */
[----:B------:R-:W-:Y:S01]  /*239c0*/  @!PT LDS RZ, [RZ] ;  /* 0x00000000fffff984 */ /* 0x000fe20000000800 */
[----:B------:R0:W-:Y:S02]  /*239d0*/  @!P1 LDGSTS.E.BYPASS.LTC128B.128 [R20+0xb800], desc[UR44][R8.64], !P0 ;  /* 0x0b80000008149fae */ /* 0x0001e4000c101d6c */
[----:B------:R-:W-:Y:S01]  /*239e0*/  ISETP.GE.AND P1, PT, R7, R5, PT ;  /* 0x000000050700720c */ /* 0x000fe20003f26270 */
[----:B------:R-:W-:-:S12]  /*239f0*/  IMAD.MOV.U32 R7, RZ, RZ, R14 ;  /* 0x000000ffff077224 */ /* 0x000fd800078e000e */
[----:B0-----:R-:W-:Y:S05]  /*23a00*/  WARPSYNC.COLLECTIVE R15, `(.L_x_1451) ;  /* 0x000000000f087348 */ /* 0x001fea0003c00000 */
[----:B------:R1:W2:Y:S02]  /*23a10*/  SHFL.IDX P6, R14, R13, R12, R11 ;  /* 0x0000000c0d0e7389 */ /* 0x0002a400000c000b */
[----:B012---:R-:W-:Y:S01]  /*23a20*/  ENDCOLLECTIVE ;  /* 0x000000000000791b */ /* 0x007fe20003800000 */
.L_x_1451:
[----:B------:R-:W-:Y:S02]  /*23a30*/  IMAD.MOV.U32 R13, RZ, RZ, R4 ;  /* 0x000000ffff0d7224 */ /* 0x000fe400078e0004 */
[----:B------:R-:W-:Y:S02]  /*23a40*/  IMAD.MOV.U32 R12, RZ, RZ, 0x3 ;  /* 0x00000003ff0c7424 */ /* 0x000fe400078e00ff */
[----:B------:R-:W-:-:S07]  /*23a50*/  IMAD.MOV.U32 R8, RZ, RZ, R14 ;  /* 0x000000ffff087224 */ /* 0x000fce00078e000e */
[----:B------:R-:W-:Y:S05]  /*23a60*/  WARPSYNC.COLLECTIVE R15, `(.L_x_1452) ;  /* 0x000000000f087348 */ /* 0x000fea0003c00000 */
[----:B------:R0:W1:Y:S02]  /*23a70*/  SHFL.IDX P6, R14, R13, R12, R11 ;  /* 0x0000000c0d0e7389 */ /* 0x00006400000c000b */
[----:B01----:R-:W-:Y:S01]  /*23a80*/  ENDCOLLECTIVE ;  /* 0x000000000000791b */ /* 0x003fe20003800000 */
.L_x_1452:
[----:B------:R-:W-:-:S05]  /*23a90*/  @!P1 IADD3 R8, P2, R21, R8, RZ ;  /* 0x0000000815089210 */ /* 0x000fca0007f5e0ff */
[----:B------:R-:W-:-:S04]  /*23aa0*/  @!P1 IMAD.X R7, RZ, RZ, R7, P2 ;  /* 0x000000ffff079224 */ /* 0x000fc800010e0607 */
        /* <DEDUP_REMOVED lines=12> */
.L_x_1453:
[----:B------:R-:W-:Y:S02]  /*23b70*/  IMAD.MOV.U32 R13, RZ, RZ, R3 ;  /* 0x000000ffff0d7224 */ /* 0x000fe400078e0003 */
[----:B------:R-:W-:Y:S02]  /*23b80*/  IMAD.MOV.U32 R12, RZ, RZ, RZ ;  /* 0x000000ffff0c7224 */ /* 0x000fe400078e00ff */
[----:B------:R-:W-:-:S07]  /*23b90*/  IMAD.MOV.U32 R7, RZ, RZ, R14 ;  /* 0x000000ffff077224 */ /* 0x000fce00078e000e */
[----:B------:R-:W-:Y:S05]  /*23ba0*/  WARPSYNC.COLLECTIVE R15, `(.L_x_1454) ;  /* 0x000000000f087348 */ /* 0x000fea0003c00000 */
[----:B------:R0:W1:Y:S02]  /*23bb0*/  SHFL.IDX P6, R14, R13, R12, R11 ;  /* 0x0000000c0d0e7389 */ /* 0x00006400000c000b */
[----:B01----:R-:W-:Y:S01]  /*23bc0*/  ENDCOLLECTIVE ;  /* 0x000000000000791b */ /* 0x003fe20003800000 */
.L_x_1454:
[----:B------:R-:W-:-:S05]  /*23bd0*/  @!P1 IADD3 R7, P3, R21, R7, RZ ;  /* 0x0000000715079210 */ /* 0x000fca0007f7e0ff */
[----:B------:R-:W-:Y:S02]  /*23be0*/  @!P1 IMAD.X R4, RZ, RZ, R4, P3 ;  /* 0x000000ffff049224 */ /* 0x000fe400018e0604 */
[----:B------:R-:W-:Y:S02]  /*23bf0*/  @!P1 IMAD.MOV.U32 R8, RZ, RZ, R7 ;  /* 0x000000ffff089224 */ /* 0x000fe400078e0007 */
        /* <DEDUP_REMOVED lines=12> */
.L_x_1455:
[----:B------:R-:W-:Y:S02]  /*23cc0*/  IMAD.MOV.U32 R13, RZ, RZ, R3 ;  /* 0x000000ffff0d7224 */ /* 0x000fe400078e0003 */
[----:B------:R-:W-:Y:S02]  /*23cd0*/  IMAD.MOV.U32 R12, RZ, RZ, 0x1 ;  /* 0x00000001ff0c7424 */ /* 0x000fe400078e00ff */
[----:B------:R-:W-:-:S07]  /*23ce0*/  IMAD.MOV.U32 R0, RZ, RZ, R14 ;  /* 0x000000ffff007224 */ /* 0x000fce00078e000e */
[----:B------:R-:W-:Y:S05]  /*23cf0*/  WARPSYNC.COLLECTIVE R15, `(.L_x_1456) ;  /* 0x000000000f087348 */ /* 0x000fea0003c00000 */
[----:B------:R0:W1:Y:S02]  /*23d00*/  SHFL.IDX P6, R14, R13, R12, R11 ;  /* 0x0000000c0d0e7389 */ /* 0x00006400000c000b */
[----:B01----:R-:W-:Y:S01]  /*23d10*/  ENDCOLLECTIVE ;  /* 0x000000000000791b */ /* 0x003fe20003800000 */
.L_x_1456:
        /* <DEDUP_REMOVED lines=13> */
.L_x_1457:
[----:B------:R-:W-:Y:S01]  /*23df0*/  IMAD.MOV.U32 R2, RZ, RZ, R14 ;  /* 0x000000ffff027224 */ /* 0x000fe200078e000e */
[----:B------:R-:W-:Y:S06]  /*23e00*/  BRA `(.L_x_1458) ;  /* 0xffffffc800087947 */ /* 0x000fec000383ffff */
.L_x_1352:
[----:B-1----:R1:W2:Y:S02]  /*23e10*/  SYNCS.PHASECHK.TRANS64.TRYWAIT P0, [R23+URZ+0x13220], R0 ;  /* 0x01322000170075a7 */ /* 0x0022a4000800017f */
[----:B--2---:R-:W-:Y:S05]  /*23e20*/  @!P0 NANOSLEEP.SYNCS 0x989680 ;  /* 0x009896800000895d */ /* 0x004fea0003900000 */
[----:B------:R-:W2:Y:S02]  /*23e30*/  @!P0 SYNCS.PHASECHK.TRANS64 P0, [R23+URZ+0x13220], R0 ;  /* 0x01322000170085a7 */ /* 0x000ea4000800007f */
[----:B--2---:R-:W-:Y:S05]  /*23e40*/  @!P0 BRA `(.L_x_1352) ;  /* 0xfffffffc00f08947 */ /* 0x004fea000383ffff */
[----:B------:R-:W-:Y:S05]  /*23e50*/  BRA `(.L_x_1459) ;  /* 0xffffffc800647947 */ /* 0x000fea000383ffff */
.L_x_1358:
[----:B0-----:R0:W1:Y:S02]  /*23e60*/  SYNCS.PHASECHK.TRANS64.TRYWAIT P0, [R4+URZ+0x13280], R3 ;  /* 0x01328003040075a7 */ /* 0x001064000800017f */
[----:B-1----:R-:W-:Y:S05]  /*23e70*/  @!P0 NANOSLEEP.SYNCS 0x989680 ;  /* 0x009896800000895d */ /* 0x002fea0003900000 */
[----:B------:R-:W1:Y:S02]  /*23e80*/  @!P0 SYNCS.PHASECHK.TRANS64 P0, [R4+URZ+0x13280], R3 ;  /* 0x01328003040085a7 */ /* 0x000e64000800007f */
[----:B-1----:R-:W-:Y:S05]  /*23e90*/  @!P0 BRA `(.L_x_1358) ;  /* 0xfffffffc00f08947 */ /* 0x002fea000383ffff */
[----:B------:R-:W-:Y:S05]  /*23ea0*/  BRA `(.L_x_1460) ;  /* 0xffffffcc000c7947 */ /* 0x000fea000383ffff */
.L_x_1363:
[----:B-1----:R1:W2:Y:S02]  /*23eb0*/  SYNCS.PHASECHK.TRANS64.TRYWAIT P0, [R4+URZ+0x13240], R3 ;  /* 0x01324003040075a7 */ /* 0x0022a4000800017f */
[----:B--2---:R-:W-:Y:S05]  /*23ec0*/  @!P0 NANOSLEEP.SYNCS 0x989680 ;  /* 0x009896800000895d */ /* 0x004fea0003900000 */
[----:B------:R-:W2:Y:S02]  /*23ed0*/  @!P0 SYNCS.PHASECHK.TRANS64 P0, [R4+URZ+0x13240], R3 ;  /* 0x01324003040085a7 */ /* 0x000ea4000800007f */
[----:B--2---:R-:W-:Y:S05]  /*23ee0*/  @!P0 BRA `(.L_x_1363) ;  /* 0xfffffffc00f08947 */ /* 0x004fea000383ffff */
[----:B------:R-:W-:Y:S05]  /*23ef0*/  BRA `(.L_x_1461) ;  /* 0xffffffcc00887947 */ /* 0x000fea000383ffff */
.L_x_1369:
[----:B-1----:R1:W2:Y:S02]  /*23f00*/  SYNCS.PHASECHK.TRANS64.TRYWAIT P0, [R3+URZ+0x13270], R2 ;  /* 0x01327002030075a7 */ /* 0x0022a4000800017f */
[----:B--2---:R-:W-:Y:S05]  /*23f10*/  @!P0 NANOSLEEP.SYNCS 0x989680 ;  /* 0x009896800000895d */ /* 0x004fea0003900000 */
[----:B------:R-:W2:Y:S02]  /*23f20*/  @!P0 SYNCS.PHASECHK.TRANS64 P0, [R3+URZ+0x13270], R2 ;  /* 0x01327002030085a7 */ /* 0x000ea4000800007f */
[----:B--2---:R-:W-:Y:S05]  /*23f30*/  @!P0 BRA `(.L_x_1369) ;  /* 0xfffffffc00f08947 */ /* 0x004fea000383ffff */
[----:B------:R-:W-:Y:S05]  /*23f40*/  BRA `(.L_x_1462) ;  /* 0xffffffd000247947 */ /* 0x000fea000383ffff */
.L_x_1371:
[----:B-1----:R1:W2:Y:S02]  /*23f50*/  SYNCS.PHASECHK.TRANS64.TRYWAIT P0, [R3+URZ+0x13260], R2 ;  /* 0x01326002030075a7 */ /* 0x0022a4000800017f */
[----:B--2---:R-:W-:Y:S05]  /*23f60*/  @!P0 NANOSLEEP.SYNCS 0x989680 ;  /* 0x009896800000895d */ /* 0x004fea0003900000 */
[----:B------:R-:W2:Y:S02]  /*23f70*/  @!P0 SYNCS.PHASECHK.TRANS64 P0, [R3+URZ+0x13260], R2 ;  /* 0x01326002030085a7 */ /* 0x000ea4000800007f */
[----:B--2---:R-:W-:Y:S05]  /*23f80*/  @!P0 BRA `(.L_x_1371) ;  /* 0xfffffffc00f08947 */ /* 0x004fea000383ffff */
[----:B------:R-:W-:Y:S05]  /*23f90*/  BRA `(.L_x_1463) ;  /* 0xffffffd0002c7947 */ /* 0x000fea000383ffff */
.L_x_1378:
[----:B-1----:R1:W2:Y:S02]  /*23fa0*/  SYNCS.PHASECHK.TRANS64.TRYWAIT P1, [R3+URZ+0x13270], R0 ;  /* 0x01327000030075a7 */ /* 0x0022a4000802017f */
[----:B--2---:R-:W-:Y:S05]  /*23fb0*/  @!P1 NANOSLEEP.SYNCS 0x989680 ;  /* 0x009896800000995d */ /* 0x004fea0003900000 */
[----:B------:R-:W2:Y:S02]  /*23fc0*/  @!P1 SYNCS.PHASECHK.TRANS64 P1, [R3+URZ+0x13270], R0 ;  /* 0x01327000030095a7 */ /* 0x000ea4000802007f */
[----:B--2---:R-:W-:Y:S05]  /*23fd0*/  @!P1 BRA `(.L_x_1378) ;  /* 0xfffffffc00f09947 */ /* 0x004fea000383ffff */
[----:B------:R-:W-:Y:S05]  /*23fe0*/  BRA `(.L_x_1464) ;  /* 0xffffffd4007c7947 */ /* 0x000fea000383ffff */
.L_x_1380:
[----:B-1----:R1:W2:Y:S02]  /*23ff0*/  SYNCS.PHASECHK.TRANS64.TRYWAIT P1, [R3+URZ+0x13260], R0 ;  /* 0x01326000030075a7 */ /* 0x0022a4000802017f */
[----:B--2---:R-:W-:Y:S05]  /*24000*/  @!P1 NANOSLEEP.SYNCS 0x989680 ;  /* 0x009896800000995d */ /* 0x004fea0003900000 */
[----:B------:R-:W2:Y:S02]  /*24010*/  @!P1 SYNCS.PHASECHK.TRANS64 P1, [R3+URZ+0x13260], R0 ;  /* 0x01326000030095a7 */ /* 0x000ea4000802007f */
[----:B--2---:R-:W-:Y:S05]  /*24020*/  @!P1 BRA `(.L_x_1380) ;  /* 0xfffffffc00f09947 */ /* 0x004fea000383ffff */
[----:B------:R-:W-:Y:S05]  /*24030*/  BRA `(.L_x_1465) ;  /* 0xffffffd400807947 */ /* 0x000fea000383ffff */
.L_x_1384:
[----:B------:R-:W-:Y:S01]  /*24040*/  BSSY B0, `(.L_x_1466) ;  /* 0x0000008000007945 */ /* 0x000fe20003800000 */
[----:B0-----:R-:W-:Y:S02]  /*24050*/  IMAD.MOV.U32 R13, RZ, RZ, R16 ;  /* 0x000000ffff0d7224 */ /* 0x001fe400078e0010 */
[----:B------:R-:W-:Y:S02]  /*24060*/  IMAD.MOV.U32 R12, RZ, RZ, RZ ;  /* 0x000000ffff0c7224 */ /* 0x000fe400078e00ff */
[----:B------:R-:W-:Y:S02]  /*24070*/  IMAD.MOV.U32 R11, RZ, RZ, 0x1f ;  /* 0x0000001fff0b7424 */ /* 0x000fe400078e00ff */
[----:B------:R-:W-:-:S07]  /*24080*/  IMAD.MOV.U32 R15, RZ, RZ, -0x1 ;  /* 0xffffffffff0f7424 */ /* 0x000fce00078e00ff */
[----:B------:R-:W-:Y:S05]  /*24090*/  WARPSYNC.COLLECTIVE R15, `(.L_x_1467) ;  /* 0x000000000f087348 */ /* 0x000fea0003c00000 */
[----:B------:R0:W1:Y:S02]  /*240a0*/  SHFL.IDX P6, R14, R13, R12, R11 ;  /* 0x0000000c0d0e7389 */ /* 0x00006400000c000b */
[----:B01----:R-:W-:Y:S01]  /*240b0*/  ENDCOLLECTIVE ;  /* 0x000000000000791b */ /* 0x003fe20003800000 */
.L_x_1467:
[----:B------:R-:W-:Y:S05]  /*240c0*/  BSYNC B0 ;  /* 0x0000000000007941 */ /* 0x000fea0003800000 */
.L_x_1466:
[----:B------:R-:W-:Y:S02]  /*240d0*/  IMAD.MOV.U32 R13, RZ, RZ, R16 ;  /* 0x000000ffff0d7224 */ /* 0x000fe400078e0010 */
[----:B------:R-:W-:Y:S02]  /*240e0*/  IMAD.MOV.U32 R12, RZ, RZ, 0x1 ;  /* 0x00000001ff0c7424 */ /* 0x000fe400078e00ff */
[----:B------:R-:W-:Y:S02]  /*240f0*/  IMAD.MOV.U32 R11, RZ, RZ, 0x1f ;  /* 0x0000001fff0b7424 */ /* 0x000fe400078e00ff */
[----:B------:R-:W-:Y:S02]  /*24100*/  IMAD.MOV.U32 R15, RZ, RZ, -0x1 ;  /* 0xffffffffff0f7424 */ /* 0x000fe400078e00ff */
[----:B------:R-:W-:Y:S02]  /*24110*/  IMAD.IADD R5, R19, 0x1, R7 ;  /* 0x0000000113057824 */ /* 0x000fe400078e0207 */
[----:B------:R-:W-:-:S07]  /*24120*/  IMAD.MOV.U32 R0, RZ, RZ, R14 ;  /* 0x000000ffff007224 */ /* 0x000fce00078e000e */
[----:B------:R-:W-:Y:S05]  /*24130*/  WARPSYNC.COLLECTIVE R15, `(.L_x_1468) ;  /* 0x000000000f087348 */ /* 0x000fea0003c00000 */
[----:B------:R0:W1:Y:S02]  /*24140*/  SHFL.IDX P6, R14, R13, R12, R11 ;  /* 0x0000000c0d0e7389 */ /* 0x00006400000c000b */
[----:B01----:R-:W-:Y:S01]  /*24150*/  ENDCOLLECTIVE ;  /* 0x000000000000791b */ /* 0x003fe20003800000 */
.L_x_1468:
[----:B------:R-:W-:Y:S02]  /*24160*/  ULDC UR4, c[0x0][0xc3c] ;  /* 0x00030f0000047ab9 */ /* 0x000fe40000000800 */
[----:B------:R-:W-:-:S13]  /*24170*/  ISETP.GE.OR P1, PT, R5, UR4, !P0 ;  /* 0x0000000405007c0c */ /* 0x000fda000c726670 */
[----:B------:R-:W0:Y:S01]  /*24180*/  @!P1 LDC.64 R2, c[0x0][0xc80] ;  /* 0x00032000ff029b82 */ /* 0x000e220000000a00 */
[----:B------:R-:W-:Y:S02]  /*24190*/  IMAD.MOV.U32 R11, RZ, RZ, RZ ;  /* 0x000000ffff0b7224 */ /* 0x000fe400078e00ff */
        /* <DEDUP_REMOVED lines=14> */
.L_x_1469:
[----:B------:R-:W-:Y:S01]  /*24280*/  IMAD.MOV.U32 R12, RZ, RZ, 0x2 ;  /* 0x00000002ff0c7424 */ /* 0x000fe200078e00ff */
[----:B------:R-:W-:-:S05]  /*24290*/  SEL R5, R14, RZ, P1 ;  /* 0x000000ff0e057207 */ /* 0x000fca0000800000 */
[----:B------:R-:W-:-:S04]  /*242a0*/  IMAD.IADD R4, R2, 0x1, R5 ;  /* 0x0000000102047824 */ /* 0x000fc800078e0205 */
[----:B------:R-:W-:-:S07]  /*242b0*/  IMAD.MOV.U32 R13, RZ, RZ, R4 ;  /* 0x000000ffff0d7224 */ /* 0x000fce00078e0004 */
[----:B------:R-:W-:Y:S05]  /*242c0*/  WARPSYNC.COLLECTIVE R15, `(.L_x_1470) ;  /* 0x000000000f087348 */ /* 0x000fea0003c00000 */
[----:B------:R0:W1:Y:S02]  /*242d0*/  SHFL.UP P6, R14, R13, R12, R11 ;  /* 0x0400000c0d0e7389 */ /* 0x00006400000c000b */
[----:B01----:R-:W-:Y:S01]  /*242e0*/  ENDCOLLECTIVE ;  /* 0x000000000000791b */ /* 0x003fe20003800000 */
.L_x_1470:
[----:B------:R-:W-:Y:S01]  /*242f0*/  IMAD.MOV.U32 R12, RZ, RZ, 0x4 ;  /* 0x00000004ff0c7424 */ /* 0x000fe200078e00ff */
[----:B------:R-:W-:-:S05]  /*24300*/  SEL R5, R14, RZ, P2 ;  /* 0x000000ff0e057207 */ /* 0x000fca0001000000 */
[----:B------:R-:W-:-:S04]  /*24310*/  IMAD.IADD R5, R4, 0x1, R5 ;  /* 0x0000000104057824 */ /* 0x000fc800078e0205 */
[----:B------:R-:W-:-:S07]  /*24320*/  IMAD.MOV.U32 R13, RZ, RZ, R5 ;  /* 0x000000ffff0d7224 */ /* 0x000fce00078e0005 */
[----:B------:R-:W-:Y:S05]  /*24330*/  WARPSYNC.COLLECTIVE R15, `(.L_x_1471) ;  /* 0x000000000f087348 */ /* 0x000fea0003c00000 */
[----:B------:R0:W1:Y:S02]  /*24340*/  SHFL.UP P6, R14, R13, R12, R11 ;  /* 0x0400000c0d0e7389 */ /* 0x00006400000c000b */
[----:B01----:R-:W-:Y:S01]  /*24350*/  ENDCOLLECTIVE ;  /* 0x000000000000791b */ /* 0x003fe20003800000 */
.L_x_1471:
[----:B------:R-:W-:Y:S01]  /*24360*/  IMAD.MOV.U32 R12, RZ, RZ, 0x8 ;  /* 0x00000008ff0c7424 */ /* 0x000fe200078e00ff */
[----:B------:R-:W-:-:S05]  /*24370*/  SEL R6, R14, RZ, P3 ;  /* 0x000000ff0e067207 */ /* 0x000fca0001800000 */
[----:B------:R-:W-:-:S04]  /*24380*/  IMAD.IADD R6, R5, 0x1, R6 ;  /* 0x0000000105067824 */ /* 0x000fc800078e0206 */
[----:B------:R-:W-:-:S07]  /*24390*/  IMAD.MOV.U32 R13, RZ, RZ, R6 ;  /* 0x000000ffff0d7224 */ /* 0x000fce00078e0006 */
[----:B------:R-:W-:Y:S05]  /*243a0*/  WARPSYNC.COLLECTIVE R15, `(.L_x_1472) ;  /* 0x000000000f087348 */ /* 0x000fea0003c00000 */
[----:B------:R0:W1:Y:S02]  /*243b0*/  SHFL.UP P6, R14, R13, R12, R11 ;  /* 0x0400000c0d0e7389 */ /* 0x00006400000c000b */
[----:B01----:R-:W-:Y:S01]  /*243c0*/  ENDCOLLECTIVE ;  /* 0x000000000000791b */ /* 0x003fe20003800000 */
.L_x_1472:
[----:B------:R-:W-:Y:S01]  /*243d0*/  IMAD.MOV.U32 R12, RZ, RZ, 0x10 ;  /* 0x00000010ff0c7424 */ /* 0x000fe200078e00ff */
[----:B------:R-:W-:-:S05]  /*243e0*/  SEL R3, R14, RZ, P4 ;  /* 0x000000ff0e037207 */ /* 0x000fca0002000000 */
[----:B------:R-:W-:-:S04]  /*243f0*/  IMAD.IADD R4, R6, 0x1, R3 ;  /* 0x0000000106047824 */ /* 0x000fc800078e0203 */
[----:B------:R-:W-:-:S07]  /*24400*/  IMAD.MOV.U32 R13, RZ, RZ, R4 ;  /* 0x000000ffff0d7224 */ /* 0x000fce00078e0004 */
[----:B------:R-:W-:Y:S05]  /*24410*/  WARPSYNC.COLLECTIVE R15, `(.L_x_1473) ;  /* 0x000000000f087348 */ /* 0x000fea0003c00000 */
[----:B------:R0:W1:Y:S02]  /*24420*/  SHFL.UP P6, R14, R13, R12, R11 ;  /* 0x0400000c0d0e7389 */ /* 0x00006400000c000b */
[----:B01----:R-:W-:Y:S01]  /*24430*/  ENDCOLLECTIVE ;  /* 0x000000000000791b */ /* 0x003fe20003800000 */
.L_x_1473:
        /* <DEDUP_REMOVED lines=8> */
.L_x_1474:
[----:B------:R-:W-:Y:S05]  /*244c0*/  BRA `(.L_x_1475) ;  /* 0xffffffd400f87947 */ /* 0x000fea000383ffff */
.L_x_1389:
[----:B------:R-:W-:Y:S01]  /*244d0*/  BSSY B0, `(.L_x_1476) ;  /* 0x0000008000007945 */ /* 0x000fe20003800000 */
[----:B-----5:R-:W-:Y:S02]  /*244e0*/  IMAD.MOV.U32 R13, RZ, RZ, R2 ;  /* 0x000000ffff0d7224 */ /* 0x020fe400078e0002 */
[----:B------:R-:W-:Y:S02]  /*244f0*/  IMAD.MOV.U32 R12, RZ, RZ, 0x1 ;  /* 0x00000001ff0c7424 */ /* 0x000fe400078e00ff */
[----:B------:R-:W-:Y:S02]  /*24500*/  IMAD.MOV.U32 R11, RZ, RZ, RZ ;  /* 0x000000ffff0b7224 */ /* 0x000fe400078e00ff */
[----:B------:R-:W-:-:S07]  /*24510*/  IMAD.MOV.U32 R15, RZ, RZ, -0x1 ;  /* 0xffffffffff0f7424 */ /* 0x000fce00078e00ff */
[----:B01----:R-:W-:Y:S05]  /*24520*/  WARPSYNC.COLLECTIVE R15, `(.L_x_1477) ;  /* 0x000000000f087348 */ /* 0x003fea0003c00000 */
[----:B------:R2:W3:Y:S02]  /*24530*/  SHFL.UP P6, R14, R13, R12, R11 ;  /* 0x0400000c0d0e7389 */ /* 0x0004e400000c000b */
[----:B0123--:R-:W-:Y:S01]  /*24540*/  ENDCOLLECTIVE ;  /* 0x000000000000791b */ /* 0x00ffe20003800000 */
.L_x_1477:
[----:B------:R-:W-:Y:S05]  /*24550*/  BSYNC B0 ;  /* 0x0000000000007941 */ /* 0x000fea0003800000 */
.L_x_1476:
[----:B------:R-:W-:Y:S01]  /*24560*/  SEL R13, R14, RZ, P1 ;  /* 0x000000ff0e0d7207 */ /* 0x000fe20000800000 */
[----:B------:R-:W-:Y:S02]  /*24570*/  IMAD.MOV.U32 R12, RZ, RZ, 0x2 ;  /* 0x00000002ff0c7424 */ /* 0x000fe400078e00ff */
[----:B------:R-:W-:Y:S02]  /*24580*/  IMAD.MOV.U32 R11, RZ, RZ, RZ ;  /* 0x000000ffff0b7224 */ /* 0x000fe400078e00ff */
[----:B------:R-:W-:Y:S02]  /*24590*/  IMAD.IADD R13, R2, 0x1, R13 ;  /* 0x00000001020d7824 */ /* 0x000fe400078e020d */
[----:B------:R-:W-:-:S07]  /*245a0*/  IMAD.MOV.U32 R15, RZ, RZ, -0x1 ;  /* 0xffffffffff0f7424 */ /* 0x000fce00078e00ff */
[----:B------:R-:W-:Y:S05]  /*245b0*/  WARPSYNC.COLLECTIVE R15, `(.L_x_1478) ;  /* 0x000000000f087348 */ /* 0x000fea0003c00000 */
[----:B------:R0:W1:Y:S02]  /*245c0*/  SHFL.UP P6, R14, R13, R12, R11 ;  /* 0x0400000c0d0e7389 */ /* 0x00006400000c000b */
[----:B01----:R-:W-:Y:S01]  /*245d0*/  ENDCOLLECTIVE ;  /* 0x000000000000791b */ /* 0x003fe20003800000 */
.L_x_1478:
[----:B------:R-:W-:Y:S01]  /*245e0*/  IMAD.MOV.U32 R12, RZ, RZ, 0x4 ;  /* 0x00000004ff0c7424 */ /* 0x000fe200078e00ff */
[----:B------:R-:W-:-:S05]  /*245f0*/  SEL R4, R14, RZ, P2 ;  /* 0x000000ff0e047207 */ /* 0x000fca0001000000 */
[----:B------:R-:W-:-:S04]  /*24600*/  IMAD.IADD R4, R13, 0x1, R4 ;  /* 0x000000010d047824 */ /* 0x000fc800078e0204 */
[----:B------:R-:W-:-:S07]  /*24610*/  IMAD.MOV.U32 R13, RZ, RZ, R4 ;  /* 0x000000ffff0d7224 */ /* 0x000fce00078e0004 */
[----:B------:R-:W-:Y:S05]  /*24620*/  WARPSYNC.COLLECTIVE R15, `(.L_x_1479) ;  /* 0x000000000f087348 */ /* 0x000fea0003c00000 */
[----:B------:R0:W1:Y:S02]  /*24630*/  SHFL.UP P6, R14, R13, R12, R11 ;  /* 0x0400000c0d0e7389 */ /* 0x00006400000c000b */
[----:B01----:R-:W-:Y:S01]  /*24640*/  ENDCOLLECTIVE ;  /* 0x000000000000791b */ /* 0x003fe20003800000 */
.L_x_1479:
[----:B------:R-:W-:Y:S01]  /*24650*/  IMAD.MOV.U32 R12, RZ, RZ, 0x8 ;  /* 0x00000008ff0c7424 */ /* 0x000fe200078e00ff */
[----:B------:R-:W-:-:S05]  /*24660*/  SEL R5, R14, RZ, P3 ;  /* 0x000000ff0e057207 */ /* 0x000fca0001800000 */
[----:B------:R-:W-:-:S04]  /*24670*/  IMAD.IADD R5, R4, 0x1, R5 ;  /* 0x0000000104057824 */ /* 0x000fc800078e0205 */
[----:B------:R-:W-:-:S07]  /*24680*/  IMAD.MOV.U32 R13, RZ, RZ, R5 ;  /* 0x000000ffff0d7224 */ /* 0x000fce00078e0005 */
[----:B------:R-:W-:Y:S05]  /*24690*/  WARPSYNC.COLLECTIVE R15, `(.L_x_1480) ;  /* 0x000000000f087348 */ /* 0x000fea0003c00000 */
[----:B------:R0:W1:Y:S02]  /*246a0*/  SHFL.UP P6, R14, R13, R12, R11 ;  /* 0x0400000c0d0e7389 */ /* 0x00006400000c000b */
[----:B01----:R-:W-:Y:S01]  /*246b0*/  ENDCOLLECTIVE ;  /* 0x000000000000791b */ /* 0x003fe20003800000 */
.L_x_1480:
[----:B------:R-:W-:Y:S01]  /*246c0*/  IMAD.MOV.U32 R12, RZ, RZ, 0x10 ;  /* 0x00000010ff0c7424 */ /* 0x000fe200078e00ff */
[----:B------:R-:W-:-:S05]  /*246d0*/  SEL R6, R14, RZ, P4 ;  /* 0x000000ff0e067207 */ /* 0x000fca0002000000 */
[----:B------:R-:W-:-:S04]  /*246e0*/  IMAD.IADD R6, R5, 0x1, R6 ;  /* 0x0000000105067824 */ /* 0x000fc800078e0206 */
[----:B------:R-:W-:-:S07]  /*246f0*/  IMAD.MOV.U32 R13, RZ, RZ, R6 ;  /* 0x000000ffff0d7224 */ /* 0x000fce00078e0006 */
[----:B------:R-:W-:Y:S05]  /*24700*/  WARPSYNC.COLLECTIVE R15, `(.L_x_1481) ;  /* 0x000000000f087348 */ /* 0x000fea0003c00000 */
[----:B------:R0:W1:Y:S02]  /*24710*/  SHFL.UP P6, R14, R13, R12, R11 ;  /* 0x0400000c0d0e7389 */ /* 0x00006400000c000b */
[----:B01----:R-:W-:Y:S01]  /*24720*/  ENDCOLLECTIVE ;  /* 0x000000000000791b */ /* 0x003fe20003800000 */
.L_x_1481:
        /* <DEDUP_REMOVED lines=8> */
.L_x_1482:
[----:B------:R-:W-:Y:S05]  /*247b0*/  BRA `(.L_x_1483) ;  /* 0xffffffd400d87947 */ /* 0x000fea000383ffff */
.L_x_1391:
[----:B------:R-:W-:Y:S01]  /*247c0*/  BSSY B0, `(.L_x_1484) ;  /* 0x0000006000007945 */ /* 0x000fe20003800000 */
[----:B------:R-:W-:Y:S01]  /*247d0*/  PLOP3.LUT P6, PT, P6, PT, PT, 0x8, 0x0 ;  /* 0x000000000000781c */ /* 0x000fe200037ce170 */
[----:B------:R-:W-:-:S12]  /*247e0*/  IMAD.MOV.U32 R15, RZ, RZ, -0x1 ;  /* 0xffffffffff0f7424 */ /* 0x000fd800078e00ff */
[----:B0-----:R-:W-:Y:S05]  /*247f0*/  WARPSYNC.COLLECTIVE R15, `(.L_x_1485) ;  /* 0x000000000f087348 */ /* 0x001fea0003c00000 */
[----:B------:R-:W-:Y:S01]  /*24800*/  VOTE.ANY R14, PT, P6 ;  /* 0x00000000000e7806 */ /* 0x000fe200030e0100 */
[----:B0-----:R-:W-:Y:S06]  /*24810*/  ENDCOLLECTIVE ;  /* 0x000000000000791b */ /* 0x001fec0003800000 */
.L_x_1485:
[----:B------:R-:W-:Y:S05]  /*24820*/  BSYNC B0 ;  /* 0x0000000000007941 */ /* 0x000fea0003800000 */
.L_x_1484:
[----:B------:R-:W-:Y:S02]  /*24830*/  IMAD.MOV.U32 R5, RZ, RZ, R14 ;  /* 0x000000ffff057224 */ /* 0x000fe400078e000e */
[----:B------:R-:W-:Y:S02]  /*24840*/  IMAD.MOV.U32 R13, RZ, RZ, R2 ;  /* 0x000000ffff0d7224 */ /* 0x000fe400078e0002 */
[----:B------:R-:W0:Y:S01]  /*24850*/  POPC R6, R5 ;  /* 0x0000000500067309 */ /* 0x000e220000000000 */
[----:B------:R-:W-:Y:S02]  /*24860*/  IMAD.MOV.U32 R11, RZ, RZ, 0x1f ;  /* 0x0000001fff0b7424 */ /* 0x000fe400078e00ff */
[----:B------:R-:W-:Y:S02]  /*24870*/  IMAD.MOV.U32 R15, RZ, RZ, -0x1 ;  /* 0xffffffffff0f7424 */ /* 0x000fe400078e00ff */
[----:B0-----:R-:W-:-:S07]  /*24880*/  IMAD.MOV.U32 R12, RZ, RZ, R6 ;  /* 0x000000ffff0c7224 */ /* 0x001fce00078e0006 */
[----:B------:R-:W-:Y:S05]  /*24890*/  WARPSYNC.COLLECTIVE R15, `(.L_x_1486) ;  /* 0x000000000f087348 */ /* 0x000fea0003c00000 */
[----:B------:R0:W1:Y:S02]  /*248a0*/  SHFL.IDX P6, R14, R13, R12, R11 ;  /* 0x0000000c0d0e7389 */ /* 0x00006400000c000b */
[----:B01----:R-:W-:Y:S01]  /*248b0*/  ENDCOLLECTIVE ;  /* 0x000000000000791b */ /* 0x003fe20003800000 */
.L_x_1486:
[----:B------:R-:W-:Y:S01]  /*248c0*/  IMAD.MOV.U32 R17, RZ, RZ, R14 ;  /* 0x000000ffff117224 */ /* 0x000fe200078e000e */
[----:B------:R-:W-:Y:S06]  /*248d0*/  BRA `(.L_x_1487) ;  /* 0xffffffd400c87947 */ /* 0x000fec000383ffff */
.L_x_1393:
[----:B------:R-:W-:Y:S01]  /*248e0*/  BSSY B0, `(.L_x_1488) ;  /* 0x0000007000007945 */ /* 0x000fe20003800000 */
[----:B------:R-:W-:Y:S02]  /*248f0*/  IMAD.MOV.U32 R13, RZ, RZ, R3 ;  /* 0x000000ffff0d7224 */ /* 0x000fe400078e0003 */
[----:B------:R-:W-:Y:S02]  /*24900*/  IMAD.MOV.U32 R11, RZ, RZ, 0x1f ;  /* 0x0000001fff0b7424 */ /* 0x000fe400078e00ff */
[----:B------:R-:W-:-:S07]  /*24910*/  IMAD.MOV.U32 R15, RZ, RZ, -0x1 ;  /* 0xffffffffff0f7424 */ /* 0x000fce00078e00ff */
[----:B012---:R-:W-:Y:S05]  /*24920*/  WARPSYNC.COLLECTIVE R15, `(.L_x_1489) ;  /* 0x000000000f087348 */ /* 0x007fea0003c00000 */
[----:B------:R3:W4:Y:S02]  /*24930*/  SHFL.IDX P6, R14, R13, R12, R11 ;  /* 0x0000000c0d0e7389 */ /* 0x00072400000c000b */
[----:B01234-:R-:W-:Y:S01]  /*24940*/  ENDCOLLECTIVE ;  /* 0x000000000000791b */ /* 0x01ffe20003800000 */
.L_x_1489:
[----:B------:R-:W-:Y:S05]  /*24950*/  BSYNC B0 ;  /* 0x0000000000007941 */ /* 0x000fea0003800000 */
.L_x_1488:
[----:B------:R-:W-:Y:S01]  /*24960*/  IMAD.MOV.U32 R5, RZ, RZ, R14 ;  /* 0x000000ffff057224 */ /* 0x000fe200078e000e */
[----:B------:R-:W-:Y:S06]  /*24970*/  BRA `(.L_x_1392) ;  /* 0xffffffd400bc7947 */ /* 0x000fec000383ffff */
.L_x_1397:
[----:B0-----:R0:W2:Y:S02]  /*24980*/  SYNCS.PHASECHK.TRANS64.TRYWAIT P0, [R9+URZ+0x13220], R0 ;  /* 0x01322000090075a7 */ /* 0x0010a4000800017f */
[----:B--2---:R-:W-:Y:S05]  /*24990*/  @!P0 NANOSLEEP.SYNCS 0x989680 ;  /* 0x009896800000895d */ /* 0x004fea0003900000 */
[----:B------:R-:W2:Y:S02]  /*249a0*/  @!P0 SYNCS.PHASECHK.TRANS64 P0, [R9+URZ+0x13220], R0 ;  /* 0x01322000090085a7 */ /* 0x000ea4000800007f */
[----:B--2---:R-:W-:Y:S05]  /*249b0*/  @!P0 BRA `(.L_x_1397) ;  /* 0xfffffffc00f08947 */ /* 0x004fea000383ffff */
[----:B------:R-:W-:Y:S05]  /*249c0*/  BRA `(.L_x_1490) ;  /* 0xffffffdc00347947 */ /* 0x000fea000383ffff */
.L_x_1398:
        /* <DEDUP_REMOVED lines=8> */
[----:B01-3--:R-:W-:Y:S05]  /*24a50*/  WARPSYNC.COLLECTIVE R15, `(.L_x_1492) ;  /* 0x000000000f087348 */ /* 0x00bfea0003c00000 */
[----:B------:R2:W4:Y:S02]  /*24a60*/  SHFL.IDX P6, R14, R13, R12, R11 ;  /* 0x0000000c0d0e7389 */ /* 0x00052400000c000b */
[----:B01234-:R-:W-:Y:S01]  /*24a70*/  ENDCOLLECTIVE ;  /* 0x000000000000791b */ /* 0x01ffe20003800000 */
.L_x_1492:
[----:B------:R-:W-:Y:S05]  /*24a80*/  BSYNC B0 ;  /* 0x0000000000007941 */ /* 0x000fea0003800000 */
.L_x_1491:
[----:B------:R-:W-:Y:S05]  /*24a90*/  BRA `(.L_x_1493) ;  /* 0xffffffdc001c7947 */ /* 0x000fea000383ffff */
.L_x_1399:
[----:B------:R-:W-:Y:S01]  /*24aa0*/  BSSY B0, `(.L_x_1494) ;  /* 0x0000006000007945 */ /* 0x000fe20003800000 */
[----:B------:R-:W-:-:S07]  /*24ab0*/  IMAD.MOV.U32 R15, RZ, RZ, -0x1 ;  /* 0xffffffffff0f7424 */ /* 0x000fce00078e00ff */
[----:B01-3--:R-:W-:Y:S05]  /*24ac0*/  WARPSYNC.COLLECTIVE R15, `(.L_x_1495) ;  /* 0x000000000f0c7348 */ /* 0x00bfea0003c00000 */
[----:B------:R-:W-:Y:S02]  /*24ad0*/  ELECT P6, UR62, PT ;  /* 0x00000000003e782f */ /* 0x000fe400038c0000 */
[----:B------:R-:W-:Y:S01]  /*24ae0*/  MOV R14, UR62 ;  /* 0x0000003e000e7c02 */ /* 0x000fe20008000f00 */
[----:B01-3--:R-:W-:Y:S10]  /*24af0*/  ENDCOLLECTIVE ;  /* 0x000000000000791b */ /* 0x00bff40003800000 */
.L_x_1495:
[----:B------:R-:W-:Y:S05]  /*24b00*/  BSYNC B0 ;  /* 0x0000000000007941 */ /* 0x000fea0003800000 */
.L_x_1494:
[----:B------:R-:W-:Y:S05]  /*24b10*/  BRA `(.L_x_1496) ;  /* 0xffffffdc00107947 */ /* 0x000fea000383ffff */
.L_x_1401:
[----:B0-----:R0:W2:Y:S02]  /*24b20*/  SYNCS.PHASECHK.TRANS64.TRYWAIT P1, [R7+URZ], R2 ;  /* 0x00000002070075a7 */ /* 0x0010a4000802017f */
[----:B--2---:R-:W-:Y:S05]  /*24b30*/  @!P1 NANOSLEEP.SYNCS 0x989680 ;  /* 0x009896800000995d */ /* 0x004fea0003900000 */
[----:B------:R-:W2:Y:S02]  /*24b40*/  @!P1 SYNCS.PHASECHK.TRANS64 P1, [R7+URZ], R2 ;  /* 0x00000002070095a7 */ /* 0x000ea4000802007f */
[----:B--2---:R-:W-:Y:S05]  /*24b50*/  @!P1 BRA `(.L_x_1401) ;  /* 0xfffffffc00f09947 */ /* 0x004fea000383ffff */
[----:B------:R-:W-:Y:S05]  /*24b60*/  BRA `(.L_x_1497) ;  /* 0xffffffdc00447947 */ /* 0x000fea000383ffff */
.L_x_1402:
[----:B--2---:R2:W4:Y:S02]  /*24b70*/  SYNCS.PHASECHK.TRANS64.TRYWAIT P1, [R3+URZ], R0 ;  /* 0x00000000030075a7 */ /* 0x004524000802017f */
[----:B----4-:R-:W-:Y:S05]  /*24b80*/  @!P1 NANOSLEEP.SYNCS 0x989680 ;  /* 0x009896800000995d */ /* 0x010fea0003900000 */
[----:B------:R-:W4:Y:S02]  /*24b90*/  @!P1 SYNCS.PHASECHK.TRANS64 P1, [R3+URZ], R0 ;  /* 0x00000000030095a7 */ /* 0x000f24000802007f */
[----:B----4-:R-:W-:Y:S05]  /*24ba0*/  @!P1 BRA `(.L_x_1402) ;  /* 0xfffffffc00f09947 */ /* 0x010fea000383ffff */
[----:B------:R-:W-:Y:S05]  /*24bb0*/  BRA `(.L_x_1498) ;  /* 0xffffffdc00387947 */ /* 0x000fea000383ffff */
.L_x_1404:
[----:B--2---:R2:W4:Y:S02]  /*24bc0*/  SYNCS.PHASECHK.TRANS64.TRYWAIT P1, [R3+URZ+0x13260], R2 ;  /* 0x01326002030075a7 */ /* 0x004524000802017f */
[----:B----4-:R-:W-:Y:S05]  /*24bd0*/  @!P1 NANOSLEEP.SYNCS 0x989680 ;  /* 0x009896800000995d */ /* 0x010fea0003900000 */
[----:B------:R-:W4:Y:S02]  /*24be0*/  @!P1 SYNCS.PHASECHK.TRANS64 P1, [R3+URZ+0x13260], R2 ;  /* 0x01326002030095a7 */ /* 0x000f24000802007f */
[----:B----4-:R-:W-:Y:S05]  /*24bf0*/  @!P1 BRA `(.L_x_1404) ;  /* 0xfffffffc00f09947 */ /* 0x010fea000383ffff */
[----:B------:R-:W-:Y:S05]  /*24c00*/  BRA `(.L_x_1499) ;  /* 0xffffffdc00387947 */ /* 0x000fea000383ffff */
.L_x_1406:
[----:B----4-:R4:W0:Y:S02]  /*24c10*/  SYNCS.PHASECHK.TRANS64.TRYWAIT P1, [R5+URZ+0x13260], R0 ;  /* 0x01326000050075a7 */ /* 0x010824000802017f */
[----:B0-----:R-:W-:Y:S05]  /*24c20*/  @!P1 NANOSLEEP.SYNCS 0x989680 ;  /* 0x009896800000995d */ /* 0x001fea0003900000 */
[----:B------:R-:W0:Y:S02]  /*24c30*/  @!P1 SYNCS.PHASECHK.TRANS64 P1, [R5+URZ+0x13260], R0 ;  /* 0x01326000050095a7 */ /* 0x000e24000802007f */
[----:B0-----:R-:W-:Y:S05]  /*24c40*/  @!P1 BRA `(.L_x_1406) ;  /* 0xfffffffc00f09947 */ /* 0x001fea000383ffff */
[----:B------:R-:W-:Y:S05]  /*24c50*/  BRA `(.L_x_1500) ;  /* 0xffffffdc00387947 */ /* 0x000fea000383ffff */
.L_x_1408:
[----:B------:R0:W0:Y:S02]  /*24c60*/  SYNCS.PHASECHK.TRANS64.TRYWAIT P0, [R3+URZ+0x13280], R2 ;  /* 0x01328002030075a7 */ /* 0x000024000800017f */
[----:B0-----:R-:W-:Y:S05]  /*24c70*/  @!P0 NANOSLEEP.SYNCS 0x989680 ;  /* 0x009896800000895d */ /* 0x001fea0003900000 */
[----:B------:R-:W0:Y:S02]  /*24c80*/  @!P0 SYNCS.PHASECHK.TRANS64 P0, [R3+URZ+0x13280], R2 ;  /* 0x01328002030085a7 */ /* 0x000e24000800007f */
[----:B0-----:R-:W-:Y:S05]  /*24c90*/  @!P0 BRA `(.L_x_1408) ;  /* 0xfffffffc00f08947 */ /* 0x001fea000383ffff */
[----:B------:R-:W-:Y:S05]  /*24ca0*/  BRA `(.L_x_1409) ;  /* 0xffffffdc00347947 */ /* 0x000fea000383ffff */
.L_x_1501:
        /* <DEDUP_REMOVED lines=13> */
.L_x_2201:


//--------------------- .text._ZN7cutlass13device_kernelIN5flash11enable_sm90INS1_16FlashAttnFwdSm90INS1_25CollectiveMainloopFwdSm90ILi2EN4cute5tupleIJNS5_1CILi1EEES8_S8_EEENS6_IJNS7_ILi192EEENS7_ILi160EEENS7_ILi64EEEEEELi64ENS_12float_e4m3_tEfNS_4arch4Sm90ELb1ELb0ELb1ELb0ELb0ELb0ELb0ELb1ELb1ELb1ELb0ELb0EEENS1_21CollectiveEpilogueFwdINS6_IJSA_SC_SB_EEES9_NS_10bfloat16_tESG_Li384ELb0ELb1ELb0ELb1EEENS1_30DynamicPersistentTileSchedulerILi384ELi128ELb0ELb1ELb1EEEEEEEEEvNT_6ParamsE --------------------------
	.section	.text._ZN7cutlass13device_kernelIN5flash11enable_sm90INS1_16FlashAttnFwdSm90INS1_25CollectiveMainloopFwdSm90ILi2EN4cute5tupleIJNS5_1CILi1EEES8_S8_EEENS6_IJNS7_ILi192EEENS7_ILi160EEENS7_ILi64EEEEEELi64ENS_12float_e4m3_tEfNS_4arch4Sm90ELb1ELb0ELb1ELb0ELb0ELb0ELb0ELb1ELb1ELb1ELb0ELb0EEENS1_21CollectiveEpilogueFwdINS6_IJSA_SC_SB_EEES9_NS_10bfloat16_tESG_Li384ELb0ELb1ELb0ELb1EEENS1_30DynamicPersistentTileSchedulerILi384ELi128ELb0ELb1ELb1EEEEEEEEEvNT_6ParamsE,"ax",@progbits
	.align	128
.text._ZN7cutlass13device_kernelIN5flash11enable_sm90INS1_16FlashAttnFwdSm90INS1_25CollectiveMainloopFwdSm90ILi2EN4cute5tupleIJNS5_1CILi1EEES8_S8_EEENS6_IJNS7_ILi192EEENS7_ILi160EEENS7_ILi64EEEEEELi64ENS_12float_e4m3_tEfNS_4arch4Sm90ELb1ELb0ELb1ELb0ELb0ELb0ELb0ELb1ELb1ELb1ELb0ELb0EEENS1_21CollectiveEpilogueFwdINS6_IJSA_SC_SB_EEES9_NS_10bfloat16_tESG_Li384ELb0ELb1ELb0ELb1EEENS1_30DynamicPersistentTileSchedulerILi384ELi128ELb0ELb1ELb1EEEEEEEEEvNT_6ParamsE:
        .type           _ZN7cutlass13device_kernelIN5flash11enable_sm90INS1_16FlashAttnFwdSm90INS1_25CollectiveMainloopFwdSm90ILi2EN4cute5tupleIJNS5_1CILi1EEES8_S8_EEENS6_IJNS7_ILi192EEENS7_ILi160EEENS7_ILi64EEEEEELi64ENS_12float_e4m3_tEfNS_4arch4Sm90ELb1ELb0ELb1ELb0ELb0ELb0ELb0ELb1ELb1ELb1ELb0ELb0EEENS1_21CollectiveEpilogueFwdINS6_IJSA_SC_SB_EEES9_NS_10bfloat16_tESG_Li384ELb0ELb1ELb0ELb1EEENS1_30DynamicPersistentTileSchedulerILi384ELi128ELb0ELb1ELb1EEEEEEEEEvNT_6ParamsE,@function
        .size           _ZN7cutlass13device_kernelIN5flash11enable_sm90INS1_16FlashAttnFwdSm90INS1_25CollectiveMainloopFwdSm90ILi2EN4cute5tupleIJNS5_1CILi1EEES8_S8_EEENS6_IJNS7_ILi192EEENS7_ILi160EEENS7_ILi64EEEEEELi64ENS_12float_e4m3_tEfNS_4arch4Sm90ELb1ELb0ELb1ELb0ELb0ELb0ELb0ELb1ELb1ELb1ELb0ELb0EEENS1_21CollectiveEpilogueFwdINS6_IJSA_SC_SB_EEES9_NS_10bfloat16_tESG_Li384ELb0ELb1ELb0ELb1EEENS1_30DynamicPersistentTileSchedulerILi384ELi128ELb0ELb1ELb1EEEEEEEEEvNT_6ParamsE,(.L_x_2202 - _ZN7cutlass13device_kernelIN5flash11enable_sm90INS1_16FlashAttnFwdSm90INS1_25CollectiveMainloopFwdSm90ILi2EN4cute5tupleIJNS5_1CILi1EEES8_S8_EEENS6_IJNS7_ILi192EEENS7_ILi160EEENS7_ILi64EEEEEELi64ENS_12float_e4m3_tEfNS_4arch4Sm90ELb1ELb0ELb1ELb0ELb0ELb0ELb0ELb1ELb1ELb1ELb0ELb0EEENS1_21CollectiveEpilogueFwdINS6_IJSA_SC_SB_EEES9_NS_10bfloat16_tESG_Li384ELb0ELb1ELb0ELb1EEENS1_30DynamicPersistentTileSchedulerILi384ELi128ELb0ELb1ELb1EEEEEEEEEvNT_6ParamsE)
        .other          _ZN7cutlass13device_kernelIN5flash11enable_sm90INS1_16FlashAttnFwdSm90INS1_25CollectiveMainloopFwdSm90ILi2EN4cute5tupleIJNS5_1CILi1EEES8_S8_EEENS6_IJNS7_ILi192EEENS7_ILi160EEENS7_ILi64EEEEEELi64ENS_12float_e4m3_tEfNS_4arch4Sm90ELb1ELb0ELb1ELb0ELb0ELb0ELb0ELb1ELb1ELb1ELb0ELb0EEENS1_21CollectiveEpilogueFwdINS6_IJSA_SC_SB_EEES9_NS_10bfloat16_tESG_Li384ELb0ELb1ELb0ELb1EEENS1_30DynamicPersistentTileSchedulerILi384ELi128ELb0ELb1ELb1EEEEEEEEEvNT_6ParamsE,@"STO_CUDA_ENTRY STV_DEFAULT"
_ZN7cutlass13device_kernelIN5flash11enable_sm90INS1_16FlashAttnFwdSm90INS1_25CollectiveMainloopFwdSm90ILi2EN4cute5tupleIJNS5_1CILi1EEES8_S8_EEENS6_IJNS7_ILi192EEENS7_ILi160EEENS7_ILi64EEEEEELi64ENS_12float_e4m3_tEfNS_4arch4Sm90ELb1ELb0ELb1ELb0ELb0ELb0ELb0ELb1ELb1ELb1ELb0ELb0EEENS1_21CollectiveEpilogueFwdINS6_IJSA_SC_SB_EEES9_NS_10bfloat16_tESG_Li384ELb0ELb1ELb0ELb1EEENS1_30DynamicPersistentTileSchedulerILi384ELi128ELb0ELb1ELb1EEEEEEEEEvNT_6ParamsE:
        /* <DEDUP_REMOVED lines=18> */
.L_x_1503:
[----:B------:R-:W-:Y:S05]  /*0120*/  BSYNC B0 ;  /* 0x0000000000007941 */ /* 0x000fea0003800000 */
.L_x_1502:
        /* <DEDUP_REMOVED lines=41> */
.L_x_1504:
        /* <DEDUP_REMOVED lines=22> */
.L_x_1505:
        /* <DEDUP_REMOVED lines=18> */
.L_x_1506:
        /* <DEDUP_REMOVED lines=22> */
.L_x_1507:
        /* <DEDUP_REMOVED lines=22> */
.L_x_1508:
[----:B------:R-:W-:Y:S01]  /*0900*/  PLOP3.LUT P0, PT, PT, PT, UP0, 0x80, 0x0 ;  /* 0x000000000000781c */ /* 0x000fe20003f0f008 */
[----:B------:R-:W-:Y:S01]  /*0910*/  UMOV UR38, 0x1 ;  /* 0x0000000100267882 */ /* 0x000fe20000000000 */
[----:B------:R-:W-:Y:S01]  /*0920*/  NOP ;  /* 0x0000000000007918 */ /* 0x000fe20000000000 */
[----:B------:R-:W-:Y:S01]  /*0930*/  USEL UR38, UR38, 0x2, !UP0 ;  /* 0x0000000226267887 */ /* 0x000fe2000c000000 */
[----:B------:R-:W-:Y:S01]  /*0940*/  ULDC.64 UR46, c[0x0][0x208] ;  /* 0x00008200002e7ab9 */ /* 0x000fe20000000a00 */
[----:B012-4-:R-:W-:Y:S08]  /*0950*/  BAR.SYNC.DEFER_BLOCKING 0x0 ;  /* 0x0000000000007b1d */ /* 0x017ff00000010000 */
[----:B------:R-:W-:Y:S05]  /*0960*/  @!P0 BRA `(.L_x_1509) ;  /* 0x000000c800588947 */ /* 0x000fea0003800000 */
.L_x_1510:
        /* <DEDUP_REMOVED lines=10> */
[----:B------:R-:W0:Y:S01]  /*0a10*/  S2R R2, SR_TID.X ;  /* 0x0000000000027919 */ /* 0x000e220000002100 */
[----:B------:R-:W-:Y:S01]  /*0a20*/  ULOP3.LUT UR40, UR38, 0x1, URZ, 0xfc, !UPT ;  /* 0x0000000126287892 */ /* 0x000fe2000f8efc3f */
[----:B------:R-:W-:Y:S01]  /*0a30*/  UMOV UR36, URZ ;  /* 0x0000003f00247c82 */ /* 0x000fe20008000000 */
[----:B------:R-:W-:Y:S01]  /*0a40*/  UMOV UR37, URZ ;  /* 0x0000003f00257c82 */ /* 0x000fe20008000000 */
[----:B------:R-:W-:Y:S01]  /*0a50*/  UMOV UR39, URZ ;  /* 0x0000003f00277c82 */ /* 0x000fe20008000000 */
[----:B0-----:R-:W-:-:S05]  /*0a60*/  VIADD R10, R2, 0xffffff80 ;  /* 0xffffff80020a7836 */ /* 0x001fca0000000000 */
[----:B------:R-:W-:-:S04]  /*0a70*/  SHF.R.S32.HI R0, RZ, 0x1f, R10 ;  /* 0x0000001fff007819 */ /* 0x000fc8000001140a */
[CC--:B------:R-:W-:Y:S02]  /*0a80*/  LEA.HI R156, R0.reuse, R10.reuse, RZ, 0x7 ;  /* 0x0000000a009c7211 */ /* 0x0c0fe400078f38ff */
[CC--:B------:R-:W-:Y:S02]  /*0a90*/  LEA.HI R2, R0.reuse, R10.reuse, RZ, 0x4 ;  /* 0x0000000a00027211 */ /* 0x0c0fe400078f20ff */
[----:B------:R-:W-:Y:S02]  /*0aa0*/  LEA.HI R3, R0, R10, RZ, 0x5 ;  /* 0x0000000a00037211 */ /* 0x000fe400078f28ff */
[----:B------:R-:W-:Y:S02]  /*0ab0*/  LOP3.LUT R23, R156, 0xffffff80, RZ, 0xc0, !PT ;  /* 0xffffff809c177812 */ /* 0x000fe400078ec0ff */
[----:B------:R-:W-:Y:S01]  /*0ac0*/  SHF.R.S32.HI R5, RZ, 0x4, R2 ;  /* 0x00000004ff057819 */ /* 0x000fe20000011402 */
[----:B------:R-:W-:Y:S01]  /*0ad0*/  IMAD.SHL.U32 R4, R3, 0x20, RZ ;  /* 0x0000002003047824 */ /* 0x000fe200078e00ff */
[----:B------:R-:W-:Y:S01]  /*0ae0*/  LOP3.LUT R3, R2, 0x3fffff0, RZ, 0xc0, !PT ;  /* 0x03fffff002037812 */ /* 0x000fe200078ec0ff */
[----:B------:R-:W-:Y:S01]  /*0af0*/  IMAD.IADD R23, R10, 0x1, -R23 ;  /* 0x000000010a177824 */ /* 0x000fe200078e0a17 */
[----:B------:R-:W-:-:S02]  /*0b00*/  LEA.HI R2, R2, R5, RZ, 0x1 ;  /* 0x0000000502027211 */ /* 0x000fc400078f08ff */
[----:B------:R-:W-:Y:S01]  /*0b10*/  LOP3.LUT R4, R4, 0xfffffc00, RZ, 0xc0, !PT ;  /* 0xfffffc0004047812 */ /* 0x000fe200078ec0ff */
[----:B------:R-:W-:Y:S01]  /*0b20*/  IMAD.IADD R3, R10, 0x1, -R3 ;  /* 0x000000010a037824 */ /* 0x000fe200078e0a03 */
[----:B------:R-:W-:Y:S02]  /*0b30*/  SHF.R.S32.HI R6, RZ, 0x1f, R23 ;  /* 0x0000001fff067819 */ /* 0x000fe40000011417 */
[----:B------:R-:W-:Y:S01]  /*0b40*/  LOP3.LUT R2, R2, 0x1ffffffe, RZ, 0xc0, !PT ;  /* 0x1ffffffe02027812 */ /* 0x000fe200078ec0ff */
[----:B------:R-:W-:Y:S01]  /*0b50*/  IMAD R3, R3, 0x40, R4 ;  /* 0x0000004003037824 */ /* 0x000fe200078e0204 */
[----:B------:R-:W-:Y:S02]  /*0b60*/  LEA.HI R4, R6, R23, RZ, 0x2 ;  /* 0x0000001706047211 */ /* 0x000fe400078f10ff */
[----:B------:R-:W-:Y:S01]  /*0b70*/  LEA.HI R7, R0, R10, RZ, 0x2 ;  /* 0x0000000a00077211 */ /* 0x000fe200078f10ff */
[----:B------:R-:W-:Y:S01]  /*0b80*/  IMAD.IADD R2, R5, 0x1, -R2 ;  /* 0x0000000105027824 */ /* 0x000fe200078e0a02 */
[----:B------:R-:W-:-:S02]  /*0b90*/  SHF.R.S32.HI R5, RZ, 0x2, R4 ;  /* 0x00000002ff057819 */ /* 0x000fc40000011404 */
[----:B------:R-:W-:Y:S01]  /*0ba0*/  SHF.R.S32.HI R8, RZ, 0x1f, R4 ;  /* 0x0000001fff087819 */ /* 0x000fe20000011404 */
[----:B------:R-:W-:Y:S01]  /*0bb0*/  IMAD R2, R2, 0x8, R3 ;  /* 0x0000000802027824 */ /* 0x000fe200078e0203 */
[----:B------:R-:W-:Y:S02]  /*0bc0*/  SHF.R.S32.HI R156, RZ, 0x7, R156 ;  /* 0x00000007ff9c7819 */ /* 0x000fe4000001149c */
[----:B------:R-:W-:Y:S02]  /*0bd0*/  LOP3.LUT R7, R7, 0xfffffffc, RZ, 0xc0, !PT ;  /* 0xfffffffc07077812 */ /* 0x000fe400078ec0ff */
[----:B------:R-:W-:Y:S01]  /*0be0*/  LEA.HI R8, R8, R5, RZ, 0x3 ;  /* 0x0000000508087211 */ /* 0x000fe200078f18ff */
[----:B------:R0:W-:Y:S01]  /*0bf0*/  STL [R1], R2 ;  /* 0x0000000201007387 */ /* 0x0001e20000100800 */
[----:B------:R-:W-:Y:S01]  /*0c00*/  LEA.HI R0, R0, R10, RZ, 0x3 ;  /* 0x0000000a00007211 */ /* 0x000fe200078f18ff */
[----:B------:R-:W-:Y:S01]  /*0c10*/  IMAD.IADD R7, R10, 0x1, -R7 ;  /* 0x000000010a077824 */ /* 0x000fe200078e0a07 */
[----:B------:R-:W-:-:S02]  /*0c20*/  LOP3.LUT R8, R8, 0xfffffff8, RZ, 0xc0, !PT ;  /* 0xfffffff808087812 */ /* 0x000fc400078ec0ff */
[----:B------:R-:W-:Y:S02]  /*0c30*/  LEA.HI R6, R6, R23, RZ, 0x5 ;  /* 0x0000001706067211 */ /* 0x000fe400078f28ff */
[----:B------:R-:W-:Y:S01]  /*0c40*/  LOP3.LUT R18, R0, 0xfffffff8, RZ, 0xc0, !PT ;  /* 0xfffffff800127812 */ /* 0x000fe200078ec0ff */
[----:B------:R-:W-:Y:S01]  /*0c50*/  IMAD.IADD R5, R5, 0x1, -R8 ;  /* 0x0000000105057824 */ /* 0x000fe200078e0a08 */
[----:B------:R-:W-:Y:S01]  /*0c60*/  LEA.HI R9, R7, R7, RZ, 0x1 ;  /* 0x0000000707097211 */ /* 0x000fe200078f08ff */
[----:B0-----:R-:W-:Y:S01]  /*0c70*/  IMAD.HI R2, R156, 0x55555556, RZ ;  /* 0x555555569c027827 */ /* 0x001fe200078e02ff */
[----:B------:R-:W-:Y:S02]  /*0c80*/  SHF.R.S32.HI R6, RZ, 0x5, R6 ;  /* 0x00000005ff067819 */ /* 0x000fe40000011406 */
[----:B------:R-:W-:Y:S01]  /*0c90*/  LOP3.LUT R16, R4, 0x7ffffffc, RZ, 0xc0, !PT ;  /* 0x7ffffffc04107812 */ /* 0x000fe200078ec0ff */
[----:B------:R-:W-:Y:S01]  /*0ca0*/  IMAD.IADD R18, R10, 0x1, -R18 ;  /* 0x000000010a127824 */ /* 0x000fe200078e0a12 */
[----:B------:R-:W-:Y:S01]  /*0cb0*/  LEA.HI R3, R2, R2, RZ, 0x1 ;  /* 0x0000000202037211 */ /* 0x000fe200078f08ff */
[----:B------:R-:W-:Y:S01]  /*0cc0*/  IMAD R6, R6, 0x10, R5 ;  /* 0x0000001006067824 */ /* 0x000fe200078e0205 */
[----:B------:R-:W-:Y:S01]  /*0cd0*/  LOP3.LUT R2, R9, 0x1ffffffe, RZ, 0xc0, !PT ;  /* 0x1ffffffe09027812 */ /* 0x000fe200078ec0ff */
[----:B------:R-:W-:Y:S01]  /*0ce0*/  IMAD.SHL.U32 R19, R18, 0x8, RZ ;  /* 0x0000000812137824 */ /* 0x000fe200078e00ff */
[----:B------:R-:W-:Y:S01]  /*0cf0*/  SHF.R.S32.HI R22, RZ, 0x3, R0 ;  /* 0x00000003ff167819 */ /* 0x000fe20000011400 */
[----:B------:R-:W-:-:S02]  /*0d00*/  IMAD R3, R3, -0x3, R156 ;  /* 0xfffffffd03037824 */ /* 0x000fc400078e029c */
[----:B------:R-:W-:Y:S01]  /*0d10*/  IMAD.IADD R2, R7, 0x1, -R2 ;  /* 0x0000000107027824 */ /* 0x000fe200078e0a02 */
[----:B------:R-:W-:Y:S01]  /*0d20*/  SHF.R.S32.HI R0, RZ, 0x1f, R19 ;  /* 0x0000001fff007819 */ /* 0x000fe20000011413 */
[----:B------:R-:W-:Y:S02]  /*0d30*/  IMAD R157, R3, 0x40, R6 ;  /* 0x00000040039d7824 */ /* 0x000fe400078e0206 */
[----:B------:R-:W-:Y:S02]  /*0d40*/  IMAD.IADD R16, R23, 0x1, -R16 ;  /* 0x0000000117107824 */ /* 0x000fe400078e0a10 */
[----:B------:R-:W-:-:S07]  /*0d50*/  IMAD R17, R2, 0x8, R157 ;  /* 0x0000000802117824 */ /* 0x000fce00078e029d */
.L_x_1552:
        /* <DEDUP_REMOVED lines=21> */
.L_x_1511:
[----:B------:R-:W-:Y:S01]  /*0eb0*/  ULDC UR8, c[0x0][0xc54] ;  /* 0x0003150000087ab9 */ /* 0x000fe20000000800 */
[----:B------:R-:W-:Y:S01]  /*0ec0*/  UMOV UR4, UR9 ;  /* 0x0000000900047c82 */ /* 0x000fe20008000000 */
[----:B------:R-:W-:-:S11]  /*0ed0*/  UISETP.NE.AND UP0, UPT, UR8, 0x1, UPT ;  /* 0x000000010800788c */ /* 0x000fd6000bf05270 */
[----:B------:R-:W-:Y:S02]  /*0ee0*/  @UP0 ULDC.64 UR10, c[0x0][0xc58] ;  /* 0x00031600000a0ab9 */ /* 0x000fe40000000a00 */
[----:B------:R-:W-:-:S04]  /*0ef0*/  UIMAD.WIDE.U32 UR6, UR9, UR10, URZ ;  /* 0x0000000a090672a5 */ /* 0x000fc8000f8e003f */
[----:B------:R-:W-:-:S04]  /*0f00*/  @UP0 USHF.R.U32.HI UR4, URZ, UR11, UR7 ;  /* 0x0000000b3f040299 */ /* 0x000fc80008011607 */
[----:B------:R-:W-:-:S12]  /*0f10*/  UIMAD UR6, UR4, UR8, URZ ;  /* 0x00000008040672a4 */ /* 0x000fd8000f8e023f */
.L_x_1512:
[----:B------:R-:W-:Y:S01]  /*0f20*/  ULOP3.LUT UR4, URZ, UR4, URZ, 0x33, !UPT ;  /* 0x000000043f047292 */ /* 0x000fe2000f8e333f */
[----:B------:R-:W-:Y:S01]  /*0f30*/  PLOP3.LUT P0, PT, PT, PT, PT, 0x80, 0x0 ;  /* 0x000000000000781c */ /* 0x000fe20003f0f070 */
[----:B------:R-:W-:Y:S01]  /*0f40*/  UIADD3 UR10, UR9, -UR6, URZ ;  /* 0x80000006090a7290 */ /* 0x000fe2000fffe03f */
[----:B------:R-:W-:Y:S01]  /*0f50*/  IMAD.MOV.U32 R0, RZ, RZ, RZ ;  /* 0x000000ffff007224 */ /* 0x000fe200078e00ff */
[----:B------:R-:W-:Y:S01]  /*0f60*/  ULDC UR7, c[0x0][0x448] ;  /* 0x0001120000077ab9 */ /* 0x000fe20000000800 */
[----:B------:R-:W-:Y:S01]  /*0f70*/  ULDC UR6, c[0x0][0xc3c] ;  /* 0x00030f0000067ab9 */ /* 0x000fe20000000800 */
[----:B------:R-:W-:Y:S01]  /*0f80*/  UISETP.NE.AND UP2, UPT, UR7, 0x1, UPT ;  /* 0x000000010700788c */ /* 0x000fe2000bf45270 */
[----:B------:R-:W-:Y:S01]  /*0f90*/  IMAD.MOV.U32 R2, RZ, RZ, RZ ;  /* 0x000000ffff027224 */ /* 0x000fe200078e00ff */
[----:B------:R-:W-:Y:S01]  /*0fa0*/  UIADD3 UR4, UR4, UR6, URZ ;  /* 0x0000000604047290 */ /* 0x000fe2000fffe03f */
[----:B------:R-:W-:Y:S01]  /*0fb0*/  CS2R R54, SRZ ;  /* 0x0000000000367805 */ /* 0x000fe2000001ff00 */
[----:B------:R-:W-:Y:S01]  /*0fc0*/  ULDC.64 UR12, c[0x0][0x418] ;  /* 0x00010600000c7ab9 */ /* 0x000fe20000000a00 */
[----:B------:R-:W-:Y:S01]  /*0fd0*/  ULDC UR48, c[0x0][0x424] ;  /* 0x0001090000307ab9 */ /* 0x000fe20000000800 */
[----:B------:R-:W-:Y:S01]  /*0fe0*/  UISETP.NE.U32.AND UP0, UPT, UR12, URZ, UPT ;  /* 0x0000003f0c00728c */ /* 0x000fe2000bf05070 */
[----:B------:R-:W-:Y:S01]  /*0ff0*/  CS2R R6, SRZ ;  /* 0x0000000000067805 */ /* 0x000fe2000001ff00 */
[----:B------:R-:W-:Y:S01]  /*1000*/  UIMAD UR41, UR4, 0xc0, URZ ;  /* 0x000000c0042978a4 */ /* 0x000fe2000f8e023f */
[----:B------:R-:W-:Y:S01]  /*1010*/  CS2R R52, SRZ ;  /* 0x0000000000347805 */ /* 0x000fe2000001ff00 */
[----:B------:R-:W-:Y:S01]  /*1020*/  UISETP.NE.AND.EX UP0, UPT, UR13, URZ, UPT, UP0 ;  /* 0x0000003f0d00728c */ /* 0x000fe2000bf05300 */
[----:B------:R-:W-:Y:S01]  /*1030*/  CS2R R8, SRZ ;  /* 0x0000000000087805 */ /* 0x000fe2000001ff00 */
[----:B------:R-:W-:Y:S01]  /*1040*/  UIADD3 UR4, UR41, 0xbf, URZ ;  /* 0x000000bf29047890 */ /* 0x000fe2000fffe03f */
[----:B------:R-:W-:Y:S01]  /*1050*/  CS2R R46, SRZ ;  /* 0x00000000002e7805 */ /* 0x000fe2000001ff00 */
[----:B------:R-:W-:Y:S01]  /*1060*/  ULDC UR8, c[0x0][0x288] ;  /* 0x0000a20000087ab9 */ /* 0x000fe20000000800 */
[----:B------:R-:W-:Y:S01]  /*1070*/  @UP2 ULDC UR6, c[0x0][0x44c] ;  /* 0x0001130000062ab9 */ /* 0x000fe20000000800 */
[----:B------:R-:W-:Y:S01]  /*1080*/  UIADD3 UR8, -UR8, 0xa0, URZ ;  /* 0x000000a008087890 */ /* 0x000fe2000fffe13f */
[----:B------:R-:W-:Y:S01]  /*1090*/  CS2R R10, SRZ ;  /* 0x00000000000a7805 */ /* 0x000fe2000001ff00 */
[----:B------:R-:W-:Y:S01]  /*10a0*/  UIMAD.WIDE.U32 UR6, UR4, UR6, URZ ;  /* 0x00000006040672a5 */ /* 0x000fe2000f8e003f */
[----:B------:R-:W-:Y:S01]  /*10b0*/  CS2R R44, SRZ ;  /* 0x00000000002c7805 */ /* 0x000fe2000001ff00 */
[----:B------:R-:W-:Y:S01]  /*10c0*/  USEL UR48, UR48, 0x1, UP0 ;  /* 0x0000000130307887 */ /* 0x000fe20008000000 */
[----:B------:R-:W-:Y:S01]  /*10d0*/  CS2R R12, SRZ ;  /* 0x00000000000c7805 */ /* 0x000fe2000001ff00 */
[----:B------:R-:W-:Y:S01]  /*10e0*/  ULDC UR9, c[0x0][0x2f0] ;  /* 0x0000bc0000097ab9 */ /* 0x000fe20000000800 */
[----:B------:R-:W-:Y:S01]  /*10f0*/  @UP2 ULDC UR12, c[0x0][0x450] ;  /* 0x00011400000c2ab9 */ /* 0x000fe20000000800 */
[----:B------:R-:W-:Y:S01]  /*1100*/  UIMAD UR8, UR48, UR9, UR8 ;  /* 0x00000009300872a4 */ /* 0x000fe2000f8e0208 */
[----:B------:R-:W-:Y:S01]  /*1110*/  CS2R R38, SRZ ;  /* 0x0000000000267805 */ /* 0x000fe2000001ff00 */
[----:B------:R-:W-:Y:S01]  /*1120*/  @UP2 USHF.R.U32.HI UR4, URZ, UR12, UR7 ;  /* 0x0000000c3f042299 */ /* 0x000fe20008011607 */
[----:B------:R-:W-:Y:S01]  /*1130*/  CS2R R14, SRZ ;  /* 0x00000000000e7805 */ /* 0x000fe2000001ff00 */
[----:B------:R-:W-:Y:S01]  /*1140*/  UIMAD UR6, UR48, UR9, 0x9f ;  /* 0x0000009f300674a4 */ /* 0x000fe2000f8e0209 */
[----:B------:R-:W-:Y:S01]  /*1150*/  CS2R R36, SRZ ;  /* 0x0000000000247805 */ /* 0x000fe2000001ff00 */
[----:B------:R-:W-:Y:S01]  /*1160*/  UIADD3 UR8, UR8, UR4, URZ ;  /* 0x0000000408087290 */ /* 0x000fe2000fffe03f */
[----:B------:R-:W-:Y:S01]  /*1170*/  CS2R R20, SRZ ;  /* 0x0000000000147805 */ /* 0x000fe2000001ff00 */
[----:B------:R-:W-:Y:S01]  /*1180*/  UIMAD.WIDE UR6, UR6, 0x66666667, URZ ;  /* 0x66666667060678a5 */ /* 0x000fe2000f8e023f */
[----:B------:R-:W-:Y:S01]  /*1190*/  CS2R R30, SRZ ;  /* 0x00000000001e7805 */ /* 0x000fe2000001ff00 */
[----:B------:R-:W-:Y:S01]  /*11a0*/  UIMAD.WIDE UR8, UR8, 0x66666667, URZ ;  /* 0x66666667080878a5 */ /* 0x000fe2000f8e023f */
[----:B------:R-:W-:Y:S01]  /*11b0*/  CS2R R24, SRZ ;  /* 0x0000000000187805 */ /* 0x000fe2000001ff00 */
[----:B------:R-:W-:Y:S01]  /*11c0*/  ULDC UR11, c[0x0][0xc54] ;  /* 0x00031500000b7ab9 */ /* 0x000fe20000000800 */
[----:B------:R-:W-:Y:S01]  /*11d0*/  USHF.R.U32.HI UR4, URZ, 0x1f, UR7 ;  /* 0x0000001f3f047899 */ /* 0x000fe20008011607 */
[----:B------:R-:W-:Y:S01]  /*11e0*/  CS2R R28, SRZ ;  /* 0x00000000001c7805 */ /* 0x000fe2000001ff00 */
[----:B------:R-:W-:Y:S01]  /*11f0*/  UIMAD UR11, UR5, UR11, UR10 ;  /* 0x0000000b050b72a4 */ /* 0x000fe2000f8e020a */
[----:B------:R-:W-:Y:S01]  /*1200*/  CS2R R56, SRZ ;  /* 0x0000000000387805 */ /* 0x000fe2000001ff00 */
[----:B------:R-:W-:-:S02]  /*1210*/  USHF.R.U32.HI UR5, URZ, 0x1f, UR9 ;  /* 0x0000001f3f057899 */ /* 0x000fc40008011609 */
[----:B------:R-:W-:Y:S02]  /*1220*/  ULEA.HI.SX32 UR7, UR7, UR4, 0x1a ;  /* 0x0000000407077291 */ /* 0x000fe4000f8fd23f */
[----:B------:R-:W-:Y:S01]  /*1230*/  ULEA.HI.SX32 UR9, UR9, UR5, 0x1a ;  /* 0x0000000509097291 */ /* 0x000fe2000f8fd23f */
[----:B------:R-:W-:Y:S01]  /*1240*/  ULDC UR43, c[0x0][0xc48] ;  /* 0x00031200002b7ab9 */ /* 0x000fe20000000800 */
[----:B------:R-:W-:Y:S02]  /*1250*/  UMOV UR42, UR11 ;  /* 0x0000000b002a7c82 */ /* 0x000fe40008000000 */
[----:B------:R-:W-:Y:S02]  /*1260*/  UISETP.LT.AND UP0, UPT, UR7, UR9, UPT ;  /* 0x000000090700728c */ /* 0x000fe4000bf01270 */
[----:B------:R-:W-:Y:S02]  /*1270*/  UISETP.NE.AND UP1, UPT, UR43, 0x1, UPT ;  /* 0x000000012b00788c */ /* 0x000fe4000bf25270 */
[----:B------:R-:W-:-:S04]  /*1280*/  USEL UR49, UR7, UR9, UP0 ;  /* 0x0000000907317287 */ /* 0x000fc80008000000 */
[----:B------:R-:W-:-:S05]  /*1290*/  UISETP.GE.AND UP0, UPT, UR49, 0x1, UPT ;  /* 0x000000013100788c */ /* 0x000fca000bf06270 */
[----:B------:R-:W-:Y:S01]  /*12a0*/  @UP1 ULDC UR10, c[0x0][0xc4c] ;  /* 0x00031300000a1ab9 */ /* 0x000fe20000000800 */
[----:B------:R-:W-:Y:S01]  /*12b0*/  PLOP3.LUT P1, PT, PT, PT, UP0, 0x80, 0x0 ;  /* 0x000000000000781c */ /* 0x000fe20003f2f008 */
[----:B------:R-:W-:Y:S01]  /*12c0*/  UIMAD.WIDE.U32 UR4, UR11, UR10, URZ ;  /* 0x0000000a0b0472a5 */ /* 0x000fe2000f8e003f */
[----:B------:R-:W-:-:S03]  /*12d0*/  @UP1 ULDC UR6, c[0x0][0xc50] ;  /* 0x0003140000061ab9 */ /* 0x000fc60000000800 */
[----:B------:R-:W-:-:S04]  /*12e0*/  @UP1 USHF.R.U32.HI UR42, URZ, UR6, UR5 ;  /* 0x000000063f2a1299 */ /* 0x000fc80008011605 */
[----:B------:R-:W-:-:S04]  /*12f0*/  UIADD3 UR4, -UR42, URZ, URZ ;  /* 0x0000003f2a047290 */ /* 0x000fc8000fffe13f */
[----:B------:R-:W-:Y:S01]  /*1300*/  UIMAD UR43, UR43, UR4, UR11 ;  /* 0x000000042b2b72a4 */ /* 0x000fe2000f8e020b */
[----:B------:R-:W-:Y:S11]  /*1310*/  @!P1 BRA `(.L_x_1513) ;  /* 0x000000a400c89947 */ /* 0x000ff60003800000 */
        /* <DEDUP_REMOVED lines=31> */
.L_x_1514:
        /* <DEDUP_REMOVED lines=37> */
[----:B------:R-:W-:Y:S01]  /*1760*/  MOV R2, UR6 ;  /* 0x0000000600027c02 */ /* 0x000fe20008000f00 */
        /* <DEDUP_REMOVED lines=18> */
.L_x_1629:
[----:B------:R-:W-:Y:S05]  /*1890*/  @!P0 BRA `(.L_x_1516) ;  /* 0x0000000000048947 */ /* 0x000fea0003800000 */
[----:B------:R-:W-:Y:S01]  /*18a0*/  BPT.TRAP 0x1 ;  /* 0x000000040000795c */ /* 0x000fe20000300000 */
.L_x_1516:
[----:B------:R-:W-:Y:S02]  /*18b0*/  IMAD.U32 R2, RZ, RZ, UR39 ;  /* 0x00000027ff027e24 */ /* 0x000fe4000f8e00ff */
[----:B0-----:R-:W-:-:S03]  /*18c0*/  IMAD.U32 R3, RZ, RZ, UR37 ;  /* 0x00000025ff037e24 */ /* 0x001fc6000f8e00ff */
[----:B------:R-:W-:Y:S02]  /*18d0*/  LEA R2, R2, UR45, 0x3 ;  /* 0x0000002d02027c11 */ /* 0x000fe4000f8e18ff */
[----:B------:R-:W-:-:S04]  /*18e0*/  SHF.L.U32 R3, R3, 0x1f, RZ ;  /* 0x0000001f03037819 */ /* 0x000fc800000006ff */
[----:B------:R0:W1:Y:S01]  /*18f0*/  SYNCS.PHASECHK.TRANS64.TRYWAIT P1, [R2+URZ+0x13230], R3 ;  /* 0x01323003020075a7 */ /* 0x000062000802017f */
[----:B------:R-:W-:Y:S05]  /*1900*/  @!P0 BRA `(.L_x_1517) ;  /* 0x0000000000048947 */ /* 0x000fea0003800000 */
[----:B------:R-:W-:Y:S01]  /*1910*/  BPT.TRAP 0x1 ;  /* 0x000000040000795c */ /* 0x000fe20000300000 */
.L_x_1517:
[----:B-1----:R-:W-:Y:S05]  /*1920*/  @P1 BRA `(.L_x_1518) ;  /* 0x0000000000081947 */ /* 0x002fea0003800000 */
[----:B------:R-:W1:Y:S02]  /*1930*/  SYNCS.PHASECHK.TRANS64.TRYWAIT P1, [R2+URZ+0x13230], R3 ;  /* 0x01323003020075a7 */ /* 0x000e64000802017f */
[----:B-1----:R-:W-:Y:S05]  /*1940*/  @!P1 BRA `(.L_x_1519) ;  /* 0x000000f000209947 */ /* 0x002fea0003800000 */
.L_x_1518:
[----:B------:R-:W2:Y:S01]  /*1950*/  S2R R5, SR_TID.X ;  /* 0x0000000000057919 */ /* 0x000ea20000002100 */
[----:B------:R-:W-:-:S04]  /*1960*/  UIADD3 UR4, UR45, 0xe000, URZ ;  /* 0x0000e0002d047890 */ /* 0x000fc8000fffe03f */
[----:B------:R-:W-:-:S04]  /*1970*/  USHF.R.U32.HI UR4, URZ, 0x4, UR4 ;  /* 0x000000043f047899 */ /* 0x000fc80008011604 */
[----:B------:R-:W-:-:S06]  /*1980*/  ULOP3.LUT UR4, UR4, 0x3fff, URZ, 0xc0, !UPT ;  /* 0x00003fff04047892 */ /* 0x000fcc000f8ec03f */
[----:B------:R-:W-:Y:S01]  /*1990*/  IMAD.U32 R4, RZ, RZ, UR4 ;  /* 0x00000004ff047e24 */ /* 0x000fe2000f8e00ff */
        /* <DEDUP_REMOVED lines=9> */
[----:B------:R-:W-:Y:S01]  /*1a30*/  ULDC UR20, c[0x0][0x988] ;  /* 0x0002620000147ab9 */ /* 0x000fe20000000800 */
[----:B------:R-:W-:Y:S01]  /*1a40*/  UIADD3 UR24, UR49, -0x2, URZ ;  /* 0xfffffffe31187890 */ /* 0x000fe2000fffe03f */
[----:B------:R-:W-:-:S05]  /*1a50*/  IMAD.U32 R106, RZ, RZ, UR20 ;  /* 0x00000014ff6a7e24 */ /* 0x000fca000f8e00ff */
        /* <DEDUP_REMOVED lines=28> */
[----:B------:R-:W-:Y:S01]  /*1c20*/  ULDC UR13, c[0x0][0x288] ;  /* 0x0000a200000d7ab9 */ /* 0x000fe20000000800 */
[----:B------:R-:W-:Y:S02]  /*1c30*/  WARPGROUP.DEPBAR.LE gsb0, 0x0 ;  /* 0x00008000000079c5 */ /* 0x000fe40000010000 */
[----:B------:R-:W-:-:S06]  /*1c40*/  WARPGROUP.ARRIVE ;  /* 0x00000000000079c5 */ /* 0x000fcc0000000000 */
[----:B------:R-:W-:Y:S01]  /*1c50*/  QGMMA.64x32x32.F32.E4M3.E4M3 R24, gdesc[UR8], RZ, !UPT, gsb0 ;  /* 0x00600000081879f3 */ /* 0x000fe2000c0008ff */
[----:B------:R-:W-:Y:S01]  /*1c60*/  ULDC UR11, c[0x0][0x2f0] ;  /* 0x0000bc00000b7ab9 */ /* 0x000fe20000000800 */
[----:B------:R-:W-:Y:S01]  /*1c70*/  UMOV UR10, UR41 ;  /* 0x00000029000a7c82 */ /* 0x000fe20008000000 */
        /* <DEDUP_REMOVED lines=8> */
[C---:B01----:R-:W-:Y:S01]  /*1d00*/  FMUL.FTZ R3, R0.reuse, R88 ;  /* 0x0000005800037220 */ /* 0x043fe20000410000 */
[C---:B------:R-:W-:Y:S01]  /*1d10*/  FMUL.FTZ R5, R0.reuse, R89 ;  /* 0x0000005900057220 */ /* 0x040fe20000410000 */
[C---:B------:R-:W-:Y:S01]  /*1d20*/  FMUL.FTZ R88, R0.reuse, R90 ;  /* 0x0000005a00587220 */ /* 0x040fe20000410000 */
[C---:B------:R-:W-:Y:S01]  /*1d30*/  FMUL.FTZ R89, R0.reuse, R91 ;  /* 0x0000005b00597220 */ /* 0x040fe20000410000 */
[----:B------:R-:W-:Y:S01]  /*1d40*/  QGMMA.64x32x32.F32.E4M3.E4M3 R72, gdesc[UR4], R72, gsb0 ;  /* 0x00600000044879f3 */ /* 0x000fe20008000848 */
[----:B------:R-:W-:Y:S01]  /*1d50*/  UIADD3 UR6, UR12, 0x102, URZ ;  /* 0x000001020c067890 */ /* 0x000fe2000fffe03f */
[C---:B------:R-:W-:Y:S01]  /*1d60*/  FMUL.FTZ R90, R0.reuse, R94 ;  /* 0x0000005e005a7220 */ /* 0x040fe20000410000 */
[----:B------:R-:W-:Y:S01]  /*1d70*/  UMOV UR7, 0x80000020 ;  /* 0x8000002000077882 */ /* 0x000fe20000000000 */
        /* <DEDUP_REMOVED lines=11> */
[----:B------:R-:W-:-:S05]  /*1e30*/  FMUL.FTZ R11, R0, R101 ;  /* 0x00000065000b7220 */ /* 0x000fca0000410000 */
[----:B------:R-:W2:Y:S08]  /*1e40*/  MUFU.TANH R90, R90 ;  /* 0x0000005a005a7308 */ /* 0x000eb00000002400 */
[----:B------:R-:W3:Y:S08]  /*1e50*/  MUFU.TANH R91, R91 ;  /* 0x0000005b005b7308 */ /* 0x000ef00000002400 */
[----:B------:R-:W4:Y:S08]  /*1e60*/  MUFU.TANH R92, R92 ;  /* 0x0000005c005c7308 */ /* 0x000f300000002400 */
[----:B------:R-:W5:Y:S08]  /*1e70*/  MUFU.TANH R93, R93 ;  /* 0x0000005d005d7308 */ /* 0x000f700000002400 */
[----:B------:R-:W5:Y:S01]  /*1e80*/  MUFU.TANH R94, R94 ;  /* 0x0000005e005e7308 */ /* 0x000f620000002400 */
[----:B------:R-:W-:-:S02]  /*1e90*/  WARPGROUP.DEPBAR.LE gsb0, 0x0 ;  /* 0x00008000000079c5 */ /* 0x000fc40000010000 */
[----:B------:R-:W-:Y:S01]  /*1ea0*/  WARPGROUP.ARRIVE ;  /* 0x00000000000079c5 */ /* 0x000fe20000000000 */
[C---:B------:R-:W-:Y:S01]  /*1eb0*/  FMUL.FTZ R21, R0.reuse, R81 ;  /* 0x0000005100157220 */ /* 0x040fe20000410000 */
[----:B------:R-:W-:Y:S02]  /*1ec0*/  VIADD R81, R17, UR41 ;  /* 0x0000002911517c36 */ /* 0x000fe40008000000 */
[C---:B------:R-:W-:Y:S01]  /*1ed0*/  FMUL.FTZ R96, R0.reuse, R74 ;  /* 0x0000004a00607220 */ /* 0x040fe20000410000 */
[C---:B------:R-:W-:Y:S01]  /*1ee0*/  FMUL.FTZ R15, R0.reuse, R77 ;  /* 0x0000004d000f7220 */ /* 0x040fe20000410000 */
[C---:B------:R-:W-:Y:S01]  /*1ef0*/  FMUL.FTZ R77, R0.reuse, R86 ;  /* 0x00000056004d7220 */ /* 0x040fe20000410000 */
[----:B------:R-:W-:Y:S01]  /*1f00*/  QGMMA.64x32x32.F32.E4M3.E4M3 R56, gdesc[UR4], R56, gsb0 ;  /* 0x00600000043879f3 */ /* 0x000fe20008000838 */
[----:B------:R-:W-:Y:S01]  /*1f10*/  ULDC UR7, c[0x0][0x448] ;  /* 0x0001120000077ab9 */ /* 0x000fe20000000800 */
[----:B------:R-:W-:Y:S01]  /*1f20*/  UIADD3 UR6, UR12, 0x182, URZ ;  /* 0x000001820c067890 */ /* 0x000fe2000fffe03f */
[C---:B------:R-:W-:Y:S01]  /*1f30*/  FMUL.FTZ R13, R0.reuse, R73 ;  /* 0x00000049000d7220 */ /* 0x040fe20000410000 */
[----:B------:R-:W-:Y:S01]  /*1f40*/  UISETP.NE.AND UP0, UPT, UR7, 0x1, UPT ;  /* 0x000000010700788c */ /* 0x000fe2000bf05270 */
[C---:B------:R-:W-:Y:S01]  /*1f50*/  FMUL.FTZ R20, R0.reuse, R80 ;  /* 0x0000005000147220 */ /* 0x040fe20000410000 */
[C---:B------:R-:W-:Y:S01]  /*1f60*/  FMUL.FTZ R73, R0.reuse, R85 ;  /* 0x0000005500497220 */ /* 0x040fe20000410000 */
[----:B------:R-:W-:Y:S01]  /*1f70*/  UMOV UR7, 0x80000020 ;  /* 0x8000002000077882 */ /* 0x000fe20000000000 */
[C---:B------:R-:W-:Y:S01]  /*1f80*/  FMUL.FTZ R85, R0.reuse, R75 ;  /* 0x0000004b00557220 */ /* 0x040fe20000410000 */
[C---:B------:R-:W-:Y:S01]  /*1f90*/  FMUL.FTZ R80, R0.reuse, R79 ;  /* 0x0000004f00507220 */ /* 0x040fe20000410000 */
[----:B------:R-:W-:Y:S01]  /*1fa0*/  PLOP3.LUT P2, PT, PT, PT, UP0, 0x80, 0x0 ;  /* 0x000000000000781c */ /* 0x000fe20003f4f008 */
[C---:B------:R-:W-:Y:S01]  /*1fb0*/  FMUL.FTZ R79, R0.reuse, R82 ;  /* 0x00000052004f7220 */ /* 0x040fe20000410000 */
[C---:B------:R-:W-:Y:S01]  /*1fc0*/  FMUL.FTZ R75, R0.reuse, R87 ;  /* 0x00000057004b7220 */ /* 0x040fe20000410000 */
[----:B------:R-:W-:Y:S01]  /*1fd0*/  FMUL.FTZ R12, R0, R72 ;  /* 0x00000048000c7220 */ /* 0x000fe20000410000 */
[----:B------:R-:W-:-:S02]  /*1fe0*/  IMAD.U32 R87, RZ, RZ, UR11 ;  /* 0x0000000bff577e24 */ /* 0x000fc4000f8e00ff */
[C---:B------:R-:W-:Y:S01]  /*1ff0*/  FMUL.FTZ R72, R0.reuse, R84 ;  /* 0x0000005400487220 */ /* 0x040fe20000410000 */
[C---:B------:R-:W-:Y:S01]  /*2000*/  FMUL.FTZ R84, R0.reuse, R78 ;  /* 0x0000004e00547220 */ /* 0x040fe20000410000 */
[C---:B------:R-:W-:Y:S01]  /*2010*/  FMUL.FTZ R78, R0.reuse, R83 ;  /* 0x00000053004e7220 */ /* 0x040fe20000410000 */
[----:B------:R-:W-:Y:S01]  /*2020*/  FMUL.FTZ R14, R0, R76 ;  /* 0x0000004c000e7220 */ /* 0x000fe20000410000 */
[----:B------:R-:W5:Y:S08]  /*2030*/  MUFU.TANH R95, R95 ;  /* 0x0000005f005f7308 */ /* 0x000f700000002400 */
[----:B------:R-:W5:Y:S08]  /*2040*/  MUFU.TANH R96, R96 ;  /* 0x0000006000607308 */ /* 0x000f700000002400 */
[----:B------:R-:W5:Y:S08]  /*2050*/  MUFU.TANH R85, R85 ;  /* 0x0000005500557308 */ /* 0x000f700000002400 */
[----:B------:R-:W5:Y:S08]  /*2060*/  MUFU.TANH R84, R84 ;  /* 0x0000005400547308 */ /* 0x000f700000002400 */
[----:B------:R-:W5:Y:S08]  /*2070*/  MUFU.TANH R80, R80 ;  /* 0x0000005000507308 */ /* 0x000f700000002400 */
[----:B------:R-:W5:Y:S01]  /*2080*/  MUFU.TANH R79, R79 ;  /* 0x0000004f004f7308 */ /* 0x000f620000002400 */
        /* <DEDUP_REMOVED lines=8> */
[----:B------:R-:W-:Y:S01]  /*2110*/  @UP0 ULDC UR6, c[0x0][0x44c] ;  /* 0x0001130000060ab9 */ /* 0x000fe20000000800 */
[C---:B------:R-:W-:Y:S01]  /*2120*/  FMUL.FTZ R63, R0.reuse, R66 ;  /* 0x00000042003f7220 */ /* 0x040fe20000410000 */
[----:B------:R-:W-:Y:S01]  /*2130*/  @P2 IMAD.HI.U32 R57, R81, UR6, RZ ;  /* 0x0000000651392c27 */ /* 0x000fe2000f8e00ff */
[----:B------:R-:W-:Y:S01]  /*2140*/  @UP0 ULDC UR6, c[0x0][0x450] ;  /* 0x0001140000060ab9 */ /* 0x000fe20000000800 */
[----:B------:R-:W5:Y:S02]  /*2150*/  MUFU.TANH R78, R78 ;  /* 0x0000004e004e7308 */ /* 0x000f640000002400 */
[C---:B------:R-:W-:Y:S01]  /*2160*/  FMUL.FTZ R58, R0.reuse, R58 ;  /* 0x0000003a003a7220 */ /* 0x040fe20000410000 */
[C---:B------:R-:W-:Y:S01]  /*2170*/  FMUL.FTZ R70, R0.reuse, R70 ;  /* 0x0000004600467220 */ /* 0x040fe20000410000 */
[----:B------:R-:W-:Y:S01]  /*2180*/  @P2 SHF.R.U32.HI R81, RZ, UR6, R57 ;  /* 0x00000006ff512c19 */ /* 0x000fe20008011639 */
[----:B------:R-:W-:Y:S01]  /*2190*/  UIMAD UR6, UR49, -0xa0, URZ ;  /* 0xffffff60310678a4 */ /* 0x000fe2000f8e023f */
[C---:B------:R-:W-:Y:S01]  /*21a0*/  FMUL.FTZ R56, R0.reuse, R56 ;  /* 0x0000003800387220 */ /* 0x040fe20000410000 */
[C---:B------:R-:W-:Y:S01]  /*21b0*/  FMUL.FTZ R60, R0.reuse, R60 ;  /* 0x0000003c003c7220 */ /* 0x040fe20000410000 */
[C---:B------:R-:W-:Y:S01]  /*21c0*/  FMUL.FTZ R61, R0.reuse, R61 ;  /* 0x0000003d003d7220 */ /* 0x040fe20000410000 */
[----:B------:R-:W0:Y:S01]  /*21d0*/  SHFL.IDX PT, R57, R81, 0x1, 0x1c1f ;  /* 0x003c1f0051397f89 */ /* 0x000e2200000e0000 */
[----:B------:R-:W-:Y:S01]  /*21e0*/  UIADD3 UR7, UR6, 0xa1, URZ ;  /* 0x000000a106077890 */ /* 0x000fe2000fffe03f */
[----:B------:R-:W5:Y:S01]  /*21f0*/  MUFU.TANH R77, R77 ;  /* 0x0000004d004d7308 */ /* 0x000f620000002400 */
[----:B------:R-:W-:Y:S01]  /*2200*/  UIMAD UR6, UR48, UR11, UR6 ;  /* 0x0000000b300672a4 */ /* 0x000fe2000f8e0206 */
[C---:B------:R-:W-:Y:S01]  /*2210*/  FMUL.FTZ R64, R0.reuse, R64 ;  /* 0x0000004000407220 */ /* 0x040fe20000410000 */
[C---:B------:R-:W-:Y:S01]  /*2220*/  FMUL.FTZ R65, R0.reuse, R65 ;  /* 0x0000004100417220 */ /* 0x040fe20000410000 */
[C---:B------:R-:W-:Y:S01]  /*2230*/  FMUL.FTZ R68, R0.reuse, R68 ;  /* 0x0000004400447220 */ /* 0x040fe20000410000 */
[----:B------:R-:W-:Y:S01]  /*2240*/  IMAD.U32 R67, RZ, RZ, UR7 ;  /* 0x00000007ff437e24 */ /* 0x000fe2000f8e00ff */
[----:B------:R-:W-:Y:S01]  /*2250*/  UIADD3 UR6, UR6, 0xa0, URZ ;  /* 0x000000a006067890 */ /* 0x000fe2000fffe03f */
[----:B------:R-:W-:Y:S01]  /*2260*/  FMUL.FTZ R69, R0, R69 ;  /* 0x0000004500457220 */ /* 0x000fe20000410000 */
[----:B------:R-:W-:Y:S01]  /*2270*/  UMOV UR7, 0x80000020 ;  /* 0x8000002000077882 */ /* 0x000fe20000000000 */
[----:B------:R-:W-:Y:S01]  /*2280*/  IMAD R82, R16, -0x2, R67 ;  /* 0xfffffffe10527824 */ /* 0x000fe200078e0243 */
[----:B------:R-:W5:Y:S01]  /*2290*/  MUFU.TANH R75, R75 ;  /* 0x0000004b004b7308 */ /* 0x000f620000002400 */
[----:B------:R-:W-:Y:S01]  /*22a0*/  UIMAD UR11, UR48, UR11, -UR13 ;  /* 0x0000000b300b72a4 */ /* 0x000fe2000f8e0a0d */
[----:B------:R-:W-:Y:S01]  /*22b0*/  IMAD.U32 R83, RZ, RZ, UR6 ;  /* 0x00000006ff537e24 */ /* 0x000fe2000f8e00ff */
[----:B------:R-:W-:Y:S01]  /*22c0*/  UIADD3 UR6, UR12, 0x202, URZ ;  /* 0x000002020c067890 */ /* 0x000fe2000fffe03f */
[----:B------:R-:W-:-:S02]  /*22d0*/  IMAD R82, R87, UR48, R82 ;  /* 0x0000003057527c24 */ /* 0x000fc4000f8e0252 */
[----:B------:R-:W-:Y:S01]  /*22e0*/  FMUL.FTZ R87, R0, R71 ;  /* 0x0000004700577220 */ /* 0x000fe20000410000 */
[----:B------:R-:W-:Y:S01]  /*22f0*/  IMAD R83, R16, -0x2, R83 ;  /* 0xfffffffe10537824 */ /* 0x000fe200078e0253 */
[----:B------:R-:W-:Y:S01]  /*2300*/  @UP0 ULDC UR12, c[0x0][0x450] ;  /* 0x00011400000c0ab9 */ /* 0x000fe20000000800 */
[----:B------:R-:W5:Y:S01]  /*2310*/  MUFU.TANH R58, R58 ;  /* 0x0000003a003a7308 */ /* 0x000f620000002400 */
[----:B0-----:R-:W-:-:S04]  /*2320*/  IADD3 R66, R57, -UR13, R82 ;  /* 0x8000000d39427c10 */ /* 0x001fc8000fffe052 */
[----:B------:R-:W-:-:S03]  /*2330*/  VIMNMX R57, R83, R66, PT ;  /* 0x0000004253397248 */ /* 0x000fc60003fe0100 */
[----:B------:R-:W0:Y:S01]  /*2340*/  MUFU.TANH R76, R76 ;  /* 0x0000004c004c7308 */ /* 0x000e220000002400 */
[C---:B------:R-:W-:Y:S02]  /*2350*/  ISETP.GT.AND P5, PT, R57.reuse, RZ, PT ;  /* 0x000000ff3900720c */ /* 0x040fe40003fa4270 */
[C---:B------:R-:W-:Y:S02]  /*2360*/  ISETP.GT.AND P6, PT, R57.reuse, 0x1, PT ;  /* 0x000000013900780c */ /* 0x040fe40003fc4270 */
[----:B------:R-:W-:-:S03]  /*2370*/  ISETP.GT.AND P3, PT, R57, 0x8, PT ;  /* 0x000000083900780c */ /* 0x000fc60003f64270 */
[----:B------:R-:W0:Y:S01]  /*2380*/  MUFU.TANH R59, R59 ;  /* 0x0000003b003b7308 */ /* 0x000e220000002400 */
[----:B------:R-:W-:Y:S02]  /*2390*/  FSEL R88, R88, -INF , P5 ;  /* 0xff80000058587808 */ /* 0x000fe40002800000 */
[----:B-1----:R-:W-:Y:S02]  /*23a0*/  FSEL R98, R89, -INF , P6 ;  /* 0xff80000059627808 */ /* 0x002fe40003000000 */
[----:B------:R-:W-:Y:S02]  /*23b0*/  ISETP.GT.AND P4, PT, R57, 0x9, PT ;  /* 0x000000093900780c */ /* 0x000fe40003f84270 */
[----:B--2---:R-:W-:Y:S01]  /*23c0*/  FSEL R90, R90, -INF , P3 ;  /* 0xff8000005a5a7808 */ /* 0x004fe20001800000 */
[----:B------:R-:W1:Y:S01]  /*23d0*/  MUFU.TANH R62, R62 ;  /* 0x0000003e003e7308 */ /* 0x000e620000002400 */
[----:B------:R-:W-:Y:S01]  /*23e0*/  FMNMX.FTZ R67, R88, R98, !PT ;  /* 0x0000006258437209 */ /* 0x000fe20007810000 */
[----:B------:R-:W-:-:S02]  /*23f0*/  WARPGROUP.DEPBAR.LE gsb0, 0x0 ;  /* 0x00008000000079c5 */ /* 0x000fc40000010000 */
[----:B------:R-:W-:Y:S01]  /*2400*/  ISETP.GT.AND P5, PT, R57, 0x10, PT ;  /* 0x000000103900780c */ /* 0x000fe20003fa4270 */
[----:B------:R-:W-:Y:S01]  /*2410*/  WARPGROUP.ARRIVE ;  /* 0x00000000000079c5 */ /* 0x000fe20000000000 */
[----:B---3--:R-:W-:Y:S01]  /*2420*/  FSEL R100, R91, -INF , P4 ;  /* 0xff8000005b647808 */ /* 0x008fe20002000000 */
[----:B------:R-:W-:Y:S01]  /*2430*/  FMUL.FTZ R42, R0, R42 ;  /* 0x0000002a002a7220 */ /* 0x000fe20000410000 */
[----:B------:R-:W-:Y:S01]  /*2440*/  FMNMX.FTZ R67, R90, R67, !PT ;  /* 0x000000435a437209 */ /* 0x000fe20007810000 */
[----:B------:R-:W-:Y:S01]  /*2450*/  FMUL.FTZ R43, R0, R43 ;  /* 0x0000002b002b7220 */ /* 0x000fe20000410000 */
[C---:B------:R-:W-:Y:S01]  /*2460*/  ISETP.GT.AND P3, PT, R57.reuse, 0x11, PT ;  /* 0x000000113900780c */ /* 0x040fe20003f64270 */
[----:B------:R-:W-:Y:S01]  /*2470*/  QGMMA.64x32x32.F32.E4M3.E4M3 R24, gdesc[UR4], R24, gsb0 ;  /* 0x00600000041879f3 */ /* 0x000fe20008000818 */
[----:B----4-:R-:W-:Y:S01]  /*2480*/  FSEL R104, R92, -INF , P5 ;  /* 0xff8000005c687808 */ /* 0x010fe20002800000 */
[----:B------:R2:W-:Y:S01]  /*2490*/  MUFU.TANH R89, R42 ;  /* 0x0000002a00597308 */ /* 0x0005e20000002400 */
[----:B------:R-:W-:Y:S01]  /*24a0*/  FMNMX.FTZ R67, R100, R67, !PT ;  /* 0x0000004364437209 */ /* 0x000fe20007810000 */
[C---:B------:R-:W-:Y:S01]  /*24b0*/  FMUL.FTZ R46, R0.reuse, R46 ;  /* 0x0000002e002e7220 */ /* 0x040fe20000410000 */
[----:B------:R-:W-:Y:S01]  /*24c0*/  ISETP.GT.AND P4, PT, R57, 0x18, PT ;  /* 0x000000183900780c */ /* 0x000fe20003f84270 */
[C---:B------:R-:W-:Y:S01]  /*24d0*/  FMUL.FTZ R50, R0.reuse, R50 ;  /* 0x0000003200327220 */ /* 0x040fe20000410000 */
[----:B-----5:R-:W-:Y:S01]  /*24e0*/  FSEL R102, R93, -INF , P3 ;  /* 0xff8000005d667808 */ /* 0x020fe20001800000 */
[----:B------:R-:W-:Y:S01]  /*24f0*/  FMUL.FTZ R47, R0, R47 ;  /* 0x0000002f002f7220 */ /* 0x000fe20000410000 */
[----:B------:R-:W-:Y:S01]  /*2500*/  FMNMX.FTZ R67, R104, R67, !PT ;  /* 0x0000004368437209 */ /* 0x000fe20007810000 */
[----:B------:R3:W-:Y:S01]  /*2510*/  MUFU.TANH R91, R43 ;  /* 0x0000002b005b7308 */ /* 0x0007e20000002400 */
[C---:B------:R-:W-:Y:S01]  /*2520*/  ISETP.GT.AND P3, PT, R57.reuse, 0x19, PT ;  /* 0x000000193900780c */ /* 0x040fe20003f64270 */
[----:B------:R-:W-:Y:S01]  /*2530*/  FMUL.FTZ R51, R0, R51 ;  /* 0x0000003300337220 */ /* 0x000fe20000410000 */
[----:B------:R-:W-:Y:S01]  /*2540*/  FSEL R92, R94, -INF , P4 ;  /* 0xff8000005e5c7808 */ /* 0x000fe20002000000 */
[----:B------:R-:W-:Y:S01]  /*2550*/  FMUL.FTZ R54, R0, R54 ;  /* 0x0000003600367220 */ /* 0x000fe20000410000 */
[----:B------:R-:W-:Y:S01]  /*2560*/  FMNMX.FTZ R67, R102, R67, !PT ;  /* 0x0000004366437209 */ /* 0x000fe20007810000 */
[C---:B------:R-:W-:Y:S01]  /*2570*/  FMUL.FTZ R40, R0.reuse, R40 ;  /* 0x0000002800287220 */ /* 0x040fe20000410000 */
[----:B------:R-:W-:Y:S01]  /*2580*/  ISETP.GT.AND P4, PT, R57, 0x20, PT ;  /* 0x000000203900780c */ /* 0x000fe20003f84270 */
[----:B------:R-:W-:Y:S01]  /*2590*/  MUFU.TANH R71, R70 ;  /* 0x0000004600477308 */ /* 0x000fe20000002400 */
[----:B------:R-:W-:Y:S01]  /*25a0*/  FSEL R94, R95, -INF , P3 ;  /* 0xff8000005f5e7808 */ /* 0x000fe20001800000 */
[----:B------:R-:W-:Y:S01]  /*25b0*/  FMUL.FTZ R41, R0, R41 ;  /* 0x0000002900297220 */ /* 0x000fe20000410000 */
[----:B------:R-:W-:Y:S01]  /*25c0*/  FMNMX.FTZ R67, R92, R67, !PT ;  /* 0x000000435c437209 */ /* 0x000fe20007810000 */
[----:B------:R-:W-:Y:S01]  /*25d0*/  @UP0 ULDC UR6, c[0x0][0x44c] ;  /* 0x0001130000060ab9 */ /* 0x000fe20000000800 */
[C---:B------:R-:W-:Y:S01]  /*25e0*/  ISETP.GT.AND P3, PT, R57.reuse, 0x21, PT ;  /* 0x000000213900780c */ /* 0x040fe20003f64270 */
[----:B------:R-:W-:Y:S01]  /*25f0*/  UIMAD.WIDE.U32 UR6, UR41, UR6, URZ ;  /* 0x00000006290672a5 */ /* 0x000fe2000f8e003f */
[----:B------:R-:W-:Y:S01]  /*2600*/  FSEL R96, R96, -INF , P4 ;  /* 0xff80000060607808 */ /* 0x000fe20002000000 */
[----:B------:R-:W4:Y:S01]  /*2610*/  MUFU.TANH R63, R63 ;  /* 0x0000003f003f7308 */ /* 0x000f220000002400 */
[----:B------:R-:W-:Y:S01]  /*2620*/  FMNMX.FTZ R67, R94, R67, !PT ;  /* 0x000000435e437209 */ /* 0x000fe20007810000 */
[----:B------:R-:W-:Y:S01]  /*2630*/  @UP0 USHF.R.U32.HI UR10, URZ, UR12, UR7 ;  /* 0x0000000c3f0a0299 */ /* 0x000fe20008011607 */
[----:B------:R-:W-:-:S02]  /*2640*/  ISETP.GT.AND P4, PT, R57, 0x28, PT ;  /* 0x000000283900780c */ /* 0x000fc40003f84270 */
[----:B------:R-:W-:Y:S01]  /*2650*/  FSEL R85, R85, -INF , P3 ;  /* 0xff80000055557808 */ /* 0x000fe20001800000 */
[----:B------:R-:W-:Y:S01]  /*2660*/  UIADD3 UR6, UR11, UR10, URZ ;  /* 0x0000000a0b067290 */ /* 0x000fe2000fffe03f */
[----:B--2---:R-:W-:Y:S01]  /*2670*/  FMNMX.FTZ R42, R96, R67, !PT ;  /* 0x00000043602a7209 */ /* 0x004fe20007810000 */
[----:B------:R-:W2:Y:S01]  /*2680*/  MUFU.TANH R86, R86 ;  /* 0x0000005600567308 */ /* 0x000ea20000002400 */
[----:B------:R-:W-:Y:S01]  /*2690*/  ISETP.GT.AND P3, PT, R57, 0x29, PT ;  /* 0x000000293900780c */ /* 0x000fe20003f64270 */
[----:B------:R-:W-:Y:S01]  /*26a0*/  UIMAD.WIDE UR6, UR6, 0x66666667, URZ ;  /* 0x66666667060678a5 */ /* 0x000fe2000f8e023f */
[----:B------:R-:W-:Y:S02]  /*26b0*/  FSEL R84, R84, -INF , P4 ;  /* 0xff80000054547808 */ /* 0x000fe40002000000 */
[----:B---3--:R-:W-:Y:S01]  /*26c0*/  FMNMX.FTZ R43, R85, R42, !PT ;  /* 0x0000002a552b7209 */ /* 0x008fe20007810000 */
[----:B------:R-:W-:Y:S01]  /*26d0*/  USHF.R.U32.HI UR6, URZ, 0x1f, UR7 ;  /* 0x0000001f3f067899 */ /* 0x000fe20008011607 */
[----:B------:R-:W-:Y:S01]  /*26e0*/  ISETP.GT.AND P4, PT, R57, 0x30, PT ;  /* 0x000000303900780c */ /* 0x000fe20003f84270 */
[----:B------:R3:W-:Y:S01]  /*26f0*/  MUFU.TANH R93, R46 ;  /* 0x0000002e005d7308 */ /* 0x0007e20000002400 */
[----:B------:R-:W-:Y:S01]  /*2700*/  FSEL R80, R80, -INF , P3 ;  /* 0xff80000050507808 */ /* 0x000fe20001800000 */
[----:B------:R-:W-:Y:S01]  /*2710*/  ULEA.HI.SX32 UR6, UR7, UR6, 0x1a ;  /* 0x0000000607067291 */ /* 0x000fe2000f8fd23f */
[----:B------:R-:W-:-:S02]  /*2720*/  FMNMX.FTZ R43, R84, R43, !PT ;  /* 0x0000002b542b7209 */ /* 0x000fc40007810000 */
[----:B------:R-:W-:Y:S01]  /*2730*/  ISETP.GT.AND P3, PT, R57, 0x31, PT ;  /* 0x000000313900780c */ /* 0x000fe20003f64270 */
[----:B------:R-:W-:Y:S01]  /*2740*/  UISETP.LT.AND UP1, UPT, URZ, UR6, UPT ;  /* 0x000000063f00728c */ /* 0x000fe2000bf21270 */
[----:B------:R-:W-:Y:S01]  /*2750*/  FSEL R79, R79, -INF , P4 ;  /* 0xff8000004f4f7808 */ /* 0x000fe20002000000 */
[----:B------:R-:W-:Y:S01]  /*2760*/  MUFU.TANH R97, R50 ;  /* 0x0000003200617308 */ /* 0x000fe20000002400 */
[----:B------:R-:W-:Y:S01]  /*2770*/  FMNMX.FTZ R42, R80, R43, !PT ;  /* 0x0000002b502a7209 */ /* 0x000fe20007810000 */
[----:B---3--:R-:W-:Y:S01]  /*2780*/  FMUL.FTZ R46, R0, R55 ;  /* 0x00000037002e7220 */ /* 0x008fe20000410000 */
[----:B------:R-:W-:Y:S01]  /*2790*/  ISETP.GT.AND P4, PT, R57, 0x38, PT ;  /* 0x000000383900780c */ /* 0x000fe20003f84270 */
[----:B------:R-:W-:Y:S01]  /*27a0*/  USEL UR23, URZ, UR6, !UP1 ;  /* 0x000000063f177287 */ /* 0x000fe2000c800000 */
[----:B------:R-:W-:Y:S02]  /*27b0*/  FSEL R78, R78, -INF , P3 ;  /* 0xff8000004e4e7808 */ /* 0x000fe40001800000 */
[----:B------:R-:W-:Y:S01]  /*27c0*/  FMNMX.FTZ R43, R79, R42, !PT ;  /* 0x0000002a4f2b7209 */ /* 0x000fe20007810000 */
[----:B------:R-:W3:Y:S01]  /*27d0*/  MUFU.TANH R87, R87 ;  /* 0x0000005700577308 */ /* 0x000ee20000002400 */
[----:B------:R-:W-:Y:S01]  /*27e0*/  ISETP.GT.AND P3, PT, R57, 0x39, PT ;  /* 0x000000393900780c */ /* 0x000fe20003f64270 */
[----:B------:R-:W-:-:S02]  /*27f0*/  WARPGROUP.DEPBAR.LE gsb0, 0x0 ;  /* 0x00008000000079c5 */ /* 0x000fc40000010000 */
[----:B------:R-:W-:Y:S01]  /*2800*/  FSEL R77, R77, -INF , P4 ;  /* 0xff8000004d4d7808 */ /* 0x000fe20002000000 */
[----:B------:R-:W-:Y:S01]  /*2810*/  FMUL.FTZ R24, R0, R24 ;  /* 0x0000001800187220 */ /* 0x000fe20000410000 */
[----:B------:R-:W-:Y:S01]  /*2820*/  FMNMX.FTZ R42, R78, R43, !PT ;  /* 0x0000002b4e2a7209 */ /* 0x000fe20007810000 */
[C---:B------:R-:W-:Y:S01]  /*2830*/  FMUL.FTZ R25, R0.reuse, R25 ;  /* 0x0000001900197220 */ /* 0x040fe20000410000 */
[----:B------:R-:W-:Y:S01]  /*2840*/  ISETP.GT.AND P4, PT, R57, 0x40, PT ;  /* 0x000000403900780c */ /* 0x000fe20003f84270 */
[----:B------:R5:W3:Y:S01]  /*2850*/  MUFU.TANH R95, R47 ;  /* 0x0000002f005f7308 */ /* 0x000ae20000002400 */
[----:B------:R-:W-:Y:S01]  /*2860*/  FSEL R70, R75, -INF , P3 ;  /* 0xff8000004b467808 */ /* 0x000fe20001800000 */
[C---:B------:R-:W-:Y:S01]  /*2870*/  FMUL.FTZ R28, R0.reuse, R28 ;  /* 0x0000001c001c7220 */ /* 0x040fe20000410000 */
[----:B------:R-:W-:Y:S01]  /*2880*/  FMNMX.FTZ R43, R77, R42, !PT ;  /* 0x0000002a4d2b7209 */ /* 0x000fe20007810000 */
[----:B------:R-:W-:Y:S01]  /*2890*/  FMUL.FTZ R29, R0, R29 ;  /* 0x0000001d001d7220 */ /* 0x000fe20000410000 */
[C---:B------:R-:W-:Y:S01]  /*28a0*/  ISETP.GT.AND P3, PT, R57.reuse, 0x41, PT ;  /* 0x000000413900780c */ /* 0x040fe20003f64270 */
[----:B------:R-:W-:Y:S01]  /*28b0*/  UISETP.GE.AND UP1, UPT, UR24, UR23, UPT ;  /* 0x000000171800728c */ /* 0x000fe2000bf26270 */
[----:B------:R-:W-:Y:S01]  /*28c0*/  FSEL R67, R58, -INF , P4 ;  /* 0xff8000003a437808 */ /* 0x000fe20002000000 */
[----:B------:R2:W3:Y:S01]  /*28d0*/  MUFU.TANH R99, R51 ;  /* 0x0000003300637308 */ /* 0x0004e20000002400 */
[----:B------:R-:W-:Y:S01]  /*28e0*/  FMNMX.FTZ R42, R70, R43, !PT ;  /* 0x0000002b462a7209 */ /* 0x000fe20007810000 */
[----:B-----5:R-:W-:Y:S01]  /*28f0*/  FMUL.FTZ R47, R0, R26 ;  /* 0x0000001a002f7220 */ /* 0x020fe20000410000 */
[----:B------:R-:W-:-:S02]  /*2900*/  ISETP.GT.AND P4, PT, R57, 0x48, PT ;  /* 0x000000483900780c */ /* 0x000fc40003f84270 */
[----:B0-----:R-:W-:Y:S02]  /*2910*/  FSEL R66, R76, -INF , P3 ;  /* 0xff8000004c427808 */ /* 0x001fe40001800000 */
[----:B------:R-:W-:Y:S01]  /*2920*/  FMNMX.FTZ R43, R67, R42, !PT ;  /* 0x0000002a432b7209 */ /* 0x000fe20007810000 */
[----:B------:R0:W5:Y:S01]  /*2930*/  MUFU.TANH R75, R54 ;  /* 0x00000036004b7308 */ /* 0x0001620000002400 */
[----:B------:R-:W-:Y:S02]  /*2940*/  ISETP.GT.AND P3, PT, R57, 0x49, PT ;  /* 0x000000493900780c */ /* 0x000fe40003f64270 */
[----:B------:R-:W-:Y:S02]  /*2950*/  FSEL R55, R59, -INF , P4 ;  /* 0xff8000003b377808 */ /* 0x000fe40002000000 */
[----:B------:R-:W-:Y:S02]  /*2960*/  FMNMX.FTZ R50, R66, R43, !PT ;  /* 0x0000002b42327209 */ /* 0x000fe40007810000 */
[----:B------:R-:W-:Y:S01]  /*2970*/  ISETP.GT.AND P4, PT, R57, 0x50, PT ;  /* 0x000000503900780c */ /* 0x000fe20003f84270 */
[----:B------:R3:W5:Y:S01]  /*2980*/  MUFU.TANH R76, R46 ;  /* 0x0000002e004c7308 */ /* 0x0007620000002400 */
[----:B-1----:R-:W-:-:S02]  /*2990*/  FSEL R42, R62, -INF , P3 ;  /* 0xff8000003e2a7808 */ /* 0x002fc40001800000 */
[----:B------:R-:W-:Y:S01]  /*29a0*/  FMNMX.FTZ R43, R55, R50, !PT ;  /* 0x00000032372b7209 */ /* 0x000fe20007810000 */
[----:B------:R-:W-:Y:S01]  /*29b0*/  FMUL.FTZ R50, R0, R27 ;  /* 0x0000001b00327220 */ /* 0x000fe20000410000 */
[----:B------:R-:W-:Y:S02]  /*29c0*/  ISETP.GT.AND P3, PT, R57, 0x51, PT ;  /* 0x000000513900780c */ /* 0x000fe40003f64270 */
[----:B----4-:R-:W-:Y:S01]  /*29d0*/  FSEL R26, R63, -INF , P4 ;  /* 0xff8000003f1a7808 */ /* 0x010fe20002000000 */
[----:B------:R1:W4:Y:S01]  /*29e0*/  MUFU.TANH R101, R47 ;  /* 0x0000002f00657308 */ /* 0x0003220000002400 */
[----:B--2---:R-:W-:Y:S02]  /*29f0*/  FMNMX.FTZ R51, R42, R43, !PT ;  /* 0x0000002b2a337209 */ /* 0x004fe40007810000 */
[----:B------:R-:W-:Y:S02]  /*2a00*/  ISETP.GT.AND P4, PT, R57, 0x58, PT ;  /* 0x000000583900780c */ /* 0x000fe40003f84270 */
[----:B------:R-:W-:-:S02]  /*2a10*/  FSEL R43, R86, -INF , P3 ;  /* 0xff800000562b7808 */ /* 0x000fc40001800000 */
[----:B0-----:R-:W-:Y:S01]  /*2a20*/  FMNMX.FTZ R54, R26, R51, !PT ;  /* 0x000000331a367209 */ /* 0x001fe20007810000 */
[C---:B------:R-:W-:Y:S01]  /*2a30*/  FMUL.FTZ R51, R0.reuse, R30 ;  /* 0x0000001e00337220 */ /* 0x040fe20000410000 */
[----:B------:R-:W-:Y:S01]  /*2a40*/  ISETP.GT.AND P3, PT, R57, 0x59, PT ;  /* 0x000000593900780c */ /* 0x000fe20003f64270 */
[----:B------:R0:W2:Y:S01]  /*2a50*/  MUFU.TANH R86, R50 ;  /* 0x0000003200567308 */ /* 0x0000a20000002400 */
[----:B------:R-:W-:Y:S02]  /*2a60*/  FSEL R27, R71, -INF , P4 ;  /* 0xff800000471b7808 */ /* 0x000fe40002000000 */
[----:B------:R-:W-:Y:S02]  /*2a70*/  FMNMX.FTZ R54, R43, R54, !PT ;  /* 0x000000362b367209 */ /* 0x000fe40007810000 */
[----:B------:R-:W-:Y:S02]  /*2a80*/  ISETP.GT.AND P4, PT, R57, 0x60, PT ;  /* 0x000000603900780c */ /* 0x000fe40003f84270 */
[----:B---3--:R-:W-:Y:S01]  /*2a90*/  FSEL R46, R87, -INF , P3 ;  /* 0xff800000572e7808 */ /* 0x008fe20001800000 */
[----:B------:R-:W-:Y:S01]  /*2aa0*/  MUFU.TANH R3, R3 ;  /* 0x0000000300037308 */ /* 0x000fe20000002400 */
[----:B------:R-:W-:Y:S01]  /*2ab0*/  FMNMX.FTZ R59, R27, R54, !PT ;  /* 0x000000361b3b7209 */ /* 0x000fe20007810000 */
[----:B------:R-:W-:Y:S01]  /*2ac0*/  FMUL.FTZ R54, R0, R31 ;  /* 0x0000001f00367220 */ /* 0x000fe20000410000 */
[----:B------:R-:W-:-:S02]  /*2ad0*/  ISETP.GT.AND P3, PT, R57, 0x61, PT ;  /* 0x000000613900780c */ /* 0x000fc40003f64270 */
[----:B------:R-:W-:Y:S02]  /*2ae0*/  FSEL R30, R89, -INF , P4 ;  /* 0xff800000591e7808 */ /* 0x000fe40002000000 */
[----:B------:R-:W-:Y:S01]  /*2af0*/  FMNMX.FTZ R59, R46, R59, !PT ;  /* 0x0000003b2e3b7209 */ /* 0x000fe20007810000 */
[----:B------:R3:W2:Y:S01]  /*2b00*/  MUFU.TANH R87, R51 ;  /* 0x0000003300577308 */ /* 0x0006a20000002400 */
[----:B------:R-:W-:Y:S02]  /*2b10*/  ISETP.GT.AND P4, PT, R57, 0x68, PT ;  /* 0x000000683900780c */ /* 0x000fe40003f84270 */
[----:B-1----:R-:W-:Y:S02]  /*2b20*/  FSEL R47, R91, -INF , P3 ;  /* 0xff8000005b2f7808 */ /* 0x002fe40001800000 */
[----:B------:R-:W-:Y:S02]  /*2b30*/  FMNMX.FTZ R58, R30, R59, !PT ;  /* 0x0000003b1e3a7209 */ /* 0x000fe40007810000 */
[----:B------:R-:W-:Y:S01]  /*2b40*/  ISETP.GT.AND P3, PT, R57, 0x69, PT ;  /* 0x000000693900780c */ /* 0x000fe20003f64270 */
[----:B------:R5:W1:Y:S01]  /*2b50*/  MUFU.TANH R89, R54 ;  /* 0x0000003600597308 */ /* 0x000a620000002400 */
[----:B------:R-:W-:-:S02]  /*2b60*/  FSEL R31, R93, -INF , P4 ;  /* 0xff8000005d1f7808 */ /* 0x000fc40002000000 */
[----:B------:R-:W-:Y:S02]  /*2b70*/  FMNMX.FTZ R58, R47, R58, !PT ;  /* 0x0000003a2f3a7209 */ /* 0x000fe40007810000 */
[----:B------:R-:W-:Y:S02]  /*2b80*/  ISETP.GT.AND P4, PT, R57, 0x70, PT ;  /* 0x000000703900780c */ /* 0x000fe40003f84270 */
[----:B0-----:R-:W-:Y:S01]  /*2b90*/  FSEL R50, R95, -INF , P3 ;  /* 0xff8000005f327808 */ /* 0x001fe20001800000 */
[----:B------:R-:W-:Y:S01]  /*2ba0*/  MUFU.TANH R5, R5 ;  /* 0x0000000500057308 */ /* 0x000fe20000002400 */
[----:B------:R-:W-:Y:S01]  /*2bb0*/  FMNMX.FTZ R59, R31, R58, !PT ;  /* 0x0000003a1f3b7209 */ /* 0x000fe20007810000 */
[----:B------:R-:W-:Y:S01]  /*2bc0*/  FMUL.FTZ R58, R0, R34 ;  /* 0x00000022003a7220 */ /* 0x000fe20000410000 */
[----:B------:R-:W-:Y:S02]  /*2bd0*/  ISETP.GT.AND P3, PT, R57, 0x71, PT ;  /* 0x000000713900780c */ /* 0x000fe40003f64270 */
[----:B---3--:R-:W-:-:S02]  /*2be0*/  FSEL R51, R97, -INF , P4 ;  /* 0xff80000061337808 */ /* 0x008fc40002000000 */
[----:B------:R-:W-:Y:S01]  /*2bf0*/  FMNMX.FTZ R62, R50, R59, !PT ;  /* 0x0000003b323e7209 */ /* 0x000fe20007810000 */
[----:B------:R-:W-:Y:S01]  /*2c00*/  FMUL.FTZ R59, R0, R35 ;  /* 0x00000023003b7220 */ /* 0x000fe20000410000 */
[----:B------:R-:W-:Y:S01]  /*2c10*/  ISETP.GT.AND P4, PT, R57, 0x78, PT ;  /* 0x000000783900780c */ /* 0x000fe20003f84270 */
[----:B------:R2:W0:Y:S01]  /*2c20*/  MUFU.TANH R91, R58 ;  /* 0x0000003a005b7308 */ /* 0x0004220000002400 */
[----:B------:R-:W-:Y:S02]  /*2c30*/  FSEL R34, R99, -INF , P3 ;  /* 0xff80000063227808 */ /* 0x000fe40001800000 */
[----:B------:R-:W-:Y:S02]  /*2c40*/  FMNMX.FTZ R63, R51, R62, !PT ;  /* 0x0000003e333f7209 */ /* 0x000fe40007810000 */
[----:B------:R-:W-:Y:S02]  /*2c50*/  ISETP.GT.AND P3, PT, R57, 0x79, PT ;  /* 0x000000793900780c */ /* 0x000fe40003f64270 */
[----:B-----5:R-:W-:Y:S01]  /*2c60*/  FSEL R54, R75, -INF , P4 ;  /* 0xff8000004b367808 */ /* 0x020fe20002000000 */
[----:B------:R1:W3:Y:S01]  /*2c70*/  MUFU.TANH R93, R59 ;  /* 0x0000003b005d7308 */ /* 0x0002e20000002400 */
[----:B------:R-:W-:-:S02]  /*2c80*/  FMNMX.FTZ R63, R34, R63, !PT ;  /* 0x0000003f223f7209 */ /* 0x000fc40007810000 */
[C---:B------:R-:W-:Y:S02]  /*2c90*/  ISETP.GT.AND P4, PT, R57.reuse, 0x80, PT ;  /* 0x000000803900780c */ /* 0x040fe40003f84270 */
[----:B------:R-:W-:Y:S01]  /*2ca0*/  FSEL R35, R76, -INF , P3 ;  /* 0xff8000004c237808 */ /* 0x000fe20001800000 */
[----:B------:R-:W-:Y:S01]  /*2cb0*/  FMUL.FTZ R76, R0, R44 ;  /* 0x0000002c004c7220 */ /* 0x000fe20000410000 */
[----:B------:R-:W-:Y:S01]  /*2cc0*/  FMNMX.FTZ R62, R54, R63, !PT ;  /* 0x0000003f363e7209 */ /* 0x000fe20007810000 */
[----:B------:R-:W-:Y:S01]  /*2cd0*/  FMUL.FTZ R63, R0, R38 ;  /* 0x00000026003f7220 */ /* 0x000fe20000410000 */
[----:B------:R-:W-:Y:S01]  /*2ce0*/  ISETP.GT.AND P3, PT, R57, 0x81, PT ;  /* 0x000000813900780c */ /* 0x000fe20003f64270 */
[----:B------:R-:W-:Y:S01]  /*2cf0*/  MUFU.TANH R6, R6 ;  /* 0x0000000600067308 */ /* 0x000fe20000002400 */
[----:B----4-:R-:W-:Y:S02]  /*2d00*/  FSEL R38, R101, -INF , P4 ;  /* 0xff80000065267808 */ /* 0x010fe40002000000 */
[----:B------:R-:W-:-:S02]  /*2d10*/  FMNMX.FTZ R71, R35, R62, !PT ;  /* 0x0000003e23477209 */ /* 0x000fc40007810000 */
[C---:B------:R-:W-:Y:S02]  /*2d20*/  ISETP.GT.AND P4, PT, R57.reuse, 0x88, PT ;  /* 0x000000883900780c */ /* 0x040fe40003f84270 */
[----:B--2---:R-:W-:Y:S01]  /*2d30*/  FSEL R58, R86, -INF , P3 ;  /* 0xff800000563a7808 */ /* 0x004fe20001800000 */
[----:B------:R0:W2:Y:S01]  /*2d40*/  MUFU.TANH R95, R63 ;  /* 0x0000003f005f7308 */ /* 0x0000a20000002400 */
[----:B------:R-:W-:Y:S01]  /*2d50*/  FMNMX.FTZ R75, R38, R71, !PT ;  /* 0x00000047264b7209 */ /* 0x000fe20007810000 */
[----:B------:R-:W-:Y:S01]  /*2d60*/  FMUL.FTZ R71, R0, R39 ;  /* 0x0000002700477220 */ /* 0x000fe20000410000 */
[----:B------:R-:W-:Y:S02]  /*2d70*/  ISETP.GT.AND P3, PT, R57, 0x89, PT ;  /* 0x000000893900780c */ /* 0x000fe40003f64270 */
[----:B------:R-:W-:Y:S02]  /*2d80*/  FSEL R62, R87, -INF , P4 ;  /* 0xff800000573e7808 */ /* 0x000fe40002000000 */
[----:B------:R-:W-:Y:S01]  /*2d90*/  FMNMX.FTZ R75, R58, R75, !PT ;  /* 0x0000004b3a4b7209 */ /* 0x000fe20007810000 */
[----:B------:R4:W5:Y:S01]  /*2da0*/  MUFU.TANH R87, R71 ;  /* 0x0000004700577308 */ /* 0x0009620000002400 */
[----:B------:R-:W-:-:S02]  /*2db0*/  ISETP.GT.AND P4, PT, R57, 0x90, PT ;  /* 0x000000903900780c */ /* 0x000fc40003f84270 */
[----:B-1----:R-:W-:Y:S02]  /*2dc0*/  FSEL R59, R89, -INF , P3 ;  /* 0xff800000593b7808 */ /* 0x002fe40001800000 */
[----:B------:R-:W-:Y:S01]  /*2dd0*/  FMNMX.FTZ R86, R62, R75, !PT ;  /* 0x0000004b3e567209 */ /* 0x000fe20007810000 */
[C---:B------:R-:W-:Y:S01]  /*2de0*/  FMUL.FTZ R75, R0.reuse, R48 ;  /* 0x00000030004b7220 */ /* 0x040fe20000410000 */
[----:B------:R-:W-:Y:S01]  /*2df0*/  ISETP.GT.AND P3, PT, R57, 0x91, PT ;  /* 0x000000913900780c */ /* 0x000fe20003f64270 */
[C---:B------:R-:W-:Y:S01]  /*2e00*/  FMUL.FTZ R48, R0.reuse, R49 ;  /* 0x0000003100307220 */ /* 0x040fe20000410000 */
[----:B0-----:R-:W-:Y:S01]  /*2e10*/  FSEL R63, R91, -INF , P4 ;  /* 0xff8000005b3f7808 */ /* 0x001fe20002000000 */
[C---:B----4-:R-:W-:Y:S01]  /*2e20*/  FMUL.FTZ R71, R0.reuse, R45 ;  /* 0x0000002d00477220 */ /* 0x050fe20000410000 */
[----:B------:R-:W-:Y:S01]  /*2e30*/  FMNMX.FTZ R86, R59, R86, !PT ;  /* 0x000000563b567209 */ /* 0x000fe20007810000 */
[----:B------:R-:W-:Y:S01]  /*2e40*/  SHFL.IDX PT, R91, R81, RZ, 0x1c1f ;  /* 0x001c1fff515b7589 */ /* 0x000fe200000e0000 */
[----:B------:R-:W-:Y:S01]  /*2e50*/  ISETP.GT.AND P4, PT, R57, 0x98, PT ;  /* 0x000000983900780c */ /* 0x000fe20003f84270 */
[C---:B------:R-:W-:Y:S01]  /*2e60*/  FMUL.FTZ R49, R0.reuse, R52 ;  /* 0x0000003400317220 */ /* 0x040fe20000410000 */
[----:B---3--:R-:W-:Y:S01]  /*2e70*/  FSEL R39, R93, -INF , P3 ;  /* 0xff8000005d277808 */ /* 0x008fe20001800000 */
[C---:B------:R-:W-:Y:S01]  /*2e80*/  FMUL.FTZ R52, R0.reuse, R53 ;  /* 0x0000003500347220 */ /* 0x040fe20000410000 */
[----:B------:R-:W-:Y:S01]  /*2e90*/  FMNMX.FTZ R86, R63, R86, !PT ;  /* 0x000000563f567209 */ /* 0x000fe20007810000 */
[C---:B------:R-:W-:Y:S01]  /*2ea0*/  FMUL.FTZ R53, R0.reuse, R32 ;  /* 0x0000002000357220 */ /* 0x040fe20000410000 */
[----:B------:R-:W-:Y:S01]  /*2eb0*/  ISETP.GT.AND P3, PT, R57, 0x99, PT ;  /* 0x000000993900780c */ /* 0x000fe20003f64270 */
[----:B------:R-:W-:Y:S01]  /*2ec0*/  FMUL.FTZ R32, R0, R33 ;  /* 0x0000002100207220 */ /* 0x000fe20000410000 */
[----:B--2---:R-:W-:Y:S01]  /*2ed0*/  FSEL R45, R95, -INF , P4 ;  /* 0xff8000005f2d7808 */ /* 0x004fe20002000000 */
[----:B------:R-:W0:Y:S01]  /*2ee0*/  MUFU.TANH R7, R7 ;  /* 0x0000000700077308 */ /* 0x000e220000002400 */
[----:B------:R-:W-:-:S02]  /*2ef0*/  FMNMX.FTZ R86, R39, R86, !PT ;  /* 0x0000005627567209 */ /* 0x000fc40007810000 */
[----:B-----5:R-:W-:Y:S02]  /*2f00*/  FSEL R44, R87, -INF , P3 ;  /* 0xff800000572c7808 */ /* 0x020fe40001800000 */
[----:B------:R-:W-:-:S03]  /*2f10*/  FMNMX.FTZ R57, R45, R86, !PT ;  /* 0x000000562d397209 */ /* 0x000fc60007810000 */
[----:B------:R-:W1:Y:S01]  /*2f20*/  MUFU.TANH R8, R8 ;  /* 0x0000000800087308 */ /* 0x000e620000002400 */
[----:B------:R-:W-:-:S05]  /*2f30*/  FMNMX.FTZ R57, R44, R57, !PT ;  /* 0x000000392c397209 */ /* 0x000fca0007810000 */
[----:B------:R-:W2:Y:S02]  /*2f40*/  SHFL.BFLY PT, R86, R57, 0x2, 0x1f ;  /* 0x0c401f0039567f89 */ /* 0x000ea400000e0000 */
[----:B------:R-:W3:Y:S08]  /*2f50*/  MUFU.TANH R9, R9 ;  /* 0x0000000900097308 */ /* 0x000ef00000002400 */
[----:B------:R-:W4:Y:S08]  /*2f60*/  MUFU.TANH R10, R10 ;  /* 0x0000000a000a7308 */ /* 0x000f300000002400 */
[----:B------:R-:W5:Y:S01]  /*2f70*/  MUFU.TANH R11, R11 ;  /* 0x0000000b000b7308 */ /* 0x000f620000002400 */
[----:B--2---:R-:W-:-:S07]  /*2f80*/  FMNMX.FTZ R86, R57, R86, !PT ;  /* 0x0000005639567209 */ /* 0x004fce0007810000 */
[----:B------:R-:W2:Y:S01]  /*2f90*/  MUFU.TANH R12, R12 ;  /* 0x0000000c000c7308 */ /* 0x000ea20000002400 */
[----:B------:R-:W0:Y:S07]  /*2fa0*/  SHFL.BFLY PT, R57, R86, 0x1, 0x1f ;  /* 0x0c201f0056397f89 */ /* 0x000e2e00000e0000 */
[----:B------:R-:W2:Y:S08]  /*2fb0*/  MUFU.TANH R13, R13 ;  /* 0x0000000d000d7308 */ /* 0x000eb00000002400 */
[----:B------:R-:W2:Y:S08]  /*2fc0*/  MUFU.TANH R14, R14 ;  /* 0x0000000e000e7308 */ /* 0x000eb00000002400 */
[----:B------:R-:W2:Y:S01]  /*2fd0*/  MUFU.TANH R15, R15 ;  /* 0x0000000f000f7308 */ /* 0x000ea20000002400 */
[----:B0-----:R-:W-:Y:S01]  /*2fe0*/  FMNMX.FTZ R57, R86, R57, !PT ;  /* 0x0000003956397209 */ /* 0x001fe20007810000 */
[C---:B------:R-:W-:Y:S01]  /*2ff0*/  FMUL.FTZ R86, R0.reuse, R36 ;  /* 0x0000002400567220 */ /* 0x040fe20000410000 */
[----:B------:R-:W-:-:S02]  /*3000*/  FMUL.FTZ R36, R0, R37 ;  /* 0x0000002500247220 */ /* 0x000fc40000410000 */
[C---:B------:R-:W-:Y:S01]  /*3010*/  FSETP.NEU.FTZ.AND P3, PT, R57.reuse, -INF , PT ;  /* 0xff8000003900780b */ /* 0x040fe20003f7d000 */
[----:B------:R-:W-:-:S02]  /*3020*/  FFMA.FTZ R33, R57, R106, -8 ;  /* 0xc100000039217423 */ /* 0x000fc4000001006a */
[----:B------:R-:W0:Y:S03]  /*3030*/  MUFU.TANH R20, R20 ;  /* 0x0000001400147308 */ /* 0x000e260000002400 */
[----:B------:R-:W-:-:S05]  /*3040*/  FSEL R33, R33, RZ, P3 ;  /* 0x000000ff21217208 */ /* 0x000fca0001800000 */
[----:B------:R-:W0:Y:S01]  /*3050*/  MUFU.TANH R21, R21 ;  /* 0x0000001500157308 */ /* 0x000e220000002400 */
[----:B------:R-:W-:-:S01]  /*3060*/  FFMA.FTZ R37, R88, UR20, -R33 ;  /* 0x0000001458257c23 */ /* 0x000fc20008010821 */
[--C-:B------:R-:W-:Y:S01]  /*3070*/  FFMA.FTZ R88, R98, UR20, -R33.reuse ;  /* 0x0000001462587c23 */ /* 0x100fe20008010821 */
[----:B------:R-:W-:Y:S02]  /*3080*/  VIADD R98, R82, -UR13 ;  /* 0x8000000d52627c36 */ /* 0x000fe40008000000 */
[--C-:B------:R-:W-:Y:S01]  /*3090*/  FFMA.FTZ R89, R92, UR20, -R33.reuse ;  /* 0x000000145c597c23 */ /* 0x100fe20008010821 */
[----:B------:R-:W-:-:S01]  /*30a0*/  FFMA.FTZ R93, R96, UR20, -R33 ;  /* 0x00000014605d7c23 */ /* 0x000fc20008010821 */
[--C-:B------:R-:W-:Y:S01]  /*30b0*/  FFMA.FTZ R95, R85, UR20, -R33.reuse ;  /* 0x00000014555f7c23 */ /* 0x100fe20008010821 */
[----:B------:R-:W-:-:S01]  /*30c0*/  FFMA.FTZ R97, R84, UR20, -R33 ;  /* 0x0000001454617c23 */ /* 0x000fc20008010821 */
[----:B------:R-:W-:Y:S01]  /*30d0*/  VIADDMNMX R91, R91, R98, R83, PT ;  /* 0x000000625b5b7246 */ /* 0x000fe20003800153 */
[----:B------:R-:W0:Y:S01]  /*30e0*/  MUFU.TANH R72, R72 ;  /* 0x0000004800487308 */ /* 0x000e220000002400 */
[----:B------:R-:W-:-:S01]  /*30f0*/  FFMA.FTZ R87, R90, UR20, -R33 ;  /* 0x000000145a577c23 */ /* 0x000fc20008010821 */
[--C-:B------:R-:W-:Y:S01]  /*3100*/  FFMA.FTZ R90, R100, UR20, -R33.reuse ;  /* 0x00000014645a7c23 */ /* 0x100fe20008010821 */
[C---:B------:R-:W-:Y:S01]  /*3110*/  ISETP.GT.AND P3, PT, R91.reuse, RZ, PT ;  /* 0x000000ff5b00720c */ /* 0x040fe20003f64270 */
[--C-:B------:R-:W-:Y:S01]  /*3120*/  FFMA.FTZ R104, R104, UR20, -R33.reuse ;  /* 0x0000001468687c23 */ /* 0x100fe20008010821 */
[C---:B------:R-:W-:Y:S01]  /*3130*/  ISETP.GT.AND P4, PT, R91.reuse, 0x1, PT ;  /* 0x000000015b00780c */ /* 0x040fe20003f84270 */
[--C-:B------:R-:W-:Y:S01]  /*3140*/  FFMA.FTZ R81, R102, UR20, -R33.reuse ;  /* 0x0000001466517c23 */ /* 0x100fe20008010821 */
[----:B------:R-:W-:Y:S01]  /*3150*/  ISETP.GT.AND P5, PT, R91, 0x8, PT ;  /* 0x000000085b00780c */ /* 0x000fe20003fa4270 */
[----:B------:R-:W0:Y:S01]  /*3160*/  MUFU.TANH R73, R73 ;  /* 0x0000004900497308 */ /* 0x000e220000002400 */
[----:B------:R-:W-:Y:S01]  /*3170*/  FSEL R3, R3, -INF , P3 ;  /* 0xff80000003037808 */ /* 0x000fe20001800000 */
[--C-:B------:R-:W-:Y:S01]  /*3180*/  FFMA.FTZ R94, R94, UR20, -R33.reuse ;  /* 0x000000145e5e7c23 */ /* 0x100fe20008010821 */
[----:B------:R-:W-:Y:S01]  /*3190*/  FSEL R92, R5, -INF , P4 ;  /* 0xff800000055c7808 */ /* 0x000fe20002000000 */
[--C-:B------:R-:W-:Y:S01]  /*31a0*/  FFMA.FTZ R79, R79, UR20, -R33.reuse ;  /* 0x000000144f4f7c23 */ /* 0x100fe20008010821 */
[----:B------:R-:W-:Y:S01]  /*31b0*/  ISETP.GT.AND P3, PT, R91, 0x9, PT ;  /* 0x000000095b00780c */ /* 0x000fe20003f64270 */
[--C-:B------:R-:W-:Y:S01]  /*31c0*/  FFMA.FTZ R77, R77, UR20, -R33.reuse ;  /* 0x000000144d4d7c23 */ /* 0x100fe20008010821 */
[----:B------:R-:W-:Y:S01]  /*31d0*/  FSEL R6, R6, -INF , P5 ;  /* 0xff80000006067808 */ /* 0x000fe20002800000 */
[----:B------:R5:W-:Y:S01]  /*31e0*/  MUFU.EX2 R5, R89 ;  /* 0x0000005900057308 */ /* 0x000be20000000800 */
[----:B------:R-:W-:Y:S01]  /*31f0*/  FMNMX.FTZ R83, R3, R92, !PT ;  /* 0x0000005c03537209 */ /* 0x000fe20007810000 */
[--C-:B------:R-:W-:Y:S01]  /*3200*/  FFMA.FTZ R70, R70, UR20, -R33.reuse ;  /* 0x0000001446467c23 */ /* 0x100fe20008010821 */
[----:B------:R-:W-:Y:S01]  /*3210*/  ISETP.GT.AND P4, PT, R91, 0x10, PT ;  /* 0x000000105b00780c */ /* 0x000fe20003f84270 */
[--C-:B------:R-:W-:Y:S01]  /*3220*/  FFMA.FTZ R67, R67, UR20, -R33.reuse ;  /* 0x0000001443437c23 */ /* 0x100fe20008010821 */
[----:B------:R-:W-:Y:S01]  /*3230*/  FSEL R7, R7, -INF , P3 ;  /* 0xff80000007077808 */ /* 0x000fe20001800000 */
[--C-:B------:R-:W-:Y:S01]  /*3240*/  FFMA.FTZ R66, R66, UR20, -R33.reuse ;  /* 0x0000001442427c23 */ /* 0x100fe20008010821 */
[----:B------:R-:W-:Y:S01]  /*3250*/  FMNMX.FTZ R98, R6, R83, !PT ;  /* 0x0000005306627209 */ /* 0x000fe20007810000 */
[----:B------:R-:W0:Y:S01]  /*3260*/  MUFU.TANH R56, R56 ;  /* 0x0000003800387308 */ /* 0x000e220000002400 */
[----:B------:R-:W-:Y:S01]  /*3270*/  ISETP.GT.AND P3, PT, R91, 0x11, PT ;  /* 0x000000115b00780c */ /* 0x000fe20003f64270 */
[--C-:B------:R-:W-:Y:S01]  /*3280*/  FFMA.FTZ R55, R55, UR20, -R33.reuse ;  /* 0x0000001437377c23 */ /* 0x100fe20008010821 */
[----:B-1----:R-:W-:Y:S01]  /*3290*/  FSEL R8, R8, -INF , P4 ;  /* 0xff80000008087808 */ /* 0x002fe20002000000 */
[--C-:B------:R-:W-:Y:S01]  /*32a0*/  FFMA.FTZ R42, R42, UR20, -R33.reuse ;  /* 0x000000142a2a7c23 */ /* 0x100fe20008010821 */
[----:B------:R-:W-:Y:S01]  /*32b0*/  FMNMX.FTZ R83, R7, R98, !PT ;  /* 0x0000006207537209 */ /* 0x000fe20007810000 */
[--C-:B------:R-:W-:Y:S01]  /*32c0*/  FFMA.FTZ R26, R26, UR20, -R33.reuse ;  /* 0x000000141a1a7c23 */ /* 0x100fe20008010821 */
[----:B------:R-:W-:Y:S01]  /*32d0*/  ISETP.GT.AND P4, PT, R91, 0x18, PT ;  /* 0x000000185b00780c */ /* 0x000fe20003f84270 */
[----:B------:R-:W1:Y:S01]  /*32e0*/  MUFU.TANH R74, R74 ;  /* 0x0000004a004a7308 */ /* 0x000e620000002400 */
[----:B---3--:R-:W-:Y:S01]  /*32f0*/  FSEL R9, R9, -INF , P3 ;  /* 0xff80000009097808 */ /* 0x008fe20001800000 */
[--C-:B------:R-:W-:Y:S01]  /*3300*/  FFMA.FTZ R43, R43, UR20, -R33.reuse ;  /* 0x000000142b2b7c23 */ /* 0x100fe20008010821 */
[----:B------:R-:W-:Y:S01]  /*3310*/  FMNMX.FTZ R96, R8, R83, !PT ;  /* 0x0000005308607209 */ /* 0x000fe20007810000 */
[--C-:B------:R-:W-:Y:S01]  /*3320*/  FFMA.FTZ R31, R31, UR20, -R33.reuse ;  /* 0x000000141f1f7c23 */ /* 0x100fe20008010821 */
[----:B------:R-:W-:Y:S01]  /*3330*/  ISETP.GT.AND P3, PT, R91, 0x19, PT ;  /* 0x000000195b00780c */ /* 0x000fe20003f64270 */
[--C-:B------:R-:W-:Y:S01]  /*3340*/  FFMA.FTZ R35, R35, UR20, -R33.reuse ;  /* 0x0000001423237c23 */ /* 0x100fe20008010821 */
[----:B----4-:R-:W-:Y:S01]  /*3350*/  FSEL R10, R10, -INF , P4 ;  /* 0xff8000000a0a7808 */ /* 0x010fe20002000000 */
[----:B------:R-:W-:Y:S01]  /*3360*/  MUFU.EX2 R83, R93 ;  /* 0x0000005d00537308 */ /* 0x000fe20000000800 */
[----:B-----5:R-:W-:Y:S01]  /*3370*/  FMNMX.FTZ R89, R9, R96, !PT ;  /* 0x0000006009597209 */ /* 0x020fe20007810000 */
[--C-:B------:R-:W-:Y:S01]  /*3380*/  FFMA.FTZ R38, R38, UR20, -R33.reuse ;  /* 0x0000001426267c23 */ /* 0x100fe20008010821 */
[----:B------:R-:W-:Y:S01]  /*3390*/  ISETP.GT.AND P4, PT, R91, 0x20, PT ;  /* 0x000000205b00780c */ /* 0x000fe20003f84270 */
[--C-:B------:R-:W-:Y:S01]  /*33a0*/  FFMA.FTZ R59, R59, UR20, -R33.reuse ;  /* 0x000000143b3b7c23 */ /* 0x100fe20008010821 */
[----:B------:R-:W-:Y:S01]  /*33b0*/  FSEL R11, R11, -INF , P3 ;  /* 0xff8000000b0b7808 */ /* 0x000fe20001800000 */
[--C-:B------:R-:W-:Y:S01]  /*33c0*/  FFMA.FTZ R39, R39, UR20, -R33.reuse ;  /* 0x0000001427277c23 */ /* 0x100fe20008010821 */
[----:B------:R-:W-:Y:S01]  /*33d0*/  FMNMX.FTZ R96, R10, R89, !PT ;  /* 0x000000590a607209 */ /* 0x000fe20007810000 */
[----:B------:R-:W3:Y:S01]  /*33e0*/  MUFU.TANH R60, R60 ;  /* 0x0000003c003c7308 */ /* 0x000ee20000002400 */
[----:B------:R-:W-:Y:S01]  /*33f0*/  ISETP.GT.AND P3, PT, R91, 0x21, PT ;  /* 0x000000215b00780c */ /* 0x000fe20003f64270 */
[--C-:B------:R-:W-:Y:S01]  /*3400*/  FFMA.FTZ R45, R45, UR20, -R33.reuse ;  /* 0x000000142d2d7c23 */ /* 0x100fe20008010821 */
[----:B--2---:R-:W-:Y:S01]  /*3410*/  FSEL R85, R12, -INF , P4 ;  /* 0xff8000000c557808 */ /* 0x004fe20002000000 */
[----:B------:R-:W-:Y:S01]  /*3420*/  FFMA.FTZ R44, R44, UR20, -R33 ;  /* 0x000000142c2c7c23 */ /* 0x000fe20008010821 */
[----:B------:R-:W-:-:S02]  /*3430*/  FMNMX.FTZ R96, R11, R96, !PT ;  /* 0x000000600b607209 */ /* 0x000fc40007810000 */
[----:B------:R-:W-:Y:S01]  /*3440*/  ISETP.GT.AND P4, PT, R91, 0x28, PT ;  /* 0x000000285b00780c */ /* 0x000fe20003f84270 */
[----:B------:R2:W-:Y:S01]  /*3450*/  MUFU.EX2 R12, R95 ;  /* 0x0000005f000c7308 */ /* 0x0005e20000000800 */
[----:B------:R-:W-:Y:S02]  /*3460*/  FSEL R13, R13, -INF , P3 ;  /* 0xff8000000d0d7808 */ /* 0x000fe40001800000 */
[----:B------:R-:W-:Y:S02]  /*3470*/  FMNMX.FTZ R96, R85, R96, !PT ;  /* 0x0000006055607209 */ /* 0x000fe40007810000 */
[----:B------:R-:W-:Y:S02]  /*3480*/  ISETP.GT.AND P3, PT, R91, 0x29, PT ;  /* 0x000000295b00780c */ /* 0x000fe40003f64270 */
[----:B------:R-:W-:Y:S01]  /*3490*/  FSEL R84, R14, -INF , P4 ;  /* 0xff8000000e547808 */ /* 0x000fe20002000000 */
[----:B------:R-:W4:Y:S01]  /*34a0*/  MUFU.TANH R61, R61 ;  /* 0x0000003d003d7308 */ /* 0x000f220000002400 */
[----:B------:R-:W-:Y:S01]  /*34b0*/  FMNMX.FTZ R89, R13, R96, !PT ;  /* 0x000000600d597209 */ /* 0x000fe20007810000 */
[----:B--2---:R-:W-:Y:S01]  /*34c0*/  FFMA.FTZ R95, R80, UR20, -R33 ;  /* 0x00000014505f7c23 */ /* 0x004fe20008010821 */
[----:B------:R-:W-:-:S02]  /*34d0*/  ISETP.GT.AND P4, PT, R91, 0x30, PT ;  /* 0x000000305b00780c */ /* 0x000fc40003f84270 */
[----:B------:R-:W-:Y:S02]  /*34e0*/  FSEL R15, R15, -INF , P3 ;  /* 0xff8000000f0f7808 */ /* 0x000fe40001800000 */
[----:B------:R-:W-:Y:S01]  /*34f0*/  FMNMX.FTZ R80, R84, R89, !PT ;  /* 0x0000005954507209 */ /* 0x000fe20007810000 */
[----:B------:R-:W2:Y:S01]  /*3500*/  MUFU.TANH R64, R64 ;  /* 0x0000004000407308 */ /* 0x000ea20000002400 */
[----:B------:R-:W-:Y:S02]  /*3510*/  ISETP.GT.AND P3, PT, R91, 0x31, PT ;  /* 0x000000315b00780c */ /* 0x000fe40003f64270 */
[----:B0-----:R-:W-:Y:S02]  /*3520*/  FSEL R20, R20, -INF , P4 ;  /* 0xff80000014147808 */ /* 0x001fe40002000000 */
[----:B------:R-:W-:Y:S02]  /*3530*/  FMNMX.FTZ R93, R15, R80, !PT ;  /* 0x000000500f5d7209 */ /* 0x000fe40007810000 */
[----:B------:R-:W-:Y:S01]  /*3540*/  ISETP.GT.AND P4, PT, R91, 0x38, PT ;  /* 0x000000385b00780c */ /* 0x000fe20003f84270 */
[----:B------:R0:W-:Y:S01]  /*3550*/  MUFU.EX2 R89, R95 ;  /* 0x0000005f00597308 */ /* 0x0001e20000000800 */
[----:B------:R-:W-:-:S02]  /*3560*/  FSEL R21, R21, -INF , P3 ;  /* 0xff80000015157808 */ /* 0x000fc40001800000 */
[----:B------:R-:W-:Y:S02]  /*3570*/  FMNMX.FTZ R80, R20, R93, !PT ;  /* 0x0000005d14507209 */ /* 0x000fe40007810000 */
[----:B------:R-:W-:Y:S02]  /*3580*/  ISETP.GT.AND P3, PT, R91, 0x39, PT ;  /* 0x000000395b00780c */ /* 0x000fe40003f64270 */
[----:B------:R-:W-:Y:S01]  /*3590*/  FSEL R72, R72, -INF , P4 ;  /* 0xff80000048487808 */ /* 0x000fe20002000000 */
[----:B------:R-:W5:Y:S01]  /*35a0*/  MUFU.TANH R65, R65 ;  /* 0x0000004100417308 */ /* 0x000f620000002400 */
[----:B------:R-:W-:Y:S01]  /*35b0*/  FMNMX.FTZ R93, R21, R80, !PT ;  /* 0x00000050155d7209 */ /* 0x000fe20007810000 */
[----:B0-----:R-:W-:Y:S01]  /*35c0*/  FFMA.FTZ R95, R78, UR20, -R33 ;  /* 0x000000144e5f7c23 */ /* 0x001fe20008010821 */
[----:B------:R-:W-:Y:S02]  /*35d0*/  ISETP.GT.AND P4, PT, R91, 0x40, PT ;  /* 0x000000405b00780c */ /* 0x000fe40003f84270 */
[----:B------:R-:W-:-:S02]  /*35e0*/  FSEL R73, R73, -INF , P3 ;  /* 0xff80000049497808 */ /* 0x000fc40001800000 */
[----:B------:R-:W-:Y:S01]  /*35f0*/  FMNMX.FTZ R80, R72, R93, !PT ;  /* 0x0000005d48507209 */ /* 0x000fe20007810000 */
[----:B------:R-:W0:Y:S01]  /*3600*/  MUFU.TANH R68, R68 ;  /* 0x0000004400447308 */ /* 0x000e220000002400 */
[----:B------:R-:W-:Y:S02]  /*3610*/  ISETP.GT.AND P3, PT, R91, 0x41, PT ;  /* 0x000000415b00780c */ /* 0x000fe40003f64270 */
[----:B------:R-:W-:Y:S02]  /*3620*/  FSEL R78, R56, -INF , P4 ;  /* 0xff800000384e7808 */ /* 0x000fe40002000000 */
[----:B------:R-:W-:Y:S02]  /*3630*/  FMNMX.FTZ R93, R73, R80, !PT ;  /* 0x00000050495d7209 */ /* 0x000fe40007810000 */
[----:B------:R-:W-:Y:S01]  /*3640*/  ISETP.GT.AND P4, PT, R91, 0x48, PT ;  /* 0x000000485b00780c */ /* 0x000fe20003f84270 */
[----:B------:R-:W0:Y:S01]  /*3650*/  MUFU.TANH R69, R69 ;  /* 0x0000004500457308 */ /* 0x000e220000002400 */
[----:B-1----:R-:W-:-:S02]  /*3660*/  FSEL R74, R74, -INF , P3 ;  /* 0xff8000004a4a7808 */ /* 0x002fc40001800000 */
[----:B------:R-:W-:Y:S02]  /*3670*/  FMNMX.FTZ R93, R78, R93, !PT ;  /* 0x0000005d4e5d7209 */ /* 0x000fe40007810000 */
[C---:B------:R-:W-:Y:S02]  /*3680*/  ISETP.GT.AND P3, PT, R91.reuse, 0x49, PT ;  /* 0x000000495b00780c */ /* 0x040fe40003f64270 */
[----:B---3--:R-:W-:Y:S01]  /*3690*/  FSEL R60, R60, -INF , P4 ;  /* 0xff8000003c3c7808 */ /* 0x008fe20002000000 */
[----:B------:R-:W1:Y:S01]  /*36a0*/  MUFU.TANH R40, R40 ;  /* 0x0000002800287308 */ /* 0x000e620000002400 */
[----:B------:R-:W-:Y:S02]  /*36b0*/  FMNMX.FTZ R93, R74, R93, !PT ;  /* 0x0000005d4a5d7209 */ /* 0x000fe40007810000 */
[----:B------:R-:W-:Y:S02]  /*36c0*/  ISETP.GT.AND P4, PT, R91, 0x50, PT ;  /* 0x000000505b00780c */ /* 0x000fe40003f84270 */
[----:B----4-:R-:W-:-:S02]  /*36d0*/  FSEL R61, R61, -INF , P3 ;  /* 0xff8000003d3d7808 */ /* 0x010fc40001800000 */
[----:B------:R-:W-:Y:S01]  /*36e0*/  FMNMX.FTZ R80, R60, R93, !PT ;  /* 0x0000005d3c507209 */ /* 0x000fe20007810000 */
[----:B------:R-:W3:Y:S01]  /*36f0*/  MUFU.TANH R41, R41 ;  /* 0x0000002900297308 */ /* 0x000ee20000002400 */
[----:B------:R-:W-:Y:S02]  /*3700*/  ISETP.GT.AND P3, PT, R91, 0x51, PT ;  /* 0x000000515b00780c */ /* 0x000fe40003f64270 */
[----:B--2---:R-:W-:Y:S02]  /*3710*/  FSEL R64, R64, -INF , P4 ;  /* 0xff80000040407808 */ /* 0x004fe40002000000 */
[----:B------:R-:W-:Y:S02]  /*3720*/  FMNMX.FTZ R93, R61, R80, !PT ;  /* 0x000000503d5d7209 */ /* 0x000fe40007810000 */
[----:B------:R-:W-:Y:S01]  /*3730*/  ISETP.GT.AND P4, PT, R91, 0x58, PT ;  /* 0x000000585b00780c */ /* 0x000fe20003f84270 */
[----:B------:R-:W2:Y:S01]  /*3740*/  MUFU.TANH R76, R76 ;  /* 0x0000004c004c7308 */ /* 0x000ea20000002400 */
[----:B-----5:R-:W-:-:S02]  /*3750*/  FSEL R65, R65, -INF , P3 ;  /* 0xff80000041417808 */ /* 0x020fc40001800000 */
[----:B------:R-:W-:Y:S02]  /*3760*/  FMNMX.FTZ R80, R64, R93, !PT ;  /* 0x0000005d40507209 */ /* 0x000fe40007810000 */
[----:B------:R-:W-:Y:S02]  /*3770*/  ISETP.GT.AND P3, PT, R91, 0x59, PT ;  /* 0x000000595b00780c */ /* 0x000fe40003f64270 */
[----:B0-----:R-:W-:Y:S01]  /*3780*/  FSEL R68, R68, -INF , P4 ;  /* 0xff80000044447808 */ /* 0x001fe20002000000 */
[----:B------:R-:W0:Y:S01]  /*3790*/  MUFU.TANH R71, R71 ;  /* 0x0000004700477308 */ /* 0x000e220000002400 */
[----:B------:R-:W-:Y:S02]  /*37a0*/  FMNMX.FTZ R93, R65, R80, !PT ;  /* 0x00000050415d7209 */ /* 0x000fe40007810000 */
[----:B------:R-:W-:Y:S02]  /*37b0*/  ISETP.GT.AND P4, PT, R91, 0x60, PT ;  /* 0x000000605b00780c */ /* 0x000fe40003f84270 */
[----:B------:R-:W-:-:S02]  /*37c0*/  FSEL R69, R69, -INF , P3 ;  /* 0xff80000045457808 */ /* 0x000fc40001800000 */
[----:B------:R-:W-:Y:S01]  /*37d0*/  FMNMX.FTZ R80, R68, R93, !PT ;  /* 0x0000005d44507209 */ /* 0x000fe20007810000 */
[----:B------:R-:W4:Y:S01]  /*37e0*/  MUFU.TANH R75, R75 ;  /* 0x0000004b004b7308 */ /* 0x000f220000002400 */
[----:B------:R-:W-:Y:S02]  /*37f0*/  ISETP.GT.AND P3, PT, R91, 0x61, PT ;  /* 0x000000615b00780c */ /* 0x000fe40003f64270 */
[----:B-1----:R-:W-:Y:S02]  /*3800*/  FSEL R40, R40, -INF , P4 ;  /* 0xff80000028287808 */ /* 0x002fe40002000000 */
[----:B------:R-:W-:Y:S02]  /*3810*/  FMNMX.FTZ R93, R69, R80, !PT ;  /* 0x00000050455d7209 */ /* 0x000fe40007810000 */
[----:B------:R-:W-:Y:S01]  /*3820*/  ISETP.GT.AND P4, PT, R91, 0x68, PT ;  /* 0x000000685b00780c */ /* 0x000fe20003f84270 */
[----:B------:R-:W1:Y:S01]  /*3830*/  MUFU.TANH R48, R48 ;  /* 0x0000003000307308 */ /* 0x000e620000002400 */
[----:B---3--:R-:W-:-:S02]  /*3840*/  FSEL R41, R41, -INF , P3 ;  /* 0xff80000029297808 */ /* 0x008fc40001800000 */
[----:B------:R-:W-:Y:S02]  /*3850*/  FMNMX.FTZ R80, R40, R93, !PT ;  /* 0x0000005d28507209 */ /* 0x000fe40007810000 */
[----:B------:R-:W-:Y:S02]  /*3860*/  ISETP.GT.AND P3, PT, R91, 0x69, PT ;  /* 0x000000695b00780c */ /* 0x000fe40003f64270 */
[----:B--2---:R-:W-:Y:S01]  /*3870*/  FSEL R76, R76, -INF , P4 ;  /* 0xff8000004c4c7808 */ /* 0x004fe20002000000 */
[----:B------:R-:W2:Y:S01]  /*3880*/  MUFU.TANH R49, R49 ;  /* 0x0000003100317308 */ /* 0x000ea20000002400 */
[----:B------:R-:W-:Y:S02]  /*3890*/  FMNMX.FTZ R93, R41, R80, !PT ;  /* 0x00000050295d7209 */ /* 0x000fe40007810000 */
[----:B------:R-:W-:Y:S02]  /*38a0*/  ISETP.GT.AND P4, PT, R91, 0x70, PT ;  /* 0x000000705b00780c */ /* 0x000fe40003f84270 */
[----:B0-----:R-:W-:-:S02]  /*38b0*/  FSEL R71, R71, -INF , P3 ;  /* 0xff80000047477808 */ /* 0x001fc40001800000 */
[----:B------:R-:W-:Y:S01]  /*38c0*/  FMNMX.FTZ R80, R76, R93, !PT ;  /* 0x0000005d4c507209 */ /* 0x000fe20007810000 */
[----:B------:R-:W0:Y:S01]  /*38d0*/  MUFU.TANH R52, R52 ;  /* 0x0000003400347308 */ /* 0x000e220000002400 */
[----:B------:R-:W-:Y:S02]  /*38e0*/  ISETP.GT.AND P3, PT, R91, 0x71, PT ;  /* 0x000000715b00780c */ /* 0x000fe40003f64270 */
[----:B----4-:R-:W-:Y:S02]  /*38f0*/  FSEL R75, R75, -INF , P4 ;  /* 0xff8000004b4b7808 */ /* 0x010fe40002000000 */
[----:B------:R-:W-:Y:S02]  /*3900*/  FMNMX.FTZ R80, R71, R80, !PT ;  /* 0x0000005047507209 */ /* 0x000fe40007810000 */
[----:B------:R-:W-:Y:S01]  /*3910*/  ISETP.GT.AND P4, PT, R91, 0x78, PT ;  /* 0x000000785b00780c */ /* 0x000fe20003f84270 */
[----:B------:R-:W3:Y:S01]  /*3920*/  MUFU.TANH R24, R24 ;  /* 0x0000001800187308 */ /* 0x000ee20000002400 */
[----:B-1----:R-:W-:-:S02]  /*3930*/  FSEL R48, R48, -INF , P3 ;  /* 0xff80000030307808 */ /* 0x002fc40001800000 */
[----:B------:R-:W-:Y:S02]  /*3940*/  FMNMX.FTZ R93, R75, R80, !PT ;  /* 0x000000504b5d7209 */ /* 0x000fe40007810000 */
[----:B------:R-:W-:Y:S02]  /*3950*/  ISETP.GT.AND P3, PT, R91, 0x79, PT ;  /* 0x000000795b00780c */ /* 0x000fe40003f64270 */
[----:B--2---:R-:W-:Y:S01]  /*3960*/  FSEL R49, R49, -INF , P4 ;  /* 0xff80000031317808 */ /* 0x004fe20002000000 */
[----:B------:R-:W-:Y:S01]  /*3970*/  MUFU.TANH R25, R25 ;  /* 0x0000001900197308 */ /* 0x000fe20000002400 */
[----:B------:R-:W-:Y:S02]  /*3980*/  FMNMX.FTZ R80, R48, R93, !PT ;  /* 0x0000005d30507209 */ /* 0x000fe40007810000 */
[----:B------:R-:W-:Y:S02]  /*3990*/  ISETP.GT.AND P4, PT, R91, 0x80, PT ;  /* 0x000000805b00780c */ /* 0x000fe40003f84270 */
[----:B0-----:R-:W-:-:S02]  /*39a0*/  FSEL R52, R52, -INF , P3 ;  /* 0xff80000034347808 */ /* 0x001fc40001800000 */
[----:B------:R-:W-:Y:S01]  /*39b0*/  FMNMX.FTZ R93, R49, R80, !PT ;  /* 0x00000050315d7209 */ /* 0x000fe20007810000 */
[----:B------:R-:W0:Y:S01]  /*39c0*/  MUFU.TANH R28, R28 ;  /* 0x0000001c001c7308 */ /* 0x000e220000002400 */
[----:B------:R-:W-:Y:S02]  /*39d0*/  ISETP.GT.AND P3, PT, R91, 0x81, PT ;  /* 0x000000815b00780c */ /* 0x000fe40003f64270 */
[----:B---3--:R-:W-:Y:S01]  /*39e0*/  FSEL R80, R24, -INF , P4 ;  /* 0xff80000018507808 */ /* 0x008fe20002000000 */
[----:B------:R-:W-:-:S01]  /*39f0*/  FFMA.FTZ R24, R27, UR20, -R33 ;  /* 0x000000141b187c23 */ /* 0x000fc20008010821 */
[----:B------:R-:W-:Y:S01]  /*3a00*/  ISETP.GT.AND P4, PT, R91, 0x88, PT ;  /* 0x000000885b00780c */ /* 0x000fe20003f84270 */
[----:B------:R-:W-:-:S02]  /*3a10*/  FFMA.FTZ R27, R46, UR20, -R33 ;  /* 0x000000142e1b7c23 */ /* 0x000fc40008010821 */
[----:B------:R-:W1:Y:S08]  /*3a20*/  MUFU.TANH R29, R29 ;  /* 0x0000001d001d7308 */ /* 0x000e700000002400 */
[----:B------:R-:W2:Y:S01]  /*3a30*/  MUFU.TANH R53, R53 ;  /* 0x0000003500357308 */ /* 0x000ea20000002400 */
[----:B0-----:R-:W-:-:S02]  /*3a40*/  FSEL R28, R28, -INF , P4 ;  /* 0xff8000001c1c7808 */ /* 0x001fc40002000000 */
[----:B------:R-:W-:-:S05]  /*3a50*/  ISETP.GT.AND P4, PT, R91, 0x90, PT ;  /* 0x000000905b00780c */ /* 0x000fca0003f84270 */
[----:B------:R0:W-:Y:S08]  /*3a60*/  MUFU.EX2 R56, R95 ;  /* 0x0000005f00387308 */ /* 0x0001f00000000800 */
[----:B------:R-:W3:Y:S01]  /*3a70*/  MUFU.TANH R32, R32 ;  /* 0x0000002000207308 */ /* 0x000ee20000002400 */
[----:B0-----:R-:W-:Y:S02]  /*3a80*/  FMNMX.FTZ R95, R52, R93, !PT ;  /* 0x0000005d345f7209 */ /* 0x001fe40007810000 */
[----:B------:R-:W-:-:S02]  /*3a90*/  FSEL R93, R25, -INF , P3 ;  /* 0xff800000195d7808 */ /* 0x000fc40001800000 */
[----:B------:R-:W-:Y:S02]  /*3aa0*/  FMNMX.FTZ R96, R80, R95, !PT ;  /* 0x0000005f50607209 */ /* 0x000fe40007810000 */
[----:B------:R-:W-:Y:S01]  /*3ab0*/  ISETP.GT.AND P3, PT, R91, 0x89, PT ;  /* 0x000000895b00780c */ /* 0x000fe20003f64270 */
[----:B------:R-:W0:Y:S01]  /*3ac0*/  MUFU.TANH R86, R86 ;  /* 0x0000005600567308 */ /* 0x000e220000002400 */
[----:B------:R-:W-:Y:S02]  /*3ad0*/  FMNMX.FTZ R25, R93, R96, !PT ;  /* 0x000000605d197209 */ /* 0x000fe40007810000 */
[----:B-1----:R-:W-:Y:S02]  /*3ae0*/  FSEL R29, R29, -INF , P3 ;  /* 0xff8000001d1d7808 */ /* 0x002fe40001800000 */
[----:B------:R-:W-:Y:S01]  /*3af0*/  FMNMX.FTZ R46, R28, R25, !PT ;  /* 0x000000191c2e7209 */ /* 0x000fe20007810000 */
[--C-:B------:R-:W-:Y:S01]  /*3b00*/  FFMA.FTZ R25, R30, UR20, -R33.reuse ;  /* 0x000000141e197c23 */ /* 0x100fe20008010821 */
[----:B------:R-:W-:Y:S01]  /*3b10*/  ISETP.GT.AND P3, PT, R91, 0x91, PT ;  /* 0x000000915b00780c */ /* 0x000fe20003f64270 */
[----:B------:R-:W1:Y:S01]  /*3b20*/  MUFU.TANH R36, R36 ;  /* 0x0000002400247308 */ /* 0x000e620000002400 */
[----:B--2---:R-:W-:Y:S01]  /*3b30*/  FSEL R53, R53, -INF , P4 ;  /* 0xff80000035357808 */ /* 0x004fe20002000000 */
[--C-:B------:R-:W-:Y:S01]  /*3b40*/  FFMA.FTZ R30, R47, UR20, -R33.reuse ;  /* 0x000000142f1e7c23 */ /* 0x100fe20008010821 */
[----:B------:R-:W-:Y:S01]  /*3b50*/  FMNMX.FTZ R46, R29, R46, !PT ;  /* 0x0000002e1d2e7209 */ /* 0x000fe20007810000 */
[--C-:B------:R-:W-:Y:S01]  /*3b60*/  FFMA.FTZ R47, R34, UR20, -R33.reuse ;  /* 0x00000014222f7c23 */ /* 0x100fe20008010821 */
[----:B------:R-:W-:Y:S01]  /*3b70*/  ISETP.GT.AND P4, PT, R91, 0x98, PT ;  /* 0x000000985b00780c */ /* 0x000fe20003f84270 */
[--C-:B------:R-:W-:Y:S01]  /*3b80*/  FFMA.FTZ R34, R54, UR20, -R33.reuse ;  /* 0x0000001436227c23 */ /* 0x100fe20008010821 */
[----:B---3--:R-:W-:Y:S01]  /*3b90*/  FSEL R32, R32, -INF , P3 ;  /* 0xff80000020207808 */ /* 0x008fe20001800000 */
[--C-:B------:R-:W-:Y:S01]  /*3ba0*/  FFMA.FTZ R54, R63, UR20, -R33.reuse ;  /* 0x000000143f367c23 */ /* 0x100fe20008010821 */
[----:B------:R-:W-:Y:S01]  /*3bb0*/  FMNMX.FTZ R95, R53, R46, !PT ;  /* 0x0000002e355f7209 */ /* 0x000fe20007810000 */
[--C-:B------:R-:W-:Y:S01]  /*3bc0*/  FFMA.FTZ R46, R51, UR20, -R33.reuse ;  /* 0x00000014332e7c23 */ /* 0x100fe20008010821 */
[----:B------:R-:W-:Y:S01]  /*3bd0*/  ISETP.GT.AND P3, PT, R91, 0x99, PT ;  /* 0x000000995b00780c */ /* 0x000fe20003f64270 */
[----:B------:R-:W-:Y:S01]  /*3be0*/  FFMA.FTZ R51, R58, UR20, -R33 ;  /* 0x000000143a337c23 */ /* 0x000fe20008010821 */
[----:B0-----:R-:W-:Y:S01]  /*3bf0*/  FSEL R86, R86, -INF , P4 ;  /* 0xff80000056567808 */ /* 0x001fe20002000000 */
[----:B------:R-:W-:Y:S01]  /*3c00*/  IMAD.U32 R63, RZ, RZ, UR20 ;  /* 0x00000014ff3f7e24 */ /* 0x000fe2000f8e00ff */
[----:B------:R-:W-:Y:S01]  /*3c10*/  FMNMX.FTZ R95, R32, R95, !PT ;  /* 0x0000005f205f7209 */ /* 0x000fe20007810000 */
[----:B------:R-:W-:Y:S01]  /*3c20*/  MUFU.EX2 R37, R37 ;  /* 0x0000002500257308 */ /* 0x000fe20000000800 */
[----:B-1----:R-:W-:-:S02]  /*3c30*/  FSEL R91, R36, -INF , P3 ;  /* 0xff800000245b7808 */ /* 0x002fc40001800000 */
[----:B------:R-:W-:-:S04]  /*3c40*/  FMNMX.FTZ R36, R86, R95, !PT ;  /* 0x0000005f56247209 */ /* 0x000fc80007810000 */
[----:B------:R-:W-:Y:S01]  /*3c50*/  FMNMX.FTZ R95, R91, R36, !PT ;  /* 0x000000245b5f7209 */ /* 0x000fe20007810000 */
[----:B------:R-:W-:-:S01]  /*3c60*/  FFMA.FTZ R36, R50, UR20, -R33 ;  /* 0x0000001432247c23 */ /* 0x000fc20008010821 */
[----:B------:R-:W-:Y:S01]  /*3c70*/  FFMA.FTZ R50, R62, UR20, -R33 ;  /* 0x000000143e327c23 */ /* 0x000fe20008010821 */
[----:B------:R-:W-:Y:S02]  /*3c80*/  MUFU.EX2 R88, R88 ;  /* 0x0000005800587308 */ /* 0x000fe40000000800 */
[----:B------:R-:W0:Y:S06]  /*3c90*/  SHFL.BFLY PT, R96, R95, 0x2, 0x1f ;  /* 0x0c401f005f607f89 */ /* 0x000e2c00000e0000 */
[----:B------:R-:W-:Y:S08]  /*3ca0*/  MUFU.EX2 R87, R87 ;  /* 0x0000005700577308 */ /* 0x000ff00000000800 */
[----:B------:R-:W1:Y:S08]  /*3cb0*/  MUFU.EX2 R90, R90 ;  /* 0x0000005a005a7308 */ /* 0x000e700000000800 */
[----:B------:R-:W-:Y:S01]  /*3cc0*/  MUFU.EX2 R82, R104 ;  /* 0x0000006800527308 */ /* 0x000fe20000000800 */
[----:B0-----:R-:W-:-:S05]  /*3cd0*/  FMNMX.FTZ R96, R95, R96, !PT ;  /* 0x000000605f607209 */ /* 0x001fca0007810000 */
[----:B------:R-:W0:Y:S02]  /*3ce0*/  SHFL.BFLY PT, R95, R96, 0x1, 0x1f ;  /* 0x0c201f00605f7f89 */ /* 0x000e2400000e0000 */
[----:B------:R-:W-:Y:S01]  /*3cf0*/  MUFU.EX2 R81, R81 ;  /* 0x0000005100517308 */ /* 0x000fe20000000800 */
[----:B-1----:R-:W-:-:S04]  /*3d00*/  F2FP.SATFINITE.E4M3.F32.PACK_AB_MERGE_C R153, R90, R87, RZ ;  /* 0x000000575a99723e */ /* 0x002fc800048070ff */
[----:B------:R-:W-:-:S03]  /*3d10*/  F2FP.SATFINITE.E4M3.F32.PACK_AB_MERGE_C R153, R88, R37, R153 ;  /* 0x000000255899723e */ /* 0x000fc60004807099 */
[----:B------:R-:W1:Y:S08]  /*3d20*/  MUFU.EX2 R94, R94 ;  /* 0x0000005e005e7308 */ /* 0x000e700000000800 */
[----:B------:R-:W2:Y:S01]  /*3d30*/  MUFU.EX2 R14, R97 ;  /* 0x00000061000e7308 */ /* 0x000ea20000000800 */
[----:B0-----:R-:W-:-:S07]  /*3d40*/  FMNMX.FTZ R58, R96, R95, !PT ;  /* 0x0000005f603a7209 */ /* 0x001fce0007810000 */
[----:B------:R-:W-:Y:S01]  /*3d50*/  MUFU.EX2 R79, R79 ;  /* 0x0000004f004f7308 */ /* 0x000fe20000000800 */
[----:B-1----:R-:W-:Y:S02]  /*3d60*/  F2FP.SATFINITE.E4M3.F32.PACK_AB_MERGE_C R155, R94, R5, RZ ;  /* 0x000000055e9b723e */ /* 0x002fe400048070ff */
[C---:B------:R-:W-:Y:S01]  /*3d70*/  FSETP.NEU.FTZ.AND P3, PT, R58.reuse, -INF , PT ;  /* 0xff8000003a00780b */ /* 0x040fe20003f7d000 */
[----:B------:R-:W-:-:S01]  /*3d80*/  FFMA.FTZ R62, R58, R63, -8 ;  /* 0xc10000003a3e7423 */ /* 0x000fc2000001003f */
[----:B------:R-:W-:-:S03]  /*3d90*/  F2FP.SATFINITE.E4M3.F32.PACK_AB_MERGE_C R155, R81, R82, R155 ;  /* 0x00000052519b723e */ /* 0x000fc6000480709b */
[----:B------:R-:W-:Y:S01]  /*3da0*/  MUFU.EX2 R77, R77 ;  /* 0x0000004d004d7308 */ /* 0x000fe20000000800 */
[----:B------:R-:W-:Y:S02]  /*3db0*/  FSEL R33, R62, RZ, P3 ;  /* 0x000000ff3e217208 */ /* 0x000fe40001800000 */
[----:B--2---:R-:W-:Y:S02]  /*3dc0*/  F2FP.SATFINITE.E4M3.F32.PACK_AB_MERGE_C R149, R89, R14, RZ ;  /* 0x0000000e5995723e */ /* 0x004fe400048070ff */
[----:B------:R-:W-:Y:S01]  /*3dd0*/  PLOP3.LUT P3, PT, PT, PT, UP1, 0x80, 0x0 ;  /* 0x000000000000781c */ /* 0x000fe20003f6f018 */
        /* <DEDUP_REMOVED lines=24> */
[--C-:B------:R-:W-:Y:S01]  /*3f60*/  FFMA.FTZ R8, R85, UR20, -R33.reuse ;  /* 0x0000001455087c23 */ /* 0x100fe20008010821 */
[----:B------:R-:W-:-:S01]  /*3f70*/  FFMA.FTZ R74, R61, UR20, -R33 ;  /* 0x000000143d4a7c23 */ /* 0x000fc20008010821 */
[----:B------:R-:W-:Y:S01]  /*3f80*/  FFMA.FTZ R61, R65, UR20, -R33 ;  /* 0x00000014413d7c23 */ /* 0x000fe20008010821 */
[----:B------:R-:W-:-:S01]  /*3f90*/  FADD.FTZ R85, R87, R78 ;  /* 0x0000004e57557221 */ /* 0x000fc20000010000 */
[--C-:B------:R-:W-:Y:S01]  /*3fa0*/  FFMA.FTZ R65, R69, UR20, -R33.reuse ;  /* 0x0000001445417c23 */ /* 0x100fe20008010821 */
[----:B------:R-:W-:-:S01]  /*3fb0*/  FFMA.FTZ R71, R71, UR20, -R33 ;  /* 0x0000001447477c23 */ /* 0x000fc20008010821 */
[----:B------:R-:W2:Y:S01]  /*3fc0*/  MUFU.EX2 R92, R92 ;  /* 0x0000005c005c7308 */ /* 0x000ea20000000800 */
[----:B0-----:R-:W-:-:S01]  /*3fd0*/  FADD.FTZ R68, R3, R62 ;  /* 0x0000003e03447221 */ /* 0x001fc20000010000 */
[----:B------:R-:W-:Y:S01]  /*3fe0*/  FADD.FTZ R85, R90, R85 ;  /* 0x000000555a557221 */ /* 0x000fe20000010000 */
[----:B------:R-:W-:-:S01]  /*3ff0*/  FFMA.FTZ R41, R41, UR20, -R33 ;  /* 0x0000001429297c23 */ /* 0x000fc20008010821 */
[----:B------:R-:W-:Y:S01]  /*4000*/  FFMA.FTZ R75, R75, UR20, -R33 ;  /* 0x000000144b4b7c23 */ /* 0x000fe20008010821 */
[----:B------:R-:W-:Y:S01]  /*4010*/  F2FP.SATFINITE.E4M3.F32.PACK_AB_MERGE_C R149, R12, R83, R149 ;  /* 0x000000530c95723e */ /* 0x000fe20004807095 */
[----:B------:R-:W-:Y:S01]  /*4020*/  FADD.FTZ R98, R82, R85 ;  /* 0x0000005552627221 */ /* 0x000fe20000010000 */
[----:B------:R-:W-:-:S01]  /*4030*/  FFMA.FTZ R52, R52, UR20, -R33 ;  /* 0x0000001434347c23 */ /* 0x000fc20008010821 */
[----:B------:R-:W0:Y:S01]  /*4040*/  MUFU.EX2 R6, R6 ;  /* 0x0000000600067308 */ /* 0x000e220000000800 */
[----:B-1----:R-:W-:-:S01]  /*4050*/  FADD.FTZ R69, R63, R68 ;  /* 0x000000443f457221 */ /* 0x002fc20000010000 */
[----:B------:R-:W-:Y:S01]  /*4060*/  FFMA.FTZ R68, R40, UR20, -R33 ;  /* 0x0000001428447c23 */ /* 0x000fe20008010821 */
[----:B------:R-:W-:-:S02]  /*4070*/  @!P1 VIADD R40, R2, 0x13240 ;  /* 0x0001324002289836 */ /* 0x000fc40000000000 */
[----:B------:R-:W-:Y:S01]  /*4080*/  FADD.FTZ R98, R81, R98 ;  /* 0x0000006251627221 */ /* 0x000fe20000010000 */
[----:B------:R-:W-:-:S01]  /*4090*/  FFMA.FTZ R80, R80, UR20, -R33 ;  /* 0x0000001450507c23 */ /* 0x000fc20008010821 */
[--C-:B------:R-:W-:Y:S01]  /*40a0*/  FFMA.FTZ R93, R93, UR20, -R33.reuse ;  /* 0x000000145d5d7c23 */ /* 0x100fe20008010821 */
[----:B------:R-:W-:-:S01]  /*40b0*/  FFMA.FTZ R53, R53, UR20, -R33 ;  /* 0x0000001435357c23 */ /* 0x000fc20008010821 */
[----:B------:R-:W1:Y:S01]  /*40c0*/  MUFU.EX2 R7, R7 ;  /* 0x0000000700077308 */ /* 0x000e620000000800 */
[----:B--2---:R-:W-:-:S01]  /*40d0*/  FADD.FTZ R69, R92, R69 ;  /* 0x000000455c457221 */ /* 0x004fc20000010000 */
[----:B------:R-:W-:Y:S01]  /*40e0*/  @!P1 PRMT R40, RZ, 0x654, R40 ;  /* 0x00000654ff289816 */ /* 0x000fe20000000028 */
[----:B------:R-:W-:-:S01]  /*40f0*/  FADD.FTZ R85, R5, R98 ;  /* 0x0000006205557221 */ /* 0x000fc20000010000 */
[----:B------:R-:W-:Y:S01]  /*4100*/  F2FP.SATFINITE.E4M3.F32.PACK_AB_MERGE_C R63, R92, R63, RZ ;  /* 0x0000003f5c3f723e */ /* 0x000fe200048070ff */
[----:B------:R-:W-:-:S01]  /*4110*/  FFMA.FTZ R32, R32, UR20, -R33 ;  /* 0x0000001420207c23 */ /* 0x000fc20008010821 */
[----:B------:R2:W-:Y:S01]  /*4120*/  @!P1 SYNCS.ARRIVE.TRANS64.RED.A1T0 RZ, [R40+URZ], RZ ;  /* 0x000000ff28ff99a7 */ /* 0x0005e2000810043f */
[----:B------:R-:W-:-:S01]  /*4130*/  FFMA.FTZ R86, R86, UR20, -R33 ;  /* 0x0000001456567c23 */ /* 0x000fc20008010821 */
[----:B------:R-:W3:Y:S01]  /*4140*/  MUFU.EX2 R10, R10 ;  /* 0x0000000a000a7308 */ /* 0x000ee20000000800 */
[----:B0-----:R-:W-:-:S01]  /*4150*/  FADD.FTZ R78, R6, R69 ;  /* 0x00000045064e7221 */ /* 0x001fc20000010000 */
[----:B------:R-:W-:Y:S01]  /*4160*/  F2FP.SATFINITE.E4M3.F32.PACK_AB_MERGE_C R152, R62, R3, R63 ;  /* 0x000000033e98723e */ /* 0x000fe2000480703f */
[----:B--2---:R-:W-:-:S01]  /*4170*/  FFMA.FTZ R40, R76, UR20, -R33 ;  /* 0x000000144c287c23 */ /* 0x004fc20008010821 */
[----:B------:R-:W-:-:S04]  /*4180*/  FADD.FTZ R76, R94, R85 ;  /* 0x000000555e4c7221 */ /* 0x000fc80000010000 */
[----:B------:R-:W0:Y:S01]  /*4190*/  MUFU.EX2 R95, R95 ;  /* 0x0000005f005f7308 */ /* 0x000e220000000800 */
[----:B-1----:R-:W-:-:S01]  /*41a0*/  FADD.FTZ R69, R7, R78 ;  /* 0x0000004e07457221 */ /* 0x002fc20000010000 */
[----:B------:R-:W-:-:S04]  /*41b0*/  FADD.FTZ R85, R83, R76 ;  /* 0x0000004c53557221 */ /* 0x000fc80000010000 */
[----:B------:R-:W-:Y:S02]  /*41c0*/  FADD.FTZ R85, R12, R85 ;  /* 0x000000550c557221 */ /* 0x000fe40000010000 */
[----:B------:R-:W1:Y:S02]  /*41d0*/  MUFU.EX2 R8, R8 ;  /* 0x0000000800087308 */ /* 0x000e640000000800 */
[----:B------:R-:W-:-:S04]  /*41e0*/  FADD.FTZ R78, R14, R85 ;  /* 0x000000550e4e7221 */ /* 0x000fc80000010000 */
[----:B------:R-:W-:Y:S02]  /*41f0*/  FADD.FTZ R78, R89, R78 ;  /* 0x0000004e594e7221 */ /* 0x000fe40000010000 */
[----:B------:R-:W2:Y:S08]  /*4200*/  MUFU.EX2 R9, R9 ;  /* 0x0000000900097308 */ /* 0x000eb00000000800 */
[----:B------:R-:W4:Y:S08]  /*4210*/  MUFU.EX2 R13, R13 ;  /* 0x0000000d000d7308 */ /* 0x000f300000000800 */
[----:B------:R3:W-:Y:S08]  /*4220*/  MUFU.EX2 R2, R68 ;  /* 0x0000004400027308 */ /* 0x0007f00000000800 */
[----:B------:R-:W5:Y:S01]  /*4230*/  MUFU.EX2 R84, R84 ;  /* 0x0000005400547308 */ /* 0x000f620000000800 */
[----:B---3--:R-:W-:-:S04]  /*4240*/  FADD.FTZ R68, R10, R69 ;  /* 0x000000450a447221 */ /* 0x008fc80000010000 */
[----:B0-----:R-:W-:Y:S01]  /*4250*/  FADD.FTZ R69, R95, R68 ;  /* 0x000000445f457221 */ /* 0x001fe20000010000 */
[----:B------:R-:W-:-:S01]  /*4260*/  FFMA.FTZ R68, R48, UR20, -R33 ;  /* 0x0000001430447c23 */ /* 0x000fc20008010821 */
[----:B------:R-:W-:Y:S01]  /*4270*/  FFMA.FTZ R48, R49, UR20, -R33 ;  /* 0x0000001431307c23 */ /* 0x000fe20008010821 */
[----:B------:R-:W0:Y:S01]  /*4280*/  MUFU.EX2 R11, R11 ;  /* 0x0000000b000b7308 */ /* 0x000e220000000800 */
[----:B-1----:R-:W-:-:S01]  /*4290*/  FADD.FTZ R76, R8, R69 ;  /* 0x00000045084c7221 */ /* 0x002fc20000010000 */
[----:B------:R-:W-:-:S03]  /*42a0*/  F2FP.SATFINITE.E4M3.F32.PACK_AB_MERGE_C R95, R95, R10, RZ ;  /* 0x0000000a5f5f723e */ /* 0x000fc600048070ff */
[----:B--2---:R-:W-:Y:S01]  /*42b0*/  FADD.FTZ R76, R9, R76 ;  /* 0x0000004c094c7221 */ /* 0x004fe20000010000 */
[----:B------:R-:W-:Y:S02]  /*42c0*/  F2FP.SATFINITE.E4M3.F32.PACK_AB_MERGE_C R154, R7, R6, R95 ;  /* 0x00000006079a723e */ /* 0x000fe4000480705f */
[----:B------:R-:W1:Y:S01]  /*42d0*/  MUFU.EX2 R20, R20 ;  /* 0x0000001400147308 */ /* 0x000e620000000800 */
[----:B----4-:R-:W-:-:S01]  /*42e0*/  FADD.FTZ R69, R13, R76 ;  /* 0x0000004c0d457221 */ /* 0x010fc20000010000 */
[----:B------:R-:W-:-:S03]  /*42f0*/  FFMA.FTZ R76, R28, UR20, -R33 ;  /* 0x000000141c4c7c23 */ /* 0x000fc60008010821 */
[----:B-----5:R-:W-:Y:S01]  /*4300*/  FADD.FTZ R98, R84, R69 ;  /* 0x0000004554627221 */ /* 0x020fe20000010000 */
[----:B------:R-:W-:-:S01]  /*4310*/  FADD.FTZ R69, R79, R78 ;  /* 0x0000004e4f457221 */ /* 0x000fc20000010000 */
[----:B------:R-:W-:Y:S01]  /*4320*/  FFMA.FTZ R78, R29, UR20, -R33 ;  /* 0x000000141d4e7c23 */ /* 0x000fe20008010821 */
[----:B------:R-:W2:Y:S01]  /*4330*/  MUFU.EX2 R21, R21 ;  /* 0x0000001500157308 */ /* 0x000ea20000000800 */
[----:B0-----:R-:W-:-:S01]  /*4340*/  FADD.FTZ R29, R11, R98 ;  /* 0x000000620b1d7221 */ /* 0x001fc20000010000 */
[----:B------:R-:W-:Y:S01]  /*4350*/  FADD.FTZ R100, R56, R69 ;  /* 0x0000004538647221 */ /* 0x000fe20000010000 */
[----:B------:R-:W-:Y:S01]  /*4360*/  F2FP.SATFINITE.E4M3.F32.PACK_AB_MERGE_C R84, R84, R13, RZ ;  /* 0x0000000d5454723e */ /* 0x000fe200048070ff */
[----:B------:R-:W-:-:S03]  /*4370*/  FFMA.FTZ R33, R91, UR20, -R33 ;  /* 0x000000145b217c23 */ /* 0x000fc60008010821 */
[----:B------:R-:W-:Y:S01]  /*4380*/  F2FP.SATFINITE.E4M3.F32.PACK_AB_MERGE_C R148, R9, R8, R84 ;  /* 0x000000080994723e */ /* 0x000fe20004807054 */
[----:B------:R-:W0:Y:S01]  /*4390*/  MUFU.EX2 R70, R70 ;  /* 0x0000004600467308 */ /* 0x000e220000000800 */
[----:B-1----:R-:W-:-:S07]  /*43a0*/  FADD.FTZ R98, R20, R29 ;  /* 0x0000001d14627221 */ /* 0x002fce0000010000 */
[----:B------:R-:W1:Y:S01]  /*43b0*/  MUFU.EX2 R96, R96 ;  /* 0x0000006000607308 */ /* 0x000e620000000800 */
[----:B--2---:R-:W-:-:S07]  /*43c0*/  FADD.FTZ R69, R21, R98 ;  /* 0x0000006215457221 */ /* 0x004fce0000010000 */
[----:B------:R-:W-:Y:S01]  /*43d0*/  MUFU.EX2 R67, R67 ;  /* 0x0000004300437308 */ /* 0x000fe20000000800 */
[----:B0-----:R-:W-:-:S04]  /*43e0*/  F2FP.SATFINITE.E4M3.F32.PACK_AB_MERGE_C R151, R70, R77, RZ ;  /* 0x0000004d4697723e */ /* 0x001fc800048070ff */
[----:B------:R-:W-:-:S03]  /*43f0*/  F2FP.SATFINITE.E4M3.F32.PACK_AB_MERGE_C R151, R56, R79, R151 ;  /* 0x0000004f3897723e */ /* 0x000fc60004807097 */
[----:B------:R-:W0:Y:S01]  /*4400*/  MUFU.EX2 R15, R15 ;  /* 0x0000000f000f7308 */ /* 0x000e220000000800 */
[----:B-1----:R-:W-:-:S01]  /*4410*/  FADD.FTZ R90, R96, R69 ;  /* 0x00000045605a7221 */ /* 0x002fc20000010000 */
[----:B------:R-:W-:-:S04]  /*4420*/  F2FP.SATFINITE.E4M3.F32.PACK_AB_MERGE_C R96, R96, R21, RZ ;  /* 0x000000156060723e */ /* 0x000fc800048070ff */
[----:B------:R-:W-:Y:S02]  /*4430*/  F2FP.SATFINITE.E4M3.F32.PACK_AB_MERGE_C R150, R20, R11, R96 ;  /* 0x0000000b1496723e */ /* 0x000fe40004807060 */
[----:B------:R-:W-:Y:S08]  /*4440*/  MUFU.EX2 R66, R66 ;  /* 0x0000004200427308 */ /* 0x000ff00000000800 */
[----:B------:R-:W1:Y:S01]  /*4450*/  MUFU.EX2 R72, R72 ;  /* 0x0000004800487308 */ /* 0x000e620000000800 */
[----:B0-----:R-:W-:-:S07]  /*4460*/  FADD.FTZ R5, R15, R90 ;  /* 0x0000005a0f057221 */ /* 0x001fce0000010000 */
[----:B------:R-:W-:Y:S08]  /*4470*/  MUFU.EX2 R55, R55 ;  /* 0x0000003700377308 */ /* 0x000ff00000000800 */
[----:B------:R0:W-:Y:S01]  /*4480*/  MUFU.EX2 R49, R71 ;  /* 0x0000004700317308 */ /* 0x0001e20000000800 */
[----:B-1----:R-:W-:-:S07]  /*4490*/  FADD.FTZ R14, R72, R5 ;  /* 0x00000005480e7221 */ /* 0x002fce0000010000 */
[----:B------:R-:W1:Y:S01]  /*44a0*/  MUFU.EX2 R73, R73 ;  /* 0x0000004900497308 */ /* 0x000e620000000800 */
[----:B0-----:R-:W-:-:S04]  /*44b0*/  FADD.FTZ R71, R77, R100 ;  /* 0x000000644d477221 */ /* 0x001fc80000010000 */
[----:B------:R-:W-:-:S03]  /*44c0*/  FADD.FTZ R98, R70, R71 ;  /* 0x0000004746627221 */ /* 0x000fc60000010000 */
[----:B------:R-:W0:Y:S01]  /*44d0*/  MUFU.EX2 R42, R42 ;  /* 0x0000002a002a7308 */ /* 0x000e220000000800 */
[----:B------:R-:W-:-:S07]  /*44e0*/  FADD.FTZ R69, R67, R98 ;  /* 0x0000006243457221 */ /* 0x000fce0000010000 */
[----:B------:R-:W2:Y:S01]  /*44f0*/  MUFU.EX2 R74, R74 ;  /* 0x0000004a004a7308 */ /* 0x000ea20000000800 */
[----:B-1----:R-:W-:-:S07]  /*4500*/  FADD.FTZ R5, R73, R14 ;  /* 0x0000000e49057221 */ /* 0x002fce0000010000 */
[----:B------:R-:W-:Y:S01]  /*4510*/  MUFU.EX2 R26, R26 ;  /* 0x0000001a001a7308 */ /* 0x000fe20000000800 */
[----:B0-----:R-:W-:-:S04]  /*4520*/  F2FP.SATFINITE.E4M3.F32.PACK_AB_MERGE_C R145, R42, R55, RZ ;  /* 0x000000372a91723e */ /* 0x001fc800048070ff */
[----:B------:R-:W-:-:S03]  /*4530*/  F2FP.SATFINITE.E4M3.F32.PACK_AB_MERGE_C R145, R66, R67, R145 ;  /* 0x000000434291723e */ /* 0x000fc60004807091 */
[----:B------:R-:W0:Y:S01]  /*4540*/  MUFU.EX2 R60, R60 ;  /* 0x0000003c003c7308 */ /* 0x000e220000000800 */
[----:B--2---:R-:W-:-:S04]  /*4550*/  F2FP.SATFINITE.E4M3.F32.PACK_AB_MERGE_C R73, R74, R73, RZ ;  /* 0x000000494a49723e */ /* 0x004fc800048070ff */
[----:B------:R-:W-:-:S03]  /*4560*/  F2FP.SATFINITE.E4M3.F32.PACK_AB_MERGE_C R144, R72, R15, R73 ;  /* 0x0000000f4890723e */ /* 0x000fc60004807049 */
[----:B------:R-:W1:Y:S08]  /*4570*/  MUFU.EX2 R43, R43 ;  /* 0x0000002b002b7308 */ /* 0x000e700000000800 */
[----:B------:R2:W-:Y:S08]  /*4580*/  MUFU.EX2 R29, R68 ;  /* 0x00000044001d7308 */ /* 0x0005f00000000800 */
[----:B------:R-:W3:Y:S01]  /*4590*/  MUFU.EX2 R61, R61 ;  /* 0x0000003d003d7308 */ /* 0x000ee20000000800 */
[----:B--2---:R-:W-:-:S04]  /*45a0*/  FADD.FTZ R68, R66, R69 ;  /* 0x0000004542447221 */ /* 0x004fc80000010000 */
[----:B------:R-:W-:Y:S01]  /*45b0*/  FADD.FTZ R71, R55, R68 ;  /* 0x0000004437477221 */ /* 0x000fe20000010000 */
[----:B------:R-:W-:-:S02]  /*45c0*/  FADD.FTZ R55, R74, R5 ;  /* 0x000000054a377221 */ /* 0x000fc40000010000 */
[----:B------:R-:W2:Y:S01]  /*45d0*/  MUFU.EX2 R24, R24 ;  /* 0x0000001800187308 */ /* 0x000ea20000000800 */
[----:B------:R-:W-:-:S01]  /*45e0*/  FADD.FTZ R71, R42, R71 ;  /* 0x000000472a477221 */ /* 0x000fc20000010000 */
[----:B0-----:R-:W-:-:S03]  /*45f0*/  FADD.FTZ R10, R60, R55 ;  /* 0x000000373c0a7221 */ /* 0x001fc60000010000 */
[----:B------:R-:W-:-:S03]  /*4600*/  FADD.FTZ R14, R26, R71 ;  /* 0x000000471a0e7221 */ /* 0x000fc60000010000 */
[----:B------:R-:W0:Y:S01]  /*4610*/  MUFU.EX2 R64, R64 ;  /* 0x0000004000407308 */ /* 0x000e220000000800 */
[----:B-1----:R-:W-:-:S01]  /*4620*/  FADD.FTZ R21, R43, R14 ;  /* 0x0000000e2b157221 */ /* 0x002fc20000010000 */
[----:B---3--:R-:W-:-:S06]  /*4630*/  FADD.FTZ R13, R61, R10 ;  /* 0x0000000a3d0d7221 */ /* 0x008fcc0000010000 */
[----:B------:R-:W1:Y:S01]  /*4640*/  MUFU.EX2 R27, R27 ;  /* 0x0000001b001b7308 */ /* 0x000e620000000800 */
[----:B--2---:R-:W-:-:S07]  /*4650*/  FADD.FTZ R42, R24, R21 ;  /* 0x00000015182a7221 */ /* 0x004fce0000010000 */
[----:B------:R-:W2:Y:S01]  /*4660*/  MUFU.EX2 R65, R65 ;  /* 0x0000004100417308 */ /* 0x000ea20000000800 */
[----:B0-----:R-:W-:-:S07]  /*4670*/  FADD.FTZ R14, R64, R13 ;  /* 0x0000000d400e7221 */ /* 0x001fce0000010000 */
[----:B------:R-:W0:Y:S01]  /*4680*/  MUFU.EX2 R25, R25 ;  /* 0x0000001900197308 */ /* 0x000e220000000800 */
[----:B-1----:R-:W-:-:S01]  /*4690*/  FADD.FTZ R42, R27, R42 ;  /* 0x0000002a1b2a7221 */ /* 0x002fc20000010000 */
[----:B------:R-:W-:-:S04]  /*46a0*/  F2FP.SATFINITE.E4M3.F32.PACK_AB_MERGE_C R24, R27, R24, RZ ;  /* 0x000000181b18723e */ /* 0x000fc800048070ff */
[----:B------:R-:W-:Y:S02]  /*46b0*/  F2FP.SATFINITE.E4M3.F32.PACK_AB_MERGE_C R147, R43, R26, R24 ;  /* 0x0000001a2b93723e */ /* 0x000fe40004807018 */
[----:B------:R-:W1:Y:S01]  /*46c0*/  MUFU.EX2 R30, R30 ;  /* 0x0000001e001e7308 */ /* 0x000e620000000800 */
[C---:B--2---:R-:W-:Y:S01]  /*46d0*/  F2FP.SATFINITE.E4M3.F32.PACK_AB_MERGE_C R64, R65.reuse, R64, RZ ;  /* 0x000000404140723e */ /* 0x044fe200048070ff */
[----:B------:R-:W-:-:S03]  /*46e0*/  FADD.FTZ R65, R65, R14 ;  /* 0x0000000e41417221 */ /* 0x000fc60000010000 */
[----:B------:R-:W-:Y:S01]  /*46f0*/  F2FP.SATFINITE.E4M3.F32.PACK_AB_MERGE_C R146, R61, R60, R64 ;  /* 0x0000003c3d92723e */ /* 0x000fe20004807040 */
[----:B------:R-:W-:-:S02]  /*4700*/  FADD.FTZ R14, R2, R65 ;  /* 0x00000041020e7221 */ /* 0x000fc40000010000 */
[----:B------:R-:W2:Y:S01]  /*4710*/  MUFU.EX2 R41, R41 ;  /* 0x0000002900297308 */ /* 0x000ea20000000800 */
[----:B0-----:R-:W-:-:S01]  /*4720*/  FADD.FTZ R13, R25, R42 ;  /* 0x0000002a190d7221 */ /* 0x001fc20000010000 */
[----:B------:R-:W-:-:S06]  /*4730*/  CS2R R42, SRZ ;  /* 0x00000000002a7805 */ /* 0x000fcc000001ff00 */
        /* <DEDUP_REMOVED lines=8> */
[----:B------:R-:W-:-:S03]  /*47c0*/  F2FP.SATFINITE.E4M3.F32.PACK_AB_MERGE_C R40, R49, R40, RZ ;  /* 0x000000283128723e */ /* 0x000fc600048070ff */
[----:B------:R-:W-:Y:S01]  /*47d0*/  FADD.FTZ R49, R49, R12 ;  /* 0x0000000c31317221 */ /* 0x000fe20000010000 */
[----:B------:R-:W-:Y:S02]  /*47e0*/  F2FP.SATFINITE.E4M3.F32.PACK_AB_MERGE_C R140, R41, R2, R40 ;  /* 0x00000002298c723e */ /* 0x000fe40004807028 */
[----:B------:R-:W-:Y:S01]  /*47f0*/  CS2R R40, SRZ ;  /* 0x0000000000287805 */ /* 0x000fe2000001ff00 */
[----:B------:R-:W1:Y:S01]  /*4800*/  MUFU.EX2 R28, R75 ;  /* 0x0000004b001c7308 */ /* 0x000e620000000800 */
[----:B--2---:R-:W-:-:S01]  /*4810*/  FADD.FTZ R27, R36, R27 ;  /* 0x0000001b241b7221 */ /* 0x004fc20000010000 */
[----:B------:R-:W-:Y:S02]  /*4820*/  F2FP.SATFINITE.E4M3.F32.PACK_AB_MERGE_C R31, R36, R31, RZ ;  /* 0x0000001f241f723e */ /* 0x000fe400048070ff */
[----:B------:R-:W-:Y:S02]  /*4830*/  CS2R R36, SRZ ;  /* 0x0000000000247805 */ /* 0x000fe4000001ff00 */
[----:B------:R-:W-:-:S02]  /*4840*/  F2FP.SATFINITE.E4M3.F32.PACK_AB_MERGE_C R141, R30, R25, R31 ;  /* 0x000000191e8d723e */ /* 0x000fc4000480701f */
[----:B------:R-:W-:Y:S01]  /*4850*/  CS2R R30, SRZ ;  /* 0x00000000001e7805 */ /* 0x000fe2000001ff00 */
[----:B------:R-:W2:Y:S01]  /*4860*/  MUFU.EX2 R47, R47 ;  /* 0x0000002f002f7308 */ /* 0x000ea20000000800 */
[----:B0-----:R-:W-:-:S01]  /*4870*/  FADD.FTZ R14, R46, R27 ;  /* 0x0000001b2e0e7221 */ /* 0x001fc20000010000 */
[----:B------:R-:W-:-:S06]  /*4880*/  CS2R R26, SRZ ;  /* 0x00000000001a7805 */ /* 0x000fcc000001ff00 */
[----:B------:R-:W-:Y:S01]  /*4890*/  MUFU.EX2 R34, R34 ;  /* 0x0000002200227308 */ /* 0x000fe20000000800 */
[----:B-1----:R-:W-:-:S04]  /*48a0*/  FADD.FTZ R12, R28, R49 ;  /* 0x000000311c0c7221 */ /* 0x002fc80000010000 */
[----:B------:R-:W-:-:S03]  /*48b0*/  FADD.FTZ R21, R29, R12 ;  /* 0x0000000c1d157221 */ /* 0x000fc60000010000 */
[----:B------:R-:W0:Y:S01]  /*48c0*/  MUFU.EX2 R35, R35 ;  /* 0x0000002300237308 */ /* 0x000e220000000800 */
[----:B--2---:R-:W-:-:S07]  /*48d0*/  FADD.FTZ R25, R47, R14 ;  /* 0x0000000e2f197221 */ /* 0x004fce0000010000 */
[----:B------:R-:W1:Y:S08]  /*48e0*/  MUFU.EX2 R48, R48 ;  /* 0x0000003000307308 */ /* 0x000e700000000800 */
[----:B------:R-:W2:Y:S01]  /*48f0*/  MUFU.EX2 R69, R52 ;  /* 0x0000003400457308 */ /* 0x000ea20000000800 */
[----:B0-----:R-:W-:Y:S01]  /*4900*/  F2FP.SATFINITE.E4M3.F32.PACK_AB_MERGE_C R14, R35, R34, RZ ;  /* 0x00000022230e723e */ /* 0x001fe200048070ff */
[----:B------:R-:W-:Y:S01]  /*4910*/  FADD.FTZ R34, R34, R25 ;  /* 0x0000001922227221 */ /* 0x000fe20000010000 */
[----:B------:R-:W-:-:S02]  /*4920*/  CS2R R24, SRZ ;  /* 0x0000000000187805 */ /* 0x000fc4000001ff00 */
[----:B------:R-:W-:Y:S01]  /*4930*/  F2FP.SATFINITE.E4M3.F32.PACK_AB_MERGE_C R143, R47, R46, R14 ;  /* 0x0000002e2f8f723e */ /* 0x000fe2000480700e */
[----:B------:R-:W-:-:S01]  /*4940*/  FADD.FTZ R35, R35, R34 ;  /* 0x0000002223237221 */ /* 0x000fc20000010000 */
[----:B------:R-:W-:Y:S01]  /*4950*/  CS2R R46, SRZ ;  /* 0x00000000002e7805 */ /* 0x000fe2000001ff00 */
[----:B------:R-:W-:Y:S01]  /*4960*/  MUFU.EX2 R50, R50 ;  /* 0x0000003200327308 */ /* 0x000fe20000000800 */
[----:B-1----:R-:W-:-:S07]  /*4970*/  FADD.FTZ R12, R48, R21 ;  /* 0x00000015300c7221 */ /* 0x002fce0000010000 */
[----:B------:R-:W0:Y:S01]  /*4980*/  MUFU.EX2 R59, R59 ;  /* 0x0000003b003b7308 */ /* 0x000e220000000800 */
[----:B--2---:R-:W-:-:S01]  /*4990*/  FADD.FTZ R12, R69, R12 ;  /* 0x0000000c450c7221 */ /* 0x004fc20000010000 */
[----:B------:R-:W-:-:S04]  /*49a0*/  F2FP.SATFINITE.E4M3.F32.PACK_AB_MERGE_C R48, R69, R48, RZ ;  /* 0x000000304530723e */ /* 0x000fc800048070ff */
[----:B------:R-:W-:Y:S02]  /*49b0*/  F2FP.SATFINITE.E4M3.F32.PACK_AB_MERGE_C R142, R29, R28, R48 ;  /* 0x0000001c1d8e723e */ /* 0x000fe40004807030 */
[----:B------:R-:W-:Y:S01]  /*49c0*/  CS2R R48, SRZ ;  /* 0x0000000000307805 */ /* 0x000fe2000001ff00 */
[----:B------:R-:W1:Y:S01]  /*49d0*/  MUFU.EX2 R38, R38 ;  /* 0x0000002600267308 */ /* 0x000e620000000800 */
[----:B------:R-:W-:-:S07]  /*49e0*/  CS2R R28, SRZ ;  /* 0x00000000001c7805 */ /* 0x000fce000001ff00 */
[----:B------:R-:W2:Y:S01]  /*49f0*/  MUFU.EX2 R5, R80 ;  /* 0x0000005000057308 */ /* 0x000ea20000000800 */
[----:B0-----:R-:W-:-:S07]  /*4a00*/  F2FP.SATFINITE.E4M3.F32.PACK_AB_MERGE_C R21, R59, R50, RZ ;  /* 0x000000323b15723e */ /* 0x001fce00048070ff */
[----:B------:R-:W0:Y:S01]  /*4a10*/  MUFU.EX2 R51, R51 ;  /* 0x0000003300337308 */ /* 0x000e220000000800 */
[----:B-1----:R-:W-:-:S01]  /*4a20*/  FADD.FTZ R14, R38, R35 ;  /* 0x00000023260e7221 */ /* 0x002fc20000010000 */
[----:B------:R-:W-:-:S06]  /*4a30*/  CS2R R34, SRZ ;  /* 0x0000000000227805 */ /* 0x000fcc000001ff00 */
[----:B------:R-:W1:Y:S01]  /*4a40*/  MUFU.EX2 R10, R93 ;  /* 0x0000005d000a7308 */ /* 0x000e620000000800 */
[----:B--2---:R-:W-:-:S07]  /*4a50*/  FADD.FTZ R3, R5, R12 ;  /* 0x0000000c05037221 */ /* 0x004fce0000010000 */
[----:B------:R-:W2:Y:S01]  /*4a60*/  MUFU.EX2 R76, R76 ;  /* 0x0000004c004c7308 */ /* 0x000ea20000000800 */
[C---:B0-----:R-:W-:Y:S01]  /*4a70*/  F2FP.SATFINITE.E4M3.F32.PACK_AB_MERGE_C R137, R51.reuse, R38, R21 ;  /* 0x000000263389723e */ /* 0x041fe20004807015 */
[----:B------:R-:W-:-:S04]  /*4a80*/  FADD.FTZ R51, R51, R14 ;  /* 0x0000000e33337221 */ /* 0x000fc80000010000 */
[----:B------:R-:W-:Y:S02]  /*4a90*/  FADD.FTZ R50, R50, R51 ;  /* 0x0000003332327221 */ /* 0x000fe40000010000 */
[----:B------:R-:W0:Y:S01]  /*4aa0*/  MUFU.EX2 R13, R78 ;  /* 0x0000004e000d7308 */ /* 0x000e220000000800 */
[----:B-1----:R-:W-:-:S01]  /*4ab0*/  FADD.FTZ R3, R10, R3 ;  /* 0x000000030a037221 */ /* 0x002fc20000010000 */
[----:B------:R-:W-:Y:S01]  /*4ac0*/  FADD.FTZ R59, R59, R50 ;  /* 0x000000323b3b7221 */ /* 0x000fe20000010000 */
[----:B------:R-:W-:-:S05]  /*4ad0*/  CS2R R50, SRZ ;  /* 0x0000000000327805 */ /* 0x000fca000001ff00 */
        /* <DEDUP_REMOVED lines=9> */
[----:B--2---:R-:W-:-:S07]  /*4b70*/  FADD.FTZ R3, R53, R6 ;  /* 0x0000000635037221 */ /* 0x004fce0000010000 */
[----:B------:R-:W-:Y:S01]  /*4b80*/  MUFU.EX2 R45, R45 ;  /* 0x0000002d002d7308 */ /* 0x000fe20000000800 */
[----:B0-----:R-:W-:-:S07]  /*4b90*/  FADD.FTZ R8, R39, R8 ;  /* 0x0000000827087221 */ /* 0x001fce0000010000 */
[----:B------:R-:W0:Y:S01]  /*4ba0*/  MUFU.EX2 R44, R44 ;  /* 0x0000002c002c7308 */ /* 0x000e220000000800 */
[----:B-1----:R-:W-:-:S07]  /*4bb0*/  FADD.FTZ R3, R32, R3 ;  /* 0x0000000320037221 */ /* 0x002fce0000010000 */
[----:B------:R-:W-:Y:S08]  /*4bc0*/  MUFU.EX2 R86, R86 ;  /* 0x0000005600567308 */ /* 0x000ff00000000800 */
[----:B------:R-:W1:Y:S01]  /*4bd0*/  MUFU.EX2 R33, R33 ;  /* 0x0000002100217308 */ /* 0x000e620000000800 */
[----:B0-----:R-:W-:Y:S01]  /*4be0*/  F2FP.SATFINITE.E4M3.F32.PACK_AB_MERGE_C R7, R44, R45, RZ ;  /* 0x0000002d2c07723e */ /* 0x001fe200048070ff */
[----:B------:R-:W-:-:S03]  /*4bf0*/  FADD.FTZ R45, R45, R8 ;  /* 0x000000082d2d7221 */ /* 0x000fc60000010000 */
[----:B------:R-:W-:Y:S02]  /*4c00*/  F2FP.SATFINITE.E4M3.F32.PACK_AB_MERGE_C R139, R39, R54, R7 ;  /* 0x00000036278b723e */ /* 0x000fe40004807007 */
[----:B------:R-:W-:Y:S02]  /*4c10*/  CS2R R54, SRZ ;  /* 0x0000000000367805 */ /* 0x000fe4000001ff00 */
[----:B------:R-:W-:Y:S02]  /*4c20*/  CS2R R38, SRZ ;  /* 0x0000000000267805 */ /* 0x000fe4000001ff00 */
[----:B-1----:R-:W-:Y:S01]  /*4c30*/  F2FP.SATFINITE.E4M3.F32.PACK_AB_MERGE_C R2, R33, R86, RZ ;  /* 0x000000562102723e */ /* 0x002fe200048070ff */
[----:B------:R-:W-:-:S03]  /*4c40*/  FADD.FTZ R86, R86, R3 ;  /* 0x0000000356567221 */ /* 0x000fc60000010000 */
[----:B------:R-:W-:Y:S01]  /*4c50*/  F2FP.SATFINITE.E4M3.F32.PACK_AB_MERGE_C R138, R32, R53, R2 ;  /* 0x00000035208a723e */ /* 0x000fe20004807002 */
[----:B------:R-:W-:-:S01]  /*4c60*/  FADD.FTZ R2, R44, R45 ;  /* 0x0000002d2c027221 */ /* 0x000fc20000010000 */
[----:B------:R-:W-:Y:S01]  /*4c70*/  FADD.FTZ R3, R33, R86 ;  /* 0x0000005621037221 */ /* 0x000fe20000010000 */
[----:B------:R-:W-:Y:S02]  /*4c80*/  CS2R R52, SRZ ;  /* 0x0000000000347805 */ /* 0x000fe4000001ff00 */
[----:B------:R-:W-:Y:S02]  /*4c90*/  CS2R R44, SRZ ;  /* 0x00000000002c7805 */ /* 0x000fe4000001ff00 */
[----:B------:R-:W-:Y:S01]  /*4ca0*/  CS2R R32, SRZ ;  /* 0x0000000000207805 */ /* 0x000fe2000001ff00 */
[----:B------:R-:W-:Y:S06]  /*4cb0*/  @!P3 BRA `(.L_x_1520) ;  /* 0x000000380000b947 */ /* 0x000fec0003800000 */
[----:B------:R-:W-:Y:S01]  /*4cc0*/  IMAD.MOV.U32 R6, RZ, RZ, R57 ;  /* 0x000000ffff067224 */ /* 0x000fe200078e0039 */
[----:B------:R-:W-:Y:S01]  /*4cd0*/  UMOV UR26, UR37 ;  /* 0x00000025001a7c82 */ /* 0x000fe20008000000 */
[----:B------:R-:W-:Y:S01]  /*4ce0*/  IMAD.MOV.U32 R5, RZ, RZ, R58 ;  /* 0x000000ffff057224 */ /* 0x000fe200078e003a */
[----:B------:R-:W-:Y:S01]  /*4cf0*/  UMOV UR25, UR39 ;  /* 0x0000002700197c82 */ /* 0x000fe20008000000 */
[----:B------:R-:W-:Y:S01]  /*4d00*/  IMAD.MOV.U32 R55, RZ, RZ, RZ ;  /* 0x000000ffff377224 */ /* 0x000fe200078e00ff */
[----:B------:R-:W-:Y:S01]  /*4d10*/  ULDC UR21, c[0x0][0x288] ;  /* 0x0000a20000157ab9 */ /* 0x000fe20000000800 */
[----:B------:R-:W-:-:S05]  /*4d20*/  ULDC UR20, c[0x0][0x988] ;  /* 0x0002620000147ab9 */ /* 0x000fca0000000800 */
.L_x_1530:
[----:B------:R-:W-:-:S04]  /*4d30*/  UISETP.NE.AND UP1, UPT, UR25, 0x1, UPT ;  /* 0x000000011900788c */ /* 0x000fc8000bf25270 */
[----:B------:R-:W-:-:S04]  /*4d40*/  USEL UR37, URZ, 0x1, UP1 ;  /* 0x000000013f257887 */ /* 0x000fc80008800000 */
[----:B------:R-:W-:Y:S01]  /*4d50*/  ULOP3.LUT UR37, UR26, UR37, URZ, 0x3c, !UPT ;  /* 0x000000251a257292 */ /* 0x000fe2000f8e3c3f */
[----:B------:R-:W-:Y:S11]  /*4d60*/  @!P0 BRA `(.L_x_1521) ;  /* 0x0000000000048947 */ /* 0x000ff60003800000 */
[----:B------:R-:W-:Y:S01]  /*4d70*/  BPT.TRAP 0x1 ;  /* 0x000000040000795c */ /* 0x000fe20000300000 */
.L_x_1521:
        /* <DEDUP_REMOVED lines=9> */
.L_x_1522:
[----:B-1----:R-:W-:Y:S05]  /*4e10*/  @P3 BRA `(.L_x_1523) ;  /* 0x0000000000083947 */ /* 0x002fea0003800000 */
[----:B------:R-:W1:Y:S02]  /*4e20*/  SYNCS.PHASECHK.TRANS64.TRYWAIT P3, [UR22+0x13230], R7 ;  /* 0x01323007ff0075a7 */ /* 0x000e640008060156 */
[----:B-1----:R-:W-:Y:S05]  /*4e30*/  @!P3 BRA `(.L_x_1524) ;  /* 0x000000b800f8b947 */ /* 0x002fea0003800000 */
.L_x_1523:
        /* <DEDUP_REMOVED lines=64> */
.L_x_1525:
[----:B------:R-:W-:Y:S01]  /*5240*/  ULEA UR11, UR25, UR45, 0x3 ;  /* 0x0000002d190b7291 */ /* 0x000fe2000f8e183f */
[----:B01----:R-:W-:-:S05]  /*5250*/  IMAD.U32 R7, RZ, RZ, UR26 ;  /* 0x0000001aff077e24 */ /* 0x003fca000f8e00ff */
[----:B------:R-:W-:-:S04]  /*5260*/  SHF.L.U32 R7, R7, 0x1f, RZ ;  /* 0x0000001f07077819 */ /* 0x000fc800000006ff */
[----:B------:R0:W1:Y:S01]  /*5270*/  SYNCS.PHASECHK.TRANS64.TRYWAIT P3, [UR11+0x13250], R7 ;  /* 0x01325007ff0075a7 */ /* 0x000062000806014b */
[----:B------:R-:W-:Y:S05]  /*5280*/  @!P0 BRA `(.L_x_1526) ;  /* 0x0000000000048947 */ /* 0x000fea0003800000 */
[----:B------:R-:W-:Y:S01]  /*5290*/  BPT.TRAP 0x1 ;  /* 0x000000040000795c */ /* 0x000fe20000300000 */
.L_x_1526:
[----:B-1----:R-:W-:Y:S05]  /*52a0*/  @P3 BRA `(.L_x_1527) ;  /* 0x0000000000083947 */ /* 0x002fea0003800000 */
[----:B------:R-:W1:Y:S02]  /*52b0*/  SYNCS.PHASECHK.TRANS64.TRYWAIT P3, [UR11+0x13250], R7 ;  /* 0x01325007ff0075a7 */ /* 0x000e64000806014b */
[----:B-1----:R-:W-:Y:S05]  /*52c0*/  @!P3 BRA `(.L_x_1528) ;  /* 0x000000b400ecb947 */ /* 0x002fea0003800000 */
.L_x_1527:
[----:B------:R-:W-:Y:S01]  /*52d0*/  UIADD3 UR6, UR45, 0x1000, URZ ;  /* 0x000010002d067890 */ /* 0x000fe2000fffe03f */
[----:B------:R-:W-:Y:S01]  /*52e0*/  WARPGROUP.ARRIVE ;  /* 0x00000000000079c5 */ /* 0x000fe20000000000 */
[----:B------:R-:W-:Y:S01]  /*52f0*/  UMOV UR7, 0xc0000010 ;  /* 0xc000001000077882 */ /* 0x000fe20000000000 */
[C---:B------:R-:W-:Y:S01]  /*5300*/  FMUL.FTZ R13, R0.reuse, R126 ;  /* 0x0000007e000d7220 */ /* 0x040fe20000410000 */
[----:B------:R-:W-:Y:S01]  /*5310*/  USHF.R.U32.HI UR6, URZ, 0x4, UR6 ;  /* 0x000000043f067899 */ /* 0x000fe20008011606 */
[----:B------:R-:W-:Y:S02]  /*5320*/  VIADD R126, R17, UR41 ;  /* 0x00000029117e7c36 */ /* 0x000fe40008000000 */
[C---:B------:R-:W-:Y:S01]  /*5330*/  FMUL.FTZ R14, R0.reuse, R127 ;  /* 0x0000007f000e7220 */ /* 0x040fe20000410000 */
[C---:B------:R-:W-:Y:S01]  /*5340*/  FMUL.FTZ R12, R0.reuse, R125 ;  /* 0x0000007d000c7220 */ /* 0x040fe20000410000 */
[----:B------:R-:W-:Y:S01]  /*5350*/  ULOP3.LUT UR6, UR6, 0x3fff, URZ, 0xc0, !UPT ;  /* 0x00003fff06067892 */ /* 0x000fe2000f8ec03f */
[C---:B------:R-:W-:Y:S01]  /*5360*/  FMUL.FTZ R125, R0.reuse, R84 ;  /* 0x00000054007d7220 */ /* 0x040fe20000410000 */
[C---:B------:R-:W-:Y:S01]  /*5370*/  FMUL.FTZ R20, R0.reuse, R129 ;  /* 0x0000008100147220 */ /* 0x040fe20000410000 */
[----:B------:R-:W-:Y:S01]  /*5380*/  IMAD.MOV.U32 R84, RZ, RZ, R126 ;  /* 0x000000ffff547224 */ /* 0x000fe200078e007e */
[----:B------:R-:W-:Y:S01]  /*5390*/  ULOP3.LUT UR6, UR6, 0x10000, URZ, 0xfc, !UPT ;  /* 0x0001000006067892 */ /* 0x000fe2000f8efc3f */
[----:B------:R-:W2:Y:S01]  /*53a0*/  LDC R129, c[0x0][0x2f0] ;  /* 0x0000bc00ff817b82 */ /* 0x000ea20000000800 */
[C---:B01----:R-:W-:Y:S01]  /*53b0*/  FMUL.FTZ R7, R0.reuse, R120 ;  /* 0x0000007800077220 */ /* 0x043fe20000410000 */
[C---:B------:R-:W-:Y:S01]  /*53c0*/  FMUL.FTZ R8, R0.reuse, R121 ;  /* 0x0000007900087220 */ /* 0x040fe20000410000 */
[----:B------:R-:W-:Y:S01]  /*53d0*/  UIMAD UR10, UR25, 0x280, UR6 ;  /* 0x00000280190a78a4 */ /* 0x000fe2000f8e0206 */
[C---:B------:R-:W-:Y:S01]  /*53e0*/  FMUL.FTZ R11, R0.reuse, R124 ;  /* 0x0000007c000b7220 */ /* 0x040fe20000410000 */
[----:B------:R-:W-:Y:S01]  /*53f0*/  FMUL.FTZ R120, R0, R131 ;  /* 0x0000008300787220 */ /* 0x000fe20000410000 */
[----:B------:R-:W-:-:S02]  /*5400*/  IMAD.MOV.U32 R131, RZ, RZ, -0x2 ;  /* 0xfffffffeff837424 */ /* 0x000fc400078e00ff */
[C---:B------:R-:W-:Y:S01]  /*5410*/  FMUL.FTZ R9, R0.reuse, R122 ;  /* 0x0000007a00097220 */ /* 0x040fe20000410000 */
[C---:B------:R-:W-:Y:S01]  /*5420*/  FMUL.FTZ R15, R0.reuse, R128 ;  /* 0x00000080000f7220 */ /* 0x040fe20000410000 */
[C---:B------:R-:W-:Y:S01]  /*5430*/  FMUL.FTZ R121, R0.reuse, R132 ;  /* 0x0000008400797220 */ /* 0x040fe20000410000 */
[----:B------:R-:W-:Y:S01]  /*5440*/  UMOV UR6, UR10 ;  /* 0x0000000a00067c82 */ /* 0x000fe20008000000 */
[C---:B------:R-:W-:Y:S01]  /*5450*/  FMUL.FTZ R122, R0.reuse, R133 ;  /* 0x00000085007a7220 */ /* 0x040fe20000410000 */
[----:B------:R-:W-:Y:S01]  /*5460*/  QGMMA.64x64x32.F32.E4M3.E4M3 R24, R152, gdesc[UR4], R24, gsb0 ;  /* 0x00e0000498187df3 */ /* 0x000fe20008000818 */
        /* <DEDUP_REMOVED lines=25> */
[----:B------:R-:W4:Y:S01]  /*5600*/  MUFU.TANH R12, R12 ;  /* 0x0000000c000c7308 */ /* 0x000f220000002400 */
        /* <DEDUP_REMOVED lines=42> */
[----:B------:R-:W5:Y:S01]  /*58b0*/  MUFU.TANH R105, R105 ;  /* 0x0000006900697308 */ /* 0x000f620000002400 */
[----:B------:R-:W-:Y:S02]  /*58c0*/  WARPGROUP.DEPBAR.LE gsb0, 0x0 ;  /* 0x00008000000079c5 */ /* 0x000fe40000010000 */
[----:B------:R-:W-:-:S05]  /*58d0*/  WARPGROUP.ARRIVE ;  /* 0x00000000000079c5 */ /* 0x000fca0000000000 */
[----:B------:R-:W5:Y:S01]  /*58e0*/  MUFU.TANH R108, R108 ;  /* 0x0000006c006c7308 */ /* 0x000f620000002400 */
[----:B------:R-:W-:Y:S01]  /*58f0*/  QGMMA.64x64x32.F32.E4M3.E4M3 R24, R148, gdesc[UR4], R24, gsb0 ;  /* 0x00e0000494187df3 */ /* 0x000fe20008000818 */
[----:B------:R-:W-:Y:S01]  /*5900*/  @UP0 ULDC UR6, c[0x0][0x44c] ;  /* 0x0001130000060ab9 */ /* 0x000fe20000000800 */
[----:B------:R-:W-:Y:S01]  /*5910*/  UMOV UR7, 0xc0000010 ;  /* 0xc000001000077882 */ /* 0x000fe20000000000 */
[----:B------:R-:W-:Y:S01]  /*5920*/  @P2 IMAD.HI.U32 R127, R126, UR6, RZ ;  /* 0x000000067e7f2c27 */ /* 0x000fe2000f8e00ff */
[----:B------:R-:W-:-:S03]  /*5930*/  @UP0 ULDC UR6, c[0x0][0x450] ;  /* 0x0001140000060ab9 */ /* 0x000fc60000000800 */
[----:B------:R-:W5:Y:S01]  /*5940*/  MUFU.TANH R109, R109 ;  /* 0x0000006d006d7308 */ /* 0x000f620000002400 */
[----:B------:R-:W-:Y:S01]  /*5950*/  @P2 SHF.R.U32.HI R84, RZ, UR6, R127 ;  /* 0x00000006ff542c19 */ /* 0x000fe2000801167f */
[----:B------:R-:W-:Y:S02]  /*5960*/  UMOV UR6, 0x1 ;  /* 0x0000000100067882 */ /* 0x000fe40000000000 */
[----:B------:R-:W-:Y:S02]  /*5970*/  UIMAD UR6, UR24, -0xa0, UR6 ;  /* 0xffffff60180678a4 */ /* 0x000fe4000f8e0206 */
[----:B------:R-:W0:Y:S02]  /*5980*/  SHFL.IDX PT, R127, R84, RZ, 0x1c1f ;  /* 0x001c1fff547f7589 */ /* 0x000e2400000e0000 */
[----:B------:R-:W5:Y:S02]  /*5990*/  MUFU.TANH R112, R112 ;  /* 0x0000007000707308 */ /* 0x000f640000002400 */
[----:B------:R-:W-:Y:S01]  /*59a0*/  IMAD R126, R16, R131, UR6 ;  /* 0x00000006107e7e24 */ /* 0x000fe2000f8e0283 */
[----:B------:R-:W-:-:S03]  /*59b0*/  UIADD3 UR6, UR10, 0x100, URZ ;  /* 0x000001000a067890 */ /* 0x000fc6000fffe03f */
[----:B--2---:R-:W-:Y:S02]  /*59c0*/  IMAD R126, R129, UR48, R126 ;  /* 0x00000030817e7c24 */ /* 0x004fe4000f8e027e */
[C---:B------:R-:W-:Y:S01]  /*59d0*/  FMUL.FTZ R129, R0.reuse, R61 ;  /* 0x0000003d00817220 */ /* 0x040fe20000410000 */
[----:B------:R-:W2:Y:S08]  /*59e0*/  MUFU.TANH R113, R113 ;  /* 0x0000007100717308 */ /* 0x000eb00000002400 */
[----:B------:R-:W2:Y:S01]  /*59f0*/  MUFU.TANH R116, R116 ;  /* 0x0000007400747308 */ /* 0x000ea20000002400 */
[----:B0-----:R-:W-:Y:S01]  /*5a00*/  IADD3 R61, R127, -UR21, R126 ;  /* 0x800000157f3d7c10 */ /* 0x001fe2000fffe07e */
[----:B------:R-:W-:-:S06]  /*5a10*/  FMUL.FTZ R127, R0, R115 ;  /* 0x00000073007f7220 */ /* 0x000fcc0000410000 */
[----:B------:R-:W0:Y:S01]  /*5a20*/  MUFU.TANH R117, R117 ;  /* 0x0000007500757308 */ /* 0x000e220000002400 */
[C---:B------:R-:W-:Y:S02]  /*5a30*/  ISETP.GT.AND P5, PT, R61.reuse, RZ, PT ;  /* 0x000000ff3d00720c */ /* 0x040fe40003fa4270 */
[C---:B------:R-:W-:Y:S02]  /*5a40*/  ISETP.GT.AND P6, PT, R61.reuse, 0x1, PT ;  /* 0x000000013d00780c */ /* 0x040fe40003fc4270 */
[C---:B------:R-:W-:Y:S02]  /*5a50*/  ISETP.GT.AND P3, PT, R61.reuse, 0x8, PT ;  /* 0x000000083d00780c */ /* 0x040fe40003f64270 */
[----:B------:R-:W-:Y:S01]  /*5a60*/  ISETP.GT.AND P4, PT, R61, 0x9, PT ;  /* 0x000000093d00780c */ /* 0x000fe20003f84270 */
[----:B------:R-:W0:Y:S01]  /*5a70*/  MUFU.TANH R88, R88 ;  /* 0x0000005800587308 */ /* 0x000e220000002400 */
[----:B------:R-:W-:Y:S01]  /*5a80*/  FSEL R128, R7, -INF , P5 ;  /* 0xff80000007807808 */ /* 0x000fe20002800000 */
[----:B------:R-:W-:Y:S01]  /*5a90*/  FMUL.FTZ R7, R0, R118 ;  /* 0x0000007600077220 */ /* 0x000fe20000410000 */
[----:B-1----:R-:W-:-:S02]  /*5aa0*/  FSEL R8, R8, -INF , P6 ;  /* 0xff80000008087808 */ /* 0x002fc40003000000 */
[----:B---3--:R-:W-:Y:S02]  /*5ab0*/  FSEL R11, R11, -INF , P3 ;  /* 0xff8000000b0b7808 */ /* 0x008fe40001800000 */
[----:B----4-:R-:W-:Y:S01]  /*5ac0*/  FSEL R12, R12, -INF , P4 ;  /* 0xff8000000c0c7808 */ /* 0x010fe20002000000 */
[----:B------:R-:W1:Y:S01]  /*5ad0*/  MUFU.TANH R89, R89 ;  /* 0x0000005900597308 */ /* 0x000e620000002400 */
[C---:B------:R-:W-:Y:S02]  /*5ae0*/  ISETP.GT.AND P5, PT, R61.reuse, 0x10, PT ;  /* 0x000000103d00780c */ /* 0x040fe40003fa4270 */
[C---:B------:R-:W-:Y:S02]  /*5af0*/  ISETP.GT.AND P6, PT, R61.reuse, 0x11, PT ;  /* 0x000000113d00780c */ /* 0x040fe40003fc4270 */
[C---:B------:R-:W-:Y:S02]  /*5b00*/  ISETP.GT.AND P3, PT, R61.reuse, 0x18, PT ;  /* 0x000000183d00780c */ /* 0x040fe40003f64270 */
[----:B------:R-:W-:Y:S01]  /*5b10*/  ISETP.GT.AND P4, PT, R61, 0x19, PT ;  /* 0x000000193d00780c */ /* 0x000fe20003f84270 */
[----:B------:R-:W3:Y:S01]  /*5b20*/  MUFU.TANH R92, R92 ;  /* 0x0000005c005c7308 */ /* 0x000ee20000002400 */
[----:B-----5:R-:W-:-:S02]  /*5b30*/  FSEL R15, R15, -INF , P5 ;  /* 0xff8000000f0f7808 */ /* 0x020fc40002800000 */
[----:B------:R-:W-:Y:S02]  /*5b40*/  FSEL R20, R20, -INF , P6 ;  /* 0xff80000014147808 */ /* 0x000fe40003000000 */
[----:B------:R-:W-:Y:S02]  /*5b50*/  FSEL R121, R121, -INF , P3 ;  /* 0xff80000079797808 */ /* 0x000fe40001800000 */
[----:B------:R-:W-:Y:S01]  /*5b60*/  FSEL R122, R122, -INF , P4 ;  /* 0xff8000007a7a7808 */ /* 0x000fe20002000000 */
[----:B------:R-:W4:Y:S01]  /*5b70*/  MUFU.TANH R93, R93 ;  /* 0x0000005d005d7308 */ /* 0x000f220000002400 */
[C---:B------:R-:W-:Y:S02]  /*5b80*/  ISETP.GT.AND P5, PT, R61.reuse, 0x20, PT ;  /* 0x000000203d00780c */ /* 0x040fe40003fa4270 */
[C---:B------:R-:W-:Y:S02]  /*5b90*/  ISETP.GT.AND P6, PT, R61.reuse, 0x21, PT ;  /* 0x000000213d00780c */ /* 0x040fe40003fc4270 */
[----:B------:R-:W-:Y:S01]  /*5ba0*/  ISETP.GT.AND P3, PT, R61, 0x28, PT ;  /* 0x000000283d00780c */ /* 0x000fe20003f64270 */
[----:B------:R-:W-:-:S02]  /*5bb0*/  WARPGROUP.DEPBAR.LE gsb0, 0x0 ;  /* 0x00008000000079c5 */ /* 0x000fc40000010000 */
[----:B------:R-:W-:Y:S01]  /*5bc0*/  ISETP.GT.AND P4, PT, R61, 0x29, PT ;  /* 0x000000293d00780c */ /* 0x000fe20003f84270 */
[----:B------:R-:W5:Y:S01]  /*5bd0*/  MUFU.TANH R96, R96 ;  /* 0x0000006000607308 */ /* 0x000f620000002400 */
[----:B------:R-:W-:Y:S01]  /*5be0*/  FSEL R104, R104, -INF , P5 ;  /* 0xff80000068687808 */ /* 0x000fe20002800000 */
[----:B------:R-:W-:Y:S01]  /*5bf0*/  WARPGROUP.ARRIVE ;  /* 0x00000000000079c5 */ /* 0x000fe20000000000 */
[----:B------:R-:W-:Y:S02]  /*5c00*/  FSEL R105, R105, -INF , P6 ;  /* 0xff80000069697808 */ /* 0x000fe40003000000 */
[----:B------:R-:W-:Y:S02]  /*5c10*/  FSEL R108, R108, -INF , P3 ;  /* 0xff8000006c6c7808 */ /* 0x000fe40001800000 */
[----:B------:R-:W-:Y:S01]  /*5c20*/  FSEL R109, R109, -INF , P4 ;  /* 0xff8000006d6d7808 */ /* 0x000fe20002000000 */
[----:B------:R-:W5:Y:S01]  /*5c30*/  MUFU.TANH R97, R97 ;  /* 0x0000006100617308 */ /* 0x000f620000002400 */
[C---:B------:R-:W-:Y:S01]  /*5c40*/  ISETP.GT.AND P5, PT, R61.reuse, 0x30, PT ;  /* 0x000000303d00780c */ /* 0x040fe20003fa4270 */
[----:B------:R-:W-:Y:S01]  /*5c50*/  QGMMA.64x64x32.F32.E4M3.E4M3 R24, R144, gdesc[UR4], R24, gsb0 ;  /* 0x00e0000490187df3 */ /* 0x000fe20008000818 */
[C---:B------:R-:W-:Y:S01]  /*5c60*/  ISETP.GT.AND P6, PT, R61.reuse, 0x31, PT ;  /* 0x000000313d00780c */ /* 0x040fe20003fc4270 */
[----:B------:R-:W-:Y:S01]  /*5c70*/  UIADD3 UR6, UR10, 0x180, URZ ;  /* 0x000001800a067890 */ /* 0x000fe2000fffe03f */
[C---:B------:R-:W-:Y:S01]  /*5c80*/  ISETP.GT.AND P3, PT, R61.reuse, 0x38, PT ;  /* 0x000000383d00780c */ /* 0x040fe20003f64270 */
[----:B------:R-:W-:Y:S01]  /*5c90*/  UMOV UR7, 0xc0000010 ;  /* 0xc000001000077882 */ /* 0x000fe20000000000 */
[----:B------:R-:W-:Y:S01]  /*5ca0*/  ISETP.GT.AND P4, PT, R61, 0x39, PT ;  /* 0x000000393d00780c */ /* 0x000fe20003f84270 */
[----:B------:R-:W5:Y:S01]  /*5cb0*/  MUFU.TANH R100, R100 ;  /* 0x0000006400647308 */ /* 0x000f620000002400 */
[----:B------:R-:W-:-:S02]  /*5cc0*/  FSEL R112, R112, -INF , P5 ;  /* 0xff80000070707808 */ /* 0x000fc40002800000 */
[----:B--2---:R-:W-:Y:S02]  /*5cd0*/  FSEL R113, R113, -INF , P6 ;  /* 0xff80000071717808 */ /* 0x004fe40003000000 */
[----:B------:R-:W-:Y:S02]  /*5ce0*/  FSEL R116, R116, -INF , P3 ;  /* 0xff80000074747808 */ /* 0x000fe40001800000 */
[----:B0-----:R-:W-:Y:S01]  /*5cf0*/  FSEL R117, R117, -INF , P4 ;  /* 0xff80000075757808 */ /* 0x001fe20002000000 */
[----:B------:R-:W0:Y:S01]  /*5d00*/  MUFU.TANH R101, R101 ;  /* 0x0000006500657308 */ /* 0x000e220000002400 */
[C---:B------:R-:W-:Y:S02]  /*5d10*/  ISETP.GT.AND P5, PT, R61.reuse, 0x40, PT ;  /* 0x000000403d00780c */ /* 0x040fe40003fa4270 */
[C---:B------:R-:W-:Y:S02]  /*5d20*/  ISETP.GT.AND P6, PT, R61.reuse, 0x41, PT ;  /* 0x000000413d00780c */ /* 0x040fe40003fc4270 */
[----:B------:R-:W-:-:S02]  /*5d30*/  ISETP.GT.AND P3, PT, R61, 0x48, PT ;  /* 0x000000483d00780c */ /* 0x000fc40003f64270 */
[----:B------:R-:W-:Y:S01]  /*5d40*/  ISETP.GT.AND P4, PT, R61, 0x49, PT ;  /* 0x000000493d00780c */ /* 0x000fe20003f84270 */
[----:B------:R-:W2:Y:S01]  /*5d50*/  MUFU.TANH R72, R72 ;  /* 0x0000004800487308 */ /* 0x000ea20000002400 */
[----:B------:R-:W-:Y:S02]  /*5d60*/  FSEL R88, R88, -INF , P5 ;  /* 0xff80000058587808 */ /* 0x000fe40002800000 */
[----:B-1----:R-:W-:Y:S02]  /*5d70*/  FSEL R89, R89, -INF , P6 ;  /* 0xff80000059597808 */ /* 0x002fe40003000000 */
[----:B---3--:R-:W-:Y:S02]  /*5d80*/  FSEL R92, R92, -INF , P3 ;  /* 0xff8000005c5c7808 */ /* 0x008fe40001800000 */
[----:B----4-:R-:W-:Y:S01]  /*5d90*/  FSEL R93, R93, -INF , P4 ;  /* 0xff8000005d5d7808 */ /* 0x010fe20002000000 */
[----:B------:R-:W1:Y:S01]  /*5da0*/  MUFU.TANH R73, R73 ;  /* 0x0000004900497308 */ /* 0x000e620000002400 */
[----:B------:R-:W-:-:S02]  /*5db0*/  ISETP.GT.AND P5, PT, R61, 0x50, PT ;  /* 0x000000503d00780c */ /* 0x000fc40003fa4270 */
[C---:B------:R-:W-:Y:S02]  /*5dc0*/  ISETP.GT.AND P6, PT, R61.reuse, 0x51, PT ;  /* 0x000000513d00780c */ /* 0x040fe40003fc4270 */
[C---:B------:R-:W-:Y:S02]  /*5dd0*/  ISETP.GT.AND P3, PT, R61.reuse, 0x58, PT ;  /* 0x000000583d00780c */ /* 0x040fe40003f64270 */
[----:B------:R-:W-:Y:S01]  /*5de0*/  ISETP.GT.AND P4, PT, R61, 0x59, PT ;  /* 0x000000593d00780c */ /* 0x000fe20003f84270 */
[----:B------:R-:W3:Y:S01]  /*5df0*/  MUFU.TANH R76, R76 ;  /* 0x0000004c004c7308 */ /* 0x000ee20000002400 */
[----:B-----5:R-:W-:Y:S02]  /*5e00*/  FSEL R96, R96, -INF , P5 ;  /* 0xff80000060607808 */ /* 0x020fe40002800000 */
[----:B------:R-:W-:Y:S02]  /*5e10*/  FSEL R97, R97, -INF , P6 ;  /* 0xff80000061617808 */ /* 0x000fe40003000000 */
[----:B------:R-:W-:-:S02]  /*5e20*/  FSEL R100, R100, -INF , P3 ;  /* 0xff80000064647808 */ /* 0x000fc40001800000 */
[----:B0-----:R-:W-:Y:S01]  /*5e30*/  FSEL R101, R101, -INF , P4 ;  /* 0xff80000065657808 */ /* 0x001fe20002000000 */
[----:B------:R-:W0:Y:S01]  /*5e40*/  MUFU.TANH R77, R77 ;  /* 0x0000004d004d7308 */ /* 0x000e220000002400 */
[C---:B------:R-:W-:Y:S02]  /*5e50*/  ISETP.GT.AND P5, PT, R61.reuse, 0x60, PT ;  /* 0x000000603d00780c */ /* 0x040fe40003fa4270 */
[C---:B------:R-:W-:Y:S02]  /*5e60*/  ISETP.GT.AND P6, PT, R61.reuse, 0x61, PT ;  /* 0x000000613d00780c */ /* 0x040fe40003fc4270 */
[C---:B------:R-:W-:Y:S02]  /*5e70*/  ISETP.GT.AND P3, PT, R61.reuse, 0x68, PT ;  /* 0x000000683d00780c */ /* 0x040fe40003f64270 */
[----:B------:R-:W-:Y:S01]  /*5e80*/  ISETP.GT.AND P4, PT, R61, 0x69, PT ;  /* 0x000000693d00780c */ /* 0x000fe20003f84270 */
[----:B------:R-:W4:Y:S01]  /*5e90*/  MUFU.TANH R80, R80 ;  /* 0x0000005000507308 */ /* 0x000f220000002400 */
[----:B--2---:R-:W-:-:S02]  /*5ea0*/  FSEL R72, R72, -INF , P5 ;  /* 0xff80000048487808 */ /* 0x004fc40002800000 */
[----:B-1----:R-:W-:Y:S02]  /*5eb0*/  FSEL R73, R73, -INF , P6 ;  /* 0xff80000049497808 */ /* 0x002fe40003000000 */
[----:B---3--:R-:W-:Y:S02]  /*5ec0*/  FSEL R76, R76, -INF , P3 ;  /* 0xff8000004c4c7808 */ /* 0x008fe40001800000 */
[----:B------:R-:W-:Y:S01]  /*5ed0*/  ISETP.GT.AND P5, PT, R61, 0x70, PT ;  /* 0x000000703d00780c */ /* 0x000fe20003fa4270 */
[----:B------:R-:W1:Y:S01]  /*5ee0*/  MUFU.TANH R81, R81 ;  /* 0x0000005100517308 */ /* 0x000e620000002400 */
[----:B0-----:R-:W-:Y:S02]  /*5ef0*/  FSEL R77, R77, -INF , P4 ;  /* 0xff8000004d4d7808 */ /* 0x001fe40002000000 */
[C---:B------:R-:W-:Y:S02]  /*5f00*/  ISETP.GT.AND P6, PT, R61.reuse, 0x71, PT ;  /* 0x000000713d00780c */ /* 0x040fe40003fc4270 */
[----:B------:R-:W-:-:S02]  /*5f10*/  ISETP.GT.AND P3, PT, R61, 0x78, PT ;  /* 0x000000783d00780c */ /* 0x000fc40003f64270 */
[C---:B------:R-:W-:Y:S01]  /*5f20*/  ISETP.GT.AND P4, PT, R61.reuse, 0x79, PT ;  /* 0x000000793d00780c */ /* 0x040fe20003f84270 */
[----:B------:R-:W0:Y:S01]  /*5f30*/  MUFU.TANH R125, R125 ;  /* 0x0000007d007d7308 */ /* 0x000e220000002400 */
[----:B----4-:R-:W-:Y:S02]  /*5f40*/  FSEL R80, R80, -INF , P5 ;  /* 0xff80000050507808 */ /* 0x010fe40002800000 */
[----:B------:R-:W-:-:S05]  /*5f50*/  ISETP.GT.AND P5, PT, R61, 0x80, PT ;  /* 0x000000803d00780c */ /* 0x000fca0003fa4270 */
[----:B------:R-:W2:Y:S01]  /*5f60*/  MUFU.TANH R85, R85 ;  /* 0x0000005500557308 */ /* 0x000ea20000002400 */
[----:B-1----:R-:W-:Y:S01]  /*5f70*/  FSEL R81, R81, -INF , P6 ;  /* 0xff80000051517808 */ /* 0x002fe20003000000 */
[----:B------:R-:W-:Y:S02]  /*5f80*/  WARPGROUP.DEPBAR.LE gsb0, 0x0 ;  /* 0x00008000000079c5 */ /* 0x000fe40000010000 */
[----:B------:R-:W-:Y:S01]  /*5f90*/  ISETP.GT.AND P6, PT, R61, 0x81, PT ;  /* 0x000000813d00780c */ /* 0x000fe20003fc4270 */
[----:B------:R-:W-:-:S03]  /*5fa0*/  WARPGROUP.ARRIVE ;  /* 0x00000000000079c5 */ /* 0x000fc60000000000 */
[----:B------:R-:W1:Y:S01]  /*5fb0*/  MUFU.TANH R56, R56 ;  /* 0x0000003800387308 */ /* 0x000e620000002400 */
[----:B0-----:R-:W-:Y:S02]  /*5fc0*/  FSEL R125, R125, -INF , P3 ;  /* 0xff8000007d7d7808 */ /* 0x001fe40001800000 */
[----:B------:R-:W-:Y:S01]  /*5fd0*/  ISETP.GT.AND P3, PT, R61, 0x88, PT ;  /* 0x000000883d00780c */ /* 0x000fe20003f64270 */
[----:B------:R-:W-:Y:S01]  /*5fe0*/  QGMMA.64x64x32.F32.E4M3.E4M3 R24, R140, gdesc[UR4], R24, gsb0 ;  /* 0x00e000048c187df3 */ /* 0x000fe20008000818 */
[----:B------:R-:W-:Y:S01]  /*5ff0*/  UIADD3 UR6, UR10, 0x200, URZ ;  /* 0x000002000a067890 */ /* 0x000fe2000fffe03f */
[----:B------:R-:W-:Y:S02]  /*6000*/  UMOV UR7, 0xc0000010 ;  /* 0xc000001000077882 */ /* 0x000fe40000000000 */
[----:B------:R-:W0:Y:S01]  /*6010*/  MUFU.TANH R57, R57 ;  /* 0x0000003900397308 */ /* 0x000e220000002400 */
[----:B--2---:R-:W-:Y:S02]  /*6020*/  FSEL R85, R85, -INF , P4 ;  /* 0xff80000055557808 */ /* 0x004fe40002000000 */
[----:B------:R-:W-:-:S05]  /*6030*/  ISETP.GT.AND P4, PT, R61, 0x89, PT ;  /* 0x000000893d00780c */ /* 0x000fca0003f84270 */
[----:B------:R-:W2:Y:S01]  /*6040*/  MUFU.TANH R60, R60 ;  /* 0x0000003c003c7308 */ /* 0x000ea20000002400 */
[----:B-1----:R-:W-:Y:S02]  /*6050*/  FSEL R56, R56, -INF , P5 ;  /* 0xff80000038387808 */ /* 0x002fe40002800000 */
[----:B------:R-:W-:-:S05]  /*6060*/  ISETP.GT.AND P5, PT, R61, 0x90, PT ;  /* 0x000000903d00780c */ /* 0x000fca0003fa4270 */
[----:B------:R-:W1:Y:S01]  /*6070*/  MUFU.TANH R115, R129 ;  /* 0x0000008100737308 */ /* 0x000e620000002400 */
[----:B0-----:R-:W-:Y:S02]  /*6080*/  FSEL R57, R57, -INF , P6 ;  /* 0xff80000039397808 */ /* 0x001fe40003000000 */
[----:B------:R-:W-:-:S05]  /*6090*/  ISETP.GT.AND P6, PT, R61, 0x91, PT ;  /* 0x000000913d00780c */ /* 0x000fca0003fc4270 */
[----:B------:R-:W-:Y:S01]  /*60a0*/  MUFU.TANH R64, R64 ;  /* 0x0000004000407308 */ /* 0x000fe20000002400 */
[----:B--2---:R-:W-:Y:S02]  /*60b0*/  FSEL R60, R60, -INF , P3 ;  /* 0xff8000003c3c7808 */ /* 0x004fe40001800000 */
[----:B------:R-:W-:-:S05]  /*60c0*/  ISETP.GT.AND P3, PT, R61, 0x98, PT ;  /* 0x000000983d00780c */ /* 0x000fca0003f64270 */
[----:B------:R-:W-:Y:S01]  /*60d0*/  MUFU.TANH R14, R14 ;  /* 0x0000000e000e7308 */ /* 0x000fe20000002400 */
[----:B-1----:R-:W-:Y:S02]  /*60e0*/  FSEL R115, R115, -INF , P4 ;  /* 0xff80000073737808 */ /* 0x002fe40002000000 */
[----:B------:R-:W-:Y:S02]  /*60f0*/  ISETP.GT.AND P4, PT, R61, 0x99, PT ;  /* 0x000000993d00780c */ /* 0x000fe40003f84270 */
[----:B------:R-:W-:-:S03]  /*6100*/  FMNMX.FTZ R61, R128, R5, !PT ;  /* 0x00000005803d7209 */ /* 0x000fc60007810000 */
[----:B------:R-:W-:Y:S01]  /*6110*/  MUFU.TANH R124, R124 ;  /* 0x0000007c007c7308 */ /* 0x000fe20000002400 */
[----:B------:R-:W-:Y:S01]  /*6120*/  FMNMX.FTZ R118, R8, R61, !PT ;  /* 0x0000003d08767209 */ /* 0x000fe20007810000 */
[----:B------:R-:W-:-:S03]  /*6130*/  FMUL.FTZ R61, R0, R119 ;  /* 0x00000077003d7220 */ /* 0x000fc60000410000 */
[----:B------:R-:W-:-:S03]  /*6140*/  FMNMX.FTZ R129, R11, R118, !PT ;  /* 0x000000760b817209 */ /* 0x000fc60007810000 */
[----:B------:R-:W-:Y:S01]  /*6150*/  MUFU.TANH R111, R111 ;  /* 0x0000006f006f7308 */ /* 0x000fe20000002400 */
[----:B------:R-:W-:Y:S01]  /*6160*/  FMNMX.FTZ R118, R12, R129, !PT ;  /* 0x000000810c767209 */ /* 0x000fe20007810000 */
[----:B------:R-:W-:-:S03]  /*6170*/  FMUL.FTZ R129, R0, R68 ;  /* 0x0000004400817220 */ /* 0x000fc60000410000 */
[----:B------:R-:W-:-:S03]  /*6180*/  FMNMX.FTZ R119, R15, R118, !PT ;  /* 0x000000760f777209 */ /* 0x000fc60007810000 */
[----:B------:R-:W0:Y:S01]  /*6190*/  MUFU.TANH R131, R129 ;  /* 0x0000008100837308 */ /* 0x000e220000002400 */
[----:B------:R-:W-:-:S04]  /*61a0*/  FMNMX.FTZ R118, R20, R119, !PT ;  /* 0x0000007714767209 */ /* 0x000fc80007810000 */
[----:B------:R-:W-:-:S03]  /*61b0*/  FMNMX.FTZ R119, R121, R118, !PT ;  /* 0x0000007679777209 */ /* 0x000fc60007810000 */
[----:B------:R-:W-:Y:S01]  /*61c0*/  MUFU.TANH R9, R9 ;  /* 0x0000000900097308 */ /* 0x000fe20000002400 */
[----:B------:R-:W-:-:S04]  /*61d0*/  FMNMX.FTZ R119, R122, R119, !PT ;  /* 0x000000777a777209 */ /* 0x000fc80007810000 */
[----:B------:R-:W-:-:S03]  /*61e0*/  FMNMX.FTZ R118, R104, R119, !PT ;  /* 0x0000007768767209 */ /* 0x000fc60007810000 */
[----:B------:R-:W-:Y:S01]  /*61f0*/  MUFU.TANH R10, R10 ;  /* 0x0000000a000a7308 */ /* 0x000fe20000002400 */
[----:B------:R-:W-:Y:S01]  /*6200*/  FMNMX.FTZ R119, R105, R118, !PT ;  /* 0x0000007669777209 */ /* 0x000fe20007810000 */
[----:B------:R-:W-:Y:S02]  /*6210*/  WARPGROUP.DEPBAR.LE gsb0, 0x0 ;  /* 0x00008000000079c5 */ /* 0x000fe40000010000 */
[----:B------:R-:W-:Y:S01]  /*6220*/  WARPGROUP.ARRIVE ;  /* 0x00000000000079c5 */ /* 0x000fe20000000000 */
[----:B------:R-:W-:-:S03]  /*6230*/  FMNMX.FTZ R118, R108, R119, !PT ;  /* 0x000000776c767209 */ /* 0x000fc60007810000 */
[----:B------:R-:W-:Y:S01]  /*6240*/  MUFU.TANH R13, R13 ;  /* 0x0000000d000d7308 */ /* 0x000fe20000002400 */
[----:B------:R-:W-:Y:S01]  /*6250*/  FMNMX.FTZ R119, R109, R118, !PT ;  /* 0x000000766d777209 */ /* 0x000fe20007810000 */
[----:B------:R-:W-:Y:S03]  /*6260*/  QGMMA.64x64x32.F32.E4M3.E4M3 R24, R136, gdesc[UR4], R24, gsb0 ;  /* 0x00e0000488187df3 */ /* 0x000fe60008000818 */
[----:B------:R-:W-:-:S03]  /*6270*/  FMNMX.FTZ R118, R112, R119, !PT ;  /* 0x0000007770767209 */ /* 0x000fc60007810000 */
[----:B------:R-:W-:Y:S01]  /*6280*/  MUFU.TANH R21, R21 ;  /* 0x0000001500157308 */ /* 0x000fe20000002400 */
[----:B------:R-:W-:-:S04]  /*6290*/  FMNMX.FTZ R119, R113, R118, !PT ;  /* 0x0000007671777209 */ /* 0x000fc80007810000 */
        /* <DEDUP_REMOVED lines=20> */
[----:B------:R-:W-:Y:S01]  /*63e0*/  FMNMX.FTZ R119, R77, R118, !PT ;  /* 0x000000764d777209 */ /* 0x000fe20007810000 */
[----:B------:R-:W-:-:S03]  /*63f0*/  FMUL.FTZ R118, R0, R65 ;  /* 0x0000004100767220 */ /* 0x000fc60000410000 */
[----:B------:R-:W-:Y:S01]  /*6400*/  FMNMX.FTZ R130, R80, R119, !PT ;  /* 0x0000007750827209 */ /* 0x000fe20007810000 */
[C---:B------:R-:W-:Y:S01]  /*6410*/  FMUL.FTZ R119, R0.reuse, R79 ;  /* 0x0000004f00777220 */ /* 0x040fe20000410000 */
[----:B------:R-:W-:Y:S01]  /*6420*/  FMUL.FTZ R79, R0, R82 ;  /* 0x00000052004f7220 */ /* 0x000fe20000410000 */
[----:B------:R-:W1:Y:S01]  /*6430*/  MUFU.TANH R118, R118 ;  /* 0x0000007600767308 */ /* 0x000e620000002400 */
[----:B------:R-:W-:-:S04]  /*6440*/  FMNMX.FTZ R130, R81, R130, !PT ;  /* 0x0000008251827209 */ /* 0x000fc80007810000 */
[----:B------:R-:W-:-:S03]  /*6450*/  FMNMX.FTZ R130, R125, R130, !PT ;  /* 0x000000827d827209 */ /* 0x000fc60007810000 */
[----:B------:R-:W-:Y:S01]  /*6460*/  MUFU.TANH R7, R7 ;  /* 0x0000000700077308 */ /* 0x000fe20000002400 */
[----:B------:R-:W-:Y:S01]  /*6470*/  FMNMX.FTZ R65, R85, R130, !PT ;  /* 0x0000008255417209 */ /* 0x000fe20007810000 */
[----:B------:R-:W-:Y:S01]  /*6480*/  FMUL.FTZ R130, R0, R69 ;  /* 0x0000004500827220 */ /* 0x000fe20000410000 */
[----:B0-----:R-:W-:Y:S01]  /*6490*/  FSEL R69, R131, -INF , P3 ;  /* 0xff80000083457808 */ /* 0x001fe20001800000 */
[----:B------:R-:W-:Y:S02]  /*64a0*/  WARPGROUP.DEPBAR.LE gsb0, 0x0 ;  /* 0x00008000000079c5 */ /* 0x000fe40000010000 */
[----:B------:R-:W-:Y:S02]  /*64b0*/  FMNMX.FTZ R68, R56, R65, !PT ;  /* 0x0000004138447209 */ /* 0x000fe40007810000 */
[----:B------:R-:W0:Y:S02]  /*64c0*/  MUFU.TANH R130, R130 ;  /* 0x0000008200827308 */ /* 0x000e240000002400 */
[----:B------:R-:W-:-:S04]  /*64d0*/  FMNMX.FTZ R65, R57, R68, !PT ;  /* 0x0000004439417209 */ /* 0x000fc80007810000 */
[----:B------:R-:W-:Y:S02]  /*64e0*/  FMNMX.FTZ R68, R60, R65, !PT ;  /* 0x000000413c447209 */ /* 0x000fe40007810000 */
[----:B------:R-:W-:Y:S01]  /*64f0*/  FSEL R65, R64, -INF , P5 ;  /* 0xff80000040417808 */ /* 0x000fe20002800000 */
[----:B------:R-:W2:Y:S01]  /*6500*/  MUFU.TANH R61, R61 ;  /* 0x0000003d003d7308 */ /* 0x000ea20000002400 */
[----:B------:R-:W-:Y:S02]  /*6510*/  FMNMX.FTZ R132, R115, R68, !PT ;  /* 0x0000004473847209 */ /* 0x000fe40007810000 */
[----:B-1----:R-:W-:Y:S02]  /*6520*/  FSEL R68, R118, -INF , P6 ;  /* 0xff80000076447808 */ /* 0x002fe40003000000 */
[----:B------:R-:W-:Y:S02]  /*6530*/  FMNMX.FTZ R129, R65, R132, !PT ;  /* 0x0000008441817209 */ /* 0x000fe40007810000 */
[----:B0-----:R-:W-:Y:S01]  /*6540*/  FSEL R82, R130, -INF , P4 ;  /* 0xff80000082527808 */ /* 0x001fe20002000000 */
[----:B------:R0:W-:Y:S01]  /*6550*/  MUFU.TANH R64, R119 ;  /* 0x0000007700407308 */ /* 0x0001e20000002400 */
[----:B------:R-:W-:-:S04]  /*6560*/  FMNMX.FTZ R118, R68, R129, !PT ;  /* 0x0000008144767209 */ /* 0x000fc80007810000 */
[----:B------:R-:W-:Y:S01]  /*6570*/  FMNMX.FTZ R129, R69, R118, !PT ;  /* 0x0000007645817209 */ /* 0x000fe20007810000 */
[----:B------:R-:W-:Y:S02]  /*6580*/  FMUL.FTZ R118, R0, R58 ;  /* 0x0000003a00767220 */ /* 0x000fe40000410000 */
[----:B------:R-:W1:Y:S01]  /*6590*/  MUFU.TANH R90, R90 ;  /* 0x0000005a005a7308 */ /* 0x000e620000002400 */
[----:B------:R-:W-:-:S05]  /*65a0*/  FMNMX.FTZ R129, R82, R129, !PT ;  /* 0x0000008152817209 */ /* 0x000fca0007810000 */
[----:B------:R-:W0:Y:S02]  /*65b0*/  SHFL.BFLY PT, R130, R129, 0x2, 0x1f ;  /* 0x0c401f0081827f89 */ /* 0x000e2400000e0000 */
[----:B------:R-:W3:Y:S08]  /*65c0*/  MUFU.TANH R91, R91 ;  /* 0x0000005b005b7308 */ /* 0x000ef00000002400 */
[----:B------:R-:W4:Y:S08]  /*65d0*/  MUFU.TANH R94, R94 ;  /* 0x0000005e005e7308 */ /* 0x000f300000002400 */
[----:B------:R-:W5:Y:S01]  /*65e0*/  MUFU.TANH R95, R95 ;  /* 0x0000005f005f7308 */ /* 0x000f620000002400 */
[----:B0-----:R-:W-:-:S02]  /*65f0*/  FMNMX.FTZ R119, R129, R130, !PT ;  /* 0x0000008281777209 */ /* 0x001fc40007810000 */
[----:B------:R-:W0:Y:S05]  /*6600*/  SHFL.IDX PT, R129, R84, 0x1, 0x1c1f ;  /* 0x003c1f0054817f89 */ /* 0x000e2a00000e0000 */
[----:B------:R-:W5:Y:S01]  /*6610*/  MUFU.TANH R98, R98 ;  /* 0x0000006200627308 */ /* 0x000f620000002400 */
[----:B------:R-:W2:Y:S07]  /*6620*/  SHFL.BFLY PT, R58, R119, 0x1, 0x1f ;  /* 0x0c201f00773a7f89 */ /* 0x000eae00000e0000 */
[----:B------:R-:W5:Y:S08]  /*6630*/  MUFU.TANH R99, R99 ;  /* 0x0000006300637308 */ /* 0x000f700000002400 */
[----:B------:R-:W5:Y:S01]  /*6640*/  MUFU.TANH R102, R102 ;  /* 0x0000006600667308 */ /* 0x000f620000002400 */
[----:B0-----:R-:W-:-:S07]  /*6650*/  IADD3 R126, R129, -UR21, R126 ;  /* 0x80000015817e7c10 */ /* 0x001fce000fffe07e */
[----:B------:R-:W0:Y:S01]  /*6660*/  MUFU.TANH R103, R103 ;  /* 0x0000006700677308 */ /* 0x000e220000002400 */
[----:B------:R-:W-:Y:S02]  /*6670*/  ISETP.GT.AND P3, PT, R126, 0x9, PT ;  /* 0x000000097e00780c */ /* 0x000fe40003f64270 */
[----:B--2---:R-:W-:Y:S01]  /*6680*/  FMNMX.FTZ R58, R119, R58, !PT ;  /* 0x0000003a773a7209 */ /* 0x004fe20007810000 */
[----:B------:R-:W-:Y:S01]  /*6690*/  IMAD.U32 R119, RZ, RZ, UR20 ;  /* 0x00000014ff777e24 */ /* 0x000fe2000f8e00ff */
[----:B------:R-:W-:-:S03]  /*66a0*/  FSEL R14, R14, -INF , P3 ;  /* 0xff8000000e0e7808 */ /* 0x000fc60001800000 */
[----:B------:R-:W2:Y:S01]  /*66b0*/  MUFU.TANH R74, R74 ;  /* 0x0000004a004a7308 */ /* 0x000ea20000002400 */
[----:B------:R-:W-:Y:S01]  /*66c0*/  ISETP.GT.AND P3, PT, R126, 0x19, PT ;  /* 0x000000197e00780c */ /* 0x000fe20003f64270 */
[----:B------:R-:W-:-:S01]  /*66d0*/  FFMA.FTZ R84, R58, R119, -8 ;  /* 0xc10000003a547423 */ /* 0x000fc20000010077 */
[----:B------:R-:W-:Y:S02]  /*66e0*/  ISETP.GT.AND P6, PT, R126, RZ, PT ;  /* 0x000000ff7e00720c */ /* 0x000fe40003fc4270 */
[----:B------:R-:W-:Y:S02]  /*66f0*/  FSEL R124, R124, -INF , P3 ;  /* 0xff8000007c7c7808 */ /* 0x000fe40001800000 */
[C---:B------:R-:W-:Y:S01]  /*6700*/  ISETP.GT.AND P3, PT, R126.reuse, 0x29, PT ;  /* 0x000000297e00780c */ /* 0x040fe20003f64270 */
[----:B------:R-:W2:Y:S01]  /*6710*/  MUFU.TANH R75, R75 ;  /* 0x0000004b004b7308 */ /* 0x000ea20000002400 */
[----:B------:R-:W-:Y:S02]  /*6720*/  ISETP.GT.AND P4, PT, R126, 0x1, PT ;  /* 0x000000017e00780c */ /* 0x000fe40003f84270 */
[----:B------:R-:W-:-:S02]  /*6730*/  FSEL R111, R111, -INF , P3 ;  /* 0xff8000006f6f7808 */ /* 0x000fc40001800000 */
[----:B------:R-:W-:Y:S02]  /*6740*/  FSETP.NEU.FTZ.AND P3, PT, R58, -INF , PT ;  /* 0xff8000003a00780b */ /* 0x000fe40003f7d000 */
[----:B------:R-:W-:Y:S01]  /*6750*/  FSEL R9, R9, -INF , P6 ;  /* 0xff80000009097808 */ /* 0x000fe20003000000 */
[----:B------:R-:W2:Y:S01]  /*6760*/  MUFU.TANH R78, R78 ;  /* 0x0000004e004e7308 */ /* 0x000ea20000002400 */
[----:B------:R-:W-:Y:S02]  /*6770*/  FSEL R84, R84, RZ, P3 ;  /* 0x000000ff54547208 */ /* 0x000fe40001800000 */
[----:B------:R-:W-:Y:S02]  /*6780*/  ISETP.GT.AND P5, PT, R126, 0x8, PT ;  /* 0x000000087e00780c */ /* 0x000fe40003fa4270 */
[----:B------:R-:W-:Y:S01]  /*6790*/  FSEL R10, R10, -INF , P4 ;  /* 0xff8000000a0a7808 */ /* 0x000fe20002000000 */
[--C-:B------:R-:W-:Y:S01]  /*67a0*/  FFMA.FTZ R119, R8, UR20, -R84.reuse ;  /* 0x0000001408777c23 */ /* 0x100fe20008010854 */
[----:B------:R-:W-:-:S01]  /*67b0*/  FFMA.FTZ R8, R11, UR20, -R84 ;  /* 0x000000140b087c23 */ /* 0x000fc20008010854 */
[--C-:B------:R-:W-:Y:S01]  /*67c0*/  FFMA.FTZ R11, R12, UR20, -R84.reuse ;  /* 0x000000140c0b7c23 */ /* 0x100fe20008010854 */
[----:B------:R-:W-:-:S01]  /*67d0*/  FFMA.FTZ R12, R15, UR20, -R84 ;  /* 0x000000140f0c7c23 */ /* 0x000fc20008010854 */
[----:B------:R-:W-:Y:S01]  /*67e0*/  FMNMX.FTZ R129, R9, R6, !PT ;  /* 0x0000000609817209 */ /* 0x000fe20007810000 */
[----:B------:R-:W-:-:S01]  /*67f0*/  FFMA.FTZ R15, R20, UR20, -R84 ;  /* 0x00000014140f7c23 */ /* 0x000fc20008010854 */
[--C-:B------:R-:W-:Y:S01]  /*6800*/  FFMA.FTZ R20, R121, UR20, -R84.reuse ;  /* 0x0000001479147c23 */ /* 0x100fe20008010854 */
[----:B------:R-:W-:-:S01]  /*6810*/  FFMA.FTZ R121, R122, UR20, -R84 ;  /* 0x000000147a797c23 */ /* 0x000fc20008010854 */
[----:B------:R-:W-:Y:S01]  /*6820*/  FSEL R13, R13, -INF , P5 ;  /* 0xff8000000d0d7808 */ /* 0x000fe20002800000 */
[----:B------:R-:W2:Y:S01]  /*6830*/  MUFU.TANH R79, R79 ;  /* 0x0000004f004f7308 */ /* 0x000ea20000002400 */
[----:B------:R-:W-:Y:S01]  /*6840*/  FMNMX.FTZ R122, R10, R129, !PT ;  /* 0x000000810a7a7209 */ /* 0x000fe20007810000 */
[--C-:B------:R-:W-:Y:S01]  /*6850*/  FFMA.FTZ R128, R128, UR20, -R84.reuse ;  /* 0x0000001480807c23 */ /* 0x100fe20008010854 */
[----:B------:R-:W-:Y:S01]  /*6860*/  ISETP.GT.AND P6, PT, R126, 0x10, PT ;  /* 0x000000107e00780c */ /* 0x000fe20003fc4270 */
[--C-:B------:R-:W-:Y:S01]  /*6870*/  FFMA.FTZ R104, R104, UR20, -R84.reuse ;  /* 0x0000001468687c23 */ /* 0x100fe20008010854 */
[----:B------:R-:W-:Y:S01]  /*6880*/  FMNMX.FTZ R129, R13, R122, !PT ;  /* 0x0000007a0d817209 */ /* 0x000fe20007810000 */
[--C-:B------:R-:W-:Y:S01]  /*6890*/  FFMA.FTZ R105, R105, UR20, -R84.reuse ;  /* 0x0000001469697c23 */ /* 0x100fe20008010854 */
[----:B------:R-:W-:Y:S01]  /*68a0*/  ISETP.GT.AND P4, PT, R126, 0x11, PT ;  /* 0x000000117e00780c */ /* 0x000fe20003f84270 */
[----:B------:R-:W2:Y:S01]  /*68b0*/  MUFU.TANH R83, R83 ;  /* 0x0000005300537308 */ /* 0x000ea20000002400 */
[----:B------:R-:W-:Y:S01]  /*68c0*/  FSEL R21, R21, -INF , P6 ;  /* 0xff80000015157808 */ /* 0x000fe20003000000 */
[--C-:B------:R-:W-:Y:S01]  /*68d0*/  FFMA.FTZ R108, R108, UR20, -R84.reuse ;  /* 0x000000146c6c7c23 */ /* 0x100fe20008010854 */
[----:B------:R-:W-:Y:S01]  /*68e0*/  FMNMX.FTZ R122, R14, R129, !PT ;  /* 0x000000810e7a7209 */ /* 0x000fe20007810000 */
[--C-:B------:R-:W-:Y:S01]  /*68f0*/  FFMA.FTZ R109, R109, UR20, -R84.reuse ;  /* 0x000000146d6d7c23 */ /* 0x100fe20008010854 */
[----:B------:R-:W-:Y:S01]  /*6900*/  ISETP.GT.AND P5, PT, R126, 0x18, PT ;  /* 0x000000187e00780c */ /* 0x000fe20003fa4270 */
[--C-:B------:R-:W-:Y:S01]  /*6910*/  FFMA.FTZ R112, R112, UR20, -R84.reuse ;  /* 0x0000001470707c23 */ /* 0x100fe20008010854 */
[----:B------:R-:W-:Y:S01]  /*6920*/  FSEL R120, R120, -INF , P4 ;  /* 0xff80000078787808 */ /* 0x000fe20002000000 */
[----:B------:R-:W2:Y:S01]  /*6930*/  MUFU.TANH R86, R86 ;  /* 0x0000005600567308 */ /* 0x000ea20000002400 */
[----:B------:R-:W-:Y:S01]  /*6940*/  FMNMX.FTZ R129, R21, R122, !PT ;  /* 0x0000007a15817209 */ /* 0x000fe20007810000 */
[--C-:B------:R-:W-:Y:S01]  /*6950*/  FFMA.FTZ R113, R113, UR20, -R84.reuse ;  /* 0x0000001471717c23 */ /* 0x100fe20008010854 */
[----:B------:R-:W-:Y:S01]  /*6960*/  FSEL R123, R123, -INF , P5 ;  /* 0xff8000007b7b7808 */ /* 0x000fe20002800000 */
[--C-:B------:R-:W-:Y:S01]  /*6970*/  FFMA.FTZ R116, R116, UR20, -R84.reuse ;  /* 0x0000001474747c23 */ /* 0x100fe20008010854 */
[----:B------:R-:W-:Y:S01]  /*6980*/  FMNMX.FTZ R122, R120, R129, !PT ;  /* 0x00000081787a7209 */ /* 0x000fe20007810000 */
[--C-:B------:R-:W-:Y:S01]  /*6990*/  FFMA.FTZ R117, R117, UR20, -R84.reuse ;  /* 0x0000001475757c23 */ /* 0x100fe20008010854 */
[----:B------:R-:W-:Y:S01]  /*69a0*/  ISETP.GT.AND P6, PT, R126, 0x20, PT ;  /* 0x000000207e00780c */ /* 0x000fe20003fc4270 */
[----:B------:R-:W2:Y:S01]  /*69b0*/  MUFU.TANH R87, R87 ;  /* 0x0000005700577308 */ /* 0x000ea20000002400 */
[----:B------:R-:W-:Y:S01]  /*69c0*/  FMNMX.FTZ R129, R123, R122, !PT ;  /* 0x0000007a7b817209 */ /* 0x000fe20007810000 */
[--C-:B------:R-:W-:Y:S01]  /*69d0*/  FFMA.FTZ R88, R88, UR20, -R84.reuse ;  /* 0x0000001458587c23 */ /* 0x100fe20008010854 */
[----:B------:R-:W-:Y:S01]  /*69e0*/  ISETP.GT.AND P4, PT, R126, 0x21, PT ;  /* 0x000000217e00780c */ /* 0x000fe20003f84270 */
[--C-:B------:R-:W-:Y:S01]  /*69f0*/  FFMA.FTZ R89, R89, UR20, -R84.reuse ;  /* 0x0000001459597c23 */ /* 0x100fe20008010854 */
[----:B------:R-:W-:Y:S01]  /*6a00*/  FSEL R106, R106, -INF , P6 ;  /* 0xff8000006a6a7808 */ /* 0x000fe20003000000 */
[--C-:B------:R-:W-:Y:S01]  /*6a10*/  FFMA.FTZ R92, R92, UR20, -R84.reuse ;  /* 0x000000145c5c7c23 */ /* 0x100fe20008010854 */
[----:B------:R-:W-:Y:S01]  /*6a20*/  FMNMX.FTZ R129, R124, R129, !PT ;  /* 0x000000817c817209 */ /* 0x000fe20007810000 */
[----:B------:R-:W2:Y:S01]  /*6a30*/  MUFU.TANH R118, R118 ;  /* 0x0000007600767308 */ /* 0x000ea20000002400 */
[----:B------:R-:W-:Y:S01]  /*6a40*/  ISETP.GT.AND P5, PT, R126, 0x28, PT ;  /* 0x000000287e00780c */ /* 0x000fe20003fa4270 */
[--C-:B------:R-:W-:Y:S01]  /*6a50*/  FFMA.FTZ R93, R93, UR20, -R84.reuse ;  /* 0x000000145d5d7c23 */ /* 0x100fe20008010854 */
[----:B------:R-:W-:Y:S01]  /*6a60*/  FSEL R107, R107, -INF , P4 ;  /* 0xff8000006b6b7808 */ /* 0x000fe20002000000 */
[--C-:B------:R-:W-:Y:S01]  /*6a70*/  FFMA.FTZ R96, R96, UR20, -R84.reuse ;  /* 0x0000001460607c23 */ /* 0x100fe20008010854 */
[----:B------:R-:W-:Y:S01]  /*6a80*/  FMNMX.FTZ R122, R106, R129, !PT ;  /* 0x000000816a7a7209 */ /* 0x000fe20007810000 */
[--C-:B------:R-:W-:Y:S01]  /*6a90*/  FFMA.FTZ R97, R97, UR20, -R84.reuse ;  /* 0x0000001461617c23 */ /* 0x100fe20008010854 */
        /* <DEDUP_REMOVED lines=20> */
[C---:B------:R-:W-:Y:S01]  /*6be0*/  ISETP.GT.AND P6, PT, R126.reuse, 0x39, PT ;  /* 0x000000397e00780c */ /* 0x040fe20003fc4270 */
        /* <DEDUP_REMOVED lines=11> */
[----:B------:R-:W-:Y:S01]  /*6ca0*/  ISETP.GT.AND P5, PT, R126, 0x41, PT ;  /* 0x000000417e00780c */ /* 0x000fe20003fa4270 */
[----:B------:R-:W2:Y:S01]  /*6cb0*/  MUFU.TANH R67, R67 ;  /* 0x0000004300437308 */ /* 0x000ea20000002400 */
[----:B-1----:R-:W-:Y:S01]  /*6cc0*/  FSEL R90, R90, -INF , P4 ;  /* 0xff8000005a5a7808 */ /* 0x002fe20002000000 */
[--C-:B------:R-:W-:Y:S01]  /*6cd0*/  FFMA.FTZ R65, R65, UR20, -R84.reuse ;  /* 0x0000001441417c23 */ /* 0x100fe20008010854 */
[----:B------:R-:W-:Y:S01]  /*6ce0*/  FMNMX.FTZ R129, R61, R122, !PT ;  /* 0x0000007a3d817209 */ /* 0x000fe20007810000 */
[--C-:B------:R-:W-:Y:S01]  /*6cf0*/  FFMA.FTZ R68, R68, UR20, -R84.reuse ;  /* 0x0000001444447c23 */ /* 0x100fe20008010854 */
[----:B------:R-:W-:Y:S01]  /*6d00*/  ISETP.GT.AND P6, PT, R126, 0x48, PT ;  /* 0x000000487e00780c */ /* 0x000fe20003fc4270 */
[--C-:B------:R-:W-:Y:S01]  /*6d10*/  FFMA.FTZ R69, R69, UR20, -R84.reuse ;  /* 0x0000001445457c23 */ /* 0x100fe20008010854 */
[----:B---3--:R-:W-:Y:S01]  /*6d20*/  FSEL R91, R91, -INF , P5 ;  /* 0xff8000005b5b7808 */ /* 0x008fe20002800000 */
[----:B------:R-:W1:Y:S01]  /*6d30*/  MUFU.TANH R70, R70 ;  /* 0x0000004600467308 */ /* 0x000e620000002400 */
[----:B------:R-:W-:Y:S01]  /*6d40*/  FMNMX.FTZ R122, R90, R129, !PT ;  /* 0x000000815a7a7209 */ /* 0x000fe20007810000 */
[----:B------:R-:W-:Y:S01]  /*6d50*/  FFMA.FTZ R82, R82, UR20, -R84 ;  /* 0x0000001452527c23 */ /* 0x000fe20008010854 */
[----:B------:R-:W-:-:S02]  /*6d60*/  ISETP.GT.AND P4, PT, R126, 0x49, PT ;  /* 0x000000497e00780c */ /* 0x000fc40003f84270 */
[----:B----4-:R-:W-:Y:S02]  /*6d70*/  FSEL R94, R94, -INF , P6 ;  /* 0xff8000005e5e7808 */ /* 0x010fe40003000000 */
[----:B------:R-:W-:Y:S01]  /*6d80*/  FMNMX.FTZ R129, R91, R122, !PT ;  /* 0x0000007a5b817209 */ /* 0x000fe20007810000 */
[----:B------:R-:W3:Y:S01]  /*6d90*/  MUFU.TANH R71, R71 ;  /* 0x0000004700477308 */ /* 0x000ee20000002400 */
[----:B------:R-:W-:Y:S02]  /*6da0*/  ISETP.GT.AND P5, PT, R126, 0x50, PT ;  /* 0x000000507e00780c */ /* 0x000fe40003fa4270 */
[----:B-----5:R-:W-:Y:S02]  /*6db0*/  FSEL R95, R95, -INF , P4 ;  /* 0xff8000005f5f7808 */ /* 0x020fe40002000000 */
[----:B------:R-:W-:Y:S02]  /*6dc0*/  FMNMX.FTZ R122, R94, R129, !PT ;  /* 0x000000815e7a7209 */ /* 0x000fe40007810000 */
[----:B------:R-:W-:Y:S01]  /*6dd0*/  ISETP.GT.AND P6, PT, R126, 0x51, PT ;  /* 0x000000517e00780c */ /* 0x000fe20003fc4270 */
[----:B------:R-:W-:Y:S01]  /*6de0*/  MUFU.EX2 R128, R128 ;  /* 0x0000008000807308 */ /* 0x000fe20000000800 */
[----:B------:R-:W-:-:S02]  /*6df0*/  FSEL R98, R98, -INF , P5 ;  /* 0xff80000062627808 */ /* 0x000fc40002800000 */
[----:B------:R-:W-:Y:S02]  /*6e00*/  FMNMX.FTZ R129, R95, R122, !PT ;  /* 0x0000007a5f817209 */ /* 0x000fe40007810000 */
[----:B------:R-:W-:Y:S02]  /*6e10*/  ISETP.GT.AND P4, PT, R126, 0x58, PT ;  /* 0x000000587e00780c */ /* 0x000fe40003f84270 */
[----:B------:R-:W-:Y:S01]  /*6e20*/  FSEL R99, R99, -INF , P6 ;  /* 0xff80000063637808 */ /* 0x000fe20003000000 */
[----:B------:R-:W-:Y:S01]  /*6e30*/  MUFU.EX2 R119, R119 ;  /* 0x0000007700777308 */ /* 0x000fe20000000800 */
[----:B------:R-:W-:Y:S02]  /*6e40*/  FMNMX.FTZ R122, R98, R129, !PT ;  /* 0x00000081627a7209 */ /* 0x000fe40007810000 */
[----:B------:R-:W-:Y:S02]  /*6e50*/  ISETP.GT.AND P5, PT, R126, 0x59, PT ;  /* 0x000000597e00780c */ /* 0x000fe40003fa4270 */
[----:B------:R-:W-:-:S02]  /*6e60*/  FSEL R102, R102, -INF , P4 ;  /* 0xff80000066667808 */ /* 0x000fc40002000000 */
[----:B------:R-:W-:Y:S01]  /*6e70*/  FMNMX.FTZ R129, R99, R122, !PT ;  /* 0x0000007a63817209 */ /* 0x000fe20007810000 */
[----:B------:R-:W-:Y:S01]  /*6e80*/  MUFU.EX2 R8, R8 ;  /* 0x0000000800087308 */ /* 0x000fe20000000800 */
[----:B------:R-:W-:Y:S02]  /*6e90*/  ISETP.GT.AND P6, PT, R126, 0x60, PT ;  /* 0x000000607e00780c */ /* 0x000fe40003fc4270 */
[----:B0-----:R-:W-:Y:S02]  /*6ea0*/  FSEL R103, R103, -INF , P5 ;  /* 0xff80000067677808 */ /* 0x001fe40002800000 */
[----:B------:R-:W-:Y:S02]  /*6eb0*/  FMNMX.FTZ R122, R102, R129, !PT ;  /* 0x00000081667a7209 */ /* 0x000fe40007810000 */
[----:B------:R-:W-:Y:S01]  /*6ec0*/  ISETP.GT.AND P4, PT, R126, 0x61, PT ;  /* 0x000000617e00780c */ /* 0x000fe20003f84270 */
[----:B------:R-:W-:Y:S01]  /*6ed0*/  MUFU.EX2 R11, R11 ;  /* 0x0000000b000b7308 */ /* 0x000fe20000000800 */
[----:B--2---:R-:W-:-:S02]  /*6ee0*/  FSEL R74, R74, -INF , P6 ;  /* 0xff8000004a4a7808 */ /* 0x004fc40003000000 */
        /* <DEDUP_REMOVED lines=10> */
[----:B------:R-:W-:Y:S02]  /*6f90*/  FSEL R64, R64, -INF , P6 ;  /* 0xff80000040407808 */ /* 0x000fe40003000000 */
[----:B------:R-:W-:Y:S02]  /*6fa0*/  FMNMX.FTZ R129, R78, R129, !PT ;  /* 0x000000814e817209 */ /* 0x000fe40007810000 */
[----:B------:R-:W-:Y:S01]  /*6fb0*/  ISETP.GT.AND P5, PT, R126, 0x71, PT ;  /* 0x000000717e00780c */ /* 0x000fe20003fa4270 */
[----:B------:R-:W-:Y:S01]  /*6fc0*/  MUFU.EX2 R20, R20 ;  /* 0x0000001400147308 */ /* 0x000fe20000000800 */
[----:B------:R-:W-:-:S02]  /*6fd0*/  FSEL R79, R79, -INF , P4 ;  /* 0xff8000004f4f7808 */ /* 0x000fc40002000000 */
[----:B------:R-:W-:Y:S02]  /*6fe0*/  FMNMX.FTZ R122, R64, R129, !PT ;  /* 0x00000081407a7209 */ /* 0x000fe40007810000 */
[C---:B------:R-:W-:Y:S02]  /*6ff0*/  ISETP.GT.AND P6, PT, R126.reuse, 0x78, PT ;  /* 0x000000787e00780c */ /* 0x040fe40003fc4270 */
        /* <DEDUP_REMOVED lines=34> */
[----:B-1----:R-:W-:-:S02]  /*7220*/  FSEL R70, R70, -INF , P5 ;  /* 0xff80000046467808 */ /* 0x002fc40002800000 */
[----:B------:R-:W-:Y:S01]  /*7230*/  FMNMX.FTZ R129, R67, R122, !PT ;  /* 0x0000007a43817209 */ /* 0x000fe20007810000 */
[----:B------:R-:W-:Y:S01]  /*7240*/  MUFU.EX2 R116, R116 ;  /* 0x0000007400747308 */ /* 0x000fe20000000800 */
[----:B---3--:R-:W-:Y:S02]  /*7250*/  FSEL R71, R71, -INF , P6 ;  /* 0xff80000047477808 */ /* 0x008fe40003000000 */
[----:B------:R-:W-:Y:S02]  /*7260*/  FMNMX.FTZ R122, R70, R129, !PT ;  /* 0x00000081467a7209 */ /* 0x000fe40007810000 */
[----:B------:R-:W-:Y:S02]  /*7270*/  FSEL R130, R58, RZ, P3 ;  /* 0x000000ff3a827208 */ /* 0x000fe40001800000 */
[----:B------:R-:W-:Y:S01]  /*7280*/  FMNMX.FTZ R126, R71, R122, !PT ;  /* 0x0000007a477e7209 */ /* 0x000fe20007810000 */
[----:B------:R-:W-:-:S01]  /*7290*/  FFMA.FTZ R122, R125, UR20, -R84 ;  /* 0x000000147d7a7c23 */ /* 0x000fc20008010854 */
[----:B------:R-:W-:Y:S01]  /*72a0*/  FFMA.FTZ R125, R57, UR20, -R84 ;  /* 0x00000014397d7c23 */ /* 0x000fe20008010854 */
[----:B------:R-:W-:-:S01]  /*72b0*/  FADD.FTZ R130, -R130, R5 ;  /* 0x0000000582827221 */ /* 0x000fc20000010100 */
[----:B------:R-:W-:Y:S01]  /*72c0*/  MUFU.EX2 R117, R117 ;  /* 0x0000007500757308 */ /* 0x000fe20000000800 */
[----:B------:R-:W0:Y:S07]  /*72d0*/  SHFL.BFLY PT, R129, R126, 0x2, 0x1f ;  /* 0x0c401f007e817f89 */ /* 0x000e2e00000e0000 */
[----:B------:R-:W-:Y:S08]  /*72e0*/  MUFU.EX2 R88, R88 ;  /* 0x0000005800587308 */ /* 0x000ff00000000800 */
[----:B------:R-:W-:Y:S08]  /*72f0*/  MUFU.EX2 R89, R89 ;  /* 0x0000005900597308 */ /* 0x000ff00000000800 */
[----:B------:R-:W-:Y:S01]  /*7300*/  MUFU.EX2 R92, R92 ;  /* 0x0000005c005c7308 */ /* 0x000fe20000000800 */
[----:B0-----:R-:W-:-:S05]  /*7310*/  FMNMX.FTZ R129, R126, R129, !PT ;  /* 0x000000817e817209 */ /* 0x001fca0007810000 */
[----:B------:R-:W0:Y:S02]  /*7320*/  SHFL.BFLY PT, R126, R129, 0x1, 0x1f ;  /* 0x0c201f00817e7f89 */ /* 0x000e2400000e0000 */
[----:B------:R-:W-:Y:S08]  /*7330*/  MUFU.EX2 R93, R93 ;  /* 0x0000005d005d7308 */ /* 0x000ff00000000800 */
[----:B------:R-:W-:Y:S08]  /*7340*/  MUFU.EX2 R96, R96 ;  /* 0x0000006000607308 */ /* 0x000ff00000000800 */
[----:B------:R-:W-:Y:S01]  /*7350*/  MUFU.EX2 R97, R97 ;  /* 0x0000006100617308 */ /* 0x000fe20000000800 */
[----:B0-----:R-:W-:Y:S01]  /*7360*/  FMNMX.FTZ R57, R129, R126, !PT ;  /* 0x0000007e81397209 */ /* 0x001fe20007810000 */
[----:B------:R-:W-:-:S06]  /*7370*/  IMAD.U32 R126, RZ, RZ, UR20 ;  /* 0x00000014ff7e7e24 */ /* 0x000fcc000f8e00ff */
[----:B------:R-:W-:Y:S01]  /*7380*/  MUFU.EX2 R100, R100 ;  /* 0x0000006400647308 */ /* 0x000fe20000000800 */
[C---:B------:R-:W-:Y:S01]  /*7390*/  FSETP.NEU.FTZ.AND P4, PT, R57.reuse, -INF , PT ;  /* 0xff8000003900780b */ /* 0x040fe20003f9d000 */
[----:B------:R-:W-:-:S03]  /*73a0*/  FFMA.FTZ R126, R57, R126, -8 ;  /* 0xc1000000397e7423 */ /* 0x000fc6000001007e */
[----:B------:R-:W-:Y:S02]  /*73b0*/  FSEL R129, R57, RZ, P4 ;  /* 0x000000ff39817208 */ /* 0x000fe40002000000 */
[----:B------:R-:W-:Y:S01]  /*73c0*/  FSEL R84, R126, RZ, P4 ;  /* 0x000000ff7e547208 */ /* 0x000fe20002000000 */
[----:B------:R-:W-:Y:S02]  /*73d0*/  MUFU.EX2 R101, R101 ;  /* 0x0000006500657308 */ /* 0x000fe40000000800 */
[----:B------:R-:W-:-:S02]  /*73e0*/  FADD.FTZ R129, -R129, R6 ;  /* 0x0000000681817221 */ /* 0x000fc40000010100 */
[--C-:B------:R-:W-:Y:S01]  /*73f0*/  FFMA.FTZ R126, R61, UR20, -R84.reuse ;  /* 0x000000143d7e7c23 */ /* 0x100fe20008010854 */
[----:B------:R-:W-:-:S01]  /*7400*/  FFMA.FTZ R61, R90, UR20, -R84 ;  /* 0x000000145a3d7c23 */ /* 0x000fc20008010854 */
[--C-:B------:R-:W-:Y:S01]  /*7410*/  FFMA.FTZ R90, R91, UR20, -R84.reuse ;  /* 0x000000145b5a7c23 */ /* 0x100fe20008010854 */
[----:B------:R-:W-:Y:S01]  /*7420*/  FMUL.FTZ R91, R130, UR20 ;  /* 0x00000014825b7c20 */ /* 0x000fe20008410000 */
[--C-:B------:R-:W-:Y:S01]  /*7430*/  FFMA.FTZ R9, R9, UR20, -R84.reuse ;  /* 0x0000001409097c23 */ /* 0x100fe20008010854 */
[----:B------:R-:W-:Y:S01]  /*7440*/  FMUL.FTZ R6, R129, UR20 ;  /* 0x0000001481067c20 */ /* 0x000fe20008410000 */
[--C-:B------:R-:W-:Y:S01]  /*7450*/  FFMA.FTZ R10, R10, UR20, -R84.reuse ;  /* 0x000000140a0a7c23 */ /* 0x100fe20008010854 */
        /* <DEDUP_REMOVED lines=27> */
[----:B------:R-:W-:-:S01]  /*7610*/  FADD.FTZ R130, R8, R129 ;  /* 0x0000008108827221 */ /* 0x000fc20000010000 */
[----:B------:R-:W-:-:S03]  /*7620*/  FFMA.FTZ R78, R78, UR20, -R84 ;  /* 0x000000144e4e7c23 */ /* 0x000fc60008010854 */
[----:B------:R-:W-:-:S03]  /*7630*/  FADD.FTZ R103, R11, R130 ;  /* 0x000000820b677221 */ /* 0x000fc60000010000 */
[----:B------:R-:W2:Y:S01]  /*7640*/  MUFU.EX2 R13, R13 ;  /* 0x0000000d000d7308 */ /* 0x000ea20000000800 */
[----:B-1----:R-:W-:-:S01]  /*7650*/  FFMA.FTZ R3, R6, R2, R9 ;  /* 0x0000000206037223 */ /* 0x002fc20000010009 */
        /* <DEDUP_REMOVED lines=16> */
[----:B------:R-:W-:Y:S01]  /*7760*/  FADD.FTZ R2, R104, R103 ;  /* 0x0000006768027221 */ /* 0x000fe20000010000 */
[----:B------:R-:W-:-:S05]  /*7770*/  FFMA.FTZ R103, R64, UR20, -R84 ;  /* 0x0000001440677c23 */ /* 0x000fca0008010854 */
[----:B------:R-:W1:Y:S01]  /*7780*/  MUFU.EX2 R107, R107 ;  /* 0x0000006b006b7308 */ /* 0x000e620000000800 */
[----:B0-----:R-:W-:-:S07]  /*7790*/  FADD.FTZ R3, R124, R3 ;  /* 0x000000037c037221 */ /* 0x001fce0000010000 */
        /* <DEDUP_REMOVED lines=14> */
[--C-:B------:R-:W-:Y:S01]  /*7880*/  FFMA.FTZ R64, R79, UR20, -R84.reuse ;  /* 0x000000144f407c23 */ /* 0x100fe20008010854 */
[----:B------:R-:W-:-:S01]  /*7890*/  FFMA.FTZ R79, R83, UR20, -R84 ;  /* 0x00000014534f7c23 */ /* 0x000fc20008010854 */
[----:B------:R-:W-:-:S04]  /*78a0*/  FFMA.FTZ R83, R86, UR20, -R84 ;  /* 0x0000001456537c23 */ /* 0x000fc80008010854 */
[----:B------:R-:W2:Y:S01]  /*78b0*/  MUFU.EX2 R7, R7 ;  /* 0x0000000700077308 */ /* 0x000ea20000000800 */
[----:B-1----:R-:W-:-:S01]  /*78c0*/  FADD.FTZ R130, R114, R129 ;  /* 0x0000008172827221 */ /* 0x002fc20000010000 */
[----:B------:R-:W-:-:S04]  /*78d0*/  FADD.FTZ R129, R117, R2 ;  /* 0x0000000275817221 */ /* 0x000fc80000010000 */
[----:B------:R-:W-:Y:S02]  /*78e0*/  FADD.FTZ R86, R88, R129 ;  /* 0x0000008158567221 */ /* 0x000fe40000010000 */
[----:B------:R-:W1:Y:S01]  /*78f0*/  MUFU.EX2 R126, R126 ;  /* 0x0000007e007e7308 */ /* 0x000e620000000800 */
[----:B0-----:R-:W-:-:S01]  /*7900*/  FADD.FTZ R130, R127, R130 ;  /* 0x000000827f827221 */ /* 0x001fc20000010000 */
[----:B------:R-:W-:Y:S01]  /*7910*/  FADD.FTZ R129, R89, R86 ;  /* 0x0000005659817221 */ /* 0x000fe20000010000 */
[----:B------:R-:W-:-:S01]  /*7920*/  FFMA.FTZ R86, R87, UR20, -R84 ;  /* 0x0000001457567c23 */ /* 0x000fc20008010854 */
[----:B------:R-:W-:-:S04]  /*7930*/  FFMA.FTZ R87, R118, UR20, -R84 ;  /* 0x0000001476577c23 */ /* 0x000fc80008010854 */
[----:B------:R-:W0:Y:S01]  /*7940*/  MUFU.EX2 R61, R61 ;  /* 0x0000003d003d7308 */ /* 0x000e220000000800 */
[----:B--2---:R-:W-:-:S01]  /*7950*/  FADD.FTZ R3, R7, R130 ;  /* 0x0000008207037221 */ /* 0x004fc20000010000 */
[----:B------:R-:W-:-:S04]  /*7960*/  FADD.FTZ R130, R92, R129 ;  /* 0x000000815c827221 */ /* 0x000fc80000010000 */
[----:B------:R-:W-:Y:S02]  /*7970*/  FADD.FTZ R129, R93, R130 ;  /* 0x000000825d817221 */ /* 0x000fe40000010000 */
[----:B------:R-:W2:Y:S01]  /*7980*/  MUFU.EX2 R90, R90 ;  /* 0x0000005a005a7308 */ /* 0x000ea20000000800 */
[----:B-1----:R-:W-:-:S01]  /*7990*/  FADD.FTZ R2, R126, R3 ;  /* 0x000000037e027221 */ /* 0x002fc20000010000 */
[----:B------:R-:W-:-:S04]  /*79a0*/  FADD.FTZ R118, R96, R129 ;  /* 0x0000008160767221 */ /* 0x000fc80000010000 */
[----:B------:R-:W-:Y:S01]  /*79b0*/  FADD.FTZ R129, R97, R118 ;  /* 0x0000007661817221 */ /* 0x000fe20000010000 */
[----:B------:R-:W-:-:S01]  /*79c0*/  FFMA.FTZ R118, R59, UR20, -R84 ;  /* 0x000000143b767c23 */ /* 0x000fc20008010854 */
[----:B------:R-:W1:Y:S01]  /*79d0*/  MUFU.EX2 R5, R5 ;  /* 0x0000000500057308 */ /* 0x000e620000000800 */
[----:B0-----:R-:W-:-:S01]  /*79e0*/  FADD.FTZ R3, R61, R2 ;  /* 0x000000023d037221 */ /* 0x001fc20000010000 */
[----:B------:R-:W-:Y:S01]  /*79f0*/  FADD.FTZ R130, R100, R129 ;  /* 0x0000008164827221 */ /* 0x000fe20000010000 */
[----:B------:R-:W-:-:S03]  /*7a00*/  FFMA.FTZ R59, R62, UR20, -R84 ;  /* 0x000000143e3b7c23 */ /* 0x000fc60008010854 */
        /* <DEDUP_REMOVED lines=23> */
[--C-:B------:R-:W-:Y:S01]  /*7b80*/  FFMA.FTZ R62, R63, UR20, -R84.reuse ;  /* 0x000000143f3e7c23 */ /* 0x100fe20008010854 */
[----:B------:R-:W-:-:S05]  /*7b90*/  FFMA.FTZ R63, R66, UR20, -R84 ;  /* 0x00000014423f7c23 */ /* 0x000fca0008010854 */
        /* <DEDUP_REMOVED lines=16> */
[--C-:B------:R-:W-:Y:S01]  /*7ca0*/  FFMA.FTZ R66, R67, UR20, -R84.reuse ;  /* 0x0000001443427c23 */ /* 0x100fe20008010854 */
[----:B------:R-:W-:-:S05]  /*7cb0*/  FFMA.FTZ R67, R70, UR20, -R84 ;  /* 0x0000001446437c23 */ /* 0x000fca0008010854 */
[----:B------:R-:W2:Y:S01]  /*7cc0*/  MUFU.EX2 R85, R85 ;  /* 0x0000005500557308 */ /* 0x000ea20000000800 */
[----:B-1----:R-:W-:-:S07]  /*7cd0*/  FADD.FTZ R130, R122, R3 ;  /* 0x000000037a827221 */ /* 0x002fce0000010000 */
[----:B------:R-:W1:Y:S01]  /*7ce0*/  MUFU.EX2 R86, R86 ;  /* 0x0000005600567308 */ /* 0x000e620000000800 */
[----:B0-----:R-:W-:-:S07]  /*7cf0*/  FADD.FTZ R3, R83, R2 ;  /* 0x0000000253037221 */ /* 0x001fce0000010000 */
[----:B------:R-:W0:Y:S01]  /*7d00*/  MUFU.EX2 R56, R56 ;  /* 0x0000003800387308 */ /* 0x000e220000000800 */
[----:B--2---:R-:W-:-:S01]  /*7d10*/  FADD.FTZ R129, R85, R130 ;  /* 0x0000008255817221 */ /* 0x004fc20000010000 */
[----:B------:R-:W-:-:S06]  /*7d20*/  IMAD.U32 R130, RZ, RZ, UR22 ;  /* 0x00000016ff827e24 */ /* 0x000fcc000f8e00ff */
[----:B------:R-:W2:Y:S01]  /*7d30*/  MUFU.EX2 R87, R87 ;  /* 0x0000005700577308 */ /* 0x000ea20000000800 */
[----:B-1----:R-:W-:-:S07]  /*7d40*/  FADD.FTZ R2, R86, R3 ;  /* 0x0000000356027221 */ /* 0x002fce0000010000 */
[----:B------:R-:W1:Y:S01]  /*7d50*/  MUFU.EX2 R125, R125 ;  /* 0x0000007d007d7308 */ /* 0x000e620000000800 */
[----:B0-----:R-:W-:-:S07]  /*7d60*/  FADD.FTZ R70, R56, R129 ;  /* 0x0000008138467221 */ /* 0x001fce0000010000 */
[----:B------:R-:W0:Y:S01]  /*7d70*/  MUFU.EX2 R118, R118 ;  /* 0x0000007600767308 */ /* 0x000e220000000800 */
[----:B--2---:R-:W-:-:S01]  /*7d80*/  FADD.FTZ R3, R87, R2 ;  /* 0x0000000257037221 */ /* 0x004fc20000010000 */
[----:B------:R-:W-:-:S05]  /*7d90*/  @!P1 VIADD R2, R130, 0x13240 ;  /* 0x0001324082029836 */ /* 0x000fca0000000000 */
[----:B------:R-:W-:Y:S01]  /*7da0*/  @!P1 PRMT R2, RZ, 0x654, R2 ;  /* 0x00000654ff029816 */ /* 0x000fe20000000002 */
[----:B------:R-:W2:Y:S01]  /*7db0*/  MUFU.EX2 R60, R60 ;  /* 0x0000003c003c7308 */ /* 0x000ea20000000800 */
[----:B-1----:R-:W-:-:S01]  /*7dc0*/  FADD.FTZ R129, R125, R70 ;  /* 0x000000467d817221 */ /* 0x002fc20000010000 */
[----:B------:R-:W-:Y:S01]  /*7dd0*/  FFMA.FTZ R70, R71, UR20, -R84 ;  /* 0x0000001447467c23 */ /* 0x000fe20008010854 */
[----:B------:R1:W-:Y:S05]  /*7de0*/  @!P1 SYNCS.ARRIVE.TRANS64.RED.A1T0 RZ, [R2+URZ], RZ ;  /* 0x000000ff02ff99a7 */ /* 0x0003ea000810043f */
[----:B------:R-:W3:Y:S01]  /*7df0*/  MUFU.EX2 R59, R59 ;  /* 0x0000003b003b7308 */ /* 0x000ee20000000800 */
[----:B0-----:R-:W-:-:S07]  /*7e00*/  FADD.FTZ R130, R118, R3 ;  /* 0x0000000376827221 */ /* 0x001fce0000010000 */
[----:B------:R-:W0:Y:S01]  /*7e10*/  MUFU.EX2 R115, R115 ;  /* 0x0000007300737308 */ /* 0x000e220000000800 */
[----:B--2---:R-:W-:-:S07]  /*7e20*/  FADD.FTZ R84, R60, R129 ;  /* 0x000000813c547221 */ /* 0x004fce0000010000 */
        /* <DEDUP_REMOVED lines=22> */
.L_x_1529:
[----:B------:R-:W-:Y:S01]  /*7f90*/  UISETP.GT.AND UP1, UPT, UR24, UR23, UPT ;  /* 0x000000171800728c */ /* 0x000fe2000bf24270 */
[----:B------:R-:W-:Y:S01]  /*7fa0*/  F2FP.SATFINITE.E4M3.F32.PACK_AB_MERGE_C R5, R94, R5, RZ ;  /* 0x000000055e05723e */ /* 0x000fe200048070ff */
[----:B------:R-:W-:Y:S01]  /*7fb0*/  UIADD3 UR6, UR11, 0x13260, URZ ;  /* 0x000132600b067890 */ /* 0x000fe2000fffe03f */
[----:B------:R-:W-:Y:S01]  /*7fc0*/  F2FP.SATFINITE.E4M3.F32.PACK_AB_MERGE_C R8, R11, R8, RZ ;  /* 0x000000080b08723e */ /* 0x000fe200048070ff */
[----:B------:R-:W-:Y:S01]  /*7fd0*/  UIADD3 UR24, UR24, -0x1, URZ ;  /* 0xffffffff18187890 */ /* 0x000fe2000fffe03f */
[----:B------:R-:W-:Y:S01]  /*7fe0*/  F2FP.SATFINITE.E4M3.F32.PACK_AB_MERGE_C R13, R14, R13, RZ ;  /* 0x0000000d0e0d723e */ /* 0x000fe200048070ff */
[----:B------:R-:W-:Y:S01]  /*7ff0*/  UPRMT UR6, UR44, 0x654, UR6 ;  /* 0x000006542c067896 */ /* 0x000fe20008000006 */
[----:B------:R-:W-:Y:S01]  /*8000*/  PLOP3.LUT P3, PT, PT, PT, UP1, 0x80, 0x0 ;  /* 0x000000000000781c */ /* 0x000fe20003f6f018 */
[----:B------:R-:W-:Y:S01]  /*8010*/  UMOV UR26, UR37 ;  /* 0x00000025001a7c82 */ /* 0x000fe20008000000 */
[----:B------:R-:W-:Y:S01]  /*8020*/  F2FP.SATFINITE.E4M3.F32.PACK_AB_MERGE_C R20, R121, R20, RZ ;  /* 0x000000147914723e */ /* 0x000fe200048070ff */
[----:B------:R-:W-:Y:S01]  /*8030*/  UMOV UR25, UR39 ;  /* 0x0000002700197c82 */ /* 0x000fe20008000000 */
        /* <DEDUP_REMOVED lines=68> */
[----:B------:R-:W-:-:S02]  /*8480*/  F2FP.SATFINITE.E4M3.F32.PACK_AB_MERGE_C R138, R68, R65, R69 ;  /* 0x00000041448a723e */ /* 0x000fc40004807045 */
[----:B------:R-:W-:Y:S02]  /*8490*/  F2FP.SATFINITE.E4M3.F32.PACK_AB_MERGE_C R139, R66, R63, R67 ;  /* 0x0000003f428b723e */ /* 0x000fe40004807043 */
[----:B------:R-:W-:Y:S01]  /*84a0*/  MOV R6, R57 ;  /* 0x0000003900067202 */ /* 0x000fe20000000f00 */
[----:B------:R-:W-:Y:S06]  /*84b0*/  @P3 BRA `(.L_x_1530) ;  /* 0xffffffc8001c3947 */ /* 0x000fec000383ffff */
.L_x_1520:
[----:B------:R-:W-:-:S13]  /*84c0*/  ISETP.LE.AND P2, PT, RZ, UR24, PT ;  /* 0x00000018ff007c0c */ /* 0x000fda000bf43270 */
[----:B------:R-:W-:Y:S05]  /*84d0*/  @!P2 BRA `(.L_x_1531) ;  /* 0x0000002c0020a947 */ /* 0x000fea0003800000 */
[----:B------:R-:W-:Y:S01]  /*84e0*/  IMAD.MOV.U32 R6, RZ, RZ, R57 ;  /* 0x000000ffff067224 */ /* 0x000fe200078e0039 */
[----:B------:R-:W-:Y:S01]  /*84f0*/  UMOV UR22, UR37 ;  /* 0x0000002500167c82 */ /* 0x000fe20008000000 */
[----:B------:R-:W-:Y:S01]  /*8500*/  IMAD.MOV.U32 R5, RZ, RZ, R58 ;  /* 0x000000ffff057224 */ /* 0x000fe200078e003a */
[----:B------:R-:W-:Y:S01]  /*8510*/  UMOV UR21, UR39 ;  /* 0x0000002700157c82 */ /* 0x000fe20008000000 */
[----:B------:R-:W-:-:S05]  /*8520*/  ULDC UR20, c[0x0][0x988] ;  /* 0x0002620000147ab9 */ /* 0x000fca0000000800 */
.L_x_1541:
[----:B------:R-:W-:-:S04]  /*8530*/  UIADD3 UR39, UR21, 0x1, URZ ;  /* 0x0000000115277890 */ /* 0x000fc8000fffe03f */
[----:B------:R-:W-:-:S04]  /*8540*/  UISETP.NE.AND UP0, UPT, UR39, 0x2, UPT ;  /* 0x000000022700788c */ /* 0x000fc8000bf05270 */
[----:B------:R-:W-:Y:S02]  /*8550*/  USEL UR37, URZ, 0x1, UP0 ;  /* 0x000000013f257887 */ /* 0x000fe40008000000 */
[----:B------:R-:W-:Y:S02]  /*8560*/  USEL UR39, UR39, URZ, UP0 ;  /* 0x0000003f27277287 */ /* 0x000fe40008000000 */
[----:B------:R-:W-:Y:S01]  /*8570*/  ULOP3.LUT UR37, UR22, UR37, URZ, 0x3c, !UPT ;  /* 0x0000002516257292 */ /* 0x000fe2000f8e3c3f */
[----:B------:R-:W-:Y:S11]  /*8580*/  @!P0 BRA `(.L_x_1532) ;  /* 0x0000000000048947 */ /* 0x000ff60003800000 */
[----:B------:R-:W-:Y:S01]  /*8590*/  BPT.TRAP 0x1 ;  /* 0x000000040000795c */ /* 0x000fe20000300000 */
.L_x_1532:
[----:B------:R-:W-:Y:S01]  /*85a0*/  ULEA UR6, UR39, UR45, 0x3 ;  /* 0x0000002d27067291 */ /* 0x000fe2000f8e183f */
[----:B------:R-:W-:-:S05]  /*85b0*/  IMAD.U32 R7, RZ, RZ, UR37 ;  /* 0x00000025ff077e24 */ /* 0x000fca000f8e00ff */
[----:B------:R-:W-:-:S04]  /*85c0*/  SHF.L.U32 R7, R7, 0x1f, RZ ;  /* 0x0000001f07077819 */ /* 0x000fc800000006ff */
[----:B------:R0:W1:Y:S01]  /*85d0*/  SYNCS.PHASECHK.TRANS64.TRYWAIT P2, [UR6+0x13230], R7 ;  /* 0x01323007ff0075a7 */ /* 0x0000620008040146 */
[----:B------:R-:W-:Y:S05]  /*85e0*/  @!P0 BRA `(.L_x_1533) ;  /* 0x0000000000048947 */ /* 0x000fea0003800000 */
[----:B------:R-:W-:Y:S01]  /*85f0*/  BPT.TRAP 0x1 ;  /* 0x000000040000795c */ /* 0x000fe20000300000 */
.L_x_1533:
[----:B-1----:R-:W-:Y:S05]  /*8600*/  @P2 BRA `(.L_x_1534) ;  /* 0x0000000000082947 */ /* 0x002fea0003800000 */
[----:B------:R-:W1:Y:S02]  /*8610*/  SYNCS.PHASECHK.TRANS64.TRYWAIT P2, [UR6+0x13230], R7 ;  /* 0x01323007ff0075a7 */ /* 0x000e640008040146 */
[----:B-1----:R-:W-:Y:S05]  /*8620*/  @!P2 BRA `(.L_x_1535) ;  /* 0x00000084002ca947 */ /* 0x002fea0003800000 */
.L_x_1534:
        /* <DEDUP_REMOVED lines=64> */
.L_x_1536:
[----:B------:R-:W-:Y:S01]  /*8a30*/  ULEA UR11, UR21, UR45, 0x3 ;  /* 0x0000002d150b7291 */ /* 0x000fe2000f8e183f */
[----:B01----:R-:W-:-:S05]  /*8a40*/  IMAD.U32 R7, RZ, RZ, UR22 ;  /* 0x00000016ff077e24 */ /* 0x003fca000f8e00ff */
[----:B------:R-:W-:-:S04]  /*8a50*/  SHF.L.U32 R7, R7, 0x1f, RZ ;  /* 0x0000001f07077819 */ /* 0x000fc800000006ff */
[----:B------:R0:W1:Y:S01]  /*8a60*/  SYNCS.PHASECHK.TRANS64.TRYWAIT P2, [UR11+0x13250], R7 ;  /* 0x01325007ff0075a7 */ /* 0x000062000804014b */
[----:B------:R-:W-:Y:S05]  /*8a70*/  @!P0 BRA `(.L_x_1537) ;  /* 0x0000000000048947 */ /* 0x000fea0003800000 */
[----:B------:R-:W-:Y:S01]  /*8a80*/  BPT.TRAP 0x1 ;  /* 0x000000040000795c */ /* 0x000fe20000300000 */
.L_x_1537:
[----:B-1----:R-:W-:Y:S05]  /*8a90*/  @P2 BRA `(.L_x_1538) ;  /* 0x0000000000082947 */ /* 0x002fea0003800000 */
[----:B------:R-:W1:Y:S02]  /*8aa0*/  SYNCS.PHASECHK.TRANS64.TRYWAIT P2, [UR11+0x13250], R7 ;  /* 0x01325007ff0075a7 */ /* 0x000e64000804014b */
[----:B-1----:R-:W-:Y:S05]  /*8ab0*/  @!P2 BRA `(.L_x_1539) ;  /* 0x000000800020a947 */ /* 0x002fea0003800000 */
.L_x_1538:
        /* <DEDUP_REMOVED lines=41> */
[----:B------:R-:W-:Y:S01]  /*8d50*/  WARPGROUP.ARRIVE ;  /* 0x00000000000079c5 */ /* 0x000fe20000000000 */
[C---:B------:R-:W-:Y:S01]  /*8d60*/  FMUL.FTZ R115, R0.reuse, R115 ;  /* 0x0000007300737220 */ /* 0x040fe20000410000 */
[C---:B------:R-:W-:Y:S01]  /*8d70*/  FMUL.FTZ R117, R0.reuse, R117 ;  /* 0x0000007500757220 */ /* 0x040fe20000410000 */
[----:B------:R-:W-:Y:S01]  /*8d80*/  UMOV UR7, 0xc0000010 ;  /* 0xc000001000077882 */ /* 0x000fe20000000000 */
[----:B------:R-:W-:Y:S01]  /*8d90*/  FMUL.FTZ R118, R0, R118 ;  /* 0x0000007600767220 */ /* 0x000fe20000410000 */
[----:B------:R-:W2:Y:S01]  /*8da0*/  MUFU.TANH R13, R13 ;  /* 0x0000000d000d7308 */ /* 0x000ea20000002400 */
[----:B0-----:R-:W-:Y:S01]  /*8db0*/  FMNMX.FTZ R128, R10, R125, !PT ;  /* 0x0000007d0a807209 */ /* 0x001fe20007810000 */
[----:B------:R-:W-:Y:S01]  /*8dc0*/  UMOV UR6, UR10 ;  /* 0x0000000a00067c82 */ /* 0x000fe20008000000 */
[C---:B------:R-:W-:Y:S01]  /*8dd0*/  FMUL.FTZ R88, R0.reuse, R88 ;  /* 0x0000005800587220 */ /* 0x040fe20000410000 */
[----:B------:R-:W-:Y:S01]  /*8de0*/  QGMMA.64x64x32.F32.E4M3.E4M3 R24, R152, gdesc[UR4], R24, gsb0 ;  /* 0x00e0000498187df3 */ /* 0x000fe20008000818 */
        /* <DEDUP_REMOVED lines=42> */
[----:B------:R-:W-:Y:S01]  /*9090*/  UIADD3 UR6, UR10, 0x80, URZ ;  /* 0x000000800a067890 */ /* 0x000fe2000fffe03f */
[----:B------:R-:W2:Y:S01]  /*90a0*/  MUFU.TANH R120, R120 ;  /* 0x0000007800787308 */ /* 0x000ea20000002400 */
[----:B0-----:R-:W-:Y:S01]  /*90b0*/  FMNMX.FTZ R127, R21, R128, !PT ;  /* 0x00000080157f7209 */ /* 0x001fe20007810000 */
[C---:B------:R-:W-:Y:S01]  /*90c0*/  FMUL.FTZ R87, R0.reuse, R87 ;  /* 0x0000005700577220 */ /* 0x040fe20000410000 */
[C---:B------:R-:W-:Y:S01]  /*90d0*/  FMUL.FTZ R60, R0.reuse, R60 ;  /* 0x0000003c003c7220 */ /* 0x040fe20000410000 */
[----:B------:R-:W-:Y:S01]  /*90e0*/  UMOV UR7, 0xc0000010 ;  /* 0xc000001000077882 */ /* 0x000fe20000000000 */
        /* <DEDUP_REMOVED lines=16> */
[----:B------:R-:W-:-:S03]  /*91f0*/  FMUL.FTZ R71, R0, R71 ;  /* 0x0000004700477220 */ /* 0x000fc60000410000 */
[----:B------:R-:W2:Y:S01]  /*9200*/  MUFU.TANH R122, R122 ;  /* 0x0000007a007a7308 */ /* 0x000ea20000002400 */
[----:B0-----:R-:W-:Y:S01]  /*9210*/  FMNMX.FTZ R127, R121, R126, !PT ;  /* 0x0000007e797f7209 */ /* 0x001fe20007810000 */
[----:B------:R-:W-:-:S06]  /*9220*/  FMUL.FTZ R126, R0, R58 ;  /* 0x0000003a007e7220 */ /* 0x000fcc0000410000 */
        /* <DEDUP_REMOVED lines=60> */
[----:B------:R-:W-:Y:S01]  /*95f0*/  QGMMA.64x64x32.F32.E4M3.E4M3 R24, R140, gdesc[UR4], R24, gsb0 ;  /* 0x00e000048c187df3 */ /* 0x000fe20008000818 */
[----:B------:R-:W-:Y:S01]  /*9600*/  UIADD3 UR6, UR10, 0x200, URZ ;  /* 0x000002000a067890 */ /* 0x000fe2000fffe03f */
[----:B------:R-:W-:-:S04]  /*9610*/  UMOV UR7, 0xc0000010 ;  /* 0xc000001000077882 */ /* 0x000fc80000000000 */
        /* <DEDUP_REMOVED lines=24> */
[----:B------:R-:W-:Y:S06]  /*97a0*/  QGMMA.64x64x32.F32.E4M3.E4M3 R24, R136, gdesc[UR4], R24, gsb0 ;  /* 0x00e0000488187df3 */ /* 0x000fec0008000818 */
        /* <DEDUP_REMOVED lines=20> */
[----:B------:R-:W-:-:S06]  /*98f0*/  WARPGROUP.DEPBAR.LE gsb0, 0x0 ;  /* 0x00008000000079c5 */ /* 0x000fcc0000010000 */
        /* <DEDUP_REMOVED lines=39> */
[----:B--2---:R-:W-:-:S05]  /*9b70*/  FMNMX.FTZ R57, R69, R58, !PT ;  /* 0x0000003a45397209 */ /* 0x004fca0007810000 */
[----:B------:R-:W2:Y:S01]  /*9b80*/  SHFL.BFLY PT, R58, R57, 0x2, 0x1f ;  /* 0x0c401f00393a7f89 */ /* 0x000ea200000e0000 */
[----:B0-----:R-:W-:-:S04]  /*9b90*/  FMNMX.FTZ R128, R70, R127, !PT ;  /* 0x0000007f46807209 */ /* 0x001fc80007810000 */
[----:B-1----:R-:W-:-:S05]  /*9ba0*/  FMNMX.FTZ R128, R71, R128, !PT ;  /* 0x0000008047807209 */ /* 0x002fca0007810000 */
[----:B------:R-:W0:Y:S01]  /*9bb0*/  SHFL.BFLY PT, R129, R128, 0x2, 0x1f ;  /* 0x0c401f0080817f89 */ /* 0x000e2200000e0000 */
[----:B--2---:R-:W-:-:S05]  /*9bc0*/  FMNMX.FTZ R127, R57, R58, !PT ;  /* 0x0000003a397f7209 */ /* 0x004fca0007810000 */
[----:B------:R-:W1:Y:S01]  /*9bd0*/  SHFL.BFLY PT, R58, R127, 0x1, 0x1f ;  /* 0x0c201f007f3a7f89 */ /* 0x000e6200000e0000 */
[----:B0-----:R-:W-:-:S05]  /*9be0*/  FMNMX.FTZ R129, R128, R129, !PT ;  /* 0x0000008180817209 */ /* 0x001fca0007810000 */
[----:B------:R-:W0:Y:S01]  /*9bf0*/  SHFL.BFLY PT, R130, R129, 0x1, 0x1f ;  /* 0x0c201f0081827f89 */ /* 0x000e2200000e0000 */
[----:B-1----:R-:W-:Y:S01]  /*9c00*/  FMNMX.FTZ R58, R127, R58, !PT ;  /* 0x0000003a7f3a7209 */ /* 0x002fe20007810000 */
        /* <DEDUP_REMOVED lines=10> */
[----:B0-----:R-:W-:Y:S01]  /*9cb0*/  FMNMX.FTZ R57, R129, R130, !PT ;  /* 0x0000008281397209 */ /* 0x001fe20007810000 */
        /* <DEDUP_REMOVED lines=92> */
[----:B------:R-:W-:-:S02]  /*a280*/  IMAD.U32 R130, RZ, RZ, UR39 ;  /* 0x00000027ff827e24 */ /* 0x000fc4000f8e00ff */
[----:B------:R-:W-:-:S01]  /*a290*/  FFMA.FTZ R67, R67, UR20, -R125 ;  /* 0x0000001443437c23 */ /* 0x000fc2000801087d */
[----:B------:R-:W2:Y:S01]  /*a2a0*/  MUFU.EX2 R14, R14 ;  /* 0x0000000e000e7308 */ /* 0x000ea20000000800 */
[----:B0-----:R-:W-:-:S01]  /*a2b0*/  FADD.FTZ R3, R13, R2 ;  /* 0x000000020d037221 */ /* 0x001fc20000010000 */
[--C-:B------:R-:W-:Y:S01]  /*a2c0*/  FFMA.FTZ R70, R70, UR20, -R125.reuse ;  /* 0x0000001446467c23 */ /* 0x100fe2000801087d */
[----:B------:R-:W-:-:S05]  /*a2d0*/  FFMA.FTZ R71, R71, UR20, -R125 ;  /* 0x0000001447477c23 */ /* 0x000fca000801087d */
        /* <DEDUP_REMOVED lines=149> */
.L_x_1540:
        /* <DEDUP_REMOVED lines=83> */
.L_x_1531:
[----:B------:R-:W-:Y:S06]  /*b160*/  BAR.ARV 0x8, 0x200 ;  /* 0x0208000000007b1d */ /* 0x000fec0000002000 */
[----:B------:R-:W-:Y:S05]  /*b170*/  @!P0 BRA `(.L_x_1542) ;  /* 0x0000000000048947 */ /* 0x000fea0003800000 */
[----:B------:R-:W-:Y:S01]  /*b180*/  BPT.TRAP 0x1 ;  /* 0x000000040000795c */ /* 0x000fe20000300000 */
.L_x_1542:
[----:B------:R-:W-:Y:S01]  /*b190*/  ULEA UR14, UR39, UR45, 0x3 ;  /* 0x0000002d270e7291 */ /* 0x000fe2000f8e183f */
[----:B------:R-:W-:-:S05]  /*b1a0*/  IMAD.U32 R0, RZ, RZ, UR37 ;  /* 0x00000025ff007e24 */ /* 0x000fca000f8e00ff */
[----:B------:R-:W-:-:S04]  /*b1b0*/  SHF.L.U32 R0, R0, 0x1f, RZ ;  /* 0x0000001f00007819 */ /* 0x000fc800000006ff */
[----:B------:R0:W1:Y:S01]  /*b1c0*/  SYNCS.PHASECHK.TRANS64.TRYWAIT P1, [UR14+0x13250], R0 ;  /* 0x01325000ff0075a7 */ /* 0x000062000802014e */
[----:B------:R-:W-:Y:S05]  /*b1d0*/  @!P0 BRA `(.L_x_1543) ;  /* 0x0000000000048947 */ /* 0x000fea0003800000 */
[----:B------:R-:W-:Y:S01]  /*b1e0*/  BPT.TRAP 0x1 ;  /* 0x000000040000795c */ /* 0x000fe20000300000 */
.L_x_1543:
[----:B-1----:R-:W-:Y:S05]  /*b1f0*/  @P1 BRA `(.L_x_1544) ;  /* 0x0000000000081947 */ /* 0x002fea0003800000 */
[----:B------:R-:W1:Y:S02]  /*b200*/  SYNCS.PHASECHK.TRANS64.TRYWAIT P1, [UR14+0x13250], R0 ;  /* 0x01325000ff0075a7 */ /* 0x000e64000802014e */
[----:B-1----:R-:W-:Y:S05]  /*b210*/  @!P1 BRA `(.L_x_1545) ;  /* 0x0000005800609947 */ /* 0x002fea0003800000 */
.L_x_1544:
[----:B------:R-:W-:Y:S01]  /*b220*/  ULDC.64 UR4, c[0x0][0x9a0] ;  /* 0x0002680000047ab9 */ /* 0x000fe20000000a00 */
[----:B------:R-:W-:Y:S01]  /*b230*/  UIADD3 UR45, UR45, 0x1000, URZ ;  /* 0x000010002d2d7890 */ /* 0x000fe2000fffe03f */
[----:B------:R-:W-:Y:S01]  /*b240*/  WARPGROUP.ARRIVE ;  /* 0x00000000000079c5 */ /* 0x000fe20000000000 */
[----:B------:R-:W-:Y:S01]  /*b250*/  UISETP.NE.U32.AND UP0, UPT, UR4, URZ, UPT ;  /* 0x0000003f0400728c */ /* 0x000fe2000bf05070 */
[----:B------:R-:W-:Y:S01]  /*b260*/  IMAD.MOV.U32 R6, RZ, RZ, 0x3f800000 ;  /* 0x3f800000ff067424 */ /* 0x000fe200078e00ff */
        /* <DEDUP_REMOVED lines=23> */
[----:B-1----:R-:W-:Y:S01]  /*b3e0*/  IMAD.U32 R5, RZ, RZ, UR5 ;  /* 0x00000005ff057e24 */ /* 0x002fe2000f8e00ff */
        /* <DEDUP_REMOVED lines=27> */
[----:B------:R-:W-:-:S02]  /*b5a0*/  IMAD.MOV.U32 R3, RZ, RZ, RZ ;  /* 0x000000ffff037224 */ /* 0x000fc400078e00ff */
[----:B0-----:R-:W-:Y:S01]  /*b5b0*/  FADD.FTZ R5, R0, R5 ;  /* 0x0000000500057221 */ /* 0x001fe20000010000 */
[----:B-1----:R-:W-:-:S04]  /*b5c0*/  FADD.FTZ R9, R7, R4 ;  /* 0x0000000407097221 */ /* 0x002fc80000010000 */
[C---:B------:R-:W-:Y:S01]  /*b5d0*/  FSETP.NE.FTZ.AND P1, PT, R5.reuse, RZ, PT ;  /* 0x000000ff0500720b */ /* 0x040fe20003f35000 */
[----:B------:R-:W-:Y:S01]  /*b5e0*/  FMUL.FTZ R10, R5, 0.00390625 ;  /* 0x3b800000050a7820 */ /* 0x000fe20000410000 */
[----:B------:R-:W-:Y:S01]  /*b5f0*/  FMUL.FTZ R11, R9, 0.00390625 ;  /* 0x3b800000090b7820 */ /* 0x000fe20000410000 */
        /* <DEDUP_REMOVED lines=26> */
.L_x_1546:
        /* <DEDUP_REMOVED lines=9> */
[-C--:B------:R-:W-:Y:S01]  /*b830*/  FMUL.FTZ R20, R33, R3.reuse ;  /* 0x0000000321147220 */ /* 0x080fe20000410000 */
[-C--:B------:R-:W-:Y:S01]  /*b840*/  FMUL.FTZ R36, R36, R3.reuse ;  /* 0x0000000324247220 */ /* 0x080fe20000410000 */
        /* <DEDUP_REMOVED lines=31> */
.L_x_1513:
[----:B------:R-:W0:Y:S01]  /*ba40*/  S2R R4, SR_CgaCtaId ;  /* 0x0000000000047919 */ /* 0x000e220000008800 */
[----:B------:R-:W-:Y:S01]  /*ba50*/  MOV R3, 0x400 ;  /* 0x0000040000037802 */ /* 0x000fe20000000f00 */
[----:B------:R-:W-:Y:S01]  /*ba60*/  BSSY B0, `(.L_x_1547) ;  /* 0x0000181000007945 */ /* 0x000fe20003800000 */
[----:B------:R-:W-:Y:S02]  /*ba70*/  BAR.SYNC.DEFER_BLOCKING 0x5, 0x200 ;  /* 0x0148000000007b1d */ /* 0x000fe40000010000 */
[----:B0-----:R-:W-:-:S05]  /*ba80*/  LEA R3, R4, R3, 0x18 ;  /* 0x0000000304037211 */ /* 0x001fca00078ec0ff */
[----:B------:R-:W0:Y:S02]  /*ba90*/  LDS R4, [R3+0x132d0] ;  /* 0x0132d00003047984 */ /* 0x000e240000000800 */
[----:B0-----:R-:W-:Y:S01]  /*baa0*/  R2UR UR4, R4 ;  /* 0x00000000040472ca */ /* 0x001fe200000e0000 */
[----:B------:R-:W-:Y:S06]  /*bab0*/  BAR.ARV 0x4, 0x200 ;  /* 0x0108000000007b1d */ /* 0x000fec0000002000 */
[----:B------:R-:W-:Y:S08]  /*bac0*/  @P0 BRA `(.L_x_1548) ;  /* 0x0000001000080947 */ /* 0x000ff00003800000 */
[----:B------:R-:W0:Y:S01]  /*bad0*/  S2R R27, SR_TID.X ;  /* 0x00000000001b7919 */ /* 0x000e220000002100 */
[----:B------:R-:W-:Y:S01]  /*bae0*/  ULDC.64 UR6, c[0x4][0x38] ;  /* 0x01000e0000067ab9 */ /* 0x000fe20000000a00 */
[----:B------:R-:W1:Y:S01]  /*baf0*/  LDC R32, c[0x0][0xbe8] ;  /* 0x0002fa00ff207b82 */ /* 0x000e620000000800 */
[----:B------:R-:W2:Y:S01]  /*bb00*/  LDL R40, [R1] ;  /* 0x0000000001287983 */ /* 0x000ea20000100800 */
[----:B------:R-:W3:Y:S01]  /*bb10*/  S2R R34, SR_SWINHI ;  /* 0x0000000000227919 */ /* 0x000ee20000002f00 */
        /* <DEDUP_REMOVED lines=15> */
[----:B------:R-:W-:Y:S02]  /*bc10*/  F2FP.BF16.F32.PACK_AB R21, R36, R21 ;  /* 0x000000152415723e */ /* 0x000fe400000010ff */
[----:B------:R-:W-:Y:S01]  /*bc20*/  F2FP.BF16.F32.PACK_AB R15, R38, R15 ;  /* 0x0000000f260f723e */ /* 0x000fe200000010ff */
[----:B------:R-:W-:Y:S01]  /*bc30*/  USHF.R.S32.HI UR12, URZ, 0x1f, UR43 ;  /* 0x0000001f3f0c7899 */ /* 0x000fe2000801142b */
[----:B------:R-:W-:Y:S01]  /*bc40*/  LOP3.LUT R4, R4, 0xc, RZ, 0xc0, !PT ;  /* 0x0000000c04047812 */ /* 0x000fe200078ec0ff */
[----:B------:R-:W-:Y:S01]  /*bc50*/  ULDC.64 UR8, c[0x0][0xb90] ;  /* 0x0002e40000087ab9 */ /* 0x000fe20000000a00 */
[----:B------:R-:W-:Y:S01]  /*bc60*/  USHF.R.S32.HI UR13, URZ, 0x1f, UR42 ;  /* 0x0000001f3f0d7899 */ /* 0x000fe2000801142a */
[----:B------:R-:W-:Y:S01]  /*bc70*/  BAR.SYNC.DEFER_BLOCKING 0x1, 0x180 ;  /* 0x0046000000007b1d */ /* 0x000fe20000010000 */
[----:B------:R-:W-:-:S05]  /*bc80*/  IADD3 R4, P0, R4, UR6, RZ ;  /* 0x0000000604047c10 */ /* 0x000fca000ff1e0ff */
[----:B------:R-:W-:Y:S01]  /*bc90*/  IMAD.X R5, RZ, RZ, UR7, P0 ;  /* 0x00000007ff057e24 */ /* 0x000fe200080e06ff */
[----:B------:R-:W-:-:S04]  /*bca0*/  ULDC.64 UR10, c[0x0][0xb98] ;  /* 0x0002e600000a7ab9 */ /* 0x000fc80000000a00 */
[----:B------:R0:W4:Y:S01]  /*bcb0*/  LDG.E.CONSTANT R26, desc[UR46][R4.64] ;  /* 0x0000002e041a7981 */ /* 0x000122000c1e9900 */
[----:B-1----:R-:W-:Y:S01]  /*bcc0*/  ISETP.NE.AND P2, PT, R32, 0x1, PT ;  /* 0x000000012000780c */ /* 0x002fe20003f45270 */
[----:B------:R-:W-:Y:S02]  /*bcd0*/  UIMAD UR5, UR12, UR8, URZ ;  /* 0x000000080c0572a4 */ /* 0x000fe4000f8e023f */
[----:B------:R-:W-:Y:S02]  /*bce0*/  UIMAD.WIDE.U32 UR6, UR43, UR8, URZ ;  /* 0x000000082b0672a5 */ /* 0x000fe4000f8e003f */
[----:B------:R-:W-:Y:S02]  /*bcf0*/  UIMAD UR5, UR43, UR9, UR5 ;  /* 0x000000092b0572a4 */ /* 0x000fe4000f8e0205 */
[----:B------:R-:W-:Y:S01]  /*bd00*/  UIMAD UR8, UR13, UR10, URZ ;  /* 0x0000000a0d0872a4 */ /* 0x000fe2000f8e023f */
[----:B0-----:R-:W-:Y:S01]  /*bd10*/  LOP3.LUT P0, R4, R27, 0x3, RZ, 0xc0, !PT ;  /* 0x000000031b047812 */ /* 0x001fe2000780c0ff */
[----:B------:R-:W-:Y:S01]  /*bd20*/  IMAD R5, R22, 0x40, R19 ;  /* 0x0000004016057824 */ /* 0x000fe200078e0213 */
[----:B------:R-:W-:-:S02]  /*bd30*/  UIADD3 UR7, UR7, UR5, URZ ;  /* 0x0000000507077290 */ /* 0x000fc4000fffe03f */
[----:B------:R-:W-:Y:S01]  /*bd40*/  ISETP.EQ.OR P0, PT, R4, 0x3, !P0 ;  /* 0x000000030400780c */ /* 0x000fe20004702670 */
[----:B------:R-:W-:Y:S02]  /*bd50*/  UIMAD UR8, UR42, UR11, UR8 ;  /* 0x0000000b2a0872a4 */ /* 0x000fe4000f8e0208 */
[----:B------:R-:W-:Y:S01]  /*bd60*/  UIMAD.WIDE.U32 UR6, UR42, UR10, UR6 ;  /* 0x0000000a2a0672a5 */ /* 0x000fe2000f8e0006 */
[----:B------:R-:W-:Y:S01]  /*bd70*/  SEL R33, R13, R12, P0 ;  /* 0x0000000c0d217207 */ /* 0x000fe20000000000 */
[----:B------:R-:W-:Y:S01]  /*bd80*/  ULDC UR5, c[0x0][0xa88] ;  /* 0x0002a20000057ab9 */ /* 0x000fe20000000800 */
[----:B------:R-:W-:Y:S01]  /*bd90*/  SEL R35, R12, R13, P0 ;  /* 0x0000000d0c237207 */ /* 0x000fe20000000000 */
[----:B------:R-:W-:Y:S01]  /*bda0*/  IMAD R46, R32, UR5, RZ ;  /* 0x00000005202e7c24 */ /* 0x000fe2000f8e02ff */
[----:B------:R-:W-:Y:S02]  /*bdb0*/  MOV R12, R3 ;  /* 0x00000003000c7202 */ /* 0x000fe40000000f00 */
[----:B---3--:R-:W-:Y:S01]  /*bdc0*/  MOV R13, R34 ;  /* 0x00000022000d7202 */ /* 0x008fe20000000f00 */
[----:B------:R-:W-:Y:S01]  /*bdd0*/  ULDC.64 UR10, c[0x0][0xaf0] ;  /* 0x0002bc00000a7ab9 */ /* 0x000fe20000000a00 */
[----:B------:R-:W-:-:S02]  /*bde0*/  SEL R37, R9, R8, P0 ;  /* 0x0000000809257207 */ /* 0x000fc40000000000 */
[----:B------:R-:W-:Y:S02]  /*bdf0*/  SEL R39, R8, R9, P0 ;  /* 0x0000000908277207 */ /* 0x000fe40000000000 */
[----:B------:R-:W-:Y:S02]  /*be00*/  SEL R41, R25, R24, P0 ;  /* 0x0000001819297207 */ /* 0x000fe40000000000 */
[----:B------:R-:W-:Y:S02]  /*be10*/  SEL R25, R24, R25, P0 ;  /* 0x0000001918197207 */ /* 0x000fe40000000000 */
[----:B------:R-:W-:Y:S01]  /*be20*/  SEL R45, R11, R10, P0 ;  /* 0x0000000a0b2d7207 */ /* 0x000fe20000000000 */
[----:B------:R-:W0:Y:S01]  /*be30*/  @P2 LDC R24, c[0x0][0xbec] ;  /* 0x0002fb00ff182b82 */ /* 0x000e220000000800 */
[----:B------:R-:W-:Y:S02]  /*be40*/  SEL R47, R10, R11, P0 ;  /* 0x0000000b0a2f7207 */ /* 0x000fe40000000000 */
[----:B------:R-:W-:-:S02]  /*be50*/  SEL R27, R28, R29, P0 ;  /* 0x0000001d1c1b7207 */ /* 0x000fc40000000000 */
[----:B------:R-:W-:Y:S02]  /*be60*/  SEL R29, R29, R28, P0 ;  /* 0x0000001c1d1d7207 */ /* 0x000fe40000000000 */
[----:B------:R-:W-:Y:S01]  /*be70*/  SEL R31, R21, R20, P0 ;  /* 0x00000014151f7207 */ /* 0x000fe20000000000 */
[----:B------:R-:W1:Y:S01]  /*be80*/  @P2 LDC R28, c[0x0][0xbf0] ;  /* 0x0002fc00ff1c2b82 */ /* 0x000e620000000800 */
[----:B------:R-:W-:Y:S02]  /*be90*/  SEL R21, R20, R21, P0 ;  /* 0x0000001514157207 */ /* 0x000fe40000000000 */
[----:B------:R-:W-:Y:S02]  /*bea0*/  SEL R43, R15, R14, P0 ;  /* 0x0000000e0f2b7207 */ /* 0x000fe40000000000 */
[----:B------:R-:W-:Y:S02]  /*beb0*/  SEL R15, R14, R15, P0 ;  /* 0x0000000f0e0f7207 */ /* 0x000fe40000000000 */
[----:B------:R-:W-:-:S02]  /*bec0*/  SEL R49, R54, R55, P0 ;  /* 0x0000003736317207 */ /* 0x000fc40000000000 */
[----:B------:R-:W-:Y:S01]  /*bed0*/  SEL R55, R55, R54, P0 ;  /* 0x0000003637377207 */ /* 0x000fe20000000000 */
[----:B--2---:R-:W-:-:S04]  /*bee0*/  IMAD.WIDE R6, R40, 0x2, R12 ;  /* 0x0000000228067825 */ /* 0x004fc800078e020c */
[----:B------:R-:W-:Y:S01]  /*bef0*/  IMAD.WIDE R12, R5, 0x2, R12 ;  /* 0x00000002050c7825 */ /* 0x000fe200078e020c */
[C---:B------:R-:W-:Y:S02]  /*bf00*/  IADD3 R53, P1, R6.reuse, 0x60, RZ ;  /* 0x0000006006357810 */ /* 0x040fe40007f3e0ff */
[C---:B------:R-:W-:Y:S02]  /*bf10*/  LOP3.LUT R5, R6.reuse, 0x380, RZ, 0xc0, !PT ;  /* 0x0000038006057812 */ /* 0x040fe400078ec0ff */
[C---:B------:R-:W-:Y:S01]  /*bf20*/  IADD3 R51, P3, R6.reuse, 0x40, RZ ;  /* 0x0000004006337810 */ /* 0x040fe20007f7e0ff */
[--C-:B------:R-:W-:Y:S01]  /*bf30*/  IMAD.X R9, RZ, RZ, R7.reuse, P1 ;  /* 0x000000ffff097224 */ /* 0x100fe200008e0607 */
[----:B------:R-:W-:Y:S02]  /*bf40*/  LOP3.LUT R8, R53, 0x380, RZ, 0xc0, !PT ;  /* 0x0000038035087812 */ /* 0x000fe400078ec0ff */
[----:B------:R-:W-:Y:S01]  /*bf50*/  SHF.R.U64 R5, R5, 0x3, RZ ;  /* 0x0000000305057819 */ /* 0x000fe200000012ff */
[----:B------:R-:W-:Y:S01]  /*bf60*/  IMAD.X R11, RZ, RZ, R7, P3 ;  /* 0x000000ffff0b7224 */ /* 0x000fe200018e0607 */
[----:B------:R-:W-:-:S02]  /*bf70*/  IADD3 R57, P4, R6, 0x20, RZ ;  /* 0x0000002006397810 */ /* 0x000fc40007f9e0ff */
[----:B------:R-:W-:Y:S02]  /*bf80*/  SHF.R.U64 R8, R8, 0x3, RZ ;  /* 0x0000000308087819 */ /* 0x000fe400000012ff */
[----:B------:R-:W-:Y:S02]  /*bf90*/  LOP3.LUT R10, R51, 0x380, RZ, 0xc0, !PT ;  /* 0x00000380330a7812 */ /* 0x000fe400078ec0ff */
[----:B------:R-:W-:Y:S01]  /*bfa0*/  LOP3.LUT R6, R5, R6, RZ, 0x3c, !PT ;  /* 0x0000000605067212 */ /* 0x000fe200078e3cff */
[----:B------:R-:W-:Y:S01]  /*bfb0*/  IMAD.X R5, RZ, RZ, R7, P4 ;  /* 0x000000ffff057224 */ /* 0x000fe200020e0607 */
[----:B------:R-:W-:Y:S02]  /*bfc0*/  LOP3.LUT R8, R8, R53, RZ, 0x3c, !PT ;  /* 0x0000003508087212 */ /* 0x000fe400078e3cff */
[----:B------:R-:W-:Y:S02]  /*bfd0*/  SHF.R.U64 R10, R10, 0x3, RZ ;  /* 0x000000030a0a7819 */ /* 0x000fe400000012ff */
[----:B------:R-:W-:-:S02]  /*bfe0*/  IADD3 R53, P4, R12, 0x1800, RZ ;  /* 0x000018000c357810 */ /* 0x000fc40007f9e0ff */
[----:B------:R-:W-:Y:S02]  /*bff0*/  LOP3.LUT R10, R10, R51, RZ, 0x3c, !PT ;  /* 0x000000330a0a7212 */ /* 0x000fe400078e3cff */
[----:B------:R-:W-:Y:S02]  /*c000*/  IADD3 R51, P3, R12, 0x3000, RZ ;  /* 0x000030000c337810 */ /* 0x000fe40007f7e0ff */
[----:B------:R-:W-:Y:S02]  /*c010*/  LOP3.LUT R20, R53, 0x380, RZ, 0xc0, !PT ;  /* 0x0000038035147812 */ /* 0x000fe400078ec0ff */
[----:B------:R-:W-:Y:S02]  /*c020*/  LOP3.LUT R14, R51, 0x380, RZ, 0xc0, !PT ;  /* 0x00000380330e7812 */ /* 0x000fe400078ec0ff */
[----:B------:R-:W-:Y:S02]  /*c030*/  SHF.R.U64 R20, R20, 0x3, RZ ;  /* 0x0000000314147819 */ /* 0x000fe400000012ff */
[----:B------:R-:W-:-:S02]  /*c040*/  SHF.R.U64 R14, R14, 0x3, RZ ;  /* 0x000000030e0e7819 */ /* 0x000fc400000012ff */
[----:B------:R-:W-:Y:S02]  /*c050*/  LOP3.LUT R20, R20, R53, RZ, 0x3c, !PT ;  /* 0x0000003514147212 */ /* 0x000fe400078e3cff */
[----:B------:R-:W-:Y:S02]  /*c060*/  IADD3 R53, R17, UR41, RZ ;  /* 0x0000002911357c10 */ /* 0x000fe4000fffe0ff */
[----:B------:R-:W-:Y:S02]  /*c070*/  LOP3.LUT R14, R14, R51, RZ, 0x3c, !PT ;  /* 0x000000330e0e7212 */ /* 0x000fe400078e3cff */
[----:B------:R-:W-:Y:S01]  /*c080*/  MOV R51, R6 ;  /* 0x0000000600337202 */ /* 0x000fe20000000f00 */
[----:B0-----:R-:W-:Y:S01]  /*c090*/  @P2 IMAD.HI.U32 R7, R53, R24, RZ ;  /* 0x0000001835072227 */ /* 0x001fe200078e00ff */
[----:B------:R-:W-:Y:S02]  /*c0a0*/  MOV R50, R10 ;  /* 0x0000000a00327202 */ /* 0x000fe40000000f00 */
[----:B------:R-:W-:Y:S01]  /*c0b0*/  MOV R48, R8 ;  /* 0x0000000800307202 */ /* 0x000fe20000000f00 */
[----:B------:R-:W-:Y:S01]  /*c0c0*/  IMAD.MOV.U32 R6, RZ, RZ, R53 ;  /* 0x000000ffff067224 */ /* 0x000fe200078e0035 */
[----:B-1----:R-:W-:Y:S01]  /*c0d0*/  @P2 SHF.R.U32.HI R6, RZ, R28, R7 ;  /* 0x0000001cff062219 */ /* 0x002fe20000011607 */
[----:B------:R-:W-:Y:S01]  /*c0e0*/  IMAD.U32 R10, RZ, RZ, UR8 ;  /* 0x00000008ff0a7e24 */ /* 0x000fe2000f8e00ff */
[----:B----4-:R-:W-:Y:S01]  /*c0f0*/  LOP3.LUT R8, R26, 0x2, RZ, 0x3c, !PT ;  /* 0x000000021a087812 */ /* 0x010fe200078e3cff */
[----:B------:R-:W-:Y:S01]  /*c100*/  SHFL.IDX PT, R27, R27, R26, 0x1c1f ;  /* 0x001c1f1a1b1b7589 */ /* 0x000fe200000e0000 */
[--C-:B------:R-:W-:Y:S01]  /*c110*/  SHF.R.S32.HI R7, RZ, 0x1f, R6.reuse ;  /* 0x0000001fff077819 */ /* 0x100fe20000011406 */
[----:B------:R-:W-:Y:S01]  /*c120*/  IMAD.MOV R11, RZ, RZ, -R6 ;  /* 0x000000ffff0b7224 */ /* 0x000fe200078e0a06 */
[----:B------:R-:W-:Y:S01]  /*c130*/  IADD3 R6, P1, R6, UR6, RZ ;  /* 0x0000000606067c10 */ /* 0x000fe2000ff3e0ff */
[----:B------:R-:W-:Y:S01]  /*c140*/  SHFL.IDX PT, R31, R31, R26, 0x1c1f ;  /* 0x001c1f1a1f1f7589 */ /* 0x000fe200000e0000 */
[----:B------:R-:W-:Y:S01]  /*c150*/  LOP3.LUT R4, R57, 0x380, RZ, 0xc0, !PT ;  /* 0x0000038039047812 */ /* 0x000fe200078ec0ff */
[----:B------:R-:W-:Y:S01]  /*c160*/  IMAD R11, R32, R11, R53 ;  /* 0x0000000b200b7224 */ /* 0x000fe200078e0235 */
[----:B------:R-:W-:Y:S01]  /*c170*/  IADD3.X R7, R7, UR7, R10, P1, !PT ;  /* 0x0000000707077c10 */ /* 0x000fe20008ffe40a */
[----:B------:R0:W-:Y:S01]  /*c180*/  SHFL.IDX PT, R24, R21, R8, 0x1c1f ;  /* 0x001c1f0815187589 */ /* 0x0001e200000e0000 */
[----:B------:R-:W-:Y:S01]  /*c190*/  ULDC.64 UR6, c[0x0][0xb88] ;  /* 0x0002e20000067ab9 */ /* 0x000fe20000000a00 */
[----:B------:R-:W-:Y:S01]  /*c1a0*/  SHF.R.U64 R4, R4, 0x3, RZ ;  /* 0x0000000304047819 */ /* 0x000fe200000012ff */
[----:B------:R-:W-:Y:S01]  /*c1b0*/  ULDC.64 UR8, c[0x0][0xae8] ;  /* 0x0002ba0000087ab9 */ /* 0x000fe20000000a00 */
[----:B------:R1:W2:Y:S01]  /*c1c0*/  SHFL.IDX PT, R10, R29, R8, 0x1c1f ;  /* 0x001c1f081d0a7589 */ /* 0x0002a200000e0000 */
[----:B------:R-:W-:Y:S01]  /*c1d0*/  SHF.R.S32.HI R36, RZ, 0x1f, R11 ;  /* 0x0000001fff247819 */ /* 0x000fe2000001140b */
[----:B------:R-:W-:Y:S01]  /*c1e0*/  IMAD.WIDE.U32 R6, R11, UR6, R6 ;  /* 0x000000060b067c25 */ /* 0x000fe2000f8e0006 */
[----:B------:R-:W-:Y:S01]  /*c1f0*/  LOP3.LUT P1, RZ, R23, 0x3, RZ, 0xc0, !PT ;  /* 0x0000000317ff7812 */ /* 0x000fe2000782c0ff */
[----:B------:R-:W-:Y:S01]  /*c200*/  SHFL.IDX PT, R33, R33, R26, 0x1c1f ;  /* 0x001c1f1a21217589 */ /* 0x000fe200000e0000 */
[----:B------:R-:W-:Y:S01]  /*c210*/  LOP3.LUT R4, R4, R57, RZ, 0x3c, !PT ;  /* 0x0000003904047212 */ /* 0x000fe200078e3cff */
[----:B------:R-:W-:-:S02]  /*c220*/  IMAD R36, R36, UR6, RZ ;  /* 0x0000000624247c24 */ /* 0x000fc4000f8e02ff */
[----:B------:R3:W4:Y:S01]  /*c230*/  SHFL.IDX PT, R28, R35, R8, 0x1c1f ;  /* 0x001c1f08231c7589 */ /* 0x00072200000e0000 */
[----:B0-----:R-:W-:Y:S02]  /*c240*/  VIADD R21, R157, UR41 ;  /* 0x000000299d157c36 */ /* 0x001fe40008000000 */
[----:B-1----:R-:W-:Y:S01]  /*c250*/  IMAD R29, R11, UR7, R36 ;  /* 0x000000070b1d7c24 */ /* 0x002fe2000f8e0224 */
[----:B------:R-:W-:Y:S01]  /*c260*/  SHFL.IDX PT, R30, R37, R26, 0x1c1f ;  /* 0x001c1f1a251e7589 */ /* 0x000fe200000e0000 */
[----:B------:R-:W-:Y:S01]  /*c270*/  ULDC.64 UR6, c[0x0][0xb50] ;  /* 0x0002d40000067ab9 */ /* 0x000fe20000000a00 */
[C---:B------:R-:W-:Y:S01]  /*c280*/  VIADD R11, R21.reuse, 0x8 ;  /* 0x00000008150b7836 */ /* 0x040fe20000000000 */
[----:B------:R-:W-:Y:S01]  /*c290*/  ISETP.GE.OR P5, PT, R21, R46, P1 ;  /* 0x0000002e1500720c */ /* 0x000fe20000fa6670 */
[----:B------:R-:W0:Y:S01]  /*c2a0*/  SHFL.IDX PT, R9, R39, R8, 0x1c1f ;  /* 0x001c1f0827097589 */ /* 0x000e2200000e0000 */
[----:B------:R-:W-:Y:S01]  /*c2b0*/  IMAD.IADD R7, R7, 0x1, R29 ;  /* 0x0000000107077824 */ /* 0x000fe200078e021d */
[----:B---3--:R-:W-:-:S02]  /*c2c0*/  LOP3.LUT R35, R12, 0x380, RZ, 0xc0, !PT ;  /* 0x000003800c237812 */ /* 0x008fc400078ec0ff */
[----:B------:R-:W-:Y:S01]  /*c2d0*/  SHFL.IDX PT, R41, R41, R26, 0x1c1f ;  /* 0x001c1f1a29297589 */ /* 0x000fe200000e0000 */
[----:B------:R-:W-:Y:S02]  /*c2e0*/  ISETP.GE.OR P1, PT, R11, R46, P1 ;  /* 0x0000002e0b00720c */ /* 0x000fe40000f26670 */
[----:B------:R-:W-:Y:S01]  /*c2f0*/  SHF.R.U64 R35, R35, 0x3, RZ ;  /* 0x0000000323237819 */ /* 0x000fe200000012ff */
[----:B------:R-:W1:Y:S04]  /*c300*/  SHFL.IDX PT, R34, R25, R8, 0x1c1f ;  /* 0x001c1f0819227589 */ /* 0x000e6800000e0000 */
[----:B------:R-:W-:Y:S04]  /*c310*/  SHFL.IDX PT, R43, R43, R26, 0x1c1f ;  /* 0x001c1f1a2b2b7589 */ /* 0x000fe800000e0000 */
[----:B------:R3:W1:Y:S04]  /*c320*/  SHFL.IDX PT, R40, R15, R8, 0x1c1f ;  /* 0x001c1f080f287589 */ /* 0x00066800000e0000 */
[----:B------:R-:W-:Y:S04]  /*c330*/  SHFL.IDX PT, R45, R45, R26, 0x1c1f ;  /* 0x001c1f1a2d2d7589 */ /* 0x000fe800000e0000 */
[----:B------:R4:W1:Y:S01]  /*c340*/  SHFL.IDX PT, R42, R47, R8, 0x1c1f ;  /* 0x001c1f082f2a7589 */ /* 0x00086200000e0000 */
[----:B---3--:R-:W-:-:S03]  /*c350*/  LEA R15, P6, R6, UR6, 0x2 ;  /* 0x00000006060f7c11 */ /* 0x008fc6000f8c10ff */
[----:B------:R3:W-:Y:S01]  /*c360*/  SHFL.IDX PT, R49, R49, R26, 0x1c1f ;  /* 0x001c1f1a31317589 */ /* 0x0007e200000e0000 */
[----:B------:R-:W-:-:S03]  /*c370*/  LEA.HI.X R21, R6, UR7, R7, 0x2, P6 ;  /* 0x0000000706157c11 */ /* 0x000fc6000b0f1407 */
[----:B------:R0:W1:Y:S01]  /*c380*/  SHFL.IDX PT, R44, R55, R8, 0x1c1f ;  /* 0x001c1f08372c7589 */ /* 0x00006200000e0000 */
[----:B--2---:R-:W-:Y:S02]  /*c390*/  SEL R6, R10, R27, P0 ;  /* 0x0000001b0a067207 */ /* 0x004fe40000000000 */
[----:B----4-:R-:W-:Y:S01]  /*c3a0*/  MOV R47, R4 ;  /* 0x00000004002f7202 */ /* 0x010fe20000000f00 */
[----:B------:R-:W-:Y:S01]  /*c3b0*/  SHFL.IDX PT, R36, R15, RZ, 0x1c1f ;  /* 0x001c1fff0f247589 */ /* 0x000fe200000e0000 */
[----:B------:R-:W-:Y:S02]  /*c3c0*/  SEL R4, R27, R10, P0 ;  /* 0x0000000a1b047207 */ /* 0x000fe40000000000 */
[----:B------:R-:W-:Y:S01]  /*c3d0*/  SEL R10, R24, R31, P0 ;  /* 0x0000001f180a7207 */ /* 0x000fe20000000000 */
[----:B------:R-:W2:Y:S01]  /*c3e0*/  SHFL.IDX PT, R37, R21, RZ, 0x1c1f ;  /* 0x001c1fff15257589 */ /* 0x000ea200000e0000 */
[----:B---3--:R-:W-:Y:S02]  /*c3f0*/  SEL R26, R28, R33, P0 ;  /* 0x000000211c1a7207 */ /* 0x008fe40000000000 */
[----:B0-----:R-:W-:Y:S01]  /*c400*/  SEL R8, R31, R24, P0 ;  /* 0x000000181f087207 */ /* 0x001fe20000000000 */
[----:B------:R0:W-:Y:S01]  /*c410*/  SHFL.IDX PT, R38, R15, 0x1, 0x1c1f ;  /* 0x003c1f000f267f89 */ /* 0x0001e200000e0000 */
[----:B------:R-:W-:-:S02]  /*c420*/  SEL R24, R33, R28, P0 ;  /* 0x0000001c21187207 */ /* 0x000fc40000000000 */
[----:B------:R-:W-:Y:S01]  /*c430*/  SEL R28, R30, R9, P0 ;  /* 0x000000091e1c7207 */ /* 0x000fe20000000000 */
[----:B------:R3:W4:Y:S01]  /*c440*/  SHFL.IDX PT, R39, R21, 0x1, 0x1c1f ;  /* 0x003c1f0015277f89 */ /* 0x00072200000e0000 */
[----:B------:R-:W-:Y:S01]  /*c450*/  SEL R30, R9, R30, P0 ;  /* 0x0000001e091e7207 */ /* 0x000fe20000000000 */
[----:B------:R-:W4:Y:S01]  /*c460*/  @P2 LDC R33, c[0x0][0xbf0] ;  /* 0x0002fc00ff212b82 */ /* 0x000f220000000800 */
[----:B-1----:R-:W-:Y:S01]  /*c470*/  SEL R5, R41, R34, P0 ;  /* 0x0000002229057207 */ /* 0x002fe20000000000 */
[--C-:B0-----:R-:W-:Y:S01]  /*c480*/  IMAD.X R15, RZ, RZ, R13.reuse, P3 ;  /* 0x000000ffff0f7224 */ /* 0x101fe200018e060d */
[----:B------:R-:W-:Y:S02]  /*c490*/  SEL R7, R34, R41, P0 ;  /* 0x0000002922077207 */ /* 0x000fe40000000000 */
[----:B------:R-:W-:Y:S01]  /*c4a0*/  SEL R9, R43, R40, P0 ;  /* 0x000000282b097207 */ /* 0x000fe20000000000 */
[----:B---3--:R-:W-:Y:S01]  /*c4b0*/  IMAD.X R21, RZ, RZ, R13, P4 ;  /* 0x000000ffff157224 */ /* 0x008fe200020e060d */
[----:B------:R-:W-:Y:S01]  /*c4c0*/  SEL R11, R40, R43, P0 ;  /* 0x0000002b280b7207 */ /* 0x000fe20000000000 */
[----:B------:R0:W-:Y:S01]  /*c4d0*/  STSM.16.M88.4 [R51], R4 ;  /* 0x0000000433007844 */ /* 0x0001e20000000200 */
[----:B------:R-:W-:-:S02]  /*c4e0*/  SEL R25, R45, R42, P0 ;  /* 0x0000002a2d197207 */ /* 0x000fc40000000000 */
[----:B------:R-:W-:Y:S01]  /*c4f0*/  SEL R27, R42, R45, P0 ;  /* 0x0000002d2a1b7207 */ /* 0x000fe20000000000 */
[----:B------:R1:W-:Y:S01]  /*c500*/  STSM.16.M88.4 [R47], R8 ;  /* 0x000000082f007844 */ /* 0x0003e20000000200 */
[----:B------:R-:W-:Y:S02]  /*c510*/  SEL R29, R49, R44, P0 ;  /* 0x0000002c311d7207 */ /* 0x000fe40000000000 */
[----:B------:R-:W-:Y:S01]  /*c520*/  SEL R31, R44, R49, P0 ;  /* 0x000000312c1f7207 */ /* 0x000fe20000000000 */
[----:B------:R-:W-:Y:S01]  /*c530*/  STSM.16.M88.4 [R50], R24 ;  /* 0x0000001832007844 */ /* 0x000fe20000000200 */
[----:B------:R-:W-:Y:S01]  /*c540*/  LOP3.LUT R34, R35, R12, RZ, 0x3c, !PT ;  /* 0x0000000c23227212 */ /* 0x000fe200078e3cff */
[----:B------:R-:W-:Y:S02]  /*c550*/  IMAD.MOV.U32 R35, RZ, RZ, R13 ;  /* 0x000000ffff237224 */ /* 0x000fe400078e000d */
[----:B------:R3:W-:Y:S01]  /*c560*/  STSM.16.M88.4 [R48], R28 ;  /* 0x0000001c30007844 */ /* 0x0007e20000000200 */
[----:B------:R-:W-:Y:S06]  /*c570*/  BAR.SYNC.DEFER_BLOCKING 0x1, 0x180 ;  /* 0x0046000000007b1d */ /* 0x000fec0000010000 */
[----:B--2---:R2:W-:Y:S04]  /*c580*/  @!P5 ST.E desc[UR46][R36.64], R2 ;  /* 0x000000022400d985 */ /* 0x0045e8000c10192e */
[----:B----4-:R4:W-:Y:S04]  /*c590*/  @!P1 ST.E desc[UR46][R38.64], R0 ;  /* 0x0000000026009985 */ /* 0x0109e8000c10192e */
[----:B0-----:R-:W4:Y:S04]  /*c5a0*/  LD.E.128 R4, desc[UR46][R34.64] ;  /* 0x0000002e22047980 */ /* 0x001f28000c101d00 */
[----:B-1----:R-:W4:Y:S04]  /*c5b0*/  LD.E.128 R8, desc[UR46][R20.64] ;  /* 0x0000002e14087980 */ /* 0x002f28000c101d00 */
[----:B---3--:R0:W3:Y:S01]  /*c5c0*/  LD.E.128 R28, desc[UR46][R14.64] ;  /* 0x0000002e0e1c7980 */ /* 0x0080e2000c101d00 */
[----:B------:R-:W-:-:S04]  /*c5d0*/  IADD3 R27, P0, R12, 0x4800, RZ ;  /* 0x000048000c1b7810 */ /* 0x000fc80007f1e0ff */
[----:B------:R-:W-:Y:S01]  /*c5e0*/  LOP3.LUT R12, R27, 0x380, RZ, 0xc0, !PT ;  /* 0x000003801b0c7812 */ /* 0x000fe200078ec0ff */
[----:B------:R-:W-:Y:S02]  /*c5f0*/  IMAD.X R25, RZ, RZ, R13, P0 ;  /* 0x000000ffff197224 */ /* 0x000fe400000e060d */
[----:B------:R-:W1:Y:S01]  /*c600*/  @P2 LDC R13, c[0x0][0xbec] ;  /* 0x0002fb00ff0d2b82 */ /* 0x000e620000000800 */
[----:B--2---:R-:W-:Y:S01]  /*c610*/  SHF.R.U64 R2, R12, 0x3, RZ ;  /* 0x000000030c027819 */ /* 0x004fe200000012ff */
[----:B----4-:R-:W-:Y:S01]  /*c620*/  IMAD R0, R18, 0x30, R22 ;  /* 0x0000003012007824 */ /* 0x010fe200078e0216 */
[----:B------:R-:W-:Y:S02]  /*c630*/  UIMAD UR5, UR12, UR8, URZ ;  /* 0x000000080c0572a4 */ /* 0x000fe4000f8e023f */
[----:B------:R-:W-:Y:S01]  /*c640*/  LOP3.LUT R24, R2, R27, RZ, 0x3c, !PT ;  /* 0x0000001b02187212 */ /* 0x000fe200078e3cff */
[----:B------:R-:W-:Y:S01]  /*c650*/  VIADD R2, R0, UR41 ;  /* 0x0000002900027c36 */ /* 0x000fe20008000000 */
[----:B------:R-:W-:-:S02]  /*c660*/  UIMAD.WIDE.U32 UR6, UR43, UR8, URZ ;  /* 0x000000082b0672a5 */ /* 0x000fc4000f8e003f */
[----:B------:R-:W-:Y:S02]  /*c670*/  UIMAD UR5, UR43, UR9, UR5 ;  /* 0x000000092b0572a4 */ /* 0x000fe4000f8e0205 */
[----:B------:R-:W-:Y:S01]  /*c680*/  UIMAD UR8, UR13, UR10, URZ ;  /* 0x0000000a0d0872a4 */ /* 0x000fe2000f8e023f */
[----:B------:R-:W5:Y:S01]  /*c690*/  LD.E.128 R24, desc[UR46][R24.64] ;  /* 0x0000002e18187980 */ /* 0x000f62000c101d00 */
[----:B------:R-:W-:Y:S01]  /*c6a0*/  UIADD3 UR7, UR7, UR5, URZ ;  /* 0x0000000507077290 */ /* 0x000fe2000fffe03f */
[----:B0-----:R-:W-:Y:S01]  /*c6b0*/  IMAD.MOV.U32 R15, RZ, RZ, R2 ;  /* 0x000000ffff0f7224 */ /* 0x001fe200078e0002 */
[----:B------:R-:W-:Y:S01]  /*c6c0*/  UIMAD UR5, UR42, UR11, UR8 ;  /* 0x0000000b2a0572a4 */ /* 0x000fe2000f8e0208 */
[----:B------:R-:W-:Y:S01]  /*c6d0*/  @!PT LDS RZ, [RZ] ;  /* 0x00000000fffff984 */ /* 0x000fe20000000800 */
[----:B------:R-:W-:Y:S01]  /*c6e0*/  @!PT LDS RZ, [RZ] ;  /* 0x00000000fffff984 */ /* 0x000fe20000000800 */
[----:B------:R-:W-:Y:S01]  /*c6f0*/  @!PT LDS RZ, [RZ] ;  /* 0x00000000fffff984 */ /* 0x000fe20000000800 */
[----:B------:R-:W-:Y:S01]  /*c700*/  @!PT LDS RZ, [RZ] ;  /* 0x00000000fffff984 */ /* 0x000fe20000000800 */
[----:B------:R0:W-:Y:S06]  /*c710*/  MEMBAR.ALL.CTA ;  /* 0x0000000000007992 */ /* 0x0001ec0000008000 */
[----:B0-----:R-:W0:Y:S01]  /*c720*/  FENCE.VIEW.ASYNC.S ;  /* 0x00000000000073c6 */ /* 0x001e220000000000 */
[----:B------:R-:W-:Y:S01]  /*c730*/  UIMAD.WIDE.U32 UR42, UR42, UR10, UR6 ;  /* 0x0000000a2a2a72a5 */ /* 0x000fe2000f8e0006 */
[----:B------:R-:W-:Y:S01]  /*c740*/  VIADD R3, R3, 0x13220 ;  /* 0x0001322003037836 */ /* 0x000fe20000000000 */
[----:B------:R-:W-:Y:S01]  /*c750*/  SHF.R.S32.HI R52, RZ, 0x1f, R19 ;  /* 0x0000001fff347819 */ /* 0x000fe20000011413 */
[----:B------:R-:W-:Y:S01]  /*c760*/  ULDC.64 UR6, c[0x0][0xae0] ;  /* 0x0002b80000067ab9 */ /* 0x000fe20000000a00 */
[----:B------:R-:W-:-:S02]  /*c770*/  UIADD3 UR5, UR43, UR5, URZ ;  /* 0x000000052b057290 */ /* 0x000fc4000fffe03f */
[----:B------:R-:W-:Y:S02]  /*c780*/  IMAD.U32 R12, RZ, RZ, UR42 ;  /* 0x0000002aff0c7e24 */ /* 0x000fe4000f8e00ff */
[----:B-1----:R-:W-:-:S04]  /*c790*/  @P2 IMAD.HI.U32 R0, R2, R13, RZ ;  /* 0x0000000d02002227 */ /* 0x002fc800078e00ff */
[----:B------:R-:W-:Y:S01]  /*c7a0*/  IMAD.U32 R13, RZ, RZ, UR43 ;  /* 0x0000002bff0d7e24 */ /* 0x000fe2000f8e00ff */
[----:B------:R-:W-:Y:S01]  /*c7b0*/  @P2 SHF.R.U32.HI R15, RZ, R33, R0 ;  /* 0x00000021ff0f2219 */ /* 0x000fe20000011600 */
[----:B------:R-:W-:Y:S01]  /*c7c0*/  IMAD.U32 R13, RZ, RZ, UR5 ;  /* 0x00000005ff0d7e24 */ /* 0x000fe2000f8e00ff */
[----:B------:R-:W-:Y:S02]  /*c7d0*/  ULDC UR5, c[0x0][0xac8] ;  /* 0x0002b20000057ab9 */ /* 0x000fe40000000800 */
[--C-:B------:R-:W-:Y:S01]  /*c7e0*/  SHF.R.S32.HI R0, RZ, 0x1f, R15.reuse ;  /* 0x0000001fff007819 */ /* 0x100fe2000001140f */
[----:B------:R-:W-:Y:S02]  /*c7f0*/  IMAD.MOV R21, RZ, RZ, -R15 ;  /* 0x000000ffff157224 */ /* 0x000fe400078e0a0f */
[----:B------:R-:W-:-:S04]  /*c800*/  IMAD.WIDE.U32 R12, R15, UR6, R12 ;  /* 0x000000060f0c7c25 */ /* 0x000fc8000f8e000c */
[----:B------:R-:W-:Y:S02]  /*c810*/  IMAD R0, R0, UR6, RZ ;  /* 0x0000000600007c24 */ /* 0x000fe4000f8e02ff */
[----:B------:R-:W-:Y:S02]  /*c820*/  IMAD R21, R32, R21, R2 ;  /* 0x0000001520157224 */ /* 0x000fe400078e0202 */
[----:B------:R-:W-:Y:S01]  /*c830*/  IMAD R33, R15, UR7, R0 ;  /* 0x000000070f217c24 */ /* 0x000fe2000f8e0200 */
[----:B------:R-:W-:Y:S02]  /*c840*/  ULDC.64 UR6, c[0x0][0xad8] ;  /* 0x0002b60000067ab9 */ /* 0x000fe40000000a00 */
[----:B------:R-:W-:Y:S01]  /*c850*/  SHF.R.S32.HI R0, RZ, 0x1f, R21 ;  /* 0x0000001fff007819 */ /* 0x000fe20000011415 */
[----:B------:R-:W-:-:S04]  /*c860*/  IMAD.IADD R13, R13, 0x1, R33 ;  /* 0x000000010d0d7824 */ /* 0x000fc800078e0221 */
[----:B------:R-:W-:Y:S02]  /*c870*/  IMAD R0, R0, UR6, RZ ;  /* 0x0000000600007c24 */ /* 0x000fe4000f8e02ff */
[----:B------:R-:W-:-:S04]  /*c880*/  IMAD.WIDE.U32 R12, R21, UR6, R12 ;  /* 0x00000006150c7c25 */ /* 0x000fc8000f8e000c */
[----:B------:R-:W-:Y:S01]  /*c890*/  IMAD R15, R21, UR7, R0 ;  /* 0x00000007150f7c24 */ /* 0x000fe2000f8e0200 */
[----:B------:R-:W-:Y:S01]  /*c8a0*/  ULDC.64 UR6, c[0x0][0xa80] ;  /* 0x0002a00000067ab9 */ /* 0x000fe20000000a00 */
[----:B------:R-:W-:Y:S01]  /*c8b0*/  VIADD R21, R22, UR41 ;  /* 0x0000002916157c36 */ /* 0x000fe20008000000 */
[C---:B------:R-:W-:Y:S01]  /*c8c0*/  LEA R20, P0, R12.reuse, UR6, 0x1 ;  /* 0x000000060c147c11 */ /* 0x040fe2000f8008ff */
[----:B------:R-:W-:Y:S01]  /*c8d0*/  IMAD.IADD R13, R13, 0x1, R15 ;  /* 0x000000010d0d7824 */ /* 0x000fe200078e020f */
[----:B------:R-:W-:Y:S01]  /*c8e0*/  PRMT R0, RZ, 0x654, R3 ;  /* 0x00000654ff007816 */ /* 0x000fe20000000003 */
[C---:B------:R-:W-:Y:S02]  /*c8f0*/  VIADD R15, R21.reuse, 0x60 ;  /* 0x00000060150f7836 */ /* 0x040fe40000000000 */
[----:B0-----:R-:W0:Y:S01]  /*c900*/  SHFL.IDX PT, R2, R20, RZ, 0x181f ;  /* 0x00181fff14027589 */ /* 0x001e2200000e0000 */
[----:B------:R-:W-:Y:S01]  /*c910*/  LEA.HI.X R32, R12, UR7, R13, 0x1, P0 ;  /* 0x000000070c207c11 */ /* 0x000fe200080f0c0d */
[----:B------:R-:W-:Y:S01]  /*c920*/  VIADD R13, R21, 0x30 ;  /* 0x00000030150d7836 */ /* 0x000fe20000000000 */
[----:B------:R-:W-:Y:S01]  /*c930*/  ISETP.GE.AND P0, PT, R19, UR5, PT ;  /* 0x0000000513007c0c */ /* 0x000fe2000bf06270 */
[----:B------:R-:W1:Y:S01]  /*c940*/  SHFL.IDX PT, R12, R20, 0x1, 0x181f ;  /* 0x00381f00140c7f89 */ /* 0x000e6200000e0000 */
[----:B------:R2:W-:Y:S02]  /*c950*/  SYNCS.ARRIVE.TRANS64.RED.A1T0 RZ, [R0+URZ], RZ ;  /* 0x000000ff00ff79a7 */ /* 0x0005e4000810043f */
[-C--:B------:R-:W-:Y:S01]  /*c960*/  ISETP.GE.OR P1, PT, R21, R46.reuse, P0 ;  /* 0x0000002e1500720c */ /* 0x080fe20000726670 */
[----:B------:R-:W4:Y:S01]  /*c970*/  SHFL.IDX PT, R14, R20, 0x2, 0x181f ;  /* 0x00581f00140e7f89 */ /* 0x000f2200000e0000 */
[-C--:B------:R-:W-:Y:S01]  /*c980*/  ISETP.GE.OR P2, PT, R13, R46.reuse, P0 ;  /* 0x0000002e0d00720c */ /* 0x080fe20000746670 */
[----:B------:R-:W-:Y:S01]  /*c990*/  VIADD R21, R21, 0x90 ;  /* 0x0000009015157836 */ /* 0x000fe20000000000 */
[-C--:B------:R-:W-:Y:S01]  /*c9a0*/  ISETP.GE.OR P3, PT, R15, R46.reuse, P0 ;  /* 0x0000002e0f00720c */ /* 0x080fe20000766670 */
[----:B------:R-:W2:Y:S03]  /*c9b0*/  SHFL.IDX PT, R34, R32, RZ, 0x181f ;  /* 0x00181fff20227589 */ /* 0x000ea600000e0000 */
[----:B------:R-:W-:Y:S01]  /*c9c0*/  ISETP.GE.OR P0, PT, R21, R46, P0 ;  /* 0x0000002e1500720c */ /* 0x000fe20000706670 */
[----:B------:R-:W2:Y:S04]  /*c9d0*/  SHFL.IDX PT, R36, R32, 0x1, 0x181f ;  /* 0x00381f0020247f89 */ /* 0x000ea800000e0000 */
[----:B------:R-:W2:Y:S01]  /*c9e0*/  SHFL.IDX PT, R38, R32, 0x2, 0x181f ;  /* 0x00581f0020267f89 */ /* 0x000ea200000e0000 */
[----:B0-----:R-:W-:-:S03]  /*c9f0*/  @!P1 LEA R2, P4, R19, R2, 0x1 ;  /* 0x0000000213029211 */ /* 0x001fc600078808ff */
[----:B------:R-:W0:Y:S01]  /*ca00*/  SHFL.IDX PT, R20, R20, 0x3, 0x181f ;  /* 0x00781f0014147f89 */ /* 0x000e2200000e0000 */
[----:B-1----:R-:W-:-:S03]  /*ca10*/  @!P2 LEA R12, P5, R19, R12, 0x1 ;  /* 0x0000000c130ca211 */ /* 0x002fc600078a08ff */
[----:B------:R-:W1:Y:S01]  /*ca20*/  SHFL.IDX PT, R32, R32, 0x3, 0x181f ;  /* 0x00781f0020207f89 */ /* 0x000e6200000e0000 */
[C---:B----4-:R-:W-:Y:S02]  /*ca30*/  @!P3 LEA R14, P6, R19.reuse, R14, 0x1 ;  /* 0x0000000e130eb211 */ /* 0x050fe400078c08ff */
[C-C-:B--2---:R-:W-:Y:S02]  /*ca40*/  @!P1 LEA.HI.X R3, R19.reuse, R34, R52.reuse, 0x1, P4 ;  /* 0x0000002213039211 */ /* 0x144fe400020f0c34 */
[C-C-:B------:R-:W-:Y:S02]  /*ca50*/  @!P2 LEA.HI.X R13, R19.reuse, R36, R52.reuse, 0x1, P5 ;  /* 0x00000024130da211 */ /* 0x140fe400028f0c34 */
[----:B------:R-:W-:Y:S01]  /*ca60*/  @!P3 LEA.HI.X R15, R19, R38, R52, 0x1, P6 ;  /* 0x00000026130fb211 */ /* 0x000fe200030f0c34 */
[----:B------:R2:W-:Y:S04]  /*ca70*/  @!P1 ST.E.128 desc[UR46][R2.64], R4 ;  /* 0x0000000402009985 */ /* 0x0005e8000c101d2e */
[----:B------:R2:W-:Y:S04]  /*ca80*/  @!P2 ST.E.128 desc[UR46][R12.64], R8 ;  /* 0x000000080c00a985 */ /* 0x0005e8000c101d2e */
[----:B---3--:R2:W-:Y:S01]  /*ca90*/  @!P3 ST.E.128 desc[UR46][R14.64], R28 ;  /* 0x0000001c0e00b985 */ /* 0x0085e2000c101d2e */
[----:B01----:R-:W-:Y:S05]  /*caa0*/  @P0 BRA `(.L_x_1549) ;  /* 0x0000000400f00947 */ /* 0x003fea0003800000 */
[----:B--2---:R-:W-:-:S04]  /*cab0*/  LEA R2, P0, R19, R20, 0x1 ;  /* 0x0000001413027211 */ /* 0x004fc800078008ff */
[----:B------:R-:W-:-:S05]  /*cac0*/  LEA.HI.X R3, R19, R32, R52, 0x1, P0 ;  /* 0x0000002013037211 */ /* 0x000fca00000f0c34 */
[----:B-----5:R0:W-:Y:S01]  /*cad0*/  ST.E.128 desc[UR46][R2.64], R24 ;  /* 0x0000001802007985 */ /* 0x0201e2000c101d2e */
[----:B------:R-:W-:Y:S05]  /*cae0*/  BRA `(.L_x_1549) ;  /* 0x0000000400e07947 */ /* 0x000fea0003800000 */
.L_x_1548:
[----:B------:R-:W0:Y:S01]  /*caf0*/  LDC R11, c[0x0][0xbe8] ;  /* 0x0002fa00ff0b7b82 */ /* 0x000e220000000800 */
[----:B------:R-:W1:Y:S01]  /*cb00*/  S2R R0, SR_TID.X ;  /* 0x0000000000007919 */ /* 0x000e620000002100 */
[----:B------:R-:W-:Y:S01]  /*cb10*/  USHF.R.S32.HI UR8, URZ, 0x1f, UR43 ;  /* 0x0000001f3f087899 */ /* 0x000fe2000801142b */
[----:B------:R-:W-:Y:S01]  /*cb20*/  BSSY B1, `(.L_x_1550) ;  /* 0x0000031000017945 */ /* 0x000fe20003800000 */
[----:B------:R-:W-:Y:S01]  /*cb30*/  USHF.R.S32.HI UR9, URZ, 0x1f, UR42 ;  /* 0x0000001f3f097899 */ /* 0x000fe2000801142a */
[----:B------:R-:W-:Y:S01]  /*cb40*/  IMAD R6, R18, 0x30, R22 ;  /* 0x0000003012067824 */ /* 0x000fe200078e0216 */
[----:B0-----:R-:W-:Y:S01]  /*cb50*/  ISETP.NE.AND P1, PT, R11, 0x1, PT ;  /* 0x000000010b00780c */ /* 0x001fe20003f25270 */
[----:B-1----:R-:W-:-:S12]  /*cb60*/  VIADD R0, R0, 0xffffff80 ;  /* 0xffffff8000007836 */ /* 0x002fd80000000000 */
[----:B------:R-:W0:Y:S01]  /*cb70*/  @P1 LDC R9, c[0x0][0xbec] ;  /* 0x0002fb00ff091b82 */ /* 0x000e220000000800 */
[----:B------:R-:W-:-:S07]  /*cb80*/  ISETP.GE.AND P0, PT, R0, 0xc0, PT ;  /* 0x000000c00000780c */ /* 0x000fce0003f06270 */
[----:B------:R-:W1:Y:S06]  /*cb90*/  @P1 LDC R13, c[0x0][0xbf0] ;  /* 0x0002fc00ff0d1b82 */ /* 0x000e6c0000000800 */
[----:B------:R-:W-:Y:S05]  /*cba0*/  @P0 BRA `(.L_x_1551) ;  /* 0x0000000000a00947 */ /* 0x000fea0003800000 */
[----:B------:R-:W2:Y:S01]  /*cbb0*/  S2R R0, SR_TID.X ;  /* 0x0000000000007919 */ /* 0x000ea20000002100 */
[----:B------:R-:W3:Y:S01]  /*cbc0*/  LDC R3, c[0x0][0xbe8] ;  /* 0x0002fa00ff037b82 */ /* 0x000ee20000000800 */
[----:B------:R-:W-:Y:S01]  /*cbd0*/  IMAD.U32 R4, RZ, RZ, UR41 ;  /* 0x00000029ff047e24 */ /* 0x000fe2000f8e00ff */
[----:B------:R-:W-:Y:S02]  /*cbe0*/  ULDC UR5, c[0x0][0xa88] ;  /* 0x0002a20000057ab9 */ /* 0x000fe40000000800 */
[----:B---3--:R-:W-:Y:S02]  /*cbf0*/  IMAD R5, R3, UR5, RZ ;  /* 0x0000000503057c24 */ /* 0x008fe4000f8e02ff */
[----:B--2---:R-:W-:-:S04]  /*cc00*/  IADD3 R4, R4, -0x80, R0 ;  /* 0xffffff8004047810 */ /* 0x004fc80007ffe000 */
        /* <DEDUP_REMOVED lines=20> */
[----:B------:R-:W-:Y:S02]  /*cd50*/  SHF.R.S32.HI R3, RZ, 0x1f, R2 ;  /* 0x0000001fff037819 */ /* 0x000fe40000011402 */
[----:B------:R-:W-:Y:S02]  /*cd60*/  MOV R4, UR5 ;  /* 0x0000000500047c02 */ /* 0x000fe40008000f00 */
[----:B------:R-:W-:Y:S02]  /*cd70*/  IADD3 R2, P0, R2, UR6, RZ ;  /* 0x0000000602027c10 */ /* 0x000fe4000ff1e0ff */
[----:B------:R-:W-:Y:S02]  /*cd80*/  SHF.R.S32.HI R0, RZ, 0x1f, R5 ;  /* 0x0000001fff007819 */ /* 0x000fe40000011405 */
[----:B------:R-:W-:Y:S01]  /*cd90*/  IADD3.X R3, R3, UR7, R4, P0, !PT ;  /* 0x0000000703037c10 */ /* 0x000fe200087fe404 */
[----:B------:R-:W-:-:S02]  /*cda0*/  ULDC.64 UR6, c[0x0][0xb50] ;  /* 0x0002d40000067ab9 */ /* 0x000fc40000000a00 */
        /* <DEDUP_REMOVED lines=8> */
.L_x_1551:
[----:B------:R-:W-:Y:S05]  /*ce30*/  BSYNC B1 ;  /* 0x0000000000017941 */ /* 0x000fea0003800000 */
.L_x_1550:
[----:B------:R-:W-:Y:S01]  /*ce40*/  ULDC.64 UR10, c[0x0][0xae8] ;  /* 0x0002ba00000a7ab9 */ /* 0x000fe20000000a00 */
[----:B------:R-:W-:Y:S01]  /*ce50*/  VIADD R6, R6, UR41 ;  /* 0x0000002906067c36 */ /* 0x000fe20008000000 */
[----:B------:R-:W-:Y:S01]  /*ce60*/  UIMAD UR5, UR8, UR10, URZ ;  /* 0x0000000a080572a4 */ /* 0x000fe2000f8e023f */
[----:B------:R-:W-:Y:S01]  /*ce70*/  VIADD R30, R22, UR41 ;  /* 0x00000029161e7c36 */ /* 0x000fe20008000000 */
[----:B------:R-:W-:Y:S01]  /*ce80*/  UIMAD.WIDE.U32 UR6, UR43, UR10, URZ ;  /* 0x0000000a2b0672a5 */ /* 0x000fe2000f8e003f */
[----:B0-----:R-:W-:Y:S01]  /*ce90*/  @P1 IMAD.HI.U32 R0, R6, R9, RZ ;  /* 0x0000000906001227 */ /* 0x001fe200078e00ff */
[----:B------:R-:W-:Y:S01]  /*cea0*/  UIMAD UR5, UR43, UR11, UR5 ;  /* 0x0000000b2b0572a4 */ /* 0x000fe2000f8e0205 */
[----:B------:R-:W-:Y:S02]  /*ceb0*/  SHF.R.S32.HI R15, RZ, 0x1f, R19 ;  /* 0x0000001fff0f7819 */ /* 0x000fe40000011413 */
[----:B------:R-:W-:Y:S01]  /*cec0*/  ULDC.64 UR10, c[0x0][0xaf0] ;  /* 0x0002bc00000a7ab9 */ /* 0x000fe20000000a00 */
[----:B------:R-:W-:Y:S01]  /*ced0*/  UIADD3 UR7, UR7, UR5, URZ ;  /* 0x0000000507077290 */ /* 0x000fe2000fffe03f */
[----:B--2---:R-:W-:Y:S01]  /*cee0*/  IMAD.MOV.U32 R5, RZ, RZ, R6 ;  /* 0x000000ffff057224 */ /* 0x004fe200078e0006 */
[----:B------:R-:W-:Y:S01]  /*cef0*/  UIMAD UR5, UR9, UR10, URZ ;  /* 0x0000000a090572a4 */ /* 0x000fe2000f8e023f */
[----:B-1----:R-:W-:-:S03]  /*cf00*/  @P1 SHF.R.U32.HI R5, RZ, R13, R0 ;  /* 0x0000000dff051219 */ /* 0x002fc60000011600 */
[----:B------:R-:W-:Y:S01]  /*cf10*/  UIMAD UR5, UR42, UR11, UR5 ;  /* 0x0000000b2a0572a4 */ /* 0x000fe2000f8e0205 */
[--C-:B------:R-:W-:Y:S01]  /*cf20*/  SHF.R.S32.HI R0, RZ, 0x1f, R5.reuse ;  /* 0x0000001fff007819 */ /* 0x100fe20000011405 */
[----:B------:R-:W-:Y:S01]  /*cf30*/  UIMAD.WIDE.U32 UR42, UR42, UR10, UR6 ;  /* 0x0000000a2a2a72a5 */ /* 0x000fe2000f8e0006 */
[----:B------:R-:W-:Y:S02]  /*cf40*/  IMAD.MOV R7, RZ, RZ, -R5 ;  /* 0x000000ffff077224 */ /* 0x000fe400078e0a05 */
[----:B------:R-:W-:Y:S01]  /*cf50*/  ULDC.64 UR6, c[0x0][0xae0] ;  /* 0x0002b80000067ab9 */ /* 0x000fe20000000a00 */
[----:B------:R-:W-:Y:S01]  /*cf60*/  UIADD3 UR5, UR43, UR5, URZ ;  /* 0x000000052b057290 */ /* 0x000fe2000fffe03f */
[----:B------:R-:W-:Y:S02]  /*cf70*/  IMAD R7, R11, R7, R6 ;  /* 0x000000070b077224 */ /* 0x000fe400078e0206 */
[----:B------:R-:W-:Y:S02]  /*cf80*/  IMAD R0, R0, UR6, RZ ;  /* 0x0000000600007c24 */ /* 0x000fe4000f8e02ff */
[----:B------:R-:W-:-:S02]  /*cf90*/  IMAD.U32 R3, RZ, RZ, UR43 ;  /* 0x0000002bff037e24 */ /* 0x000fc4000f8e00ff */
[----:B------:R-:W-:Y:S02]  /*cfa0*/  IMAD.U32 R2, RZ, RZ, UR42 ;  /* 0x0000002aff027e24 */ /* 0x000fe4000f8e00ff */
[----:B------:R-:W-:Y:S01]  /*cfb0*/  IMAD.U32 R3, RZ, RZ, UR5 ;  /* 0x00000005ff037e24 */ /* 0x000fe2000f8e00ff */
[----:B------:R-:W-:Y:S01]  /*cfc0*/  ULDC UR5, c[0x0][0xac8] ;  /* 0x0002b20000057ab9 */ /* 0x000fe20000000800 */
[C---:B------:R-:W-:Y:S01]  /*cfd0*/  IMAD R9, R5.reuse, UR7, R0 ;  /* 0x0000000705097c24 */ /* 0x040fe2000f8e0200 */
[----:B------:R-:W-:Y:S01]  /*cfe0*/  SHF.R.S32.HI R0, RZ, 0x1f, R7 ;  /* 0x0000001fff007819 */ /* 0x000fe20000011407 */
        /* <DEDUP_REMOVED lines=24> */
[----:B------:R1:W4:Y:S04]  /*d170*/  SHFL.IDX PT, R28, R4, 0x3, 0x181f ;  /* 0x00781f00041c7f89 */ /* 0x00032800000e0000 */
        /* <DEDUP_REMOVED lines=15> */
.L_x_1549:
[----:B------:R-:W-:Y:S05]  /*d270*/  BSYNC B0 ;  /* 0x0000000000007941 */ /* 0x000fea0003800000 */
.L_x_1547:
[----:B------:R-:W-:Y:S02]  /*d280*/  ULDC UR5, c[0x0][0xc38] ;  /* 0x00030e0000057ab9 */ /* 0x000fe40000000800 */
[----:B------:R-:W-:-:S06]  /*d290*/  UISETP.GE.AND UP0, UPT, UR4, UR5, UPT ;  /* 0x000000050400728c */ /* 0x000fcc000bf06270 */
[----:B------:R-:W-:-:S13]  /*d2a0*/  PLOP3.LUT P0, PT, PT, PT, UP0, 0x80, 0x0 ;  /* 0x000000000000781c */ /* 0x000fda0003f0f008 */
[----:B------:R-:W-:Y:S05]  /*d2b0*/  @!P0 BRA `(.L_x_1552) ;  /* 0xffffff3800a88947 */ /* 0x000fea000383ffff */
[----:B------:R-:W-:Y:S05]  /*d2c0*/  EXIT ;  /* 0x000000000000794d */ /* 0x000fea0003800000 */
.L_x_1509:
        /* <DEDUP_REMOVED lines=15> */
[----:B------:R-:W0:Y:S01]  /*d3c0*/  S2R R11, SR_TID.X ;  /* 0x00000000000b7919 */ /* 0x000e220000002100 */
[----:B------:R-:W1:Y:S01]  /*d3d0*/  S2UR UR5, SR_CgaCtaId ;  /* 0x00000000000579c3 */ /* 0x000e620000008800 */
[----:B------:R-:W-:Y:S01]  /*d3e0*/  UMOV UR4, 0x400 ;  /* 0x0000040000047882 */ /* 0x000fe20000000000 */
[----:B------:R-:W-:Y:S01]  /*d3f0*/  IMAD.U32 R27, RZ, RZ, UR6 ;  /* 0x00000006ff1b7e24 */ /* 0x000fe2000f8e00ff */
[----:B------:R-:W-:Y:S01]  /*d400*/  ULOP3.LUT UR39, UR38, 0x1, URZ, 0xfc, !UPT ;  /* 0x0000000126277892 */ /* 0x000fe2000f8efc3f */
[----:B------:R-:W-:Y:S01]  /*d410*/  IMAD.MOV.U32 R19, RZ, RZ, 0x1 ;  /* 0x00000001ff137424 */ /* 0x000fe200078e00ff */
[----:B------:R-:W-:Y:S01]  /*d420*/  ULOP3.LUT UR44, UR38, 0x2, URZ, 0xfc, !UPT ;  /* 0x00000002262c7892 */ /* 0x000fe2000f8efc3f */
[----:B------:R-:W-:Y:S01]  /*d430*/  IMAD.MOV.U32 R18, RZ, RZ, RZ ;  /* 0x000000ffff127224 */ /* 0x000fe200078e00ff */
[----:B------:R-:W-:Y:S01]  /*d440*/  ULDC UR42, c[0x0][0xc] ;  /* 0x00000300002a7ab9 */ /* 0x000fe20000000800 */
[----:B------:R-:W-:Y:S01]  /*d450*/  IMAD.MOV.U32 R29, RZ, RZ, RZ ;  /* 0x000000ffff1d7224 */ /* 0x000fe200078e00ff */
[----:B------:R-:W-:Y:S01]  /*d460*/  ULDC.64 UR48, c[0x0][0x198] ;  /* 0x0000660000307ab9 */ /* 0x000fe20000000a00 */
[----:B-1----:R-:W-:-:S06]  /*d470*/  ULEA UR4, UR5, UR4, 0x18 ;  /* 0x0000000405047291 */ /* 0x002fcc000f8ec03f */
[----:B------:R-:W-:Y:S01]  /*d480*/  MOV R16, UR4 ;  /* 0x0000000400107c02 */ /* 0x000fe20008000f00 */
[C---:B0-----:R-:W-:Y:S01]  /*d490*/  IMAD.SHL.U32 R26, R11.reuse, 0x40, RZ ;  /* 0x000000400b1a7824 */ /* 0x041fe200078e00ff */
[C---:B------:R-:W-:Y:S01]  /*d4a0*/  LOP3.LUT R10, R11.reuse, 0x7f, RZ, 0xc0, !PT ;  /* 0x0000007f0b0a7812 */ /* 0x040fe200078ec0ff */
[C---:B------:R-:W-:Y:S01]  /*d4b0*/  IMAD.SHL.U32 R2, R11.reuse, 0x10, RZ ;  /* 0x000000100b027824 */ /* 0x040fe200078e00ff */
[----:B------:R-:W-:Y:S01]  /*d4c0*/  SHF.R.U32.HI R4, RZ, 0x1, R11 ;  /* 0x00000001ff047819 */ /* 0x000fe2000001160b */
[C---:B------:R-:W-:Y:S01]  /*d4d0*/  IMAD.SHL.U32 R8, R11.reuse, 0x2, RZ ;  /* 0x000000020b087824 */ /* 0x040fe200078e00ff */
[----:B------:R-:W-:Y:S01]  /*d4e0*/  LOP3.LUT R3, R26, 0x180, RZ, 0xc0, !PT ;  /* 0x000001801a037812 */ /* 0x000fe200078ec0ff */
[----:B------:R-:W-:Y:S01]  /*d4f0*/  IMAD.SHL.U32 R6, R10, 0x10, RZ ;  /* 0x000000100a067824 */ /* 0x000fe200078e00ff */
[----:B------:R-:W-:Y:S01]  /*d500*/  LOP3.LUT R5, R2, 0x1b0, RZ, 0xc0, !PT ;  /* 0x000001b002057812 */ /* 0x000fe200078ec0ff */
[----:B------:R-:W-:Y:S01]  /*d510*/  IMAD.SHL.U32 R0, R11, 0x20, RZ ;  /* 0x000000200b007824 */ /* 0x000fe200078e00ff */
[----:B------:R-:W-:Y:S01]  /*d520*/  LOP3.LUT R3, R3, 0x30, R4, 0xf8, !PT ;  /* 0x0000003003037812 */ /* 0x000fe200078ef804 */
[----:B------:R-:W-:Y:S01]  /*d530*/  IMAD.SHL.U32 R4, R11, 0x8, RZ ;  /* 0x000000080b047824 */ /* 0x000fe200078e00ff */
[----:B------:R-:W-:-:S02]  /*d540*/  LOP3.LUT R8, R5, 0x30, R8, 0x78, !PT ;  /* 0x0000003005087812 */ /* 0x000fc400078e7808 */
[----:B------:R-:W-:Y:S01]  /*d550*/  LOP3.LUT R7, R6, 0x600, RZ, 0xc0, !PT ;  /* 0x0000060006077812 */ /* 0x000fe200078ec0ff */
[----:B------:R-:W-:Y:S01]  /*d560*/  IMAD.SHL.U32 R6, R11, 0x4, RZ ;  /* 0x000000040b067824 */ /* 0x000fe200078e00ff */
[----:B------:R-:W-:Y:S02]  /*d570*/  LOP3.LUT R5, R0, 0x80, RZ, 0xc0, !PT ;  /* 0x0000008000057812 */ /* 0x000fe400078ec0ff */
[----:B------:R-:W-:Y:S02]  /*d580*/  LOP3.LUT R9, R7, 0x60, R0, 0xf8, !PT ;  /* 0x0000006007097812 */ /* 0x000fe400078ef800 */
[----:B------:R-:W-:Y:S02]  /*d590*/  LOP3.LUT R5, R5, 0x10, R11, 0xf8, !PT ;  /* 0x0000001005057812 */ /* 0x000fe400078ef80b */
[----:B------:R-:W-:Y:S02]  /*d5a0*/  LOP3.LUT R7, R7, 0x40, R2, 0xf8, !PT ;  /* 0x0000004007077812 */ /* 0x000fe400078ef802 */
[----:B------:R-:W-:-:S02]  /*d5b0*/  LOP3.LUT R3, R3, 0x30, R4, 0x78, !PT ;  /* 0x0000003003037812 */ /* 0x000fc400078e7804 */
[----:B------:R-:W-:Y:S02]  /*d5c0*/  LOP3.LUT R5, R5, 0x10, R6, 0x78, !PT ;  /* 0x0000001005057812 */ /* 0x000fe400078e7806 */
[----:B------:R-:W-:Y:S02]  /*d5d0*/  LOP3.LUT R7, R7, R8, RZ, 0xfc, !PT ;  /* 0x0000000807077212 */ /* 0x000fe400078efcff */
[----:B------:R-:W-:Y:S02]  /*d5e0*/  LOP3.LUT R26, R3, 0x640, R26, 0xf8, !PT ;  /* 0x00000640031a7812 */ /* 0x000fe400078ef81a */
[----:B------:R-:W-:Y:S01]  /*d5f0*/  LOP3.LUT R6, R9, 0x100, R0, 0xf8, !PT ;  /* 0x0000010009067812 */ /* 0x000fe200078ef800 */
[----:B------:R-:W-:Y:S01]  /*d600*/  IMAD.IADD R28, R16, 0x1, R7 ;  /* 0x00000001101c7824 */ /* 0x000fe200078e0207 */
[----:B------:R-:W-:Y:S02]  /*d610*/  SHF.R.U32.HI R3, RZ, 0x2, R10 ;  /* 0x00000002ff037819 */ /* 0x000fe4000001160a */
[----:B------:R-:W-:-:S02]  /*d620*/  LOP3.LUT R25, R6, R5, RZ, 0xfc, !PT ;  /* 0x0000000506197212 */ /* 0x000fc400078efcff */
[----:B------:R-:W-:-:S07]  /*d630*/  LOP3.LUT R0, R3, 0x60, R0, 0xf8, !PT ;  /* 0x0000006003007812 */ /* 0x000fce00078ef800 */
.L_x_1612:
        /* <DEDUP_REMOVED lines=22> */
.L_x_1554:
[----:B------:R-:W-:Y:S01]  /*d7a0*/  ULDC UR9, c[0x0][0xc54] ;  /* 0x0003150000097ab9 */ /* 0x000fe20000000800 */
[----:B------:R-:W-:Y:S01]  /*d7b0*/  UMOV UR5, UR8 ;  /* 0x0000000800057c82 */ /* 0x000fe20008000000 */
[----:B------:R-:W-:-:S11]  /*d7c0*/  UISETP.NE.AND UP0, UPT, UR9, 0x1, UPT ;  /* 0x000000010900788c */ /* 0x000fd6000bf05270 */
[----:B------:R-:W-:Y:S02]  /*d7d0*/  @UP0 ULDC.64 UR10, c[0x0][0xc58] ;  /* 0x00031600000a0ab9 */ /* 0x000fe40000000a00 */
[----:B------:R-:W-:-:S04]  /*d7e0*/  UIMAD.WIDE.U32 UR6, UR8, UR10, URZ ;  /* 0x0000000a080672a5 */ /* 0x000fc8000f8e003f */
[----:B------:R-:W-:-:S04]  /*d7f0*/  @UP0 USHF.R.U32.HI UR5, URZ, UR11, UR7 ;  /* 0x0000000b3f050299 */ /* 0x000fc80008011607 */
[----:B------:R-:W-:-:S12]  /*d800*/  UIMAD UR6, UR5, UR9, URZ ;  /* 0x00000009050672a4 */ /* 0x000fd8000f8e023f */
.L_x_1555:
[----:B------:R-:W-:Y:S01]  /*d810*/  ULOP3.LUT UR41, URZ, UR5, URZ, 0x33, !UPT ;  /* 0x000000053f297292 */ /* 0x000fe2000f8e333f */
[----:B------:R-:W-:Y:S01]  /*d820*/  BSSY B7, `(.L_x_1556) ;  /* 0x00002bf000077945 */ /* 0x000fe20003800000 */
[----:B------:R-:W-:Y:S01]  /*d830*/  ULDC UR7, c[0x0][0x448] ;  /* 0x0001120000077ab9 */ /* 0x000fe20000000800 */
[----:B------:R-:W-:Y:S01]  /*d840*/  ULDC UR5, c[0x0][0xc3c] ;  /* 0x00030f0000057ab9 */ /* 0x000fe20000000800 */
[----:B------:R-:W-:Y:S02]  /*d850*/  UISETP.NE.AND UP1, UPT, UR7, 0x1, UPT ;  /* 0x000000010700788c */ /* 0x000fe4000bf25270 */
[----:B------:R-:W-:Y:S01]  /*d860*/  UIADD3 UR41, UR41, UR5, URZ ;  /* 0x0000000529297290 */ /* 0x000fe2000fffe03f */
[----:B------:R-:W-:Y:S01]  /*d870*/  ULDC.64 UR10, c[0x0][0x418] ;  /* 0x00010600000a7ab9 */ /* 0x000fe20000000a00 */
[----:B------:R-:W-:Y:S02]  /*d880*/  UIADD3 UR5, UR8, -UR6, URZ ;  /* 0x8000000608057290 */ /* 0x000fe4000fffe03f */
[----:B------:R-:W-:-:S02]  /*d890*/  UISETP.NE.U32.AND UP0, UPT, UR10, URZ, UPT ;  /* 0x0000003f0a00728c */ /* 0x000fc4000bf05070 */
[----:B------:R-:W-:Y:S02]  /*d8a0*/  UIMAD UR8, UR41, 0xc0, URZ ;  /* 0x000000c0290878a4 */ /* 0x000fe4000f8e023f */
[----:B------:R-:W-:Y:S01]  /*d8b0*/  UISETP.NE.AND.EX UP0, UPT, UR11, URZ, UPT, UP0 ;  /* 0x0000003f0b00728c */ /* 0x000fe2000bf05300 */
[----:B------:R-:W-:Y:S01]  /*d8c0*/  ULDC UR7, c[0x0][0x288] ;  /* 0x0000a20000077ab9 */ /* 0x000fe20000000800 */
[----:B------:R-:W-:Y:S01]  /*d8d0*/  UIADD3 UR8, UR8, 0xbf, URZ ;  /* 0x000000bf08087890 */ /* 0x000fe2000fffe03f */
[----:B------:R-:W-:Y:S01]  /*d8e0*/  ULDC UR6, c[0x0][0x424] ;  /* 0x0001090000067ab9 */ /* 0x000fe20000000800 */
[----:B------:R-:W-:Y:S02]  /*d8f0*/  UIADD3 UR13, -UR7, 0xa0, URZ ;  /* 0x000000a0070d7890 */ /* 0x000fe4000fffe13f */
[----:B------:R-:W-:Y:S01]  /*d900*/  USEL UR9, UR6, 0x1, UP0 ;  /* 0x0000000106097887 */ /* 0x000fe20008000000 */
[----:B------:R-:W-:Y:S01]  /*d910*/  @UP1 ULDC UR7, c[0x0][0x44c] ;  /* 0x0001130000071ab9 */ /* 0x000fe20000000800 */
[----:B------:R-:W-:Y:S01]  /*d920*/  ULDC UR12, c[0x0][0x2f0] ;  /* 0x0000bc00000c7ab9 */ /* 0x000fe20000000800 */
[----:B------:R-:W-:Y:S01]  /*d930*/  UIMAD.WIDE.U32 UR6, UR8, UR7, URZ ;  /* 0x00000007080672a5 */ /* 0x000fe2000f8e003f */
[----:B------:R-:W-:Y:S01]  /*d940*/  @UP1 ULDC UR14, c[0x0][0x450] ;  /* 0x00011400000e1ab9 */ /* 0x000fe20000000800 */
[----:B------:R-:W-:-:S02]  /*d950*/  UIMAD UR13, UR9, UR12, UR13 ;  /* 0x0000000c090d72a4 */ /* 0x000fc4000f8e020d */
[----:B------:R-:W-:Y:S02]  /*d960*/  @UP1 USHF.R.U32.HI UR8, URZ, UR14, UR7 ;  /* 0x0000000e3f081299 */ /* 0x000fe40008011607 */
[----:B------:R-:W-:Y:S02]  /*d970*/  UIMAD UR6, UR9, UR12, 0x9f ;  /* 0x0000009f090674a4 */ /* 0x000fe4000f8e020c */
[----:B------:R-:W-:Y:S02]  /*d980*/  UIADD3 UR8, UR13, UR8, URZ ;  /* 0x000000080d087290 */ /* 0x000fe4000fffe03f */
[----:B------:R-:W-:Y:S02]  /*d990*/  UIMAD.WIDE UR6, UR6, 0x66666667, URZ ;  /* 0x66666667060678a5 */ /* 0x000fe4000f8e023f */
[----:B------:R-:W-:Y:S02]  /*d9a0*/  UIMAD.WIDE UR8, UR8, 0x66666667, URZ ;  /* 0x66666667080878a5 */ /* 0x000fe4000f8e023f */
[----:B------:R-:W-:-:S02]  /*d9b0*/  USHF.R.U32.HI UR12, URZ, 0x1f, UR7 ;  /* 0x0000001f3f0c7899 */ /* 0x000fc40008011607 */
[----:B------:R-:W-:Y:S01]  /*d9c0*/  USHF.R.U32.HI UR6, URZ, 0x1f, UR9 ;  /* 0x0000001f3f067899 */ /* 0x000fe20008011609 */
[----:B------:R-:W-:Y:S01]  /*d9d0*/  ULDC UR11, c[0x0][0xc48] ;  /* 0x00031200000b7ab9 */ /* 0x000fe20000000800 */
[----:B------:R-:W-:Y:S02]  /*d9e0*/  ULEA.HI.SX32 UR12, UR7, UR12, 0x1a ;  /* 0x0000000c070c7291 */ /* 0x000fe4000f8fd23f */
[----:B------:R-:W-:Y:S02]  /*d9f0*/  ULEA.HI.SX32 UR6, UR9, UR6, 0x1a ;  /* 0x0000000609067291 */ /* 0x000fe4000f8fd23f */
[----:B------:R-:W-:Y:S02]  /*da00*/  UISETP.NE.AND UP0, UPT, UR11, 0x1, UPT ;  /* 0x000000010b00788c */ /* 0x000fe4000bf05270 */
[----:B------:R-:W-:Y:S01]  /*da10*/  UISETP.LT.AND UP1, UPT, UR12, UR6, UPT ;  /* 0x000000060c00728c */ /* 0x000fe2000bf21270 */
[----:B------:R-:W-:-:S03]  /*da20*/  ULDC UR10, c[0x0][0xc54] ;  /* 0x00031500000a7ab9 */ /* 0x000fc60000000800 */
[----:B------:R-:W-:Y:S02]  /*da30*/  USEL UR40, UR12, UR6, UP1 ;  /* 0x000000060c287287 */ /* 0x000fe40008800000 */
[----:B------:R-:W-:-:S03]  /*da40*/  UIMAD UR10, UR4, UR10, UR5 ;  /* 0x0000000a040a72a4 */ /* 0x000fc6000f8e0205 */
[----:B------:R-:W-:Y:S01]  /*da50*/  @UP0 ULDC UR4, c[0x0][0xc4c] ;  /* 0x0003130000040ab9 */ /* 0x000fe20000000800 */
[----:B------:R-:W-:Y:S01]  /*da60*/  ISETP.LT.AND P0, PT, RZ, UR40, PT ;  /* 0x00000028ff007c0c */ /* 0x000fe2000bf01270 */
[----:B------:R-:W-:Y:S01]  /*da70*/  UIMAD.WIDE.U32 UR4, UR10, UR4, URZ ;  /* 0x000000040a0472a5 */ /* 0x000fe2000f8e003f */
[----:B------:R-:W-:Y:S01]  /*da80*/  @UP0 ULDC UR7, c[0x0][0xc50] ;  /* 0x0003140000070ab9 */ /* 0x000fe20000000800 */
[----:B------:R-:W-:Y:S02]  /*da90*/  UMOV UR43, UR10 ;  /* 0x0000000a002b7c82 */ /* 0x000fe40008000000 */
[----:B------:R-:W-:-:S04]  /*daa0*/  @UP0 USHF.R.U32.HI UR43, URZ, UR7, UR5 ;  /* 0x000000073f2b0299 */ /* 0x000fc80008011605 */
[----:B------:R-:W-:-:S04]  /*dab0*/  UIADD3 UR36, -UR43, URZ, URZ ;  /* 0x0000003f2b247290 */ /* 0x000fc8000fffe13f */
[----:B------:R-:W-:Y:S01]  /*dac0*/  UIMAD UR36, UR11, UR36, UR10 ;  /* 0x000000240b2472a4 */ /* 0x000fe2000f8e020a */
[----:B------:R-:W-:Y:S11]  /*dad0*/  @P0 BRA `(.L_x_1557) ;  /* 0x0000000000440947 */ /* 0x000ff60003800000 */
        /* <DEDUP_REMOVED lines=17> */
.L_x_1557:
        /* <DEDUP_REMOVED lines=20> */
.L_x_1560:
[----:B------:R-:W-:Y:S05]  /*dd30*/  BSYNC B6 ;  /* 0x0000000000067941 */ /* 0x000fea0003800000 */
.L_x_1559:
        /* <DEDUP_REMOVED lines=22> */
.L_x_1562:
[----:B------:R-:W-:Y:S05]  /*dea0*/  BSYNC B6 ;  /* 0x0000000000067941 */ /* 0x000fea0003800000 */
.L_x_1561:
        /* <DEDUP_REMOVED lines=20> */
.L_x_1564:
[----:B------:R-:W-:Y:S05]  /*dff0*/  BSYNC B6 ;  /* 0x0000000000067941 */ /* 0x000fea0003800000 */
.L_x_1563:
        /* <DEDUP_REMOVED lines=19> */
.L_x_1566:
[----:B------:R-:W-:Y:S05]  /*e130*/  BSYNC B6 ;  /* 0x0000000000067941 */ /* 0x000fea0003800000 */
.L_x_1565:
        /* <DEDUP_REMOVED lines=23> */
.L_x_1631:
        /* <DEDUP_REMOVED lines=10> */
.L_x_1634:
        /* <DEDUP_REMOVED lines=21> */
.L_x_1570:
[----:B-1----:R-:W1:Y:S01]  /*e4a0*/  S2R R2, SR_TID.X ;  /* 0x0000000000027919 */ /* 0x002e620000002100 */
[----:B------:R-:W-:Y:S01]  /*e4b0*/  IMAD R5, R18, 0x8, R16 ;  /* 0x0000000812057824 */ /* 0x000fe200078e0210 */
[----:B-1----:R-:W-:Y:S02]  /*e4c0*/  LOP3.LUT R3, R2, 0x7f, RZ, 0xc0, !PT ;  /* 0x0000007f02037812 */ /* 0x002fe400078ec0ff */
[----:B------:R-:W-:Y:S02]  /*e4d0*/  SHF.L.U32 R2, R19, 0x1f, RZ ;  /* 0x0000001f13027819 */ /* 0x000fe400000006ff */
[----:B------:R-:W-:Y:S02]  /*e4e0*/  ISETP.NE.AND P0, PT, R3, RZ, PT ;  /* 0x000000ff0300720c */ /* 0x000fe40003f05270 */
[----:B------:R-:W1:Y:S02]  /*e4f0*/  SYNCS.PHASECHK.TRANS64.TRYWAIT P1, [R5+URZ+0x13280], R2 ;  /* 0x01328002050075a7 */ /* 0x000e64000802017f */
[----:B-1----:R-:W-:Y:S09]  /*e500*/  @!P1 BRA `(.L_x_1571) ;  /* 0x0000002400fc9947 */ /* 0x002ff20003800000 */
.L_x_1635:
        /* <DEDUP_REMOVED lines=8> */
.L_x_1572:
        /* <DEDUP_REMOVED lines=16> */
.L_x_1636:
        /* <DEDUP_REMOVED lines=8> */
.L_x_1574:
        /* <DEDUP_REMOVED lines=17> */
.L_x_1568:
        /* <DEDUP_REMOVED lines=17> */
[----:B------:R-:W-:Y:S01]  /*e930*/  IMAD.U32 R4, RZ, RZ, UR6 ;  /* 0x00000006ff047e24 */ /* 0x000fe2000f8e00ff */
[----:B------:R-:W-:Y:S01]  /*e940*/  MOV R5, UR7 ;  /* 0x0000000700057c02 */ /* 0x000fe20008000f00 */
[----:B------:R-:W1:Y:S01]  /*e950*/  LDC.64 R2, c[0x4][R2] ;  /* 0x0100000002027b82 */ /* 0x000e620000000a00 */
[----:B------:R-:W-:Y:S02]  /*e960*/  IMAD.U32 R6, RZ, RZ, UR8 ;  /* 0x00000008ff067e24 */ /* 0x000fe4000f8e00ff */
[----:B------:R-:W-:Y:S02]  /*e970*/  IMAD.U32 R7, RZ, RZ, UR9 ;  /* 0x00000009ff077e24 */ /* 0x000fe4000f8e00ff */
[----:B------:R-:W-:-:S02]  /*e980*/  IMAD.U32 R10, RZ, RZ, UR4 ;  /* 0x00000004ff0a7e24 */ /* 0x000fc4000f8e00ff */
[----:B------:R-:W-:Y:S02]  /*e990*/  IMAD.U32 R11, RZ, RZ, UR5 ;  /* 0x00000005ff0b7e24 */ /* 0x000fe4000f8e00ff */
[----:B------:R-:W-:Y:S02]  /*e9a0*/  IMAD.MOV.U32 R8, RZ, RZ, 0x70 ;  /* 0x00000070ff087424 */ /* 0x000fe400078e00ff */
[----:B------:R-:W-:Y:S02]  /*e9b0*/  IMAD.MOV.U32 R12, RZ, RZ, 0x1 ;  /* 0x00000001ff0c7424 */ /* 0x000fe400078e00ff */
[----:B------:R-:W-:-:S07]  /*e9c0*/  IMAD.MOV.U32 R13, RZ, RZ, RZ ;  /* 0x000000ffff0d7224 */ /* 0x000fce00078e00ff */
[----:B0-----:R-:W-:-:S07]  /*e9d0*/  LEPC R20, `(.L_x_1576) ;  /* 0x000000001014794e */ /* 0x001fce0000000000 */
[----:B-1----:R-:W-:Y:S05]  /*e9e0*/  CALL.ABS.NOINC R2 ;  /* 0x0000000002007343 */ /* 0x002fea0003c00000 */
.L_x_1576:
[----:B------:R-:W-:Y:S05]  /*e9f0*/  BSYNC B6 ;  /* 0x0000000000067941 */ /* 0x000fea0003800000 */
.L_x_1575:
[----:B------:R-:W3:Y:S01]  /*ea00*/  LDC R9, c[0x0][0x448] ;  /* 0x00011200ff097b82 */ /* 0x000ee20000000800 */
[----:B0-----:R-:W0:Y:S01]  /*ea10*/  S2R R20, SR_TID.X ;  /* 0x0000000000147919 */ /* 0x001e220000002100 */
[----:B------:R-:W-:Y:S01]  /*ea20*/  IMAD.U32 R6, RZ, RZ, UR41 ;  /* 0x00000029ff067e24 */ /* 0x000fe2000f8e00ff */
[----:B------:R-:W-:Y:S01]  /*ea30*/  ULDC.64 UR8, c[0x0][0x2e0] ;  /* 0x0000b80000087ab9 */ /* 0x000fe20000000a00 */
[----:B------:R-:W-:Y:S01]  /*ea40*/  UMOV UR4, UR50 ;  /* 0x0000003200047c82 */ /* 0x000fe20008000000 */
[----:B------:R-:W-:Y:S01]  /*ea50*/  UIMAD UR6, UR45, UR8, URZ ;  /* 0x000000082d0672a4 */ /* 0x000fe2000f8e023f */
[----:B------:R-:W-:Y:S02]  /*ea60*/  UMOV UR5, UR37 ;  /* 0x0000002500057c82 */ /* 0x000fe40008000000 */
[----:B------:R-:W-:Y:S02]  /*ea70*/  UIMAD.WIDE.U32 UR4, UR43, UR8, UR4 ;  /* 0x000000082b0472a5 */ /* 0x000fe4000f8e0004 */
[----:B------:R-:W-:-:S03]  /*ea80*/  UIMAD UR6, UR43, UR9, UR6 ;  /* 0x000000092b0672a4 */ /* 0x000fc6000f8e0206 */
[----:B------:R-:W-:Y:S01]  /*ea90*/  ULDC.64 UR8, c[0x0][0x2d0] ;  /* 0x0000b40000087ab9 */ /* 0x000fe20000000a00 */
[----:B------:R-:W-:Y:S01]  /*eaa0*/  UIADD3 UR6, UR5, UR6, URZ ;  /* 0x0000000605067290 */ /* 0x000fe2000fffe03f */
[----:B------:R-:W-:-:S04]  /*eab0*/  IMAD.U32 R4, RZ, RZ, UR4 ;  /* 0x00000004ff047e24 */ /* 0x000fc8000f8e00ff */
[----:B-12---:R-:W-:Y:S01]  /*eac0*/  IMAD.MOV.U32 R2, RZ, RZ, R4 ;  /* 0x000000ffff027224 */ /* 0x006fe200078e0004 */
[----:B---3--:R-:W-:Y:S02]  /*ead0*/  ISETP.NE.AND P1, PT, R9, 0x1, PT ;  /* 0x000000010900780c */ /* 0x008fe40003f25270 */
[C---:B0-----:R-:W-:Y:S01]  /*eae0*/  LOP3.LUT R21, R20.reuse, 0x7f, RZ, 0xc0, !PT ;  /* 0x0000007f14157812 */ /* 0x041fe200078ec0ff */
[----:B------:R-:W-:-:S10]  /*eaf0*/  IMAD.SHL.U32 R20, R20, 0x20, RZ ;  /* 0x0000002014147824 */ /* 0x000fd400078e00ff */
[----:B------:R-:W0:Y:S01]  /*eb00*/  @P1 LDC R3, c[0x0][0x44c] ;  /* 0x00011300ff031b82 */ /* 0x000e220000000800 */
[----:B------:R-:W-:-:S04]  /*eb10*/  SHF.R.U32.HI R21, RZ, 0x2, R21 ;  /* 0x00000002ff157819 */ /* 0x000fc80000011615 */
[----:B------:R-:W-:-:S03]  /*eb20*/  LOP3.LUT R20, R21, 0x60, R20, 0xf8, !PT ;  /* 0x0000006015147812 */ /* 0x000fc600078ef814 */
[----:B------:R-:W1:Y:S02]  /*eb30*/  @P1 LDC R5, c[0x0][0x450] ;  /* 0x00011400ff051b82 */ /* 0x000e640000000800 */
[----:B------:R-:W-:Y:S02]  /*eb40*/  IMAD R6, R6, 0xc0, R20 ;  /* 0x000000c006067824 */ /* 0x000fe400078e0214 */
[----:B------:R-:W2:Y:S02]  /*eb50*/  S2R R20, SR_TID.X ;  /* 0x0000000000147919 */ /* 0x000ea40000002100 */
[----:B------:R-:W-:Y:S02]  /*eb60*/  IMAD.MOV.U32 R7, RZ, RZ, R6 ;  /* 0x000000ffff077224 */ /* 0x000fe400078e0006 */
[----:B------:R-:W3:Y:S01]  /*eb70*/  @P1 LDC R8, c[0x0][0x450] ;  /* 0x00011400ff081b82 */ /* 0x000ee20000000800 */
[----:B0-----:R-:W-:-:S04]  /*eb80*/  @P1 IMAD.HI.U32 R0, R6, R3, RZ ;  /* 0x0000000306001227 */ /* 0x001fc800078e00ff */
[----:B------:R-:W-:Y:S01]  /*eb90*/  IMAD.U32 R3, RZ, RZ, UR6 ;  /* 0x00000006ff037e24 */ /* 0x000fe2000f8e00ff */
[----:B------:R-:W-:Y:S01]  /*eba0*/  ULDC.64 UR6, c[0x0][0x280] ;  /* 0x0000a00000067ab9 */ /* 0x000fe20000000a00 */
[----:B-1----:R-:W-:Y:S01]  /*ebb0*/  @P1 SHF.R.U32.HI R7, RZ, R5, R0 ;  /* 0x00000005ff071219 */ /* 0x002fe20000011600 */
[----:B------:R-:W-:Y:S01]  /*ebc0*/  IMAD.U32 R5, RZ, RZ, UR5 ;  /* 0x00000005ff057e24 */ /* 0x000fe2000f8e00ff */
[----:B------:R-:W-:Y:S02]  /*ebd0*/  ULDC.64 UR4, c[0x0][0x2c8] ;  /* 0x0000b20000047ab9 */ /* 0x000fe40000000a00 */
[----:B------:R-:W-:Y:S01]  /*ebe0*/  SHF.R.S32.HI R0, RZ, 0x1f, R7 ;  /* 0x0000001fff007819 */ /* 0x000fe20000011407 */
[----:B------:R-:W-:-:S04]  /*ebf0*/  IMAD.WIDE.U32 R4, R7, UR8, R2 ;  /* 0x0000000807047c25 */ /* 0x000fc8000f8e0002 */
[----:B------:R-:W-:Y:S02]  /*ec00*/  IMAD R0, R0, UR8, RZ ;  /* 0x0000000800007c24 */ /* 0x000fe4000f8e02ff */
[C---:B--2---:R-:W-:Y:S01]  /*ec10*/  IMAD.SHL.U32 R10, R20.reuse, 0x10, RZ ;  /* 0x00000010140a7824 */ /* 0x044fe200078e00ff */
[----:B------:R-:W-:Y:S01]  /*ec20*/  LOP3.LUT R20, R20, 0x7f, RZ, 0xc0, !PT ;  /* 0x0000007f14147812 */ /* 0x000fe200078ec0ff */
[----:B------:R-:W-:Y:S02]  /*ec30*/  IMAD R11, R7, UR9, R0 ;  /* 0x00000009070b7c24 */ /* 0x000fe4000f8e0200 */
[----:B------:R-:W-:Y:S01]  /*ec40*/  IMAD.MOV R0, RZ, RZ, -R7 ;  /* 0x000000ffff007224 */ /* 0x000fe200078e0a07 */
[----:B------:R-:W-:Y:S01]  /*ec50*/  LOP3.LUT R10, R10, 0x30, RZ, 0xc0, !PT ;  /* 0x000000300a0a7812 */ /* 0x000fe200078ec0ff */
[----:B------:R-:W-:Y:S01]  /*ec60*/  IMAD.IADD R5, R5, 0x1, R11 ;  /* 0x0000000105057824 */ /* 0x000fe200078e020b */
[----:B------:R-:W-:Y:S01]  /*ec70*/  SHF.R.U32.HI R20, RZ, 0x2, R20 ;  /* 0x00000002ff147819 */ /* 0x000fe20000011614 */
[----:B------:R-:W-:-:S02]  /*ec80*/  IMAD R7, R9, R0, R6 ;  /* 0x0000000009077224 */ /* 0x000fc400078e0206 */
[----:B------:R-:W-:Y:S02]  /*ec90*/  VIADD R6, R6, 0x80 ;  /* 0x0000008006067836 */ /* 0x000fe40000000000 */
[----:B------:R-:W-:Y:S01]  /*eca0*/  IMAD.WIDE.U32 R4, R7, UR4, R4 ;  /* 0x0000000407047c25 */ /* 0x000fe2000f8e0004 */
[----:B------:R-:W-:-:S05]  /*ecb0*/  SHF.R.S32.HI R0, RZ, 0x1f, R7 ;  /* 0x0000001fff007819 */ /* 0x000fca0000011407 */
[----:B------:R-:W-:-:S04]  /*ecc0*/  IMAD R0, R0, UR4, RZ ;  /* 0x0000000400007c24 */ /* 0x000fc8000f8e02ff */
[----:B------:R-:W-:Y:S01]  /*ecd0*/  IMAD R7, R7, UR5, R0 ;  /* 0x0000000507077c24 */ /* 0x000fe2000f8e0200 */
[----:B------:R-:W-:-:S04]  /*ece0*/  IADD3 R0, P0, R4, UR6, RZ ;  /* 0x0000000604007c10 */ /* 0x000fc8000ff1e0ff */
[----:B------:R-:W-:Y:S01]  /*ecf0*/  IADD3.X R4, R5, UR7, R7, P0, !PT ;  /* 0x0000000705047c10 */ /* 0x000fe200087fe407 */
[----:B------:R-:W-:Y:S01]  /*ed00*/  IMAD.MOV.U32 R5, RZ, RZ, R6 ;  /* 0x000000ffff057224 */ /* 0x000fe200078e0006 */
[----:B------:R-:W0:Y:S02]  /*ed10*/  @P1 LDC R7, c[0x0][0x44c] ;  /* 0x00011300ff071b82 */ /* 0x000e240000000800 */
[----:B0-----:R-:W-:-:S05]  /*ed20*/  @P1 IMAD.HI.U32 R7, R6, R7, RZ ;  /* 0x0000000706071227 */ /* 0x001fca00078e00ff */
[----:B---3--:R-:W-:-:S04]  /*ed30*/  @P1 SHF.R.U32.HI R5, RZ, R8, R7 ;  /* 0x00000008ff051219 */ /* 0x008fc80000011607 */
        /* <DEDUP_REMOVED lines=18> */
[----:B------:R-:W-:Y:S01]  /*ee60*/  IMAD.U32 R7, RZ, RZ, UR41 ;  /* 0x00000029ff077e24 */ /* 0x000fe2000f8e00ff */
[----:B------:R-:W-:Y:S02]  /*ee70*/  ULDC UR4, c[0x0][0x288] ;  /* 0x0000a20000047ab9 */ /* 0x000fe40000000800 */
[----:B------:R-:W1:Y:S01]  /*ee80*/  SHFL.IDX PT, R2, R4, RZ, 0x1c1f ;  /* 0x001c1fff04027589 */ /* 0x000e6200000e0000 */
[----:B------:R-:W-:Y:S02]  /*ee90*/  IMAD R6, R9, UR4, RZ ;  /* 0x0000000409067c24 */ /* 0x000fe4000f8e02ff */
[----:B------:R-:W-:-:S04]  /*eea0*/  IMAD R7, R7, 0xc0, R20 ;  /* 0x000000c007077824 */ /* 0x000fc800078e0214 */
[C---:B------:R-:W-:Y:S01]  /*eeb0*/  VIADD R9, R7.reuse, 0x20 ;  /* 0x0000002007097836 */ /* 0x040fe20000000000 */
[C---:B------:R-:W-:Y:S01]  /*eec0*/  ISETP.GE.AND P1, PT, R7.reuse, R6, PT ;  /* 0x000000060700720c */ /* 0x040fe20003f26270 */
[----:B------:R-:W-:-:S12]  /*eed0*/  VIADD R11, R7, 0x80 ;  /* 0x00000080070b7836 */ /* 0x000fd80000000000 */
[----:B0-----:R-:W-:-:S05]  /*eee0*/  @!P1 IADD3 R14, P2, R10, R14, RZ ;  /* 0x0000000e0a0e9210 */ /* 0x001fca0007f5e0ff */
[----:B-1----:R-:W-:Y:S02]  /*eef0*/  @!P1 IMAD.X R3, RZ, RZ, R2, P2 ;  /* 0x000000ffff039224 */ /* 0x002fe400010e0602 */
[----:B------:R-:W-:Y:S02]  /*ef00*/  @!P1 IMAD.MOV.U32 R2, RZ, RZ, R14 ;  /* 0x000000ffff029224 */ /* 0x000fe400078e000e */
[----:B------:R-:W0:Y:S04]  /*ef10*/  SHFL.IDX PT, R14, R0, 0x1, 0x1c1f ;  /* 0x003c1f00000e7f89 */ /* 0x000e2800000e0000 */
[----:B------:R1:W-:Y:S01]  /*ef20*/  @!P1 LDGSTS.E.BYPASS.LTC128B.128 [R28+0xb000], desc[UR46][R2.64], !P0 ;  /* 0x0b000000021c9fae */ /* 0x0003e2000c101d6e */
[----:B------:R-:W-:Y:S02]  /*ef30*/  ISETP.GE.AND P1, PT, R9, R6, PT ;  /* 0x000000060900720c */ /* 0x000fe40003f26270 */
[----:B------:R-:W-:Y:S01]  /*ef40*/  IADD3 R9, R7, 0x40, RZ ;  /* 0x0000004007097810 */ /* 0x000fe20007ffe0ff */
[----:B-1----:R-:W1:Y:S10]  /*ef50*/  SHFL.IDX PT, R2, R4, 0x1, 0x1c1f ;  /* 0x003c1f0004027f89 */ /* 0x002e7400000e0000 */
[----:B0-----:R-:W-:-:S05]  /*ef60*/  @!P1 IADD3 R14, P2, R10, R14, RZ ;  /* 0x0000000e0a0e9210 */ /* 0x001fca0007f5e0ff */
[----:B-1----:R-:W-:Y:S02]  /*ef70*/  @!P1 IMAD.X R3, RZ, RZ, R2, P2 ;  /* 0x000000ffff039224 */ /* 0x002fe400010e0602 */
[----:B------:R-:W-:Y:S02]  /*ef80*/  @!P1 IMAD.MOV.U32 R2, RZ, RZ, R14 ;  /* 0x000000ffff029224 */ /* 0x000fe400078e000e */
[----:B------:R-:W0:Y:S04]  /*ef90*/  SHFL.IDX PT, R14, R0, 0x2, 0x1c1f ;  /* 0x005c1f00000e7f89 */ /* 0x000e2800000e0000 */
[----:B------:R1:W-:Y:S01]  /*efa0*/  @!P1 LDGSTS.E.BYPASS.LTC128B.128 [R28+0xb800], desc[UR46][R2.64], !P0 ;  /* 0x0b800000021c9fae */ /* 0x0003e2000c101d6e */
[----:B------:R-:W-:-:S03]  /*efb0*/  ISETP.GE.AND P1, PT, R9, R6, PT ;  /* 0x000000060900720c */ /* 0x000fc60003f26270 */
[----:B------:R-:W-:Y:S04]  /*efc0*/  SHFL.IDX PT, R9, R0, 0x3, 0x1c1f ;  /* 0x007c1f0000097f89 */ /* 0x000fe800000e0000 */
[----:B------:R-:W-:Y:S04]  /*efd0*/  SHFL.IDX PT, R0, R8, RZ, 0x1c1f ;  /* 0x001c1fff08007589 */ /* 0x000fe800000e0000 */
[----:B-1----:R-:W1:Y:S04]  /*efe0*/  SHFL.IDX PT, R2, R4, 0x2, 0x1c1f ;  /* 0x005c1f0004027f89 */ /* 0x002e6800000e0000 */
[----:B------:R-:W2:Y:S01]  /*eff0*/  SHFL.IDX PT, R4, R4, 0x3, 0x1c1f ;  /* 0x007c1f0004047f89 */ /* 0x000ea200000e0000 */
        /* <DEDUP_REMOVED lines=16> */
.L_x_1649:
        /* <DEDUP_REMOVED lines=10> */
.L_x_1578:
        /* <DEDUP_REMOVED lines=16> */
.L_x_1650:
[----:B------:R-:W-:Y:S05]  /*f2a0*/  BSYNC B0 ;  /* 0x0000000000007941 */ /* 0x000fea0003800000 */
.L_x_1579:
[----:B------:R-:W-:-:S06]  /*f2b0*/  UISETP.GE.AND UP0, UPT, UR40, 0x2, UPT ;  /* 0x000000022800788c */ /* 0x000fcc000bf06270 */
[----:B------:R-:W-:-:S13]  /*f2c0*/  PLOP3.LUT P0, PT, PT, PT, UP0, 0x80, 0x0 ;  /* 0x000000000000781c */ /* 0x000fda0003f0f008 */
[----:B------:R-:W-:Y:S05]  /*f2d0*/  @!P0 BRA `(.L_x_1581) ;  /* 0x0000000800e48947 */ /* 0x000fea0003800000 */
[----:B------:R-:W-:Y:S01]  /*f2e0*/  UIADD3 UR4, UR40, -0x2, URZ ;  /* 0xfffffffe28047890 */ /* 0x000fe2000fffe03f */
[----:B------:R-:W-:Y:S02]  /*f2f0*/  IMAD.MOV.U32 R6, RZ, RZ, R19 ;  /* 0x000000ffff067224 */ /* 0x000fe400078e0013 */
[----:B------:R-:W-:-:S03]  /*f300*/  IMAD.MOV.U32 R7, RZ, RZ, R18 ;  /* 0x000000ffff077224 */ /* 0x000fc600078e0012 */
[----:B------:R-:W-:-:S07]  /*f310*/  IMAD.U32 R0, RZ, RZ, UR4 ;  /* 0x00000004ff007e24 */ /* 0x000fce000f8e00ff */
.L_x_1601:
        /* <DEDUP_REMOVED lines=31> */
.L_x_1584:
        /* <DEDUP_REMOVED lines=8> */
.L_x_1651:
[----:B------:R-:W-:Y:S05]  /*f590*/  BSYNC B1 ;  /* 0x0000000000017941 */ /* 0x000fea0003800000 */
.L_x_1585:
        /* <DEDUP_REMOVED lines=9> */
.L_x_1588:
[----:B------:R-:W-:Y:S05]  /*f630*/  BSYNC B1 ;  /* 0x0000000000017941 */ /* 0x000fea0003800000 */
.L_x_1587:
        /* <DEDUP_REMOVED lines=11> */
.L_x_1589:
        /* <DEDUP_REMOVED lines=13> */
.L_x_1652:
[----:B------:R-:W-:Y:S05]  /*f7c0*/  BSYNC B1 ;  /* 0x0000000000017941 */ /* 0x000fea0003800000 */
.L_x_1590:
        /* <DEDUP_REMOVED lines=11> */
.L_x_1593:
[----:B------:R-:W-:Y:S05]  /*f880*/  BSYNC B1 ;  /* 0x0000000000017941 */ /* 0x000fea0003800000 */
.L_x_1592:
[----:B------:R-:W-:Y:S01]  /*f890*/  R2UR UR6, R2 ;  /* 0x00000000020672ca */ /* 0x000fe200000e0000 */
[----:B------:R-:W-:Y:S01]  /*f8a0*/  UIADD3 UR4, UP0, UR48, 0x370, URZ ;  /* 0x0000037030047890 */ /* 0x000fe2000ff1e03f */
[----:B------:R-:W-:Y:S01]  /*f8b0*/  R2UR UR7, R3 ;  /* 0x00000000030772ca */ /* 0x000fe200000e0000 */
[----:B------:R-:W-:Y:S01]  /*f8c0*/  VIADD R4, R4, 0x13230 ;  /* 0x0001323004047836 */ /* 0x000fe20000000000 */
[----:B------:R-:W-:Y:S01]  /*f8d0*/  R2UR UR10, R9 ;  /* 0x00000000090a72ca */ /* 0x000fe200000e0000 */
[----:B------:R-:W-:Y:S01]  /*f8e0*/  UIADD3.X UR5, URZ, UR49, URZ, UP0, !UPT ;  /* 0x000000313f057290 */ /* 0x000fe200087fe43f */
[----:B------:R-:W-:Y:S02]  /*f8f0*/  PLOP3.LUT P0, PT, PT, PT, PT, 0x80, 0x0 ;  /* 0x000000000000781c */ /* 0x000fe40003f0f070 */
[----:B------:R-:W-:-:S11]  /*f900*/  IADD3 R5, R5, 0xe000, RZ ;  /* 0x0000e00005057810 */ /* 0x000fd60007ffe0ff */
.L_x_1594:
        /* <DEDUP_REMOVED lines=10> */
.L_x_1583:
[----:B------:R-:W-:Y:S05]  /*f9b0*/  BSYNC B0 ;  /* 0x0000000000007941 */ /* 0x000fea0003800000 */
.L_x_1582:
[----:B------:R-:W-:-:S06]  /*f9c0*/  UISETP.NE.AND UP0, UPT, UR39, 0x3, UPT ;  /* 0x000000032700788c */ /* 0x000fcc000bf05270 */
[----:B------:R-:W-:-:S13]  /*f9d0*/  PLOP3.LUT P0, PT, PT, PT, UP0, 0x80, 0x0 ;  /* 0x000000000000781c */ /* 0x000fda0003f0f008 */
[----:B------:R-:W-:Y:S05]  /*f9e0*/  @!P0 BRA `(.L_x_1595) ;  /* 0x0000000000048947 */ /* 0x000fea0003800000 */
[----:B------:R-:W-:Y:S01]  /*f9f0*/  BPT.TRAP 0x1 ;  /* 0x000000040000795c */ /* 0x000fe20000300000 */
.L_x_1595:
        /* <DEDUP_REMOVED lines=8> */
.L_x_1653:
[----:B------:R-:W-:Y:S05]  /*fa80*/  BSYNC B0 ;  /* 0x0000000000007941 */ /* 0x000fea0003800000 */
.L_x_1596:
[----:B------:R-:W-:Y:S05]  /*fa90*/  @!P0 BRA `(.L_x_1598) ;  /* 0x0000000000048947 */ /* 0x000fea0003800000 */
[----:B------:R-:W-:Y:S01]  /*faa0*/  BPT.TRAP 0x1 ;  /* 0x000000040000795c */ /* 0x000fe20000300000 */
.L_x_1598:
[----:B0-----:R-:W-:Y:S01]  /*fab0*/  SHF.L.U32 R2, R6, 0x1f, RZ ;  /* 0x0000001f06027819 */ /* 0x001fe200000006ff */
[----:B------:R-:W-:-:S03]  /*fac0*/  IMAD R10, R7, 0x2800, RZ ;  /* 0x00002800070a7824 */ /* 0x000fc600078e02ff */
[----:B------:R-:W0:Y:S02]  /*fad0*/  SYNCS.PHASECHK.TRANS64.TRYWAIT P1, [R3+URZ+0x13260], R2 ;  /* 0x01326002030075a7 */ /* 0x000e24000802017f */
[----:B0-----:R-:W-:Y:S05]  /*fae0*/  @!P1 BRA `(.L_x_1599) ;  /* 0x0000001800b49947 */ /* 0x001fea0003800000 */
.L_x_1654:
        /* <DEDUP_REMOVED lines=43> */
.L_x_1600:
        /* <DEDUP_REMOVED lines=13> */
.L_x_1581:
        /* <DEDUP_REMOVED lines=17> */
.L_x_1603:
[----:B------:R-:W-:Y:S05]  /*ff80*/  BSYNC B0 ;  /* 0x0000000000007941 */ /* 0x000fea0003800000 */
.L_x_1602:
[----:B------:R-:W-:-:S06]  /*ff90*/  UISETP.NE.AND UP0, UPT, UR39, 0x3, UPT ;  /* 0x000000032700788c */ /* 0x000fcc000bf05270 */
[----:B------:R-:W-:-:S13]  /*ffa0*/  PLOP3.LUT P1, PT, PT, PT, UP0, 0x80, 0x0 ;  /* 0x000000000000781c */ /* 0x000fda0003f2f008 */
[----:B------:R-:W-:Y:S05]  /*ffb0*/  @!P1 BRA `(.L_x_1604) ;  /* 0x0000000000049947 */ /* 0x000fea0003800000 */
[----:B------:R-:W-:Y:S01]  /*ffc0*/  BPT.TRAP 0x1 ;  /* 0x000000040000795c */ /* 0x000fe20000300000 */
.L_x_1604:
        /* <DEDUP_REMOVED lines=8> */
.L_x_1655:
[----:B------:R-:W-:Y:S05]  /*10050*/  BSYNC B0 ;  /* 0x0000000000007941 */ /* 0x000fea0003800000 */
.L_x_1605:
[----:B------:R-:W-:Y:S05]  /*10060*/  @!P2 BRA `(.L_x_1607) ;  /* 0x000000000004a947 */ /* 0x000fea0003800000 */
[----:B------:R-:W-:Y:S01]  /*10070*/  BPT.TRAP 0x1 ;  /* 0x000000040000795c */ /* 0x000fe20000300000 */
.L_x_1607:
[----:B------:R-:W-:Y:S01]  /*10080*/  SHF.L.U32 R5, R19, 0x1f, RZ ;  /* 0x0000001f13057819 */ /* 0x000fe200000006ff */
[----:B0-----:R-:W-:-:S03]  /*10090*/  IMAD R3, R18, 0x2800, RZ ;  /* 0x0000280012037824 */ /* 0x001fc600078e02ff */
[----:B------:R-:W0:Y:S02]  /*100a0*/  SYNCS.PHASECHK.TRANS64.TRYWAIT P1, [R2+URZ+0x13260], R5 ;  /* 0x01326005020075a7 */ /* 0x000e24000802017f */
[----:B0-----:R-:W-:Y:S05]  /*100b0*/  @!P1 BRA `(.L_x_1608) ;  /* 0x0000001400689947 */ /* 0x001fea0003800000 */
.L_x_1656:
        /* <DEDUP_REMOVED lines=43> */
.L_x_1609:
[----:B-1----:R-:W-:Y:S01]  /*10370*/  SYNCS.ARRIVE.TRANS64.A1T0 RZ, [R2+URZ+0x13250], RZ ;  /* 0x013250ff02ff79a7 */ /* 0x002fe2000810003f */
[----:B------:R-:W-:Y:S02]  /*10380*/  @!P0 VIADD R0, R2, 0x13280 ;  /* 0x0001328002008836 */ /* 0x000fe40000000000 */
[----:B------:R-:W-:-:S03]  /*10390*/  VIADD R18, R18, 0x1 ;  /* 0x0000000112127836 */ /* 0x000fc60000000000 */
[----:B------:R-:W-:Y:S01]  /*103a0*/  @!P0 PRMT R0, RZ, 0x654, R0 ;  /* 0x00000654ff008816 */ /* 0x000fe20000000000 */
[----:B------:R-:W-:Y:S01]  /*103b0*/  BAR.SYNC.DEFER_BLOCKING 0x2, 0x80 ;  /* 0x0082000000007b1d */ /* 0x000fe20000010000 */
[----:B------:R-:W-:-:S04]  /*103c0*/  ISETP.NE.AND P1, PT, R18, 0x2, PT ;  /* 0x000000021200780c */ /* 0x000fc80003f25270 */
[----:B------:R-:W-:Y:S01]  /*103d0*/  SEL R18, R18, RZ, P1 ;  /* 0x000000ff12127207 */ /* 0x000fe20000800000 */
[----:B------:R1:W-:Y:S02]  /*103e0*/  @!P0 SYNCS.ARRIVE.TRANS64.RED.A1T0 RZ, [R0+URZ], RZ ;  /* 0x000000ff00ff89a7 */ /* 0x0003e4000810043f */
[----:B-1----:R-:W-:-:S04]  /*103f0*/  SEL R0, RZ, 0x1, P1 ;  /* 0x00000001ff007807 */ /* 0x002fc80000800000 */
[----:B------:R-:W-:-:S07]  /*10400*/  LOP3.LUT R19, R19, R0, RZ, 0x3c, !PT ;  /* 0x0000000013137212 */ /* 0x000fce00078e3cff */
.L_x_1558:
[----:B------:R-:W-:Y:S05]  /*10410*/  BSYNC B7 ;  /* 0x0000000000077941 */ /* 0x000fea0003800000 */
.L_x_1556:
[----:B------:R-:W-:-:S13]  /*10420*/  LOP3.LUT P1, RZ, R22, 0x2, RZ, 0xc0, !PT ;  /* 0x0000000216ff7812 */ /* 0x000fda000782c0ff */
[----:B------:R-:W-:Y:S05]  /*10430*/  @!P1 BRA `(.L_x_1610) ;  /* 0x0000000000209947 */ /* 0x000fea0003800000 */
[----:B------:R-:W1:Y:S08]  /*10440*/  S2UR UR5, SR_CgaCtaId ;  /* 0x00000000000579c3 */ /* 0x000e700000008800 */
[----:B------:R-:W-:Y:S06]  /*10450*/  BAR.SYNC.DEFER_BLOCKING 0x5, 0x200 ;  /* 0x0148000000007b1d */ /* 0x000fec0000010000 */
[----:B------:R-:W-:-:S02]  /*10460*/  UMOV UR4, 0x400 ;  /* 0x0000040000047882 */ /* 0x000fc40000000000 */
[----:B-1----:R-:W-:-:S06]  /*10470*/  ULEA UR4, UR5, UR4, 0x18 ;  /* 0x0000000405047291 */ /* 0x002fcc000f8ec03f */
[----:B------:R-:W-:-:S05]  /*10480*/  IMAD.U32 R16, RZ, RZ, UR4 ;  /* 0x00000004ff107e24 */ /* 0x000fca000f8e00ff */
[----:B------:R1:W2:Y:S01]  /*10490*/  LDS R27, [R16+0x132d0] ;  /* 0x0132d000101b7984 */ /* 0x0002a20000000800 */
[----:B------:R-:W-:Y:S06]  /*104a0*/  BAR.ARV 0x4, 0x200 ;  /* 0x0108000000007b1d */ /* 0x000fec0000002000 */
[----:B------:R-:W-:Y:S05]  /*104b0*/  BRA `(.L_x_1611) ;  /* 0x0000000000207947 */ /* 0x000fea0003800000 */
.L_x_1610:
[----:B0-----:R-:W0:Y:S01]  /*104c0*/  @!P0 S2R R3, SR_CgaCtaId ;  /* 0x0000000000038919 */ /* 0x001e220000008800 */
[----:B------:R-:W-:Y:S01]  /*104d0*/  @!P0 MOV R0, 0x400 ;  /* 0x0000040000008802 */ /* 0x000fe20000000f00 */
[----:B------:R-:W-:Y:S03]  /*104e0*/  BAR.SYNC.DEFER_BLOCKING 0x4, 0x200 ;  /* 0x0108000000007b1d */ /* 0x000fe60000010000 */
[----:B0-----:R-:W-:-:S03]  /*104f0*/  @!P0 LEA R16, R3, R0, 0x18 ;  /* 0x0000000003108211 */ /* 0x001fc600078ec0ff */
[----:B------:R-:W0:Y:S04]  /*10500*/  SHFL.IDX PT, R0, R27, RZ, 0x1f ;  /* 0x00001fff1b007589 */ /* 0x000e2800000e0000 */
[----:B------:R0:W-:Y:S02]  /*10510*/  @!P0 STS [R16+0x132d0], R27 ;  /* 0x0132d01b10008388 */ /* 0x0001e40000000800 */
[----:B0-----:R-:W-:Y:S01]  /*10520*/  IMAD.MOV.U32 R27, RZ, RZ, R0 ;  /* 0x000000ffff1b7224 */ /* 0x001fe200078e0000 */
[----:B------:R-:W-:Y:S06]  /*10530*/  BAR.ARV 0x5, 0x200 ;  /* 0x0148000000007b1d */ /* 0x000fec0000002000 */
.L_x_1611:
[----:B------:R-:W-:Y:S02]  /*10540*/  ULDC UR4, c[0x0][0xc38] ;  /* 0x00030e0000047ab9 */ /* 0x000fe40000000800 */
[----:B--2---:R-:W-:-:S13]  /*10550*/  ISETP.GE.AND P0, PT, R27, UR4, PT ;  /* 0x000000041b007c0c */ /* 0x004fda000bf06270 */
[----:B------:R-:W-:Y:S05]  /*10560*/  @!P0 BRA `(.L_x_1612) ;  /* 0xffffffd000348947 */ /* 0x000fea000383ffff */
.L_x_1553:
[----:B0-----:R-:W0:Y:S01]  /*10570*/  S2R R3, SR_CgaCtaId ;  /* 0x0000000000037919 */ /* 0x001e220000008800 */
[----:B------:R-:W-:Y:S01]  /*10580*/  VIADD R29, R29, 0x1 ;  /* 0x000000011d1d7836 */ /* 0x000fe20000000000 */
[----:B------:R-:W-:Y:S01]  /*10590*/  MOV R2, 0x400 ;  /* 0x0000040000027802 */ /* 0x000fe20000000f00 */
[----:B------:R-:W-:Y:S03]  /*105a0*/  BSSY B0, `(.L_x_1613) ;  /* 0x0000008000007945 */ /* 0x000fe60003800000 */
[----:B------:R-:W-:-:S04]  /*105b0*/  LEA.HI R0, R29, R29, RZ, 0x1 ;  /* 0x0000001d1d007211 */ /* 0x000fc800078f08ff */
[----:B------:R-:W-:-:S05]  /*105c0*/  LOP3.LUT R0, R0, 0xfffffffe, RZ, 0xc0, !PT ;  /* 0xfffffffe00007812 */ /* 0x000fca00078ec0ff */
[----:B------:R-:W-:-:S05]  /*105d0*/  IMAD.IADD R0, R29, 0x1, -R0 ;  /* 0x000000011d007824 */ /* 0x000fca00078e0a00 */
[----:B------:R-:W-:Y:S02]  /*105e0*/  SHF.L.U32 R0, R0, 0x1f, RZ ;  /* 0x0000001f00007819 */ /* 0x000fe400000006ff */
[----:B0-----:R-:W-:-:S04]  /*105f0*/  LEA R7, R3, R2, 0x18 ;  /* 0x0000000203077211 */ /* 0x001fc800078ec0ff */
[----:B------:R-:W0:Y:S02]  /*10600*/  SYNCS.PHASECHK.TRANS64.TRYWAIT P0, [R7+URZ+0x13220], R0 ;  /* 0x01322000070075a7 */ /* 0x000e24000800017f */
[----:B0-----:R-:W-:Y:S05]  /*10610*/  @!P0 BRA `(.L_x_1614) ;  /* 0x0000001000248947 */ /* 0x001fea0003800000 */
.L_x_1657:
[----:B------:R-:W-:Y:S05]  /*10620*/  BSYNC B0 ;  /* 0x0000000000007941 */ /* 0x000fea0003800000 */
.L_x_1613:
[----:B------:R-:W-:-:S03]  /*10630*/  UMOV UR4, 0xffffffff ;  /* 0xffffffff00047882 */ /* 0x000fc60000000000 */
[----:B------:R-:W-:Y:S05]  /*10640*/  BRA.DIV UR4, `(.L_x_1615) ;  /* 0x00000012042c7947 */ /* 0x000fea000b800000 */
[----:B0-----:R-:W0:Y:S02]  /*10650*/  S2R R0, SR_TID.X ;  /* 0x0000000000007919 */ /* 0x001e240000002100 */
[----:B0-----:R-:W-:-:S04]  /*10660*/  SHF.R.U32.HI R0, RZ, 0x5, R0 ;  /* 0x00000005ff007819 */ /* 0x001fc80000011600 */
[----:B------:R-:W-:-:S05]  /*10670*/  LOP3.LUT R0, R0, 0x3, RZ, 0xc0, !PT ;  /* 0x0000000300007812 */ /* 0x000fca00078ec0ff */
[----:B------:R0:W2:Y:S02]  /*10680*/  SHFL.IDX PT, R14, R0, RZ, 0x1f ;  /* 0x00001fff000e7589 */ /* 0x0000a400000e0000 */
.L_x_1660:
[----:B--2---:R-:W-:Y:S01]  /*10690*/  ISETP.NE.AND P0, PT, R14, RZ, PT ;  /* 0x000000ff0e00720c */ /* 0x004fe20003f05270 */
[----:B------:R-:W-:-:S12]  /*106a0*/  BSSY B0, `(.L_x_1616) ;  /* 0x000002b000007945 */ /* 0x000fd80003800000 */
[----:B------:R-:W-:Y:S05]  /*106b0*/  @P0 BRA `(.L_x_1617) ;  /* 0x0000000000a40947 */ /* 0x000fea0003800000 */
[----:B------:R-:W-:-:S03]  /*106c0*/  UMOV UR4, 0xffffffff ;  /* 0xffffffff00047882 */ /* 0x000fc60000000000 */
[----:B------:R-:W-:Y:S05]  /*106d0*/  BRA.DIV UR4, `(.L_x_1618) ;  /* 0x00000012043c7947 */ /* 0x000fea000b800000 */
[----:B------:R-:W-:-:S13]  /*106e0*/  ELECT P6, URZ, PT ;  /* 0x00000000003f782f */ /* 0x000fda00038c0000 */
.L_x_1663:
[----:B------:R-:W-:Y:S05]  /*106f0*/  @!P6 BRA `(.L_x_1617) ;  /* 0x000000000094e947 */ /* 0x000fea0003800000 */
[----:B------:R-:W-:-:S06]  /*10700*/  ULOP3.LUT UR4, UR38, 0x2, URZ, 0xfc, !UPT ;  /* 0x0000000226047892 */ /* 0x000fcc000f8efc3f */
[----:B0-----:R-:W-:-:S05]  /*10710*/  IMAD.U32 R0, RZ, RZ, UR4 ;  /* 0x00000004ff007e24 */ /* 0x001fca000f8e00ff */
[----:B------:R-:W-:-:S13]  /*10720*/  ISETP.NE.AND P0, PT, R0, 0x3, PT ;  /* 0x000000030000780c */ /* 0x000fda0003f05270 */
[----:B------:R-:W-:Y:S05]  /*10730*/  @!P0 BRA `(.L_x_1619) ;  /* 0x0000000000048947 */ /* 0x000fea0003800000 */
[----:B------:R-:W-:Y:S01]  /*10740*/  BPT.TRAP 0x1 ;  /* 0x000000040000795c */ /* 0x000fe20000300000 */
.L_x_1619:
        /* <DEDUP_REMOVED lines=12> */
.L_x_1664:
[----:B------:R-:W2:Y:S02]  /*10810*/  SYNCS.PHASECHK.TRANS64.TRYWAIT P1, [R3+URZ], R0 ;  /* 0x00000000030075a7 */ /* 0x000ea4000802017f */
[----:B--2---:R-:W-:Y:S05]  /*10820*/  @!P1 BRA `(.L_x_1621) ;  /* 0x00000010001c9947 */ /* 0x004fea0003800000 */
.L_x_1665:
[----:B------:R-:W-:Y:S05]  /*10830*/  @!P0 BRA `(.L_x_1622) ;  /* 0x0000000000048947 */ /* 0x000fea0003800000 */
[----:B------:R-:W-:Y:S01]  /*10840*/  BPT.TRAP 0x1 ;  /* 0x000000040000795c */ /* 0x000fe20000300000 */
.L_x_1622:
[----:B--2---:R-:W-:-:S04]  /*10850*/  IMAD R3, R18, 0x8, R7 ;  /* 0x0000000812037824 */ /* 0x004fc800078e0207 */
[----:B------:R-:W2:Y:S02]  /*10860*/  SYNCS.PHASECHK.TRANS64.TRYWAIT P1, [R3+URZ+0x13260], R4 ;  /* 0x01326004030075a7 */ /* 0x000ea4000802017f */
[----:B--2---:R-:W-:Y:S05]  /*10870*/  @!P1 BRA `(.L_x_1623) ;  /* 0x00000010001c9947 */ /* 0x004fea0003800000 */
.L_x_1666:
[----:B------:R-:W-:Y:S05]  /*10880*/  @!P0 BRA `(.L_x_1624) ;  /* 0x0000000000048947 */ /* 0x000fea0003800000 */
[----:B------:R-:W-:Y:S01]  /*10890*/  BPT.TRAP 0x1 ;  /* 0x000000040000795c */ /* 0x000fe20000300000 */
.L_x_1624:
[----:B0-----:R-:W-:-:S04]  /*108a0*/  IMAD R5, R6, 0x8, R7 ;  /* 0x0000000806057824 */ /* 0x001fc800078e0207 */
[----:B------:R-:W0:Y:S02]  /*108b0*/  SYNCS.PHASECHK.TRANS64.TRYWAIT P1, [R5+URZ+0x13260], R0 ;  /* 0x01326000050075a7 */ /* 0x000e24000802017f */
[----:B0-----:R-:W-:Y:S05]  /*108c0*/  @!P1 BRA `(.L_x_1625) ;  /* 0x00000010001c9947 */ /* 0x001fea0003800000 */
.L_x_1667:
[----:B------:R-:W-:Y:S05]  /*108d0*/  @!P0 BRA `(.L_x_1626) ;  /* 0x0000000000048947 */ /* 0x000fea0003800000 */
[----:B------:R-:W-:Y:S01]  /*108e0*/  BPT.TRAP 0x1 ;  /* 0x000000040000795c */ /* 0x000fe20000300000 */
.L_x_1626:
[----:B------:R-:W3:Y:S02]  /*108f0*/  SYNCS.PHASECHK.TRANS64.TRYWAIT P0, [R3+URZ+0x13280], R4 ;  /* 0x01328004030075a7 */ /* 0x000ee4000800017f */
[----:B---3--:R-:W-:Y:S05]  /*10900*/  @!P0 BRA `(.L_x_1627) ;  /* 0x0000001000208947 */ /* 0x008fea0003800000 */
.L_x_1628:
[----:B----4-:R4:W0:Y:S02]  /*10910*/  SYNCS.PHASECHK.TRANS64.TRYWAIT P0, [R5+URZ+0x13280], R0 ;  /* 0x01328000050075a7 */ /* 0x010824000800017f */
[----:B0-----:R-:W-:Y:S05]  /*10920*/  @!P0 NANOSLEEP.SYNCS 0x989680 ;  /* 0x009896800000895d */ /* 0x001fea0003900000 */
[----:B------:R-:W0:Y:S02]  /*10930*/  @!P0 SYNCS.PHASECHK.TRANS64 P0, [R5+URZ+0x13280], R0 ;  /* 0x01328000050085a7 */ /* 0x000e24000800007f */
[----:B0-----:R-:W-:Y:S05]  /*10940*/  @!P0 BRA `(.L_x_1628) ;  /* 0xfffffffc00f08947 */ /* 0x001fea000383ffff */
.L_x_1617:
[----:B------:R-:W-:Y:S05]  /*10950*/  BSYNC B0 ;  /* 0x0000000000007941 */ /* 0x000fea0003800000 */
.L_x_1616:
[----:B------:R-:W-:Y:S05]  /*10960*/  EXIT ;  /* 0x000000000000794d */ /* 0x000fea0003800000 */
.L_x_1515:
[----:B0-----:R-:W-:-:S04]  /*10970*/  IMAD.U32 R3, RZ, RZ, UR45 ;  /* 0x0000002dff037e24 */ /* 0x001fc8000f8e00ff */
[----:B------:R0:W1:Y:S03]  /*10980*/  SYNCS.PHASECHK.TRANS64.TRYWAIT P1, [R3+URZ+0x13200], R6 ;  /* 0x01320006030075a7 */ /* 0x000066000802017f */
[----:B-1----:R-:W-:Y:S05]  /*10990*/  @!P1 NANOSLEEP.SYNCS 0x989680 ;  /* 0x009896800000995d */ /* 0x002fea0003900000 */
[----:B------:R-:W1:Y:S02]  /*109a0*/  @!P1 SYNCS.PHASECHK.TRANS64 P1, [R3+URZ+0x13200], R6 ;  /* 0x01320006030095a7 */ /* 0x000e64000802007f */
[----:B-1----:R-:W-:Y:S05]  /*109b0*/  @!P1 BRA `(.L_x_1515) ;  /* 0xfffffffc00ec9947 */ /* 0x002fea000383ffff */
[----:B------:R-:W-:Y:S05]  /*109c0*/  BRA `(.L_x_1629) ;  /* 0xffffff0c00b07947 */ /* 0x000fea000383ffff */
.L_x_1519:
[----:B-1----:R1:W2:Y:S02]  /*109d0*/  SYNCS.PHASECHK.TRANS64.TRYWAIT P1, [R2+URZ+0x13230], R3 ;  /* 0x01323003020075a7 */ /* 0x0022a4000802017f */
[----:B--2---:R-:W-:Y:S05]  /*109e0*/  @!P1 NANOSLEEP.SYNCS 0x989680 ;  /* 0x009896800000995d */ /* 0x004fea0003900000 */
[----:B------:R-:W2:Y:S02]  /*109f0*/  @!P1 SYNCS.PHASECHK.TRANS64 P1, [R2+URZ+0x13230], R3 ;  /* 0x01323003020095a7 */ /* 0x000ea4000802007f */
[----:B--2---:R-:W-:Y:S05]  /*10a00*/  @!P1 BRA `(.L_x_1519) ;  /* 0xfffffffc00f09947 */ /* 0x004fea000383ffff */
[----:B------:R-:W-:Y:S05]  /*10a10*/  BRA `(.L_x_1518) ;  /* 0xffffff0c00cc7947 */ /* 0x000fea000383ffff */
.L_x_1524:
[----:B-1----:R-:W-:-:S04]  /*10a20*/  MOV R8, UR22 ;  /* 0x0000001600087c02 */ /* 0x002fc80008000f00 */
[----:B------:R1:W2:Y:S03]  /*10a30*/  SYNCS.PHASECHK.TRANS64.TRYWAIT P3, [R8+URZ+0x13230], R7 ;  /* 0x01323007080075a7 */ /* 0x0002a6000806017f */
[----:B--2---:R-:W-:Y:S05]  /*10a40*/  @!P3 NANOSLEEP.SYNCS 0x989680 ;  /* 0x009896800000b95d */ /* 0x004fea0003900000 */
[----:B------:R-:W2:Y:S02]  /*10a50*/  @!P3 SYNCS.PHASECHK.TRANS64 P3, [R8+URZ+0x13230], R7 ;  /* 0x013230070800b5a7 */ /* 0x000ea4000806007f */
[----:B--2---:R-:W-:Y:S05]  /*10a60*/  @!P3 BRA `(.L_x_1524) ;  /* 0xfffffffc00ecb947 */ /* 0x004fea000383ffff */
[----:B------:R-:W-:Y:S05]  /*10a70*/  BRA `(.L_x_1523) ;  /* 0xffffff4000f07947 */ /* 0x000fea000383ffff */
.L_x_1528:
[----:B-1----:R-:W-:-:S04]  /*10a80*/  IMAD.U32 R8, RZ, RZ, UR11 ;  /* 0x0000000bff087e24 */ /* 0x002fc8000f8e00ff */
[----:B------:R1:W2:Y:S03]  /*10a90*/  SYNCS.PHASECHK.TRANS64.TRYWAIT P3, [R8+URZ+0x13250], R7 ;  /* 0x01325007080075a7 */ /* 0x0002a6000806017f */
[----:B--2---:R-:W-:Y:S05]  /*10aa0*/  @!P3 NANOSLEEP.SYNCS 0x989680 ;  /* 0x009896800000b95d */ /* 0x004fea0003900000 */
[----:B------:R-:W2:Y:S02]  /*10ab0*/  @!P3 SYNCS.PHASECHK.TRANS64 P3, [R8+URZ+0x13250], R7 ;  /* 0x013250070800b5a7 */ /* 0x000ea4000806007f */
[----:B--2---:R-:W-:Y:S05]  /*10ac0*/  @!P3 BRA `(.L_x_1528) ;  /* 0xfffffffc00ecb947 */ /* 0x004fea000383ffff */
[----:B------:R-:W-:Y:S05]  /*10ad0*/  BRA `(.L_x_1527) ;  /* 0xffffff4400fc7947 */ /* 0x000fea000383ffff */
.L_x_1535:
[----:B-1----:R-:W-:-:S04]  /*10ae0*/  IMAD.U32 R8, RZ, RZ, UR6 ;  /* 0x00000006ff087e24 */ /* 0x002fc8000f8e00ff */
[----:B------:R1:W2:Y:S03]  /*10af0*/  SYNCS.PHASECHK.TRANS64.TRYWAIT P2, [R8+URZ+0x13230], R7 ;  /* 0x01323007080075a7 */ /* 0x0002a6000804017f */
[----:B--2---:R-:W-:Y:S05]  /*10b00*/  @!P2 NANOSLEEP.SYNCS 0x989680 ;  /* 0x009896800000a95d */ /* 0x004fea0003900000 */
[----:B------:R-:W2:Y:S02]  /*10b10*/  @!P2 SYNCS.PHASECHK.TRANS64 P2, [R8+URZ+0x13230], R7 ;  /* 0x013230070800a5a7 */ /* 0x000ea4000804007f */
[----:B--2---:R-:W-:Y:S05]  /*10b20*/  @!P2 BRA `(.L_x_1535) ;  /* 0xfffffffc00eca947 */ /* 0x004fea000383ffff */
[----:B------:R-:W-:Y:S05]  /*10b30*/  BRA `(.L_x_1534) ;  /* 0xffffff7800bc7947 */ /* 0x000fea000383ffff */
.L_x_1539:
[----:B-1----:R-:W-:-:S04]  /*10b40*/  IMAD.U32 R8, RZ, RZ, UR11 ;  /* 0x0000000bff087e24 */ /* 0x002fc8000f8e00ff */
[----:B------:R1:W2:Y:S03]  /*10b50*/  SYNCS.PHASECHK.TRANS64.TRYWAIT P2, [R8+URZ+0x13250], R7 ;  /* 0x01325007080075a7 */ /* 0x0002a6000804017f */
[----:B--2---:R-:W-:Y:S05]  /*10b60*/  @!P2 NANOSLEEP.SYNCS 0x989680 ;  /* 0x009896800000a95d */ /* 0x004fea0003900000 */
[----:B------:R-:W2:Y:S02]  /*10b70*/  @!P2 SYNCS.PHASECHK.TRANS64 P2, [R8+URZ+0x13250], R7 ;  /* 0x013250070800a5a7 */ /* 0x000ea4000804007f */
[----:B--2---:R-:W-:Y:S05]  /*10b80*/  @!P2 BRA `(.L_x_1539) ;  /* 0xfffffffc00eca947 */ /* 0x004fea000383ffff */
[----:B------:R-:W-:Y:S05]  /*10b90*/  BRA `(.L_x_1538) ;  /* 0xffffff7c00c87947 */ /* 0x000fea000383ffff */
.L_x_1545:
[----:B-1----:R-:W-:-:S04]  /*10ba0*/  IMAD.U32 R5, RZ, RZ, UR14 ;  /* 0x0000000eff057e24 */ /* 0x002fc8000f8e00ff */
[----:B------:R1:W2:Y:S03]  /*10bb0*/  SYNCS.PHASECHK.TRANS64.TRYWAIT P1, [R5+URZ+0x13250], R0 ;  /* 0x01325000050075a7 */ /* 0x0002a6000802017f */
[----:B--2---:R-:W-:Y:S05]  /*10bc0*/  @!P1 NANOSLEEP.SYNCS 0x989680 ;  /* 0x009896800000995d */ /* 0x004fea0003900000 */
[----:B------:R-:W2:Y:S02]  /*10bd0*/  @!P1 SYNCS.PHASECHK.TRANS64 P1, [R5+URZ+0x13250], R0 ;  /* 0x01325000050095a7 */ /* 0x000ea4000802007f */
[----:B--2---:R-:W-:Y:S05]  /*10be0*/  @!P1 BRA `(.L_x_1545) ;  /* 0xfffffffc00ec9947 */ /* 0x004fea000383ffff */
[----:B------:R-:W-:Y:S05]  /*10bf0*/  BRA `(.L_x_1544) ;  /* 0xffffffa400887947 */ /* 0x000fea000383ffff */
.L_x_1567:
[----:B------:R-:W-:Y:S02]  /*10c00*/  IMAD.MOV.U32 R13, RZ, RZ, R20 ;  /* 0x000000ffff0d7224 */ /* 0x000fe400078e0014 */
[----:B------:R-:W-:Y:S02]  /*10c10*/  IMAD.MOV.U32 R12, RZ, RZ, RZ ;  /* 0x000000ffff0c7224 */ /* 0x000fe400078e00ff */
[----:B------:R-:W-:Y:S02]  /*10c20*/  IMAD.MOV.U32 R11, RZ, RZ, 0x1f ;  /* 0x0000001fff0b7424 */ /* 0x000fe400078e00ff */
[----:B------:R-:W-:-:S07]  /*10c30*/  IMAD.MOV.U32 R15, RZ, RZ, -0x1 ;  /* 0xffffffffff0f7424 */ /* 0x000fce00078e00ff */
[----:B------:R-:W-:Y:S05]  /*10c40*/  WARPSYNC.COLLECTIVE R15, `(.L_x_1630) ;  /* 0x000000000f087348 */ /* 0x000fea0003c00000 */
[----:B------:R0:W1:Y:S02]  /*10c50*/  SHFL.IDX P6, R14, R13, R12, R11 ;  /* 0x0000000c0d0e7389 */ /* 0x00006400000c000b */
[----:B01----:R-:W-:Y:S01]  /*10c60*/  ENDCOLLECTIVE ;  /* 0x000000000000791b */ /* 0x003fe20003800000 */
.L_x_1630:
[----:B------:R-:W-:Y:S05]  /*10c70*/  BRA `(.L_x_1631) ;  /* 0xffffffd4008c7947 */ /* 0x000fea000383ffff */
.L_x_1569:
[----:B------:R-:W-:Y:S01]  /*10c80*/  BSSY B0, `(.L_x_1632) ;  /* 0x0000006000007945 */ /* 0x000fe20003800000 */
[----:B------:R-:W-:-:S07]  /*10c90*/  IMAD.MOV.U32 R15, RZ, RZ, -0x1 ;  /* 0xffffffffff0f7424 */ /* 0x000fce00078e00ff */
[----:B0-----:R-:W-:Y:S05]  /*10ca0*/  WARPSYNC.COLLECTIVE R15, `(.L_x_1633) ;  /* 0x000000000f0c7348 */ /* 0x001fea0003c00000 */
[----:B------:R-:W-:Y:S02]  /*10cb0*/  ELECT P6, UR62, PT ;  /* 0x00000000003e782f */ /* 0x000fe400038c0000 */
[----:B------:R-:W-:Y:S01]  /*10cc0*/  MOV R14, UR62 ;  /* 0x0000003e000e7c02 */ /* 0x000fe20008000f00 */
[----:B0-----:R-:W-:Y:S10]  /*10cd0*/  ENDCOLLECTIVE ;  /* 0x000000000000791b */ /* 0x001ff40003800000 */
.L_x_1633:
[----:B------:R-:W-:Y:S05]  /*10ce0*/  BSYNC B0 ;  /* 0x0000000000007941 */ /* 0x000fea0003800000 */
.L_x_1632:
[----:B------:R-:W-:Y:S05]  /*10cf0*/  BRA `(.L_x_1634) ;  /* 0xffffffd400947947 */ /* 0x000fea000383ffff */
.L_x_1571:
[----:B-1----:R1:W2:Y:S02]  /*10d00*/  SYNCS.PHASECHK.TRANS64.TRYWAIT P1, [R5+URZ+0x13280], R2 ;  /* 0x01328002050075a7 */ /* 0x0022a4000802017f */
[----:B--2---:R-:W-:Y:S05]  /*10d10*/  @!P1 NANOSLEEP.SYNCS 0x989680 ;  /* 0x009896800000995d */ /* 0x004fea0003900000 */
[----:B------:R-:W2:Y:S02]  /*10d20*/  @!P1 SYNCS.PHASECHK.TRANS64 P1, [R5+URZ+0x13280], R2 ;  /* 0x01328002050095a7 */ /* 0x000ea4000802007f */
[----:B--2---:R-:W-:Y:S05]  /*10d30*/  @!P1 BRA `(.L_x_1571) ;  /* 0xfffffffc00f09947 */ /* 0x004fea000383ffff */
[----:B------:R-:W-:Y:S05]  /*10d40*/  BRA `(.L_x_1635) ;  /* 0xffffffd400f07947 */ /* 0x000fea000383ffff */
.L_x_1573:
[----:B--2---:R2:W3:Y:S02]  /*10d50*/  SYNCS.PHASECHK.TRANS64.TRYWAIT P1, [R5+URZ+0x13240], R2 ;  /* 0x01324002050075a7 */ /* 0x0044e4000802017f */
[----:B---3--:R-:W-:Y:S05]  /*10d60*/  @!P1 NANOSLEEP.SYNCS 0x989680 ;  /* 0x009896800000995d */ /* 0x008fea0003900000 */
[----:B------:R-:W3:Y:S02]  /*10d70*/  @!P1 SYNCS.PHASECHK.TRANS64 P1, [R5+URZ+0x13240], R2 ;  /* 0x01324002050095a7 */ /* 0x000ee4000802007f */
[----:B---3--:R-:W-:Y:S05]  /*10d80*/  @!P1 BRA `(.L_x_1573) ;  /* 0xfffffffc00f09947 */ /* 0x008fea000383ffff */
[----:B------:R-:W-:Y:S05]  /*10d90*/  BRA `(.L_x_1636) ;  /* 0xffffffd8003c7947 */ /* 0x000fea000383ffff */
.L_x_1577:
[----:B------:R-:W-:Y:S02]  /*10da0*/  IMAD.MOV.U32 R13, RZ, RZ, R4 ;  /* 0x000000ffff0d7224 */ /* 0x000fe400078e0004 */
[----:B------:R-:W-:Y:S02]  /*10db0*/  IMAD.MOV.U32 R12, RZ, RZ, RZ ;  /* 0x000000ffff0c7224 */ /* 0x000fe400078e00ff */
[----:B------:R-:W-:Y:S02]  /*10dc0*/  IMAD.MOV.U32 R11, RZ, RZ, 0x1c1f ;  /* 0x00001c1fff0b7424 */ /* 0x000fe400078e00ff */
[----:B------:R-:W-:Y:S02]  /*10dd0*/  IMAD.MOV.U32 R15, RZ, RZ, -0x1 ;  /* 0xffffffffff0f7424 */ /* 0x000fe400078e00ff */
[----:B------:R-:W-:-:S07]  /*10de0*/  IMAD.U32 R7, RZ, RZ, UR41 ;  /* 0x00000029ff077e24 */ /* 0x000fce000f8e00ff */
[----:B------:R-:W-:Y:S05]  /*10df0*/  WARPSYNC.COLLECTIVE R15, `(.L_x_1637) ;  /* 0x000000000f087348 */ /* 0x000fea0003c00000 */
[----:B------:R0:W1:Y:S02]  /*10e00*/  SHFL.IDX P6, R14, R13, R12, R11 ;  /* 0x0000000c0d0e7389 */ /* 0x00006400000c000b */
[----:B01----:R-:W-:Y:S01]  /*10e10*/  ENDCOLLECTIVE ;  /* 0x000000000000791b */ /* 0x003fe20003800000 */
.L_x_1637:
[----:B------:R-:W-:Y:S02]  /*10e20*/  IMAD R7, R7, 0xc0, R20 ;  /* 0x000000c007077824 */ /* 0x000fe400078e0214 */
[----:B------:R-:W-:Y:S02]  /*10e30*/  IMAD.MOV.U32 R13, RZ, RZ, R0 ;  /* 0x000000ffff0d7224 */ /* 0x000fe400078e0000 */
[----:B------:R-:W-:-:S07]  /*10e40*/  IMAD.MOV.U32 R2, RZ, RZ, R14 ;  /* 0x000000ffff027224 */ /* 0x000fce00078e000e */
[----:B------:R-:W-:Y:S05]  /*10e50*/  WARPSYNC.COLLECTIVE R15, `(.L_x_1638) ;  /* 0x000000000f087348 */ /* 0x000fea0003c00000 */
[----:B------:R0:W1:Y:S02]  /*10e60*/  SHFL.IDX P6, R14, R13, R12, R11 ;  /* 0x0000000c0d0e7389 */ /* 0x00006400000c000b */
[----:B01----:R-:W-:Y:S01]  /*10e70*/  ENDCOLLECTIVE ;  /* 0x000000000000791b */ /* 0x003fe20003800000 */
.L_x_1638:
[----:B------:R-:W-:Y:S02]  /*10e80*/  ULDC UR4, c[0x0][0x288] ;  /* 0x0000a20000047ab9 */ /* 0x000fe40000000800 */
[----:B------:R-:W-:Y:S02]  /*10e90*/  IMAD R6, R9, UR4, RZ ;  /* 0x0000000409067c24 */ /* 0x000fe4000f8e02ff */
[----:B------:R-:W-:-:S03]  /*10ea0*/  VIADD R9, R7, 0x20 ;  /* 0x0000002007097836 */ /* 0x000fc60000000000 */
        /* <DEDUP_REMOVED lines=9> */
.L_x_1639:
        /* <DEDUP_REMOVED lines=11> */
.L_x_1640:
[----:B------:R-:W-:Y:S01]  /*10ff0*/  IMAD.MOV.U32 R13, RZ, RZ, R4 ;  /* 0x000000ffff0d7224 */ /* 0x000fe200078e0004 */
[----:B------:R-:W-:Y:S02]  /*11000*/  MOV R12, 0x2 ;  /* 0x00000002000c7802 */ /* 0x000fe40000000f00 */
[----:B------:R-:W-:-:S05]  /*11010*/  @!P1 IADD3 R14, P2, R10, R14, RZ ;  /* 0x0000000e0a0e9210 */ /* 0x000fca0007f5e0ff */
[----:B------:R-:W-:Y:S02]  /*11020*/  @!P1 IMAD.X R3, RZ, RZ, R2, P2 ;  /* 0x000000ffff039224 */ /* 0x000fe400010e0602 */
[----:B------:R-:W-:-:S07]  /*11030*/  @!P1 IMAD.MOV.U32 R2, RZ, RZ, R14 ;  /* 0x000000ffff029224 */ /* 0x000fce00078e000e */
[----:B------:R-:W-:Y:S05]  /*11040*/  WARPSYNC.COLLECTIVE R15, `(.L_x_1641) ;  /* 0x000000000f087348 */ /* 0x000fea0003c00000 */
[----:B------:R0:W1:Y:S02]  /*11050*/  SHFL.IDX P6, R14, R13, R12, R11 ;  /* 0x0000000c0d0e7389 */ /* 0x00006400000c000b */
[----:B01----:R-:W-:Y:S01]  /*11060*/  ENDCOLLECTIVE ;  /* 0x000000000000791b */ /* 0x003fe20003800000 */
.L_x_1641:
        /* <DEDUP_REMOVED lines=10> */
.L_x_1642:
        /* <DEDUP_REMOVED lines=8> */
.L_x_1643:
[----:B------:R-:W-:Y:S01]  /*11190*/  @!PT LDS RZ, [RZ] ;  /* 0x00000000fffff984 */ /* 0x000fe20000000800 */
[----:B------:R-:W-:Y:S01]  /*111a0*/  @!PT LDS RZ, [RZ] ;  /* 0x00000000fffff984 */ /* 0x000fe20000000800 */
[----:B------:R-:W-:Y:S01]  /*111b0*/  @!PT LDS RZ, [RZ] ;  /* 0x00000000fffff984 */ /* 0x000fe20000000800 */
[----:B------:R0:W-:Y:S01]  /*111c0*/  @!P1 LDGSTS.E.BYPASS.LTC128B.128 [R28+0xc000], desc[UR46][R2.64], !P0 ;  /* 0x0c000000021c9fae */ /* 0x0001e2000c101d6e */
[----:B------:R-:W-:Y:S02]  /*111d0*/  IMAD.MOV.U32 R13, RZ, RZ, R0 ;  /* 0x000000ffff0d7224 */ /* 0x000fe400078e0000 */
[----:B0-----:R-:W-:-:S05]  /*111e0*/  VIADD R3, R7, 0x60 ;  /* 0x0000006007037836 */ /* 0x001fca0000000000 */
[----:B------:R-:W-:Y:S01]  /*111f0*/  ISETP.GE.AND P1, PT, R3, R6, PT ;  /* 0x000000060300720c */ /* 0x000fe20003f26270 */
[----:B------:R-:W-:-:S12]  /*11200*/  IMAD.MOV.U32 R4, RZ, RZ, R14 ;  /* 0x000000ffff047224 */ /* 0x000fd800078e000e */
[----:B------:R-:W-:Y:S05]  /*11210*/  WARPSYNC.COLLECTIVE R15, `(.L_x_1644) ;  /* 0x000000000f087348 */ /* 0x000fea0003c00000 */
[----:B------:R0:W1:Y:S02]  /*11220*/  SHFL.IDX P6, R14, R13, R12, R11 ;  /* 0x0000000c0d0e7389 */ /* 0x00006400000c000b */
[----:B01----:R-:W-:Y:S01]  /*11230*/  ENDCOLLECTIVE ;  /* 0x000000000000791b */ /* 0x003fe20003800000 */
.L_x_1644:
[----:B------:R-:W-:Y:S02]  /*11240*/  IMAD.MOV.U32 R13, RZ, RZ, R8 ;  /* 0x000000ffff0d7224 */ /* 0x000fe400078e0008 */
[----:B------:R-:W-:Y:S02]  /*11250*/  IMAD.MOV.U32 R12, RZ, RZ, RZ ;  /* 0x000000ffff0c7224 */ /* 0x000fe400078e00ff */
[----:B------:R-:W-:-:S07]  /*11260*/  IMAD.MOV.U32 R9, RZ, RZ, R14 ;  /* 0x000000ffff097224 */ /* 0x000fce00078e000e */
[----:B------:R-:W-:Y:S05]  /*11270*/  WARPSYNC.COLLECTIVE R15, `(.L_x_1645) ;  /* 0x000000000f087348 */ /* 0x000fea0003c00000 */
[----:B------:R0:W1:Y:S02]  /*11280*/  SHFL.IDX P6, R14, R13, R12, R11 ;  /* 0x0000000c0d0e7389 */ /* 0x00006400000c000b */
[----:B01----:R-:W-:Y:S01]  /*11290*/  ENDCOLLECTIVE ;  /* 0x000000000000791b */ /* 0x003fe20003800000 */
.L_x_1645:
        /* <DEDUP_REMOVED lines=11> */
.L_x_1646:
        /* <DEDUP_REMOVED lines=8> */
.L_x_1647:
        /* <DEDUP_REMOVED lines=10> */
.L_x_1648:
[----:B------:R-:W-:Y:S05]  /*11470*/  BRA `(.L_x_1649) ;  /* 0xffffffdc00207947 */ /* 0x000fea000383ffff */
.L_x_1580:
[----:B0-----:R0:W1:Y:S02]  /*11480*/  SYNCS.PHASECHK.TRANS64.TRYWAIT P0, [R16+URZ+0x13220], R3 ;  /* 0x01322003100075a7 */ /* 0x001064000800017f */
[----:B-1----:R-:W-:Y:S05]  /*11490*/  @!P0 NANOSLEEP.SYNCS 0x989680 ;  /* 0x009896800000895d */ /* 0x002fea0003900000 */
[----:B------:R-:W1:Y:S02]  /*114a0*/  @!P0 SYNCS.PHASECHK.TRANS64 P0, [R16+URZ+0x13220], R3 ;  /* 0x01322003100085a7 */ /* 0x000e64000800007f */
[----:B-1----:R-:W-:Y:S05]  /*114b0*/  @!P0 BRA `(.L_x_1580) ;  /* 0xfffffffc00f08947 */ /* 0x002fea000383ffff */
[----:B------:R-:W-:Y:S05]  /*114c0*/  BRA `(.L_x_1650) ;  /* 0xffffffdc00747947 */ /* 0x000fea000383ffff */
.L_x_1586:
[----:B0-----:R0:W1:Y:S02]  /*114d0*/  SYNCS.PHASECHK.TRANS64.TRYWAIT P0, [R4+URZ+0x13280], R3 ;  /* 0x01328003040075a7 */ /* 0x001064000800017f */
[----:B-1----:R-:W-:Y:S05]  /*114e0*/  @!P0 NANOSLEEP.SYNCS 0x989680 ;  /* 0x009896800000895d */ /* 0x002fea0003900000 */
[----:B------:R-:W1:Y:S02]  /*114f0*/  @!P0 SYNCS.PHASECHK.TRANS64 P0, [R4+URZ+0x13280], R3 ;  /* 0x01328003040085a7 */ /* 0x000e64000800007f */
[----:B-1----:R-:W-:Y:S05]  /*11500*/  @!P0 BRA `(.L_x_1586) ;  /* 0xfffffffc00f08947 */ /* 0x002fea000383ffff */
[----:B------:R-:W-:Y:S05]  /*11510*/  BRA `(.L_x_1651) ;  /* 0xffffffe0001c7947 */ /* 0x000fea000383ffff */
.L_x_1591:
[----:B-1----:R1:W2:Y:S02]  /*11520*/  SYNCS.PHASECHK.TRANS64.TRYWAIT P0, [R4+URZ+0x13240], R3 ;  /* 0x01324003040075a7 */ /* 0x0022a4000800017f */
[----:B--2---:R-:W-:Y:S05]  /*11530*/  @!P0 NANOSLEEP.SYNCS 0x989680 ;  /* 0x009896800000895d */ /* 0x004fea0003900000 */
[----:B------:R-:W2:Y:S02]  /*11540*/  @!P0 SYNCS.PHASECHK.TRANS64 P0, [R4+URZ+0x13240], R3 ;  /* 0x01324003040085a7 */ /* 0x000ea4000800007f */
[----:B--2---:R-:W-:Y:S05]  /*11550*/  @!P0 BRA `(.L_x_1591) ;  /* 0xfffffffc00f08947 */ /* 0x004fea000383ffff */
[----:B------:R-:W-:Y:S05]  /*11560*/  BRA `(.L_x_1652) ;  /* 0xffffffe000947947 */ /* 0x000fea000383ffff */
.L_x_1597:
[----:B0-----:R0:W1:Y:S02]  /*11570*/  SYNCS.PHASECHK.TRANS64.TRYWAIT P1, [R3+URZ+0x13270], R2 ;  /* 0x01327002030075a7 */ /* 0x001064000802017f */
[----:B-1----:R-:W-:Y:S05]  /*11580*/  @!P1 NANOSLEEP.SYNCS 0x989680 ;  /* 0x009896800000995d */ /* 0x002fea0003900000 */
[----:B------:R-:W1:Y:S02]  /*11590*/  @!P1 SYNCS.PHASECHK.TRANS64 P1, [R3+URZ+0x13270], R2 ;  /* 0x01327002030095a7 */ /* 0x000e64000802007f */
[----:B-1----:R-:W-:Y:S05]  /*115a0*/  @!P1 BRA `(.L_x_1597) ;  /* 0xfffffffc00f09947 */ /* 0x002fea000383ffff */
[----:B------:R-:W-:Y:S05]  /*115b0*/  BRA `(.L_x_1653) ;  /* 0xffffffe400307947 */ /* 0x000fea000383ffff */
.L_x_1599:
[----:B0-----:R0:W1:Y:S02]  /*115c0*/  SYNCS.PHASECHK.TRANS64.TRYWAIT P1, [R3+URZ+0x13260], R2 ;  /* 0x01326002030075a7 */ /* 0x001064000802017f */
[----:B-1----:R-:W-:Y:S05]  /*115d0*/  @!P1 NANOSLEEP.SYNCS 0x989680 ;  /* 0x009896800000995d */ /* 0x002fea0003900000 */
[----:B------:R-:W1:Y:S02]  /*115e0*/  @!P1 SYNCS.PHASECHK.TRANS64 P1, [R3+URZ+0x13260], R2 ;  /* 0x01326002030095a7 */ /* 0x000e64000802007f */
[----:B-1----:R-:W-:Y:S05]  /*115f0*/  @!P1 BRA `(.L_x_1599) ;  /* 0xfffffffc00f09947 */ /* 0x002fea000383ffff */
[----:B------:R-:W-:Y:S05]  /*11600*/  BRA `(.L_x_1654) ;  /* 0xffffffe400387947 */ /* 0x000fea000383ffff */
.L_x_1606:
[----:B0-----:R0:W1:Y:S02]  /*11610*/  SYNCS.PHASECHK.TRANS64.TRYWAIT P1, [R2+URZ+0x13270], R3 ;  /* 0x01327003020075a7 */ /* 0x001064000802017f */
[----:B-1----:R-:W-:Y:S05]  /*11620*/  @!P1 NANOSLEEP.SYNCS 0x989680 ;  /* 0x009896800000995d */ /* 0x002fea0003900000 */
[----:B------:R-:W1:Y:S02]  /*11630*/  @!P1 SYNCS.PHASECHK.TRANS64 P1, [R2+URZ+0x13270], R3 ;  /* 0x01327003020095a7 */ /* 0x000e64000802007f */
[----:B-1----:R-:W-:Y:S05]  /*11640*/  @!P1 BRA `(.L_x_1606) ;  /* 0xfffffffc00f09947 */ /* 0x002fea000383ffff */
[----:B------:R-:W-:Y:S05]  /*11650*/  BRA `(.L_x_1655) ;  /* 0xffffffe8007c7947 */ /* 0x000fea000383ffff */
.L_x_1608:
[----:B0-----:R0:W1:Y:S02]  /*11660*/  SYNCS.PHASECHK.TRANS64.TRYWAIT P1, [R2+URZ+0x13260], R5 ;  /* 0x01326005020075a7 */ /* 0x001064000802017f */
[----:B-1----:R-:W-:Y:S05]  /*11670*/  @!P1 NANOSLEEP.SYNCS 0x989680 ;  /* 0x009896800000995d */ /* 0x002fea0003900000 */
[----:B------:R-:W1:Y:S02]  /*11680*/  @!P1 SYNCS.PHASECHK.TRANS64 P1, [R2+URZ+0x13260], R5 ;  /* 0x01326005020095a7 */ /* 0x000e64000802007f */
[----:B-1----:R-:W-:Y:S05]  /*11690*/  @!P1 BRA `(.L_x_1608) ;  /* 0xfffffffc00f09947 */ /* 0x002fea000383ffff */
[----:B------:R-:W-:Y:S05]  /*116a0*/  BRA `(.L_x_1656) ;  /* 0xffffffe800847947 */ /* 0x000fea000383ffff */
.L_x_1614:
[----:B0-----:R0:W2:Y:S02]  /*116b0*/  SYNCS.PHASECHK.TRANS64.TRYWAIT P0, [R7+URZ+0x13220], R0 ;  /* 0x01322000070075a7 */ /* 0x0010a4000800017f */
[----:B--2---:R-:W-:Y:S05]  /*116c0*/  @!P0 NANOSLEEP.SYNCS 0x989680 ;  /* 0x009896800000895d */ /* 0x004fea0003900000 */
[----:B------:R-:W2:Y:S02]  /*116d0*/  @!P0 SYNCS.PHASECHK.TRANS64 P0, [R7+URZ+0x13220], R0 ;  /* 0x01322000070085a7 */ /* 0x000ea4000800007f */
[----:B--2---:R-:W-:Y:S05]  /*116e0*/  @!P0 BRA `(.L_x_1614) ;  /* 0xfffffffc00f08947 */ /* 0x004fea000383ffff */
[----:B------:R-:W-:Y:S05]  /*116f0*/  BRA `(.L_x_1657) ;  /* 0xffffffec00c87947 */ /* 0x000fea000383ffff */
.L_x_1615:
        /* <DEDUP_REMOVED lines=11> */
.L_x_1659:
[----:B------:R-:W-:Y:S05]  /*117b0*/  BSYNC B0 ;  /* 0x0000000000007941 */ /* 0x000fea0003800000 */
.L_x_1658:
[----:B------:R-:W-:Y:S05]  /*117c0*/  BRA `(.L_x_1660) ;  /* 0xffffffec00b07947 */ /* 0x000fea000383ffff */
.L_x_1618:
[----:B------:R-:W-:Y:S01]  /*117d0*/  BSSY B1, `(.L_x_1661) ;  /* 0x0000006000017945 */ /* 0x000fe20003800000 */
[----:B------:R-:W-:-:S07]  /*117e0*/  IMAD.MOV.U32 R15, RZ, RZ, -0x1 ;  /* 0xffffffffff0f7424 */ /* 0x000fce00078e00ff */
[----:B01----:R-:W-:Y:S05]  /*117f0*/  WARPSYNC.COLLECTIVE R15, `(.L_x_1662) ;  /* 0x000000000f0c7348 */ /* 0x003fea0003c00000 */
[----:B------:R-:W-:Y:S02]  /*11800*/  ELECT P6, UR62, PT ;  /* 0x00000000003e782f */ /* 0x000fe400038c0000 */
[----:B------:R-:W-:Y:S01]  /*11810*/  MOV R14, UR62 ;  /* 0x0000003e000e7c02 */ /* 0x000fe20008000f00 */
[----:B01----:R-:W-:Y:S10]  /*11820*/  ENDCOLLECTIVE ;  /* 0x000000000000791b */ /* 0x003ff40003800000 */
.L_x_1662:
[----:B------:R-:W-:Y:S05]  /*11830*/  BSYNC B1 ;  /* 0x0000000000017941 */ /* 0x000fea0003800000 */
.L_x_1661:
[----:B------:R-:W-:Y:S05]  /*11840*/  BRA `(.L_x_1663) ;  /* 0xffffffec00a87947 */ /* 0x000fea000383ffff */
.L_x_1620:
[----:B0-----:R0:W2:Y:S02]  /*11850*/  SYNCS.PHASECHK.TRANS64.TRYWAIT P1, [R5+URZ], R4 ;  /* 0x00000004050075a7 */ /* 0x0010a4000802017f */
[----:B--2---:R-:W-:Y:S05]  /*11860*/  @!P1 NANOSLEEP.SYNCS 0x989680 ;  /* 0x009896800000995d */ /* 0x004fea0003900000 */
[----:B------:R-:W2:Y:S02]  /*11870*/  @!P1 SYNCS.PHASECHK.TRANS64 P1, [R5+URZ], R4 ;  /* 0x00000004050095a7 */ /* 0x000ea4000802007f */
[----:B--2---:R-:W-:Y:S05]  /*11880*/  @!P1 BRA `(.L_x_1620) ;  /* 0xfffffffc00f09947 */ /* 0x004fea000383ffff */
[----:B------:R-:W-:Y:S05]  /*11890*/  BRA `(.L_x_1664) ;  /* 0xffffffec00dc7947 */ /* 0x000fea000383ffff */
.L_x_1621:
[----:B--2---:R2:W3:Y:S02]  /*118a0*/  SYNCS.PHASECHK.TRANS64.TRYWAIT P1, [R3+URZ], R0 ;  /* 0x00000000030075a7 */ /* 0x0044e4000802017f */
[----:B---3--:R-:W-:Y:S05]  /*118b0*/  @!P1 NANOSLEEP.SYNCS 0x989680 ;  /* 0x009896800000995d */ /* 0x008fea0003900000 */
[----:B------:R-:W3:Y:S02]  /*118c0*/  @!P1 SYNCS.PHASECHK.TRANS64 P1, [R3+URZ], R0 ;  /* 0x00000000030095a7 */ /* 0x000ee4000802007f */
[----:B---3--:R-:W-:Y:S05]  /*118d0*/  @!P1 BRA `(.L_x_1621) ;  /* 0xfffffffc00f09947 */ /* 0x008fea000383ffff */
[----:B------:R-:W-:Y:S05]  /*118e0*/  BRA `(.L_x_1665) ;  /* 0xffffffec00d07947 */ /* 0x000fea000383ffff */
.L_x_1623:
[----:B--2---:R2:W3:Y:S02]  /*118f0*/  SYNCS.PHASECHK.TRANS64.TRYWAIT P1, [R3+URZ+0x13260], R4 ;  /* 0x01326004030075a7 */ /* 0x0044e4000802017f */
[----:B---3--:R-:W-:Y:S05]  /*11900*/  @!P1 NANOSLEEP.SYNCS 0x989680 ;  /* 0x009896800000995d */ /* 0x008fea0003900000 */
[----:B------:R-:W3:Y:S02]  /*11910*/  @!P1 SYNCS.PHASECHK.TRANS64 P1, [R3+URZ+0x13260], R4 ;  /* 0x01326004030095a7 */ /* 0x000ee4000802007f */
[----:B---3--:R-:W-:Y:S05]  /*11920*/  @!P1 BRA `(.L_x_1623) ;  /* 0xfffffffc00f09947 */ /* 0x008fea000383ffff */
[----:B------:R-:W-:Y:S05]  /*11930*/  BRA `(.L_x_1666) ;  /* 0xffffffec00d07947 */ /* 0x000fea000383ffff */
.L_x_1625:
[----:B0-----:R0:W3:Y:S02]  /*11940*/  SYNCS.PHASECHK.TRANS64.TRYWAIT P1, [R5+URZ+0x13260], R0 ;  /* 0x01326000050075a7 */ /* 0x0010e4000802017f */
[----:B---3--:R-:W-:Y:S05]  /*11950*/  @!P1 NANOSLEEP.SYNCS 0x989680 ;  /* 0x009896800000995d */ /* 0x008fea0003900000 */
[----:B------:R-:W3:Y:S02]  /*11960*/  @!P1 SYNCS.PHASECHK.TRANS64 P1, [R5+URZ+0x13260], R0 ;  /* 0x01326000050095a7 */ /* 0x000ee4000802007f */
[----:B---3--:R-:W-:Y:S05]  /*11970*/  @!P1 BRA `(.L_x_1625) ;  /* 0xfffffffc00f09947 */ /* 0x008fea000383ffff */
[----:B------:R-:W-:Y:S05]  /*11980*/  BRA `(.L_x_1667) ;  /* 0xffffffec00d07947 */ /* 0x000fea000383ffff */
.L_x_1627:
[----:B---3--:R3:W4:Y:S02]  /*11990*/  SYNCS.PHASECHK.TRANS64.TRYWAIT P0, [R3+URZ+0x13280], R4 ;  /* 0x01328004030075a7 */ /* 0x008724000800017f */
[----:B----4-:R-:W-:Y:S05]  /*119a0*/  @!P0 NANOSLEEP.SYNCS 0x989680 ;  /* 0x009896800000895d */ /* 0x010fea0003900000 */
[----:B------:R-:W4:Y:S02]  /*119b0*/  @!P0 SYNCS.PHASECHK.TRANS64 P0, [R3+URZ+0x13280], R4 ;  /* 0x01328004030085a7 */ /* 0x000f24000800007f */
[----:B----4-:R-:W-:Y:S05]  /*119c0*/  @!P0 BRA `(.L_x_1627) ;  /* 0xfffffffc00f08947 */ /* 0x010fea000383ffff */
[----:B------:R-:W-:Y:S05]  /*119d0*/  BRA `(.L_x_1628) ;  /* 0xffffffec00cc7947 */ /* 0x000fea000383ffff */
.L_x_1668:
        /* <DEDUP_REMOVED lines=10> */
.L_x_2202:


//--------------------- .text._ZN7cutlass13device_kernelIN5flash11enable_sm90INS1_16FlashAttnFwdSm90INS1_25CollectiveMainloopFwdSm90ILi2EN4cute5tupleIJNS5_1CILi1EEES8_S8_EEENS6_IJNS7_ILi192EEENS7_ILi160EEENS7_ILi64EEEEEELi64ENS_12float_e4m3_tEfNS_4arch4Sm90ELb1ELb0ELb1ELb1ELb0ELb0ELb0ELb1ELb1ELb1ELb0ELb0EEENS1_21CollectiveEpilogueFwdINS6_IJSA_SC_SB_EEES9_NS_10bfloat16_tESG_Li384ELb1ELb1ELb0ELb1EEENS1_36VarlenDynamicPersistentTileSchedulerILi192ELi160ELi384ELi128ELb0ELb1ELb1ELb1ELb1ELb1EEEEEEEEEvNT_6ParamsE --------------------------
	.section	.text._ZN7cutlass13device_kernelIN5flash11enable_sm90INS1_16FlashAttnFwdSm90INS1_25CollectiveMainloopFwdSm90ILi2EN4cute5tupleIJNS5_1CILi1EEES8_S8_EEENS6_IJNS7_ILi192EEENS7_ILi160EEENS7_ILi64EEEEEELi64ENS_12float_e4m3_tEfNS_4arch4Sm90ELb1ELb0ELb1ELb1ELb0ELb0ELb0ELb1ELb1ELb1ELb0ELb0EEENS1_21CollectiveEpilogueFwdINS6_IJSA_SC_SB_EEES9_NS_10bfloat16_tESG_Li384ELb1ELb1ELb0ELb1EEENS1_36VarlenDynamicPersistentTileSchedulerILi192ELi160ELi384ELi128ELb0ELb1ELb1ELb1ELb1ELb1EEEEEEEEEvNT_6ParamsE,"ax",@progbits
	.align	128
.text._ZN7cutlass13device_kernelIN5flash11enable_sm90INS1_16FlashAttnFwdSm90INS1_25CollectiveMainloopFwdSm90ILi2EN4cute5tupleIJNS5_1CILi1EEES8_S8_EEENS6_IJNS7_ILi192EEENS7_ILi160EEENS7_ILi64EEEEEELi64ENS_12float_e4m3_tEfNS_4arch4Sm90ELb1ELb0ELb1ELb1ELb0ELb0ELb0ELb1ELb1ELb1ELb0ELb0EEENS1_21CollectiveEpilogueFwdINS6_IJSA_SC_SB_EEES9_NS_10bfloat16_tESG_Li384ELb1ELb1ELb0ELb1EEENS1_36VarlenDynamicPersistentTileSchedulerILi192ELi160ELi384ELi128ELb0ELb1ELb1ELb1ELb1ELb1EEEEEEEEEvNT_6ParamsE:
        .type           _ZN7cutlass13device_kernelIN5flash11enable_sm90INS1_16FlashAttnFwdSm90INS1_25CollectiveMainloopFwdSm90ILi2EN4cute5tupleIJNS5_1CILi1EEES8_S8_EEENS6_IJNS7_ILi192EEENS7_ILi160EEENS7_ILi64EEEEEELi64ENS_12float_e4m3_tEfNS_4arch4Sm90ELb1ELb0ELb1ELb1ELb0ELb0ELb0ELb1ELb1ELb1ELb0ELb0EEENS1_21CollectiveEpilogueFwdINS6_IJSA_SC_SB_EEES9_NS_10bfloat16_tESG_Li384ELb1ELb1ELb0ELb1EEENS1_36VarlenDynamicPersistentTileSchedulerILi192ELi160ELi384ELi128ELb0ELb1ELb1ELb1ELb1ELb1EEEEEEEEEvNT_6ParamsE,@function
        .size           _ZN7cutlass13device_kernelIN5flash11enable_sm90INS1_16FlashAttnFwdSm90INS1_25CollectiveMainloopFwdSm90ILi2EN4cute5tupleIJNS5_1CILi1EEES8_S8_EEENS6_IJNS7_ILi192EEENS7_ILi160EEENS7_ILi64EEEEEELi64ENS_12float_e4m3_tEfNS_4arch4Sm90ELb1ELb0ELb1ELb1ELb0ELb0ELb0ELb1ELb1ELb1ELb0ELb0EEENS1_21CollectiveEpilogueFwdINS6_IJSA_SC_SB_EEES9_NS_10bfloat16_tESG_Li384ELb1ELb1ELb0ELb1EEENS1_36VarlenDynamicPersistentTileSchedulerILi192ELi160ELi384ELi128ELb0ELb1ELb1ELb1ELb1ELb1EEEEEEEEEvNT_6ParamsE,(.L_x_2203 - _ZN7cutlass13device_kernelIN5flash11enable_sm90INS1_16FlashAttnFwdSm90INS1_25CollectiveMainloopFwdSm90ILi2EN4cute5tupleIJNS5_1CILi1EEES8_S8_EEENS6_IJNS7_ILi192EEENS7_ILi160EEENS7_ILi64EEEEEELi64ENS_12float_e4m3_tEfNS_4arch4Sm90ELb1ELb0ELb1ELb1ELb0ELb0ELb0ELb1ELb1ELb1ELb0ELb0EEENS1_21CollectiveEpilogueFwdINS6_IJSA_SC_SB_EEES9_NS_10bfloat16_tESG_Li384ELb1ELb1ELb0ELb1EEENS1_36VarlenDynamicPersistentTileSchedulerILi192ELi160ELi384ELi128ELb0ELb1ELb1ELb1ELb1ELb1EEEEEEEEEvNT_6ParamsE)
        .other          _ZN7cutlass13device_kernelIN5flash11enable_sm90INS1_16FlashAttnFwdSm90INS1_25CollectiveMainloopFwdSm90ILi2EN4cute5tupleIJNS5_1CILi1EEES8_S8_EEENS6_IJNS7_ILi192EEENS7_ILi160EEENS7_ILi64EEEEEELi64ENS_12float_e4m3_tEfNS_4arch4Sm90ELb1ELb0ELb1ELb1ELb0ELb0ELb0ELb1ELb1ELb1ELb0ELb0EEENS1_21CollectiveEpilogueFwdINS6_IJSA_SC_SB_EEES9_NS_10bfloat16_tESG_Li384ELb1ELb1ELb0ELb1EEENS1_36VarlenDynamicPersistentTileSchedulerILi192ELi160ELi384ELi128ELb0ELb1ELb1ELb1ELb1ELb1EEEEEEEEEvNT_6ParamsE,@"STO_CUDA_ENTRY STV_DEFAULT"
_ZN7cutlass13device_kernelIN5flash11enable_sm90INS1_16FlashAttnFwdSm90INS1_25CollectiveMainloopFwdSm90ILi2EN4cute5tupleIJNS5_1CILi1EEES8_S8_EEENS6_IJNS7_ILi192EEENS7_ILi160EEENS7_ILi64EEEEEELi64ENS_12float_e4m3_tEfNS_4arch4Sm90ELb1ELb0ELb1ELb1ELb0ELb0ELb0ELb1ELb1ELb1ELb0ELb0EEENS1_21CollectiveEpilogueFwdINS6_IJSA_SC_SB_EEES9_NS_10bfloat16_tESG_Li384ELb1ELb1ELb0ELb1EEENS1_36VarlenDynamicPersistentTileSchedulerILi192ELi160ELi384ELi128ELb0ELb1ELb1ELb1ELb1ELb1EEEEEEEEEvNT_6ParamsE:
        /* <DEDUP_REMOVED lines=18> */
.L_x_1670:
[----:B------:R-:W-:Y:S05]  /*0120*/  BSYNC B0 ;  /* 0x0000000000007941 */ /* 0x000fea0003800000 */
.L_x_1669:
        /* <DEDUP_REMOVED lines=41> */
.L_x_1671:
        /* <DEDUP_REMOVED lines=22> */
.L_x_1672:
        /* <DEDUP_REMOVED lines=18> */
.L_x_1673:
        /* <DEDUP_REMOVED lines=22> */
.L_x_1674:
        /* <DEDUP_REMOVED lines=22> */
.L_x_1675:
[----:B------:R-:W-:Y:S01]  /*0900*/  PLOP3.LUT P0, PT, PT, PT, UP0, 0x80, 0x0 ;  /* 0x000000000000781c */ /* 0x000fe20003f0f008 */
[----:B------:R-:W-:Y:S01]  /*0910*/  UMOV UR38, 0x1 ;  /* 0x0000000100267882 */ /* 0x000fe20000000000 */
[----:B------:R-:W-:Y:S01]  /*0920*/  NOP ;  /* 0x0000000000007918 */ /* 0x000fe20000000000 */
[----:B------:R-:W-:Y:S01]  /*0930*/  USEL UR38, UR38, 0x2, !UP0 ;  /* 0x0000000226267887 */ /* 0x000fe2000c000000 */
[----:B------:R-:W-:Y:S01]  /*0940*/  ULDC.64 UR50, c[0x0][0x208] ;  /* 0x0000820000327ab9 */ /* 0x000fe20000000a00 */
[----:B012-4-:R-:W-:Y:S08]  /*0950*/  BAR.SYNC.DEFER_BLOCKING 0x0 ;  /* 0x0000000000007b1d */ /* 0x017ff00000010000 */
[----:B------:R-:W-:Y:S05]  /*0960*/  @!P0 BRA `(.L_x_1676) ;  /* 0x000000cc00c08947 */ /* 0x000fea0003800000 */
.L_x_1677:
        /* <DEDUP_REMOVED lines=16> */
[----:B------:R-:W-:Y:S01]  /*0a70*/  ULOP3.LUT UR46, UR38, 0x1, URZ, 0xfc, !UPT ;  /* 0x00000001262e7892 */ /* 0x000fe2000f8efc3f */
[----:B------:R-:W-:Y:S01]  /*0a80*/  R2UR UR47, R30 ;  /* 0x000000001e2f72ca */ /* 0x000fe200000e0000 */
        /* <DEDUP_REMOVED lines=16> */
[----:B------:R-:W-:Y:S02]  /*0b90*/  LOP3.LUT R2, R2, 0x1ffffffe, RZ, 0xc0, !PT ;  /* 0x1ffffffe02027812 */ /* 0x000fe400078ec0ff */
[----:B------:R-:W-:Y:S01]  /*0ba0*/  SHF.R.S32.HI R6, RZ, 0x1f, R23 ;  /* 0x0000001fff067819 */ /* 0x000fe20000011417 */
[----:B------:R-:W-:Y:S01]  /*0bb0*/  IMAD R3, R3, 0x40, R4 ;  /* 0x0000004003037824 */ /* 0x000fe200078e0204 */
[----:B------:R-:W-:Y:S01]  /*0bc0*/  LEA.HI R10, R0, R12, RZ, 0x2 ;  /* 0x0000000c000a7211 */ /* 0x000fe200078f10ff */
[----:B------:R-:W-:Y:S01]  /*0bd0*/  IMAD.IADD R2, R5, 0x1, -R2 ;  /* 0x0000000105027824 */ /* 0x000fe200078e0a02 */
[----:B------:R-:W-:Y:S02]  /*0be0*/  LEA.HI R7, R6, R23, RZ, 0x2 ;  /* 0x0000001706077211 */ /* 0x000fe400078f10ff */
[----:B------:R-:W-:Y:S01]  /*0bf0*/  SHF.R.S32.HI R156, RZ, 0x7, R156 ;  /* 0x00000007ff9c7819 */ /* 0x000fe2000001149c */
[----:B------:R-:W-:Y:S01]  /*0c00*/  IMAD R2, R2, 0x8, R3 ;  /* 0x0000000802027824 */ /* 0x000fe200078e0203 */
[----:B------:R-:W-:-:S02]  /*0c10*/  SHF.R.S32.HI R8, RZ, 0x2, R7 ;  /* 0x00000002ff087819 */ /* 0x000fc40000011407 */
[----:B------:R-:W-:Y:S01]  /*0c20*/  SHF.R.S32.HI R9, RZ, 0x1f, R7 ;  /* 0x0000001fff097819 */ /* 0x000fe20000011407 */
[----:B------:R-:W-:Y:S01]  /*0c30*/  IMAD.HI R4, R156, 0x55555556, RZ ;  /* 0x555555569c047827 */ /* 0x000fe200078e02ff */
[----:B------:R-:W-:Y:S01]  /*0c40*/  LOP3.LUT R10, R10, 0xfffffffc, RZ, 0xc0, !PT ;  /* 0xfffffffc0a0a7812 */ /* 0x000fe200078ec0ff */
[----:B------:R0:W-:Y:S01]  /*0c50*/  STL [R1], R2 ;  /* 0x0000000201007387 */ /* 0x0001e20000100800 */
[----:B------:R-:W-:Y:S02]  /*0c60*/  LEA.HI R9, R9, R8, RZ, 0x3 ;  /* 0x0000000809097211 */ /* 0x000fe400078f18ff */
[----:B------:R-:W-:Y:S01]  /*0c70*/  LEA.HI R0, R0, R12, RZ, 0x3 ;  /* 0x0000000c00007211 */ /* 0x000fe200078f18ff */
[----:B------:R-:W-:Y:S01]  /*0c80*/  IMAD.IADD R10, R12, 0x1, -R10 ;  /* 0x000000010c0a7824 */ /* 0x000fe200078e0a0a */
[----:B------:R-:W-:Y:S02]  /*0c90*/  LOP3.LUT R9, R9, 0xfffffff8, RZ, 0xc0, !PT ;  /* 0xfffffff809097812 */ /* 0x000fe400078ec0ff */
[----:B------:R-:W-:-:S02]  /*0ca0*/  LEA.HI R6, R6, R23, RZ, 0x5 ;  /* 0x0000001706067211 */ /* 0x000fc400078f28ff */
[----:B------:R-:W-:Y:S01]  /*0cb0*/  LEA.HI R5, R4, R4, RZ, 0x1 ;  /* 0x0000000404057211 */ /* 0x000fe200078f08ff */
[----:B------:R-:W-:Y:S01]  /*0cc0*/  IMAD.IADD R9, R8, 0x1, -R9 ;  /* 0x0000000108097824 */ /* 0x000fe200078e0a09 */
[----:B------:R-:W-:Y:S02]  /*0cd0*/  LOP3.LUT R18, R0, 0xfffffff8, RZ, 0xc0, !PT ;  /* 0xfffffff800127812 */ /* 0x000fe400078ec0ff */
[----:B------:R-:W-:Y:S01]  /*0ce0*/  LEA.HI R4, R10, R10, RZ, 0x1 ;  /* 0x0000000a0a047211 */ /* 0x000fe200078f08ff */
[----:B------:R-:W-:Y:S01]  /*0cf0*/  IMAD R5, R5, -0x3, R156 ;  /* 0xfffffffd05057824 */ /* 0x000fe200078e029c */
[----:B------:R-:W-:Y:S01]  /*0d00*/  SHF.R.S32.HI R6, RZ, 0x5, R6 ;  /* 0x00000005ff067819 */ /* 0x000fe20000011406 */
[----:B------:R-:W-:Y:S01]  /*0d10*/  IMAD.IADD R18, R12, 0x1, -R18 ;  /* 0x000000010c127824 */ /* 0x000fe200078e0a12 */
[----:B------:R-:W-:Y:S02]  /*0d20*/  LOP3.LUT R11, R4, 0x1ffffffe, RZ, 0xc0, !PT ;  /* 0x1ffffffe040b7812 */ /* 0x000fe400078ec0ff */
[----:B------:R-:W-:Y:S01]  /*0d30*/  LOP3.LUT R16, R7, 0x7ffffffc, RZ, 0xc0, !PT ;  /* 0x7ffffffc07107812 */ /* 0x000fe200078ec0ff */
[----:B------:R-:W-:Y:S01]  /*0d40*/  IMAD R6, R6, 0x10, R9 ;  /* 0x0000001006067824 */ /* 0x000fe200078e0209 */
[----:B------:R-:W-:Y:S01]  /*0d50*/  SHF.L.U32 R19, R18, 0x3, RZ ;  /* 0x0000000312137819 */ /* 0x000fe200000006ff */
[----:B------:R-:W-:Y:S01]  /*0d60*/  IMAD.IADD R10, R10, 0x1, -R11 ;  /* 0x000000010a0a7824 */ /* 0x000fe200078e0a0b */
[----:B------:R-:W-:Y:S01]  /*0d70*/  SHF.R.S32.HI R22, RZ, 0x3, R0 ;  /* 0x00000003ff167819 */ /* 0x000fe20000011400 */
[----:B------:R-:W-:Y:S01]  /*0d80*/  IMAD R157, R5, 0x40, R6 ;  /* 0x00000040059d7824 */ /* 0x000fe200078e0206 */
[----:B------:R-:W-:Y:S01]  /*0d90*/  SHF.R.S32.HI R0, RZ, 0x1f, R19 ;  /* 0x0000001fff007819 */ /* 0x000fe20000011413 */
[----:B------:R-:W-:-:S02]  /*0da0*/  IMAD.IADD R16, R23, 0x1, -R16 ;  /* 0x0000000117107824 */ /* 0x000fc400078e0a10 */
[----:B0-----:R-:W-:-:S07]  /*0db0*/  IMAD R17, R10, 0x8, R157 ;  /* 0x000000080a117824 */ /* 0x001fce00078e029d */
.L_x_1722:
        /* <DEDUP_REMOVED lines=14> */
[----:B------:R-:W-:-:S04]  /*0ea0*/  @UP0 ULEA UR6, UP2, UR40, UR6, 0x2 ;  /* 0x0000000628060291 */ /* 0x000fc8000f84103f */
[----:B------:R-:W-:Y:S02]  /*0eb0*/  @UP0 ULEA.HI.X UR7, UR40, UR7, UR41, 0x2, UP2 ;  /* 0x0000000728070291 */ /* 0x000fe400090f1429 */
[----:B------:R-:W-:Y:S01]  /*0ec0*/  @UP1 ULEA UR8, UP0, UR40, UR8, 0x2 ;  /* 0x0000000828081291 */ /* 0x000fe2000f80103f */
[----:B------:R-:W-:-:S03]  /*0ed0*/  IMAD.U32 R2, RZ, RZ, UR6 ;  /* 0x00000006ff027e24 */ /* 0x000fc6000f8e00ff */
[----:B------:R-:W-:Y:S01]  /*0ee0*/  @UP1 ULEA.HI.X UR9, UR40, UR9, UR41, 0x2, UP0 ;  /* 0x0000000928091291 */ /* 0x000fe200080f1429 */
[----:B------:R-:W-:Y:S01]  /*0ef0*/  IMAD.U32 R3, RZ, RZ, UR7 ;  /* 0x00000007ff037e24 */ /* 0x000fe2000f8e00ff */
[----:B------:R-:W-:Y:S01]  /*0f00*/  ULDC.64 UR6, c[0x0][0x418] ;  /* 0x0001060000067ab9 */ /* 0x000fe20000000a00 */
[----:B------:R-:W-:-:S03]  /*0f10*/  IMAD.U32 R4, RZ, RZ, UR8 ;  /* 0x00000008ff047e24 */ /* 0x000fc6000f8e00ff */
[----:B------:R-:W-:Y:S01]  /*0f20*/  IMAD.U32 R5, RZ, RZ, UR9 ;  /* 0x00000009ff057e24 */ /* 0x000fe2000f8e00ff */
[----:B------:R-:W2:Y:S01]  /*0f30*/  @P0 LDG.E R2, desc[UR50][R2.64] ;  /* 0x0000003202020981 */ /* 0x000ea2000c1e1900 */
[----:B------:R-:W-:Y:S01]  /*0f40*/  UISETP.NE.U32.AND UP0, UPT, UR6, URZ, UPT ;  /* 0x0000003f0600728c */ /* 0x000fe2000bf05070 */
[----:B------:R-:W-:Y:S02]  /*0f50*/  ULDC.64 UR8, c[0x0][0xa20] ;  /* 0x0002880000087ab9 */ /* 0x000fe40000000a00 */
[----:B------:R-:W3:Y:S01]  /*0f60*/  @P2 LDG.E R4, desc[UR50][R4.64] ;  /* 0x0000003204042981 */ /* 0x000ee2000c1e1900 */
[----:B------:R-:W-:Y:S01]  /*0f70*/  UISETP.NE.AND.EX UP0, UPT, UR7, URZ, UPT, UP0 ;  /* 0x0000003f0700728c */ /* 0x000fe2000bf05300 */
[----:B------:R-:W-:Y:S01]  /*0f80*/  ISETP.NE.U32.AND P1, PT, RZ, UR8, PT ;  /* 0x00000008ff007c0c */ /* 0x000fe2000bf25070 */
[----:B------:R-:W-:Y:S01]  /*0f90*/  ULDC UR6, c[0x0][0x2f0] ;  /* 0x0000bc0000067ab9 */ /* 0x000fe20000000800 */
[----:B------:R-:W-:Y:S01]  /*0fa0*/  UMOV UR48, URZ ;  /* 0x0000003f00307c82 */ /* 0x000fe20008000000 */
[----:B------:R-:W-:Y:S01]  /*0fb0*/  USEL UR4, UR4, 0x1, UP0 ;  /* 0x0000000104047887 */ /* 0x000fe20008000000 */
[----:B------:R-:W-:Y:S01]  /*0fc0*/  ISETP.NE.AND.EX P1, PT, RZ, UR9, PT, P1 ;  /* 0x00000009ff007c0c */ /* 0x000fe2000bf25310 */
[----:B------:R-:W-:-:S02]  /*0fd0*/  ULDC UR49, c[0x0][0x288] ;  /* 0x0000a20000317ab9 */ /* 0x000fc40000000800 */
[----:B------:R-:W-:Y:S01]  /*0fe0*/  UIMAD UR4, UR4, UR6, URZ ;  /* 0x00000006040472a4 */ /* 0x000fe2000f8e023f */
[----:B--2---:R-:W-:Y:S02]  /*0ff0*/  @P0 R2UR UR48, R2 ;  /* 0x00000000023002ca */ /* 0x004fe400000e0000 */
[----:B---3--:R-:W-:Y:S01]  /*1000*/  @P2 R2UR UR49, R4 ;  /* 0x00000000043122ca */ /* 0x008fe200000e0000 */
[----:B-----5:R-:W-:-:S14]  /*1010*/  @P2 BRA `(.L_x_1678) ;  /* 0x0000000000342947 */ /* 0x020fdc0003800000 */
        /* <DEDUP_REMOVED lines=9> */
[----:B------:R-:W3:Y:S01]  /*10b0*/  LDG.E R0, desc[UR50][R2.64+0x4] ;  /* 0x0000043202007981 */ /* 0x000ee2000c1e1900 */
[----:B--2---:R-:W-:Y:S02]  /*10c0*/  R2UR UR49, R4 ;  /* 0x00000000043172ca */ /* 0x004fe400000e0000 */
[----:B---3--:R-:W-:-:S13]  /*10d0*/  R2UR UR6, R0 ;  /* 0x00000000000672ca */ /* 0x008fda00000e0000 */
[----:B------:R-:W-:-:S12]  /*10e0*/  UIADD3 UR49, -UR49, UR6, URZ ;  /* 0x0000000631317290 */ /* 0x000fd8000fffe13f */
.L_x_1678:
[----:B------:R-:W-:Y:S01]  /*10f0*/  UMOV UR42, UR47 ;  /* 0x0000002f002a7c82 */ /* 0x000fe20008000000 */
[----:B------:R-:W-:Y:S05]  /*1100*/  @!P1 BRA `(.L_x_1679) ;  /* 0x00000000001c9947 */ /* 0x000fea0003800000 */
[----:B------:R-:W-:-:S04]  /*1110*/  ULEA UR4, UP0, UR40, UR8, 0x2 ;  /* 0x0000000828047291 */ /* 0x000fc8000f80103f */
[----:B------:R-:W-:Y:S02]  /*1120*/  ULEA.HI.X UR6, UR40, UR9, UR41, 0x2, UP0 ;  /* 0x0000000928067291 */ /* 0x000fe400080f1429 */
[----:B------:R-:W-:-:S04]  /*1130*/  IMAD.U32 R2, RZ, RZ, UR4 ;  /* 0x00000004ff027e24 */ /* 0x000fc8000f8e00ff */
[----:B------:R-:W-:-:S05]  /*1140*/  IMAD.U32 R3, RZ, RZ, UR6 ;  /* 0x00000006ff037e24 */ /* 0x000fca000f8e00ff */
[----:B------:R-:W2:Y:S02]  /*1150*/  LDG.E R2, desc[UR50][R2.64] ;  /* 0x0000003202027981 */ /* 0x000ea4000c1e1900 */
[----:B--2---:R-:W-:Y:S01]  /*1160*/  R2UR UR4, R2 ;  /* 0x00000000020472ca */ /* 0x004fe200000e0000 */
[----:B------:R-:W-:-:S14]  /*1170*/  BRA `(.L_x_1680) ;  /* 0x0000000000347947 */ /* 0x000fdc0003800000 */
.L_x_1679:
        /* <DEDUP_REMOVED lines=13> */
.L_x_1680:
[----:B------:R-:W-:Y:S01]  /*1250*/  ULDC UR6, c[0x0][0x448] ;  /* 0x0001120000067ab9 */ /* 0x000fe20000000800 */
[----:B------:R-:W-:Y:S01]  /*1260*/  UIMAD UR43, UR5, 0xc0, URZ ;  /* 0x000000c0052b78a4 */ /* 0x000fe2000f8e023f */
[----:B------:R-:W-:Y:S01]  /*1270*/  PLOP3.LUT P0, PT, PT, PT, PT, 0x80, 0x0 ;  /* 0x000000000000781c */ /* 0x000fe20003f0f070 */
[----:B------:R-:W-:Y:S01]  /*1280*/  UISETP.NE.AND UP0, UPT, UR6, 0x1, UPT ;  /* 0x000000010600788c */ /* 0x000fe2000bf05270 */
[----:B------:R-:W-:Y:S01]  /*1290*/  IMAD.MOV.U32 R0, RZ, RZ, RZ ;  /* 0x000000ffff007224 */ /* 0x000fe200078e00ff */
[----:B------:R-:W-:Y:S01]  /*12a0*/  UIADD3 UR6, UR43, 0xbf, URZ ;  /* 0x000000bf2b067890 */ /* 0x000fe2000fffe03f */
[----:B------:R-:W-:Y:S01]  /*12b0*/  IMAD.MOV.U32 R2, RZ, RZ, RZ ;  /* 0x000000ffff027224 */ /* 0x000fe200078e00ff */
[----:B------:R-:W-:Y:S01]  /*12c0*/  UIADD3 UR48, -UR48, UR4, URZ ;  /* 0x0000000430307290 */ /* 0x000fe2000fffe13f */
[----:B------:R-:W-:Y:S02]  /*12d0*/  CS2R R54, SRZ ;  /* 0x0000000000367805 */ /* 0x000fe4000001ff00 */
[----:B------:R-:W-:-:S02]  /*12e0*/  CS2R R6, SRZ ;  /* 0x0000000000067805 */ /* 0x000fc4000001ff00 */
[----:B------:R-:W-:Y:S01]  /*12f0*/  CS2R R52, SRZ ;  /* 0x0000000000347805 */ /* 0x000fe2000001ff00 */
[----:B------:R-:W-:Y:S01]  /*1300*/  UIADD3 UR7, UR48, 0xa0, -UR49 ;  /* 0x000000a030077890 */ /* 0x000fe2000fffe831 */
[----:B------:R-:W-:Y:S02]  /*1310*/  CS2R R8, SRZ ;  /* 0x0000000000087805 */ /* 0x000fe4000001ff00 */
[----:B------:R-:W-:Y:S01]  /*1320*/  CS2R R46, SRZ ;  /* 0x00000000002e7805 */ /* 0x000fe2000001ff00 */
[----:B------:R-:W-:Y:S01]  /*1330*/  @UP0 ULDC UR4, c[0x0][0x44c] ;  /* 0x0001130000040ab9 */ /* 0x000fe20000000800 */
[----:B------:R-:W-:Y:S01]  /*1340*/  @UP0 ULDC UR8, c[0x0][0x450] ;  /* 0x0001140000080ab9 */ /* 0x000fe20000000800 */
[----:B------:R-:W-:Y:S01]  /*1350*/  UIMAD.WIDE.U32 UR4, UR6, UR4, URZ ;  /* 0x00000004060472a5 */ /* 0x000fe2000f8e003f */
[----:B------:R-:W-:Y:S01]  /*1360*/  CS2R R10, SRZ ;  /* 0x00000000000a7805 */ /* 0x000fe2000001ff00 */
[----:B------:R-:W-:Y:S01]  /*1370*/  UIADD3 UR4, UR48, 0x9f, URZ ;  /* 0x0000009f30047890 */ /* 0x000fe2000fffe03f */
[----:B------:R-:W-:Y:S01]  /*1380*/  CS2R R44, SRZ ;  /* 0x00000000002c7805 */ /* 0x000fe2000001ff00 */
[----:B------:R-:W-:Y:S01]  /*1390*/  @UP0 USHF.R.U32.HI UR6, URZ, UR8, UR5 ;  /* 0x000000083f060299 */ /* 0x000fe20008011605 */
[----:B------:R-:W-:Y:S01]  /*13a0*/  CS2R R12, SRZ ;  /* 0x00000000000c7805 */ /* 0x000fe2000001ff00 */
[----:B------:R-:W-:Y:S01]  /*13b0*/  UIMAD.WIDE UR4, UR4, 0x66666667, URZ ;  /* 0x66666667040478a5 */ /* 0x000fe2000f8e023f */
[----:B------:R-:W-:Y:S01]  /*13c0*/  CS2R R38, SRZ ;  /* 0x0000000000267805 */ /* 0x000fe2000001ff00 */
[----:B------:R-:W-:Y:S01]  /*13d0*/  UIADD3 UR6, UR7, UR6, URZ ;  /* 0x0000000607067290 */ /* 0x000fe2000fffe03f */
[----:B------:R-:W-:Y:S01]  /*13e0*/  CS2R R14, SRZ ;  /* 0x00000000000e7805 */ /* 0x000fe2000001ff00 */
[----:B------:R-:W-:Y:S01]  /*13f0*/  USHF.R.U32.HI UR4, URZ, 0x1f, UR5 ;  /* 0x0000001f3f047899 */ /* 0x000fe20008011605 */
[----:B------:R-:W-:Y:S01]  /*1400*/  CS2R R36, SRZ ;  /* 0x0000000000247805 */ /* 0x000fe2000001ff00 */
[----:B------:R-:W-:Y:S01]  /*1410*/  UIMAD.WIDE UR6, UR6, 0x66666667, URZ ;  /* 0x66666667060678a5 */ /* 0x000fe2000f8e023f */
[----:B------:R-:W-:Y:S01]  /*1420*/  CS2R R20, SRZ ;  /* 0x0000000000147805 */ /* 0x000fe2000001ff00 */
[----:B------:R-:W-:Y:S01]  /*1430*/  ULEA.HI.SX32 UR4, UR5, UR4, 0x1a ;  /* 0x0000000405047291 */ /* 0x000fe2000f8fd23f */
[----:B------:R-:W-:Y:S01]  /*1440*/  CS2R R24, SRZ ;  /* 0x0000000000187805 */ /* 0x000fe2000001ff00 */
[----:B------:R-:W-:Y:S01]  /*1450*/  USHF.R.U32.HI UR6, URZ, 0x1f, UR7 ;  /* 0x0000001f3f067899 */ /* 0x000fe20008011607 */
[----:B------:R-:W-:-:S02]  /*1460*/  CS2R R26, SRZ ;  /* 0x00000000001a7805 */ /* 0x000fc4000001ff00 */
[----:B------:R-:W-:Y:S02]  /*1470*/  CS2R R56, SRZ ;  /* 0x0000000000387805 */ /* 0x000fe4000001ff00 */
[----:B------:R-:W-:Y:S01]  /*1480*/  MOV R33, RZ ;  /* 0x000000ff00217202 */ /* 0x000fe20000000f00 */
[----:B------:R-:W-:Y:S01]  /*1490*/  ULEA.HI.SX32 UR6, UR7, UR6, 0x1a ;  /* 0x0000000607067291 */ /* 0x000fe2000f8fd23f */
[----:B------:R-:W-:-:S03]  /*14a0*/  IMAD.MOV.U32 R58, RZ, RZ, RZ ;  /* 0x000000ffff3a7224 */ /* 0x000fc600078e00ff */
[----:B------:R-:W-:-:S04]  /*14b0*/  UISETP.LT.AND UP0, UPT, UR4, UR6, UPT ;  /* 0x000000060400728c */ /* 0x000fc8000bf01270 */
[----:B------:R-:W-:-:S04]  /*14c0*/  USEL UR52, UR4, UR6, UP0 ;  /* 0x0000000604347287 */ /* 0x000fc80008000000 */
[----:B------:R-:W-:-:S06]  /*14d0*/  UISETP.GE.AND UP0, UPT, UR52, 0x1, UPT ;  /* 0x000000013400788c */ /* 0x000fcc000bf06270 */
[----:B------:R-:W-:-:S13]  /*14e0*/  PLOP3.LUT P1, PT, PT, PT, UP0, 0x80, 0x0 ;  /* 0x000000000000781c */ /* 0x000fda0003f2f008 */
[----:B------:R-:W-:Y:S05]  /*14f0*/  @!P1 BRA `(.L_x_1681) ;  /* 0x000000a400a89947 */ /* 0x000fea0003800000 */
        /* <DEDUP_REMOVED lines=31> */
.L_x_1682:
        /* <DEDUP_REMOVED lines=10> */
[----:B------:R-:W-:Y:S02]  /*1790*/  @UP0 ULDC.64 UR16, c[0x0][0x9a8] ;  /* 0x00026a0000100ab9 */ /* 0x000fe40000000a00 */
[----:B------:R-:W-:Y:S01]  /*17a0*/  @UP1 ULDC.64 UR14, c[0x0][0x9b8] ;  /* 0x00026e00000e1ab9 */ /* 0x000fe20000000a00 */
[----:B------:R-:W-:Y:S02]  /*17b0*/  @UP0 UIMAD UR8, UR41, UR16, URZ ;  /* 0x00000010290802a4 */ /* 0x000fe4000f8e023f */
[----:B------:R-:W-:Y:S02]  /*17c0*/  @UP1 UIMAD UR9, UR41, UR14, URZ ;  /* 0x0000000e290912a4 */ /* 0x000fe4000f8e023f */
[----:B------:R-:W-:Y:S02]  /*17d0*/  @UP0 UIMAD.WIDE.U32 UR12, UR40, UR16, URZ ;  /* 0x00000010280c02a5 */ /* 0x000fe4000f8e003f */
[----:B------:R-:W-:Y:S02]  /*17e0*/  @UP0 UIMAD UR17, UR40, UR17, UR8 ;  /* 0x00000011281102a4 */ /* 0x000fe4000f8e0208 */
[----:B------:R-:W-:-:S02]  /*17f0*/  @UP0 USHF.R.S32.HI UR16, URZ, 0x1f, UR47 ;  /* 0x0000001f3f100899 */ /* 0x000fc4000801142f */
[----:B------:R-:W-:Y:S02]  /*1800*/  @UP1 USHF.R.S32.HI UR19, URZ, 0x1f, UR47 ;  /* 0x0000001f3f131899 */ /* 0x000fe4000801142f */
[----:B------:R-:W-:Y:S02]  /*1810*/  @UP1 UIMAD.WIDE.U32 UR10, UR40, UR14, URZ ;  /* 0x0000000e280a12a5 */ /* 0x000fe4000f8e003f */
[----:B------:R-:W-:Y:S02]  /*1820*/  @UP1 UIMAD UR18, UR40, UR15, UR9 ;  /* 0x0000000f281212a4 */ /* 0x000fe4000f8e0209 */
[----:B------:R-:W-:Y:S01]  /*1830*/  @UP0 UIADD3 UR13, UR13, UR17, URZ ;  /* 0x000000110d0d0290 */ /* 0x000fe2000fffe03f */
[----:B------:R-:W-:Y:S01]  /*1840*/  @UP0 ULDC.64 UR14, c[0x0][0x9b0] ;  /* 0x00026c00000e0ab9 */ /* 0x000fe20000000a00 */
[----:B------:R-:W-:Y:S01]  /*1850*/  @UP1 ULDC.64 UR8, c[0x0][0x9c0] ;  /* 0x0002700000081ab9 */ /* 0x000fe20000000a00 */
        /* <DEDUP_REMOVED lines=14> */
[----:B------:R-:W-:-:S02]  /*1940*/  MOV R4, UR4 ;  /* 0x0000000400047c02 */ /* 0x000fc40008000f00 */
        /* <DEDUP_REMOVED lines=16> */
.L_x_1816:
[----:B------:R-:W-:Y:S05]  /*1a50*/  @!P0 BRA `(.L_x_1684) ;  /* 0x0000000000048947 */ /* 0x000fea0003800000 */
[----:B------:R-:W-:Y:S01]  /*1a60*/  BPT.TRAP 0x1 ;  /* 0x000000040000795c */ /* 0x000fe20000300000 */
.L_x_1684:
[----:B------:R-:W-:Y:S02]  /*1a70*/  IMAD.U32 R2, RZ, RZ, UR39 ;  /* 0x00000027ff027e24 */ /* 0x000fe4000f8e00ff */
[----:B0-----:R-:W-:-:S03]  /*1a80*/  IMAD.U32 R3, RZ, RZ, UR37 ;  /* 0x00000025ff037e24 */ /* 0x001fc6000f8e00ff */
[----:B------:R-:W-:Y:S02]  /*1a90*/  LEA R2, R2, UR45, 0x3 ;  /* 0x0000002d02027c11 */ /* 0x000fe4000f8e18ff */
[----:B------:R-:W-:-:S04]  /*1aa0*/  SHF.L.U32 R3, R3, 0x1f, RZ ;  /* 0x0000001f03037819 */ /* 0x000fc800000006ff */
[----:B------:R0:W1:Y:S01]  /*1ab0*/  SYNCS.PHASECHK.TRANS64.TRYWAIT P1, [R2+URZ+0x13230], R3 ;  /* 0x01323003020075a7 */ /* 0x000062000802017f */
[----:B------:R-:W-:Y:S05]  /*1ac0*/  @!P0 BRA `(.L_x_1685) ;  /* 0x0000000000048947 */ /* 0x000fea0003800000 */
[----:B------:R-:W-:Y:S01]  /*1ad0*/  BPT.TRAP 0x1 ;  /* 0x000000040000795c */ /* 0x000fe20000300000 */
.L_x_1685:
[----:B-1----:R-:W-:Y:S05]  /*1ae0*/  @P1 BRA `(.L_x_1686) ;  /* 0x0000000000081947 */ /* 0x002fea0003800000 */
[----:B------:R-:W1:Y:S02]  /*1af0*/  SYNCS.PHASECHK.TRANS64.TRYWAIT P1, [R2+URZ+0x13230], R3 ;  /* 0x01323003020075a7 */ /* 0x000e64000802017f */
[----:B-1----:R-:W-:Y:S05]  /*1b00*/  @!P1 BRA `(.L_x_1687) ;  /* 0x0000010c002c9947 */ /* 0x002fea0003800000 */
.L_x_1686:
        /* <DEDUP_REMOVED lines=15> */
[----:B------:R-:W-:-:S06]  /*1c00*/  UIADD3 UR23, UR52, -0x2, URZ ;  /* 0xfffffffe34177890 */ /* 0x000fcc000fffe03f */
        /* <DEDUP_REMOVED lines=30> */
[----:B------:R-:W-:Y:S01]  /*1df0*/  QGMMA.64x32x32.F32.E4M3.E4M3 R24, gdesc[UR8], RZ, !UPT, gsb0 ;  /* 0x00600000081879f3 */ /* 0x000fe2000c0008ff */
[----:B------:R-:W-:Y:S02]  /*1e00*/  ULDC UR10, c[0x0][0x448] ;  /* 0x00011200000a7ab9 */ /* 0x000fe40000000800 */
[----:B------:R-:W-:-:S03]  /*1e10*/  UISETP.NE.AND UP0, UPT, UR10, 0x1, UPT ;  /* 0x000000010a00788c */ /* 0x000fc6000bf05270 */
[----:B------:R-:W-:-:S03]  /*1e20*/  UMOV UR10, UR43 ;  /* 0x0000002b000a7c82 */ /* 0x000fc60008000000 */
[----:B------:R-:W-:-:S05]  /*1e30*/  PLOP3.LUT P2, PT, PT, PT, UP0, 0x80, 0x0 ;  /* 0x000000000000781c */ /* 0x000fca0003f4f008 */
[----:B------:R-:W-:Y:S01]  /*1e40*/  @UP0 ULDC UR11, c[0x0][0x450] ;  /* 0x00011400000b0ab9 */ /* 0x000fe20000000800 */
        /* <DEDUP_REMOVED lines=27> */
[----:B------:R-:W-:-:S06]  /*2000*/  FMUL.FTZ R11, R0, R101 ;  /* 0x00000065000b7220 */ /* 0x000fcc0000410000 */
        /* <DEDUP_REMOVED lines=11> */
[----:B------:R-:W-:Y:S01]  /*20c0*/  VIADD R83, R17, UR43 ;  /* 0x0000002b11537c36 */ /* 0x000fe20008000000 */
        /* <DEDUP_REMOVED lines=26> */
[----:B------:R-:W-:Y:S01]  /*2270*/  FMUL.FTZ R87, R0, R67 ;  /* 0x0000004300577220 */ /* 0x000fe20000410000 */
[----:B------:R-:W-:Y:S01]  /*2280*/  IMAD.U32 R67, RZ, RZ, UR49 ;  /* 0x00000031ff437e24 */ /* 0x000fe2000f8e00ff */
[----:B------:R-:W5:Y:S01]  /*2290*/  MUFU.TANH R77, R77 ;  /* 0x0000004d004d7308 */ /* 0x000f620000002400 */
[----:B------:R-:W-:Y:S01]  /*22a0*/  QGMMA.64x32x32.F32.E4M3.E4M3 R40, gdesc[UR4], R40, gsb0 ;  /* 0x00600000042879f3 */ /* 0x000fe20008000828 */
[----:B------:R-:W-:Y:S01]  /*22b0*/  @UP0 ULDC UR6, c[0x0][0x44c] ;  /* 0x0001130000060ab9 */ /* 0x000fe20000000800 */
[----:B------:R-:W-:Y:S01]  /*22c0*/  UMOV UR7, 0xffffff60 ;  /* 0xffffff6000077882 */ /* 0x000fe20000000000 */
[----:B------:R-:W-:Y:S01]  /*22d0*/  @P2 IMAD.HI.U32 R57, R83, UR6, RZ ;  /* 0x0000000653392c27 */ /* 0x000fe2000f8e00ff */
[----:B------:R-:W-:Y:S01]  /*22e0*/  @UP0 ULDC UR6, c[0x0][0x450] ;  /* 0x0001140000060ab9 */ /* 0x000fe20000000800 */
[----:B------:R-:W-:-:S02]  /*22f0*/  UIMAD UR7, UR52, UR7, 0xa1 ;  /* 0x000000a1340774a4 */ /* 0x000fc4000f8e0207 */
[C---:B------:R-:W-:Y:S01]  /*2300*/  FMUL.FTZ R58, R0.reuse, R58 ;  /* 0x0000003a003a7220 */ /* 0x040fe20000410000 */
[----:B------:R-:W5:Y:S01]  /*2310*/  MUFU.TANH R76, R76 ;  /* 0x0000004c004c7308 */ /* 0x000f620000002400 */
[----:B------:R-:W-:Y:S01]  /*2320*/  @P2 SHF.R.U32.HI R83, RZ, UR6, R57 ;  /* 0x00000006ff532c19 */ /* 0x000fe20008011639 */
[----:B------:R-:W-:Y:S01]  /*2330*/  UIMAD UR6, UR52, -0xa0, UR48 ;  /* 0xffffff60340678a4 */ /* 0x000fe2000f8e0230 */
[----:B------:R-:W-:Y:S01]  /*2340*/  FMUL.FTZ R86, R0, R59 ;  /* 0x0000003b00567220 */ /* 0x000fe20000410000 */
[----:B------:R-:W-:Y:S01]  /*2350*/  IMAD.U32 R63, RZ, RZ, UR7 ;  /* 0x00000007ff3f7e24 */ /* 0x000fe2000f8e00ff */
[----:B------:R-:W-:Y:S01]  /*2360*/  UMOV UR7, 0x80000020 ;  /* 0x8000002000077882 */ /* 0x000fe20000000000 */
[----:B------:R-:W0:Y:S01]  /*2370*/  SHFL.IDX PT, R57, R83, 0x1, 0x1c1f ;  /* 0x003c1f0053397f89 */ /* 0x000e2200000e0000 */
[----:B------:R-:W-:Y:S01]  /*2380*/  UIADD3 UR6, UR6, 0xa0, URZ ;  /* 0x000000a006067890 */ /* 0x000fe2000fffe03f */
[----:B------:R-:W-:Y:S01]  /*2390*/  IMAD R80, R16, -0x2, R63 ;  /* 0xfffffffe10507824 */ /* 0x000fe200078e023f */
[----:B------:R-:W5:Y:S01]  /*23a0*/  MUFU.TANH R58, R58 ;  /* 0x0000003a003a7308 */ /* 0x000f620000002400 */
[C---:B------:R-:W-:Y:S01]  /*23b0*/  FMUL.FTZ R59, R0.reuse, R62 ;  /* 0x0000003e003b7220 */ /* 0x040fe20000410000 */
[C---:B------:R-:W-:Y:S01]  /*23c0*/  FMUL.FTZ R62, R0.reuse, R66 ;  /* 0x00000042003e7220 */ /* 0x040fe20000410000 */
[C---:B------:R-:W-:Y:S01]  /*23d0*/  FMUL.FTZ R63, R0.reuse, R70 ;  /* 0x00000046003f7220 */ /* 0x040fe20000410000 */
[----:B------:R-:W-:Y:S01]  /*23e0*/  IMAD.U32 R81, RZ, RZ, UR6 ;  /* 0x00000006ff517e24 */ /* 0x000fe2000f8e00ff */
[----:B------:R-:W-:Y:S01]  /*23f0*/  IADD3 R80, -R67, UR48, R80 ;  /* 0x0000003043507c10 */ /* 0x000fe2000fffe150 */
[----:B------:R-:W-:Y:S01]  /*2400*/  UIADD3 UR6, UR12, 0x202, URZ ;  /* 0x000002020c067890 */ /* 0x000fe2000fffe03f */
[----:B------:R-:W-:Y:S01]  /*2410*/  FMUL.FTZ R71, R0, R71 ;  /* 0x0000004700477220 */ /* 0x000fe20000410000 */
[----:B------:R-:W-:Y:S01]  /*2420*/  IMAD R81, R16, -0x2, R81 ;  /* 0xfffffffe10517824 */ /* 0x000fe200078e0251 */
        /* <DEDUP_REMOVED lines=8> */
[----:B------:R-:W5:Y:S01]  /*24b0*/  MUFU.TANH R59, R59 ;  /* 0x0000003b003b7308 */ /* 0x000f620000002400 */
[----:B0-----:R-:W-:-:S04]  /*24c0*/  VIADDMNMX R57, R57, R80, R81, PT ;  /* 0x0000005039397246 */ /* 0x001fc80003800151 */
[----:B------:R-:W-:-:S03]  /*24d0*/  ISETP.GT.AND P5, PT, R57, RZ, PT ;  /* 0x000000ff3900720c */ /* 0x000fc60003fa4270 */
[----:B------:R-:W0:Y:S01]  /*24e0*/  MUFU.TANH R97, R97 ;  /* 0x0000006100617308 */ /* 0x000e220000002400 */
[C---:B------:R-:W-:Y:S02]  /*24f0*/  ISETP.GT.AND P6, PT, R57.reuse, 0x1, PT ;  /* 0x000000013900780c */ /* 0x040fe40003fc4270 */
[----:B------:R-:W-:Y:S02]  /*2500*/  ISETP.GT.AND P3, PT, R57, 0x8, PT ;  /* 0x000000083900780c */ /* 0x000fe40003f64270 */
[----:B------:R-:W-:Y:S02]  /*2510*/  FSEL R88, R88, -INF , P5 ;  /* 0xff80000058587808 */ /* 0x000fe40002800000 */
[----:B-1----:R-:W-:Y:S01]  /*2520*/  FSEL R98, R89, -INF , P6 ;  /* 0xff80000059627808 */ /* 0x002fe20003000000 */
[----:B------:R-:W1:Y:S01]  /*2530*/  MUFU.TANH R62, R62 ;  /* 0x0000003e003e7308 */ /* 0x000e620000002400 */
[----:B------:R-:W-:Y:S02]  /*2540*/  ISETP.GT.AND P4, PT, R57, 0x9, PT ;  /* 0x000000093900780c */ /* 0x000fe40003f84270 */
[----:B--2---:R-:W-:-:S02]  /*2550*/  FSEL R90, R90, -INF , P3 ;  /* 0xff8000005a5a7808 */ /* 0x004fc40001800000 */
[----:B------:R-:W-:Y:S02]  /*2560*/  FMNMX.FTZ R67, R88, R98, !PT ;  /* 0x0000006258437209 */ /* 0x000fe40007810000 */
[----:B------:R-:W-:Y:S01]  /*2570*/  ISETP.GT.AND P5, PT, R57, 0x10, PT ;  /* 0x000000103900780c */ /* 0x000fe20003fa4270 */
[----:B------:R-:W2:Y:S01]  /*2580*/  MUFU.TANH R87, R87 ;  /* 0x0000005700577308 */ /* 0x000ea20000002400 */
[----:B---3--:R-:W-:Y:S01]  /*2590*/  FSEL R100, R91, -INF , P4 ;  /* 0xff8000005b647808 */ /* 0x008fe20002000000 */
[----:B------:R-:W-:Y:S02]  /*25a0*/  WARPGROUP.DEPBAR.LE gsb0, 0x0 ;  /* 0x00008000000079c5 */ /* 0x000fe40000010000 */
[----:B------:R-:W-:Y:S01]  /*25b0*/  FMNMX.FTZ R67, R90, R67, !PT ;  /* 0x000000435a437209 */ /* 0x000fe20007810000 */
[----:B------:R-:W-:Y:S01]  /*25c0*/  WARPGROUP.ARRIVE ;  /* 0x00000000000079c5 */ /* 0x000fe20000000000 */
[C---:B------:R-:W-:Y:S01]  /*25d0*/  ISETP.GT.AND P3, PT, R57.reuse, 0x11, PT ;  /* 0x000000113900780c */ /* 0x040fe20003f64270 */
[----:B------:R-:W-:Y:S01]  /*25e0*/  FMUL.FTZ R42, R0, R42 ;  /* 0x0000002a002a7220 */ /* 0x000fe20000410000 */
[----:B----4-:R-:W-:Y:S01]  /*25f0*/  FSEL R104, R92, -INF , P5 ;  /* 0xff8000005c687808 */ /* 0x010fe20002800000 */
[----:B------:R-:W-:Y:S01]  /*2600*/  FMUL.FTZ R43, R0, R43 ;  /* 0x0000002b002b7220 */ /* 0x000fe20000410000 */
[----:B------:R-:W-:Y:S01]  /*2610*/  FMNMX.FTZ R67, R100, R67, !PT ;  /* 0x0000004364437209 */ /* 0x000fe20007810000 */
[----:B------:R-:W-:Y:S01]  /*2620*/  QGMMA.64x32x32.F32.E4M3.E4M3 R24, gdesc[UR4], R24, gsb0 ;  /* 0x00600000041879f3 */ /* 0x000fe20008000818 */
[----:B------:R-:W-:Y:S01]  /*2630*/  ISETP.GT.AND P4, PT, R57, 0x18, PT ;  /* 0x000000183900780c */ /* 0x000fe20003f84270 */
[----:B------:R-:W-:Y:S01]  /*2640*/  MUFU.TANH R89, R42 ;  /* 0x0000002a00597308 */ /* 0x000fe20000002400 */
[----:B-----5:R-:W-:Y:S01]  /*2650*/  FSEL R102, R93, -INF , P3 ;  /* 0xff8000005d667808 */ /* 0x020fe20001800000 */
[----:B------:R-:W-:Y:S01]  /*2660*/  FMUL.FTZ R46, R0, R46 ;  /* 0x0000002e002e7220 */ /* 0x000fe20000410000 */
[----:B------:R-:W-:Y:S01]  /*2670*/  FMNMX.FTZ R67, R104, R67, !PT ;  /* 0x0000004368437209 */ /* 0x000fe20007810000 */
[C---:B------:R-:W-:Y:S01]  /*2680*/  FMUL.FTZ R50, R0.reuse, R50 ;  /* 0x0000003200327220 */ /* 0x040fe20000410000 */
[C---:B------:R-:W-:Y:S01]  /*2690*/  ISETP.GT.AND P3, PT, R57.reuse, 0x19, PT ;  /* 0x000000193900780c */ /* 0x040fe20003f64270 */
[----:B------:R-:W-:Y:S01]  /*26a0*/  FMUL.FTZ R51, R0, R51 ;  /* 0x0000003300337220 */ /* 0x000fe20000410000 */
[----:B------:R-:W-:Y:S01]  /*26b0*/  FSEL R92, R94, -INF , P4 ;  /* 0xff8000005e5c7808 */ /* 0x000fe20002000000 */
[----:B------:R-:W-:Y:S01]  /*26c0*/  MUFU.TANH R91, R43 ;  /* 0x0000002b005b7308 */ /* 0x000fe20000002400 */
[----:B------:R-:W-:Y:S01]  /*26d0*/  FMNMX.FTZ R67, R102, R67, !PT ;  /* 0x0000004366437209 */ /* 0x000fe20007810000 */
[C---:B------:R-:W-:Y:S01]  /*26e0*/  FMUL.FTZ R47, R0.reuse, R47 ;  /* 0x0000002f002f7220 */ /* 0x040fe20000410000 */
[----:B------:R-:W-:Y:S01]  /*26f0*/  ISETP.GT.AND P4, PT, R57, 0x20, PT ;  /* 0x000000203900780c */ /* 0x000fe20003f84270 */
[C---:B------:R-:W-:Y:S01]  /*2700*/  FMUL.FTZ R54, R0.reuse, R54 ;  /* 0x0000003600367220 */ /* 0x040fe20000410000 */
[----:B------:R-:W-:Y:S01]  /*2710*/  FSEL R94, R95, -INF , P3 ;  /* 0xff8000005f5e7808 */ /* 0x000fe20001800000 */
[----:B------:R-:W-:Y:S01]  /*2720*/  FMUL.FTZ R40, R0, R40 ;  /* 0x0000002800287220 */ /* 0x000fe20000410000 */
[----:B------:R-:W-:Y:S01]  /*2730*/  FMNMX.FTZ R67, R92, R67, !PT ;  /* 0x000000435c437209 */ /* 0x000fe20007810000 */
[----:B------:R3:W-:Y:S01]  /*2740*/  MUFU.TANH R93, R46 ;  /* 0x0000002e005d7308 */ /* 0x0007e20000002400 */
[C---:B------:R-:W-:Y:S01]  /*2750*/  ISETP.GT.AND P3, PT, R57.reuse, 0x21, PT ;  /* 0x000000213900780c */ /* 0x040fe20003f64270 */
[----:B------:R-:W-:Y:S01]  /*2760*/  FMUL.FTZ R41, R0, R41 ;  /* 0x0000002900297220 */ /* 0x000fe20000410000 */
[----:B------:R-:W-:Y:S01]  /*2770*/  FSEL R96, R96, -INF , P4 ;  /* 0xff80000060607808 */ /* 0x000fe20002000000 */
[----:B------:R-:W-:Y:S01]  /*2780*/  @UP0 ULDC UR6, c[0x0][0x44c] ;  /* 0x0001130000060ab9 */ /* 0x000fe20000000800 */
[----:B------:R-:W-:Y:S01]  /*2790*/  FMNMX.FTZ R67, R94, R67, !PT ;  /* 0x000000435e437209 */ /* 0x000fe20007810000 */
[----:B------:R-:W-:Y:S01]  /*27a0*/  UIMAD.WIDE.U32 UR6, UR43, UR6, URZ ;  /* 0x000000062b0672a5 */ /* 0x000fe2000f8e003f */
[----:B------:R-:W-:Y:S01]  /*27b0*/  ISETP.GT.AND P4, PT, R57, 0x28, PT ;  /* 0x000000283900780c */ /* 0x000fe20003f84270 */
[----:B------:R-:W4:Y:S01]  /*27c0*/  MUFU.TANH R63, R63 ;  /* 0x0000003f003f7308 */ /* 0x000f220000002400 */
[----:B------:R-:W-:Y:S01]  /*27d0*/  FSEL R85, R85, -INF , P3 ;  /* 0xff80000055557808 */ /* 0x000fe20001800000 */
[----:B---3--:R-:W-:Y:S01]  /*27e0*/  FMUL.FTZ R46, R0, R55 ;  /* 0x00000037002e7220 */ /* 0x008fe20000410000 */
[----:B------:R-:W-:Y:S01]  /*27f0*/  FMNMX.FTZ R42, R96, R67, !PT ;  /* 0x00000043602a7209 */ /* 0x000fe20007810000 */
[----:B------:R-:W-:Y:S01]  /*2800*/  @UP0 USHF.R.U32.HI UR10, URZ, UR11, UR7 ;  /* 0x0000000b3f0a0299 */ /* 0x000fe20008011607 */
[----:B------:R-:W-:-:S02]  /*2810*/  ISETP.GT.AND P3, PT, R57, 0x29, PT ;  /* 0x000000293900780c */ /* 0x000fc40003f64270 */
[----:B------:R-:W-:Y:S01]  /*2820*/  FSEL R84, R84, -INF , P4 ;  /* 0xff80000054547808 */ /* 0x000fe20002000000 */
[----:B------:R-:W3:Y:S01]  /*2830*/  MUFU.TANH R71, R71 ;  /* 0x0000004700477308 */ /* 0x000ee20000002400 */
[----:B------:R-:W-:Y:S01]  /*2840*/  FMNMX.FTZ R43, R85, R42, !PT ;  /* 0x0000002a552b7209 */ /* 0x000fe20007810000 */
[----:B------:R-:W-:Y:S01]  /*2850*/  UIADD3 UR6, UR10, UR48, -UR49 ;  /* 0x000000300a067290 */ /* 0x000fe2000fffe831 */
[----:B------:R-:W-:Y:S02]  /*2860*/  ISETP.GT.AND P4, PT, R57, 0x30, PT ;  /* 0x000000303900780c */ /* 0x000fe40003f84270 */
[----:B------:R-:W-:Y:S01]  /*2870*/  FSEL R82, R75, -INF , P3 ;  /* 0xff8000004b527808 */ /* 0x000fe20001800000 */
[----:B------:R-:W-:Y:S01]  /*2880*/  UIMAD.WIDE UR6, UR6, 0x66666667, URZ ;  /* 0x66666667060678a5 */ /* 0x000fe2000f8e023f */
[----:B------:R-:W-:Y:S01]  /*2890*/  FMNMX.FTZ R43, R84, R43, !PT ;  /* 0x0000002b542b7209 */ /* 0x000fe20007810000 */
[----:B------:R-:W-:Y:S01]  /*28a0*/  MUFU.TANH R75, R50 ;  /* 0x00000032004b7308 */ /* 0x000fe20000002400 */
[----:B------:R-:W-:Y:S01]  /*28b0*/  ISETP.GT.AND P3, PT, R57, 0x31, PT ;  /* 0x000000313900780c */ /* 0x000fe20003f64270 */
[----:B------:R-:W-:Y:S01]  /*28c0*/  USHF.R.U32.HI UR6, URZ, 0x1f, UR7 ;  /* 0x0000001f3f067899 */ /* 0x000fe20008011607 */
[----:B------:R-:W-:-:S02]  /*28d0*/  FSEL R79, R79, -INF , P4 ;  /* 0xff8000004f4f7808 */ /* 0x000fc40002000000 */
[----:B------:R-:W-:Y:S01]  /*28e0*/  FMNMX.FTZ R42, R82, R43, !PT ;  /* 0x0000002b522a7209 */ /* 0x000fe20007810000 */
[----:B------:R-:W-:Y:S01]  /*28f0*/  ULEA.HI.SX32 UR6, UR7, UR6, 0x1a ;  /* 0x0000000607067291 */ /* 0x000fe2000f8fd23f */
[----:B------:R-:W-:Y:S01]  /*2900*/  ISETP.GT.AND P4, PT, R57, 0x38, PT ;  /* 0x000000383900780c */ /* 0x000fe20003f84270 */
[----:B------:R-:W-:Y:S01]  /*2910*/  MUFU.TANH R99, R51 ;  /* 0x0000003300637308 */ /* 0x000fe20000002400 */
[----:B------:R-:W-:Y:S01]  /*2920*/  FSEL R78, R78, -INF , P3 ;  /* 0xff8000004e4e7808 */ /* 0x000fe20001800000 */
[----:B------:R-:W-:Y:S01]  /*2930*/  UISETP.LT.AND UP1, UPT, URZ, UR6, UPT ;  /* 0x000000063f00728c */ /* 0x000fe2000bf21270 */
[----:B------:R-:W-:Y:S02]  /*2940*/  FMNMX.FTZ R43, R79, R42, !PT ;  /* 0x0000002a4f2b7209 */ /* 0x000fe40007810000 */
[----:B------:R-:W-:Y:S01]  /*2950*/  ISETP.GT.AND P3, PT, R57, 0x39, PT ;  /* 0x000000393900780c */ /* 0x000fe20003f64270 */
[----:B------:R-:W-:Y:S01]  /*2960*/  USEL UR22, URZ, UR6, !UP1 ;  /* 0x000000063f167287 */ /* 0x000fe2000c800000 */
[----:B------:R-:W-:Y:S01]  /*2970*/  FSEL R77, R77, -INF , P4 ;  /* 0xff8000004d4d7808 */ /* 0x000fe20002000000 */
[----:B------:R5:W3:Y:S01]  /*2980*/  MUFU.TANH R95, R47 ;  /* 0x0000002f005f7308 */ /* 0x000ae20000002400 */
[----:B------:R-:W-:Y:S01]  /*2990*/  FMNMX.FTZ R42, R78, R43, !PT ;  /* 0x0000002b4e2a7209 */ /* 0x000fe20007810000 */
[----:B------:R-:W-:-:S02]  /*29a0*/  WARPGROUP.DEPBAR.LE gsb0, 0x0 ;  /* 0x00008000000079c5 */ /* 0x000fc40000010000 */
[----:B------:R-:W-:Y:S01]  /*29b0*/  ISETP.GT.AND P4, PT, R57, 0x40, PT ;  /* 0x000000403900780c */ /* 0x000fe20003f84270 */
[----:B------:R-:W-:Y:S01]  /*29c0*/  FMUL.FTZ R24, R0, R24 ;  /* 0x0000001800187220 */ /* 0x000fe20000410000 */
[----:B------:R-:W-:Y:S01]  /*29d0*/  FSEL R70, R76, -INF , P3 ;  /* 0xff8000004c467808 */ /* 0x000fe20001800000 */
[C---:B------:R-:W-:Y:S01]  /*29e0*/  FMUL.FTZ R25, R0.reuse, R25 ;  /* 0x0000001900197220 */ /* 0x040fe20000410000 */
[----:B------:R-:W-:Y:S01]  /*29f0*/  FMNMX.FTZ R43, R77, R42, !PT ;  /* 0x0000002a4d2b7209 */ /* 0x000fe20007810000 */
[----:B-----5:R-:W-:Y:S01]  /*2a00*/  FMUL.FTZ R47, R0, R26 ;  /* 0x0000001a002f7220 */ /* 0x020fe20000410000 */
[C---:B------:R-:W-:Y:S01]  /*2a10*/  ISETP.GT.AND P3, PT, R57.reuse, 0x41, PT ;  /* 0x000000413900780c */ /* 0x040fe20003f64270 */
[----:B------:R5:W3:Y:S01]  /*2a20*/  MUFU.TANH R76, R54 ;  /* 0x00000036004c7308 */ /* 0x000ae20000002400 */
[----:B------:R-:W-:Y:S01]  /*2a30*/  FSEL R67, R58, -INF , P4 ;  /* 0xff8000003a437808 */ /* 0x000fe20002000000 */
[----:B------:R-:W-:Y:S01]  /*2a40*/  FMUL.FTZ R36, R0, R36 ;  /* 0x0000002400247220 */ /* 0x000fe20000410000 */
[----:B------:R-:W-:Y:S01]  /*2a50*/  FMNMX.FTZ R42, R70, R43, !PT ;  /* 0x0000002b462a7209 */ /* 0x000fe20007810000 */
[----:B------:R-:W-:Y:S01]  /*2a60*/  UISETP.GE.AND UP1, UPT, UR23, UR22, UPT ;  /* 0x000000161700728c */ /* 0x000fe2000bf26270 */
[----:B------:R-:W-:-:S02]  /*2a70*/  ISETP.GT.AND P4, PT, R57, 0x48, PT ;  /* 0x000000483900780c */ /* 0x000fc40003f84270 */
[----:B------:R-:W-:Y:S01]  /*2a80*/  FSEL R66, R86, -INF , P3 ;  /* 0xff80000056427808 */ /* 0x000fe20001800000 */
[----:B------:R-:W-:Y:S01]  /*2a90*/  MUFU.TANH R3, R3 ;  /* 0x0000000300037308 */ /* 0x000fe20000002400 */
[----:B------:R-:W-:Y:S02]  /*2aa0*/  FMNMX.FTZ R43, R67, R42, !PT ;  /* 0x0000002a432b7209 */ /* 0x000fe40007810000 */
[----:B------:R-:W-:Y:S02]  /*2ab0*/  ISETP.GT.AND P3, PT, R57, 0x49, PT ;  /* 0x000000493900780c */ /* 0x000fe40003f64270 */
[----:B------:R-:W-:Y:S02]  /*2ac0*/  FSEL R55, R59, -INF , P4 ;  /* 0xff8000003b377808 */ /* 0x000fe40002000000 */
[----:B------:R-:W-:Y:S01]  /*2ad0*/  FMNMX.FTZ R50, R66, R43, !PT ;  /* 0x0000002b42327209 */ /* 0x000fe20007810000 */
[----:B------:R3:W3:Y:S01]  /*2ae0*/  MUFU.TANH R86, R46 ;  /* 0x0000002e00567308 */ /* 0x0006e20000002400 */
[----:B------:R-:W-:-:S02]  /*2af0*/  ISETP.GT.AND P4, PT, R57, 0x50, PT ;  /* 0x000000503900780c */ /* 0x000fc40003f84270 */
[----:B0-----:R-:W-:Y:S02]  /*2b00*/  FSEL R42, R97, -INF , P3 ;  /* 0xff800000612a7808 */ /* 0x001fe40001800000 */
[----:B------:R-:W-:Y:S02]  /*2b10*/  FMNMX.FTZ R51, R55, R50, !PT ;  /* 0x0000003237337209 */ /* 0x000fe40007810000 */
[C---:B------:R-:W-:Y:S01]  /*2b20*/  ISETP.GT.AND P3, PT, R57.reuse, 0x51, PT ;  /* 0x000000513900780c */ /* 0x040fe20003f64270 */
[----:B------:R0:W0:Y:S01]  /*2b30*/  MUFU.TANH R97, R47 ;  /* 0x0000002f00617308 */ /* 0x0000220000002400 */
[----:B-1----:R-:W-:Y:S02]  /*2b40*/  FSEL R43, R62, -INF , P4 ;  /* 0xff8000003e2b7808 */ /* 0x002fe40002000000 */
[----:B------:R-:W-:Y:S02]  /*2b50*/  FMNMX.FTZ R50, R42, R51, !PT ;  /* 0x000000332a327209 */ /* 0x000fe40007810000 */
[----:B------:R-:W-:-:S02]  /*2b60*/  ISETP.GT.AND P4, PT, R57, 0x58, PT ;  /* 0x000000583900780c */ /* 0x000fc40003f84270 */
[----:B--2---:R-:W-:Y:S01]  /*2b70*/  FSEL R26, R87, -INF , P3 ;  /* 0xff800000571a7808 */ /* 0x004fe20001800000 */
[----:B------:R-:W-:Y:S01]  /*2b80*/  MUFU.TANH R5, R5 ;  /* 0x0000000500057308 */ /* 0x000fe20000002400 */
[----:B------:R-:W-:Y:S01]  /*2b90*/  FMNMX.FTZ R51, R43, R50, !PT ;  /* 0x000000322b337209 */ /* 0x000fe20007810000 */
[----:B------:R-:W-:Y:S01]  /*2ba0*/  FMUL.FTZ R50, R0, R27 ;  /* 0x0000001b00327220 */ /* 0x000fe20000410000 */
[----:B------:R-:W-:Y:S02]  /*2bb0*/  ISETP.GT.AND P3, PT, R57, 0x59, PT ;  /* 0x000000593900780c */ /* 0x000fe40003f64270 */
[----:B----4-:R-:W-:Y:S02]  /*2bc0*/  FSEL R27, R63, -INF , P4 ;  /* 0xff8000003f1b7808 */ /* 0x010fe40002000000 */
[----:B-----5:R-:W-:Y:S01]  /*2bd0*/  FMNMX.FTZ R54, R26, R51, !PT ;  /* 0x000000331a367209 */ /* 0x020fe20007810000 */
[----:B------:R-:W-:Y:S01]  /*2be0*/  FMUL.FTZ R51, R0, R30 ;  /* 0x0000001e00337220 */ /* 0x000fe20000410000 */
[----:B------:R-:W-:Y:S01]  /*2bf0*/  ISETP.GT.AND P4, PT, R57, 0x60, PT ;  /* 0x000000603900780c */ /* 0x000fe20003f84270 */
[----:B------:R1:W2:Y:S01]  /*2c00*/  MUFU.TANH R87, R50 ;  /* 0x0000003200577308 */ /* 0x0002a20000002400 */
[----:B---3--:R-:W-:-:S02]  /*2c10*/  FSEL R46, R71, -INF , P3 ;  /* 0xff800000472e7808 */ /* 0x008fc40001800000 */
[----:B------:R-:W-:Y:S01]  /*2c20*/  FMNMX.FTZ R59, R27, R54, !PT ;  /* 0x000000361b3b7209 */ /* 0x000fe20007810000 */
[----:B------:R-:W-:Y:S01]  /*2c30*/  FMUL.FTZ R54, R0, R31 ;  /* 0x0000001f00367220 */ /* 0x000fe20000410000 */
[----:B------:R-:W-:Y:S02]  /*2c40*/  ISETP.GT.AND P3, PT, R57, 0x61, PT ;  /* 0x000000613900780c */ /* 0x000fe40003f64270 */
[----:B------:R-:W-:Y:S01]  /*2c50*/  FSEL R30, R89, -INF , P4 ;  /* 0xff800000591e7808 */ /* 0x000fe20002000000 */
[----:B------:R-:W-:Y:S01]  /*2c60*/  MUFU.TANH R6, R6 ;  /* 0x0000000600067308 */ /* 0x000fe20000002400 */
[----:B------:R-:W-:Y:S02]  /*2c70*/  FMNMX.FTZ R59, R46, R59, !PT ;  /* 0x0000003b2e3b7209 */ /* 0x000fe40007810000 */
[----:B------:R-:W-:Y:S02]  /*2c80*/  ISETP.GT.AND P4, PT, R57, 0x68, PT ;  /* 0x000000683900780c */ /* 0x000fe40003f84270 */
[----:B0-----:R-:W-:-:S02]  /*2c90*/  FSEL R47, R91, -INF , P3 ;  /* 0xff8000005b2f7808 */ /* 0x001fc40001800000 */
[----:B------:R-:W-:Y:S01]  /*2ca0*/  FMNMX.FTZ R58, R30, R59, !PT ;  /* 0x0000003b1e3a7209 */ /* 0x000fe20007810000 */
[----:B------:R0:W3:Y:S01]  /*2cb0*/  MUFU.TANH R89, R51 ;  /* 0x0000003300597308 */ /* 0x0000e20000002400 */
        /* <DEDUP_REMOVED lines=9> */
[----:B0-----:R-:W-:Y:S01]  /*2d50*/  FSEL R51, R75, -INF , P4 ;  /* 0xff8000004b337808 */ /* 0x001fe20002000000 */
[----:B------:R2:W0:Y:S01]  /*2d60*/  MUFU.TANH R93, R58 ;  /* 0x0000003a005d7308 */ /* 0x0004220000002400 */
[----:B------:R-:W-:Y:S01]  /*2d70*/  FMNMX.FTZ R62, R50, R59, !PT ;  /* 0x0000003b323e7209 */ /* 0x000fe20007810000 */
[----:B------:R-:W-:Y:S01]  /*2d80*/  FMUL.FTZ R59, R0, R35 ;  /* 0x00000023003b7220 */ /* 0x000fe20000410000 */
[----:B------:R-:W-:Y:S02]  /*2d90*/  ISETP.GT.AND P4, PT, R57, 0x78, PT ;  /* 0x000000783900780c */ /* 0x000fe40003f84270 */
[----:B------:R-:W-:-:S02]  /*2da0*/  FSEL R34, R99, -INF , P3 ;  /* 0xff80000063227808 */ /* 0x000fc40001800000 */
[----:B------:R-:W-:Y:S01]  /*2db0*/  FMNMX.FTZ R63, R51, R62, !PT ;  /* 0x0000003e333f7209 */ /* 0x000fe20007810000 */
[----:B------:R5:W1:Y:S01]  /*2dc0*/  MUFU.TANH R95, R59 ;  /* 0x0000003b005f7308 */ /* 0x000a620000002400 */
[C---:B------:R-:W-:Y:S02]  /*2dd0*/  ISETP.GT.AND P3, PT, R57.reuse, 0x79, PT ;  /* 0x000000793900780c */ /* 0x040fe40003f64270 */
[----:B----4-:R-:W-:Y:S01]  /*2de0*/  FSEL R54, R76, -INF , P4 ;  /* 0xff8000004c367808 */ /* 0x010fe20002000000 */
[----:B------:R-:W-:Y:S01]  /*2df0*/  FMUL.FTZ R76, R0, R44 ;  /* 0x0000002c004c7220 */ /* 0x000fe20000410000 */
[----:B------:R-:W-:Y:S02]  /*2e00*/  FMNMX.FTZ R63, R34, R63, !PT ;  /* 0x0000003f223f7209 */ /* 0x000fe40007810000 */
[----:B------:R-:W-:Y:S01]  /*2e10*/  ISETP.GT.AND P4, PT, R57, 0x80, PT ;  /* 0x000000803900780c */ /* 0x000fe20003f84270 */
[----:B------:R-:W-:Y:S01]  /*2e20*/  MUFU.TANH R7, R7 ;  /* 0x0000000700077308 */ /* 0x000fe20000002400 */
[----:B------:R-:W-:-:S02]  /*2e30*/  FSEL R35, R86, -INF , P3 ;  /* 0xff80000056237808 */ /* 0x000fc40001800000 */
[----:B------:R-:W-:Y:S01]  /*2e40*/  FMNMX.FTZ R62, R54, R63, !PT ;  /* 0x0000003f363e7209 */ /* 0x000fe20007810000 */
[----:B------:R-:W-:Y:S01]  /*2e50*/  FMUL.FTZ R63, R0, R38 ;  /* 0x00000026003f7220 */ /* 0x000fe20000410000 */
[----:B------:R-:W-:Y:S02]  /*2e60*/  ISETP.GT.AND P3, PT, R57, 0x81, PT ;  /* 0x000000813900780c */ /* 0x000fe40003f64270 */
[----:B------:R-:W-:Y:S01]  /*2e70*/  FSEL R38, R97, -INF , P4 ;  /* 0xff80000061267808 */ /* 0x000fe20002000000 */
[----:B------:R-:W-:Y:S01]  /*2e80*/  MUFU.TANH R8, R8 ;  /* 0x0000000800087308 */ /* 0x000fe20000002400 */
[----:B------:R-:W-:Y:S02]  /*2e90*/  FMNMX.FTZ R71, R35, R62, !PT ;  /* 0x0000003e23477209 */ /* 0x000fe40007810000 */
[----:B------:R-:W-:Y:S02]  /*2ea0*/  ISETP.GT.AND P4, PT, R57, 0x88, PT ;  /* 0x000000883900780c */ /* 0x000fe40003f84270 */
[----:B--2---:R-:W-:-:S02]  /*2eb0*/  FSEL R58, R87, -INF , P3 ;  /* 0xff800000573a7808 */ /* 0x004fc40001800000 */
[----:B------:R-:W-:Y:S01]  /*2ec0*/  FMNMX.FTZ R75, R38, R71, !PT ;  /* 0x00000047264b7209 */ /* 0x000fe20007810000 */
[----:B------:R0:W2:Y:S01]  /*2ed0*/  MUFU.TANH R97, R63 ;  /* 0x0000003f00617308 */ /* 0x0000a20000002400 */
[----:B------:R-:W-:Y:S01]  /*2ee0*/  FMUL.FTZ R71, R0, R39 ;  /* 0x0000002700477220 */ /* 0x000fe20000410000 */
[----:B------:R-:W-:Y:S02]  /*2ef0*/  ISETP.GT.AND P3, PT, R57, 0x89, PT ;  /* 0x000000893900780c */ /* 0x000fe40003f64270 */
[----:B---3--:R-:W-:Y:S02]  /*2f00*/  FSEL R62, R89, -INF , P4 ;  /* 0xff800000593e7808 */ /* 0x008fe40002000000 */
[----:B------:R-:W-:Y:S02]  /*2f10*/  FMNMX.FTZ R75, R58, R75, !PT ;  /* 0x0000004b3a4b7209 */ /* 0x000fe40007810000 */
[----:B------:R3:W4:Y:S01]  /*2f20*/  MUFU.TANH R87, R71 ;  /* 0x0000004700577308 */ /* 0x0007220000002400 */
[----:B------:R-:W-:-:S02]  /*2f30*/  ISETP.GT.AND P4, PT, R57, 0x90, PT ;  /* 0x000000903900780c */ /* 0x000fc40003f84270 */
[----:B-----5:R-:W-:Y:S02]  /*2f40*/  FSEL R59, R91, -INF , P3 ;  /* 0xff8000005b3b7808 */ /* 0x020fe40001800000 */
[----:B------:R-:W-:Y:S01]  /*2f50*/  FMNMX.FTZ R86, R62, R75, !PT ;  /* 0x0000004b3e567209 */ /* 0x000fe20007810000 */
[C---:B------:R-:W-:Y:S01]  /*2f60*/  FMUL.FTZ R75, R0.reuse, R48 ;  /* 0x00000030004b7220 */ /* 0x040fe20000410000 */
[----:B------:R-:W-:Y:S01]  /*2f70*/  ISETP.GT.AND P3, PT, R57, 0x91, PT ;  /* 0x000000913900780c */ /* 0x000fe20003f64270 */
[C---:B------:R-:W-:Y:S01]  /*2f80*/  FMUL.FTZ R48, R0.reuse, R49 ;  /* 0x0000003100307220 */ /* 0x040fe20000410000 */
[----:B0-----:R-:W-:Y:S01]  /*2f90*/  FSEL R63, R93, -INF , P4 ;  /* 0xff8000005d3f7808 */ /* 0x001fe20002000000 */
[C---:B---3--:R-:W-:Y:S01]  /*2fa0*/  FMUL.FTZ R71, R0.reuse, R45 ;  /* 0x0000002d00477220 */ /* 0x048fe20000410000 */
[----:B------:R-:W-:Y:S01]  /*2fb0*/  FMNMX.FTZ R86, R59, R86, !PT ;  /* 0x000000563b567209 */ /* 0x000fe20007810000 */
[----:B------:R-:W0:Y:S01]  /*2fc0*/  SHFL.IDX PT, R93, R83, RZ, 0x1c1f ;  /* 0x001c1fff535d7589 */ /* 0x000e2200000e0000 */
[----:B------:R-:W-:Y:S01]  /*2fd0*/  ISETP.GT.AND P4, PT, R57, 0x98, PT ;  /* 0x000000983900780c */ /* 0x000fe20003f84270 */
[C---:B------:R-:W-:Y:S01]  /*2fe0*/  FMUL.FTZ R49, R0.reuse, R52 ;  /* 0x0000003400317220 */ /* 0x040fe20000410000 */
[----:B-1----:R-:W-:Y:S01]  /*2ff0*/  FSEL R39, R95, -INF , P3 ;  /* 0xff8000005f277808 */ /* 0x002fe20001800000 */
[C---:B------:R-:W-:Y:S01]  /*3000*/  FMUL.FTZ R52, R0.reuse, R53 ;  /* 0x0000003500347220 */ /* 0x040fe20000410000 */
[----:B------:R-:W-:Y:S01]  /*3010*/  FMNMX.FTZ R86, R63, R86, !PT ;  /* 0x000000563f567209 */ /* 0x000fe20007810000 */
[C---:B------:R-:W-:Y:S01]  /*3020*/  FMUL.FTZ R53, R0.reuse, R28 ;  /* 0x0000001c00357220 */ /* 0x040fe20000410000 */
[----:B------:R-:W-:Y:S01]  /*3030*/  ISETP.GT.AND P3, PT, R57, 0x99, PT ;  /* 0x000000993900780c */ /* 0x000fe20003f64270 */
[----:B------:R-:W-:Y:S01]  /*3040*/  FMUL.FTZ R28, R0, R29 ;  /* 0x0000001d001c7220 */ /* 0x000fe20000410000 */
[----:B--2---:R-:W-:Y:S01]  /*3050*/  FSEL R45, R97, -INF , P4 ;  /* 0xff800000612d7808 */ /* 0x004fe20002000000 */
[----:B------:R-:W1:Y:S01]  /*3060*/  MUFU.TANH R9, R9 ;  /* 0x0000000900097308 */ /* 0x000e620000002400 */
[----:B------:R-:W-:-:S02]  /*3070*/  FMNMX.FTZ R86, R39, R86, !PT ;  /* 0x0000005627567209 */ /* 0x000fc40007810000 */
[----:B----4-:R-:W-:Y:S02]  /*3080*/  FSEL R44, R87, -INF , P3 ;  /* 0xff800000572c7808 */ /* 0x010fe40001800000 */
[----:B------:R-:W-:-:S03]  /*3090*/  FMNMX.FTZ R57, R45, R86, !PT ;  /* 0x000000562d397209 */ /* 0x000fc60007810000 */
[----:B------:R-:W2:Y:S01]  /*30a0*/  MUFU.TANH R10, R10 ;  /* 0x0000000a000a7308 */ /* 0x000ea20000002400 */
[----:B------:R-:W-:-:S05]  /*30b0*/  FMNMX.FTZ R57, R44, R57, !PT ;  /* 0x000000392c397209 */ /* 0x000fca0007810000 */
[----:B------:R-:W3:Y:S01]  /*30c0*/  SHFL.BFLY PT, R86, R57, 0x2, 0x1f ;  /* 0x0c401f0039567f89 */ /* 0x000ee200000e0000 */
[----:B0-----:R-:W-:Y:S01]  /*30d0*/  VIADDMNMX R93, R93, R80, R81, PT ;  /* 0x000000505d5d7246 */ /* 0x001fe20003800151 */
[----:B------:R-:W0:Y:S03]  /*30e0*/  MUFU.TANH R11, R11 ;  /* 0x0000000b000b7308 */ /* 0x000e260000002400 */
[C---:B------:R-:W-:Y:S02]  /*30f0*/  ISETP.GT.AND P4, PT, R93.reuse, 0x1, PT ;  /* 0x000000015d00780c */ /* 0x040fe40003f84270 */
[----:B------:R-:W-:-:S03]  /*3100*/  ISETP.GT.AND P5, PT, R93, 0x8, PT ;  /* 0x000000085d00780c */ /* 0x000fc60003fa4270 */
[----:B------:R-:W4:Y:S01]  /*3110*/  MUFU.TANH R12, R12 ;  /* 0x0000000c000c7308 */ /* 0x000f220000002400 */
[----:B------:R-:W-:-:S07]  /*3120*/  FSEL R6, R6, -INF , P5 ;  /* 0xff80000006067808 */ /* 0x000fce0002800000 */
[----:B------:R-:W5:Y:S01]  /*3130*/  MUFU.TANH R13, R13 ;  /* 0x0000000d000d7308 */ /* 0x000f620000002400 */
[----:B---3--:R-:W-:Y:S01]  /*3140*/  FMNMX.FTZ R87, R57, R86, !PT ;  /* 0x0000005639577209 */ /* 0x008fe20007810000 */
[C---:B------:R-:W-:Y:S01]  /*3150*/  FMUL.FTZ R86, R0.reuse, R32 ;  /* 0x0000002000567220 */ /* 0x040fe20000410000 */
[C---:B------:R-:W-:Y:S01]  /*3160*/  FMUL.FTZ R32, R0.reuse, R33 ;  /* 0x0000002100207220 */ /* 0x040fe20000410000 */
[----:B------:R-:W-:-:S04]  /*3170*/  FMUL.FTZ R33, R0, R37 ;  /* 0x0000002500217220 */ /* 0x000fc80000410000 */
[----:B------:R-:W3:Y:S01]  /*3180*/  MUFU.TANH R14, R14 ;  /* 0x0000000e000e7308 */ /* 0x000ee20000002400 */
[----:B------:R-:W1:Y:S07]  /*3190*/  SHFL.BFLY PT, R106, R87, 0x1, 0x1f ;  /* 0x0c201f00576a7f89 */ /* 0x000e6e00000e0000 */
[----:B------:R-:W3:Y:S08]  /*31a0*/  MUFU.TANH R15, R15 ;  /* 0x0000000f000f7308 */ /* 0x000ef00000002400 */
[----:B------:R-:W3:Y:S08]  /*31b0*/  MUFU.TANH R20, R20 ;  /* 0x0000001400147308 */ /* 0x000ef00000002400 */
[----:B------:R-:W3:Y:S01]  /*31c0*/  MUFU.TANH R21, R21 ;  /* 0x0000001500157308 */ /* 0x000ee20000002400 */
[----:B-1----:R-:W-:Y:S01]  /*31d0*/  FMNMX.FTZ R57, R87, R106, !PT ;  /* 0x0000006a57397209 */ /* 0x002fe20007810000 */
[----:B------:R-:W-:-:S03]  /*31e0*/  IMAD.U32 R106, RZ, RZ, UR20 ;  /* 0x00000014ff6a7e24 */ /* 0x000fc6000f8e00ff */
[C---:B------:R-:W-:Y:S01]  /*31f0*/  FSETP.NEU.FTZ.AND P3, PT, R57.reuse, -INF , PT ;  /* 0xff8000003900780b */ /* 0x040fe20003f7d000 */
[----:B------:R-:W-:-:S02]  /*3200*/  FFMA.FTZ R29, R57, R106, -8 ;  /* 0xc1000000391d7423 */ /* 0x000fc4000001006a */
[----:B------:R-:W1:Y:S03]  /*3210*/  MUFU.TANH R72, R72 ;  /* 0x0000004800487308 */ /* 0x000e660000002400 */
[----:B------:R-:W-:Y:S02]  /*3220*/  FSEL R29, R29, RZ, P3 ;  /* 0x000000ff1d1d7208 */ /* 0x000fe40001800000 */
[----:B------:R-:W-:-:S03]  /*3230*/  ISETP.GT.AND P3, PT, R93, RZ, PT ;  /* 0x000000ff5d00720c */ /* 0x000fc60003f64270 */
[--C-:B------:R-:W-:Y:S01]  /*3240*/  FFMA.FTZ R83, R92, UR20, -R29.reuse ;  /* 0x000000145c537c23 */ /* 0x100fe2000801081d */
[----:B------:R-:W-:Y:S01]  /*3250*/  FSEL R3, R3, -INF , P3 ;  /* 0xff80000003037808 */ /* 0x000fe20001800000 */
[--C-:B------:R-:W-:Y:S01]  /*3260*/  FFMA.FTZ R37, R88, UR20, -R29.reuse ;  /* 0x0000001458257c23 */ /* 0x100fe2000801081d */
[----:B------:R-:W-:Y:S01]  /*3270*/  FSEL R92, R5, -INF , P4 ;  /* 0xff800000055c7808 */ /* 0x000fe20002000000 */
[--C-:B------:R-:W-:Y:S01]  /*3280*/  FFMA.FTZ R88, R98, UR20, -R29.reuse ;  /* 0x0000001462587c23 */ /* 0x100fe2000801081d */
[----:B------:R-:W-:Y:S01]  /*3290*/  ISETP.GT.AND P3, PT, R93, 0x9, PT ;  /* 0x000000095d00780c */ /* 0x000fe20003f64270 */
[--C-:B------:R-:W-:Y:S01]  /*32a0*/  FFMA.FTZ R91, R96, UR20, -R29.reuse ;  /* 0x00000014605b7c23 */ /* 0x100fe2000801081d */
[----:B------:R-:W-:Y:S01]  /*32b0*/  FMNMX.FTZ R81, R3, R92, !PT ;  /* 0x0000005c03517209 */ /* 0x000fe20007810000 */
[----:B------:R0:W-:Y:S01]  /*32c0*/  MUFU.EX2 R5, R83 ;  /* 0x0000005300057308 */ /* 0x0001e20000000800 */
[----:B------:R-:W-:Y:S01]  /*32d0*/  ISETP.GT.AND P4, PT, R93, 0x10, PT ;  /* 0x000000105d00780c */ /* 0x000fe20003f84270 */
[--C-:B------:R-:W-:Y:S01]  /*32e0*/  FFMA.FTZ R95, R85, UR20, -R29.reuse ;  /* 0x00000014555f7c23 */ /* 0x100fe2000801081d */
[----:B------:R-:W-:Y:S01]  /*32f0*/  FSEL R7, R7, -INF , P3 ;  /* 0xff80000007077808 */ /* 0x000fe20001800000 */
[--C-:B------:R-:W-:Y:S01]  /*3300*/  FFMA.FTZ R97, R84, UR20, -R29.reuse ;  /* 0x0000001454617c23 */ /* 0x100fe2000801081d */
[----:B------:R-:W-:Y:S01]  /*3310*/  FMNMX.FTZ R98, R6, R81, !PT ;  /* 0x0000005106627209 */ /* 0x000fe20007810000 */
[--C-:B------:R-:W-:Y:S01]  /*3320*/  FFMA.FTZ R87, R90, UR20, -R29.reuse ;  /* 0x000000145a577c23 */ /* 0x100fe2000801081d */
[----:B------:R-:W-:Y:S01]  /*3330*/  ISETP.GT.AND P3, PT, R93, 0x11, PT ;  /* 0x000000115d00780c */ /* 0x000fe20003f64270 */
[----:B------:R-:W1:Y:S01]  /*3340*/  MUFU.TANH R73, R73 ;  /* 0x0000004900497308 */ /* 0x000e620000002400 */
[----:B------:R-:W-:Y:S01]  /*3350*/  FSEL R8, R8, -INF , P4 ;  /* 0xff80000008087808 */ /* 0x000fe20002000000 */
[--C-:B------:R-:W-:Y:S01]  /*3360*/  FFMA.FTZ R90, R100, UR20, -R29.reuse ;  /* 0x00000014645a7c23 */ /* 0x100fe2000801081d */
[----:B------:R-:W-:Y:S01]  /*3370*/  FMNMX.FTZ R81, R7, R98, !PT ;  /* 0x0000006207517209 */ /* 0x000fe20007810000 */
[--C-:B------:R-:W-:Y:S01]  /*3380*/  FFMA.FTZ R89, R104, UR20, -R29.reuse ;  /* 0x0000001468597c23 */ /* 0x100fe2000801081d */
[----:B------:R-:W-:Y:S01]  /*3390*/  ISETP.GT.AND P4, PT, R93, 0x18, PT ;  /* 0x000000185d00780c */ /* 0x000fe20003f84270 */
[--C-:B------:R-:W-:Y:S01]  /*33a0*/  FFMA.FTZ R80, R102, UR20, -R29.reuse ;  /* 0x0000001466507c23 */ /* 0x100fe2000801081d */
[----:B------:R-:W-:Y:S01]  /*33b0*/  FSEL R9, R9, -INF , P3 ;  /* 0xff80000009097808 */ /* 0x000fe20001800000 */
[----:B------:R-:W1:Y:S01]  /*33c0*/  MUFU.TANH R56, R56 ;  /* 0x0000003800387308 */ /* 0x000e620000002400 */
[----:B------:R-:W-:Y:S01]  /*33d0*/  FMNMX.FTZ R96, R8, R81, !PT ;  /* 0x0000005108607209 */ /* 0x000fe20007810000 */
[--C-:B------:R-:W-:Y:S01]  /*33e0*/  FFMA.FTZ R94, R94, UR20, -R29.reuse ;  /* 0x000000145e5e7c23 */ /* 0x100fe2000801081d */
[----:B------:R-:W-:Y:S01]  /*33f0*/  ISETP.GT.AND P3, PT, R93, 0x19, PT ;  /* 0x000000195d00780c */ /* 0x000fe20003f64270 */
[--C-:B------:R-:W-:Y:S01]  /*3400*/  FFMA.FTZ R79, R79, UR20, -R29.reuse ;  /* 0x000000144f4f7c23 */ /* 0x100fe2000801081d */
[----:B--2---:R-:W-:Y:S01]  /*3410*/  FSEL R10, R10, -INF , P4 ;  /* 0xff8000000a0a7808 */ /* 0x004fe20002000000 */
[--C-:B------:R-:W-:Y:S01]  /*3420*/  FFMA.FTZ R67, R67, UR20, -R29.reuse ;  /* 0x0000001443437c23 */ /* 0x100fe2000801081d */
[----:B0-----:R-:W-:Y:S01]  /*3430*/  FMNMX.FTZ R83, R9, R96, !PT ;  /* 0x0000006009537209 */ /* 0x001fe20007810000 */
[----:B------:R-:W-:Y:S01]  /*3440*/  MUFU.EX2 R81, R91 ;  /* 0x0000005b00517308 */ /* 0x000fe20000000800 */
[----:B------:R-:W-:Y:S01]  /*3450*/  ISETP.GT.AND P4, PT, R93, 0x20, PT ;  /* 0x000000205d00780c */ /* 0x000fe20003f84270 */
[--C-:B------:R-:W-:Y:S01]  /*3460*/  FFMA.FTZ R66, R66, UR20, -R29.reuse ;  /* 0x0000001442427c23 */ /* 0x100fe2000801081d */
[----:B------:R-:W-:Y:S01]  /*3470*/  FSEL R11, R11, -INF , P3 ;  /* 0xff8000000b0b7808 */ /* 0x000fe20001800000 */
[--C-:B------:R-:W-:Y:S01]  /*3480*/  FFMA.FTZ R55, R55, UR20, -R29.reuse ;  /* 0x0000001437377c23 */ /* 0x100fe2000801081d */
[----:B------:R-:W-:Y:S01]  /*3490*/  FMNMX.FTZ R96, R10, R83, !PT ;  /* 0x000000530a607209 */ /* 0x000fe20007810000 */
[--C-:B------:R-:W-:Y:S01]  /*34a0*/  FFMA.FTZ R42, R42, UR20, -R29.reuse ;  /* 0x000000142a2a7c23 */ /* 0x100fe2000801081d */
[----:B------:R-:W-:Y:S01]  /*34b0*/  ISETP.GT.AND P3, PT, R93, 0x21, PT ;  /* 0x000000215d00780c */ /* 0x000fe20003f64270 */
[----:B------:R-:W0:Y:S01]  /*34c0*/  MUFU.TANH R74, R74 ;  /* 0x0000004a004a7308 */ /* 0x000e220000002400 */
[----:B----4-:R-:W-:Y:S01]  /*34d0*/  FSEL R83, R12, -INF , P4 ;  /* 0xff8000000c537808 */ /* 0x010fe20002000000 */
[--C-:B------:R-:W-:Y:S01]  /*34e0*/  FFMA.FTZ R43, R43, UR20, -R29.reuse ;  /* 0x000000142b2b7c23 */ /* 0x100fe2000801081d */
[----:B------:R-:W-:Y:S01]  /*34f0*/  FMNMX.FTZ R96, R11, R96, !PT ;  /* 0x000000600b607209 */ /* 0x000fe20007810000 */
[--C-:B------:R-:W-:Y:S01]  /*3500*/  FFMA.FTZ R35, R35, UR20, -R29.reuse ;  /* 0x0000001423237c23 */ /* 0x100fe2000801081d */
[----:B------:R-:W-:Y:S01]  /*3510*/  ISETP.GT.AND P4, PT, R93, 0x28, PT ;  /* 0x000000285d00780c */ /* 0x000fe20003f84270 */
[--C-:B------:R-:W-:Y:S01]  /*3520*/  FFMA.FTZ R38, R38, UR20, -R29.reuse ;  /* 0x0000001426267c23 */ /* 0x100fe2000801081d */
[----:B-----5:R-:W-:Y:S01]  /*3530*/  FSEL R13, R13, -INF , P3 ;  /* 0xff8000000d0d7808 */ /* 0x020fe20001800000 */
[----:B------:R2:W-:Y:S01]  /*3540*/  MUFU.EX2 R12, R95 ;  /* 0x0000005f000c7308 */ /* 0x0005e20000000800 */
[----:B------:R-:W-:Y:S01]  /*3550*/  FMNMX.FTZ R96, R83, R96, !PT ;  /* 0x0000006053607209 */ /* 0x000fe20007810000 */
[--C-:B------:R-:W-:Y:S01]  /*3560*/  FFMA.FTZ R59, R59, UR20, -R29.reuse ;  /* 0x000000143b3b7c23 */ /* 0x100fe2000801081d */
[----:B------:R-:W-:Y:S01]  /*3570*/  ISETP.GT.AND P3, PT, R93, 0x29, PT ;  /* 0x000000295d00780c */ /* 0x000fe20003f64270 */
[--C-:B------:R-:W-:Y:S01]  /*3580*/  FFMA.FTZ R39, R39, UR20, -R29.reuse ;  /* 0x0000001427277c23 */ /* 0x100fe2000801081d */
[----:B---3--:R-:W-:Y:S01]  /*3590*/  FSEL R84, R14, -INF , P4 ;  /* 0xff8000000e547808 */ /* 0x008fe20002000000 */
[--C-:B------:R-:W-:Y:S01]  /*35a0*/  FFMA.FTZ R45, R45, UR20, -R29.reuse ;  /* 0x000000142d2d7c23 */ /* 0x100fe2000801081d */
[----:B------:R-:W-:Y:S01]  /*35b0*/  FMNMX.FTZ R85, R13, R96, !PT ;  /* 0x000000600d557209 */ /* 0x000fe20007810000 */
[----:B------:R-:W3:Y:S01]  /*35c0*/  MUFU.TANH R60, R60 ;  /* 0x0000003c003c7308 */ /* 0x000ee20000002400 */
[----:B--2---:R-:W-:-:S01]  /*35d0*/  FFMA.FTZ R95, R82, UR20, -R29 ;  /* 0x00000014525f7c23 */ /* 0x004fc2000801081d */
[----:B------:R-:W-:Y:S01]  /*35e0*/  ISETP.GT.AND P4, PT, R93, 0x30, PT ;  /* 0x000000305d00780c */ /* 0x000fe20003f84270 */
[----:B------:R-:W-:-:S01]  /*35f0*/  FFMA.FTZ R96, R77, UR20, -R29 ;  /* 0x000000144d607c23 */ /* 0x000fc2000801081d */
[----:B------:R-:W-:Y:S01]  /*3600*/  FSEL R15, R15, -INF , P3 ;  /* 0xff8000000f0f7808 */ /* 0x000fe20001800000 */
[----:B------:R-:W-:-:S01]  /*3610*/  FFMA.FTZ R44, R44, UR20, -R29 ;  /* 0x000000142c2c7c23 */ /* 0x000fc2000801081d */
[----:B------:R-:W-:-:S02]  /*3620*/  FMNMX.FTZ R82, R84, R85, !PT ;  /* 0x0000005554527209 */ /* 0x000fc40007810000 */
[----:B------:R-:W-:Y:S01]  /*3630*/  ISETP.GT.AND P3, PT, R93, 0x31, PT ;  /* 0x000000315d00780c */ /* 0x000fe20003f64270 */
[----:B------:R-:W2:Y:S01]  /*3640*/  MUFU.TANH R61, R61 ;  /* 0x0000003d003d7308 */ /* 0x000ea20000002400 */
[----:B------:R-:W-:Y:S02]  /*3650*/  FSEL R20, R20, -INF , P4 ;  /* 0xff80000014147808 */ /* 0x000fe40002000000 */
[----:B------:R-:W-:Y:S02]  /*3660*/  FMNMX.FTZ R91, R15, R82, !PT ;  /* 0x000000520f5b7209 */ /* 0x000fe40007810000 */
[----:B------:R-:W-:Y:S02]  /*3670*/  ISETP.GT.AND P4, PT, R93, 0x38, PT ;  /* 0x000000385d00780c */ /* 0x000fe40003f84270 */
[----:B------:R-:W-:Y:S01]  /*3680*/  FSEL R21, R21, -INF , P3 ;  /* 0xff80000015157808 */ /* 0x000fe20001800000 */
[----:B------:R4:W-:Y:S01]  /*3690*/  MUFU.EX2 R85, R95 ;  /* 0x0000005f00557308 */ /* 0x0009e20000000800 */
[----:B------:R-:W-:-:S02]  /*36a0*/  FMNMX.FTZ R82, R20, R91, !PT ;  /* 0x0000005b14527209 */ /* 0x000fc40007810000 */
[----:B------:R-:W-:Y:S02]  /*36b0*/  ISETP.GT.AND P3, PT, R93, 0x39, PT ;  /* 0x000000395d00780c */ /* 0x000fe40003f64270 */
[----:B-1----:R-:W-:Y:S02]  /*36c0*/  FSEL R72, R72, -INF , P4 ;  /* 0xff80000048487808 */ /* 0x002fe40002000000 */
[----:B------:R-:W-:Y:S01]  /*36d0*/  FMNMX.FTZ R91, R21, R82, !PT ;  /* 0x00000052155b7209 */ /* 0x000fe20007810000 */
[----:B------:R-:W1:Y:S01]  /*36e0*/  MUFU.TANH R64, R64 ;  /* 0x0000004000407308 */ /* 0x000e620000002400 */
[----:B------:R-:W-:Y:S01]  /*36f0*/  ISETP.GT.AND P4, PT, R93, 0x40, PT ;  /* 0x000000405d00780c */ /* 0x000fe20003f84270 */
[----:B----4-:R-:W-:Y:S01]  /*3700*/  FFMA.FTZ R95, R78, UR20, -R29 ;  /* 0x000000144e5f7c23 */ /* 0x010fe2000801081d */
[----:B------:R-:W-:Y:S02]  /*3710*/  FSEL R73, R73, -INF , P3 ;  /* 0xff80000049497808 */ /* 0x000fe40001800000 */
[----:B------:R-:W-:-:S02]  /*3720*/  FMNMX.FTZ R82, R72, R91, !PT ;  /* 0x0000005b48527209 */ /* 0x000fc40007810000 */
[----:B------:R-:W-:Y:S01]  /*3730*/  ISETP.GT.AND P3, PT, R93, 0x41, PT ;  /* 0x000000415d00780c */ /* 0x000fe20003f64270 */
[----:B------:R-:W4:Y:S01]  /*3740*/  MUFU.TANH R65, R65 ;  /* 0x0000004100417308 */ /* 0x000f220000002400 */
[----:B------:R-:W-:Y:S02]  /*3750*/  FSEL R78, R56, -INF , P4 ;  /* 0xff800000384e7808 */ /* 0x000fe40002000000 */
[----:B------:R-:W-:Y:S02]  /*3760*/  FMNMX.FTZ R91, R73, R82, !PT ;  /* 0x00000052495b7209 */ /* 0x000fe40007810000 */
[----:B------:R-:W-:Y:S02]  /*3770*/  ISETP.GT.AND P4, PT, R93, 0x48, PT ;  /* 0x000000485d00780c */ /* 0x000fe40003f84270 */
[----:B0-----:R-:W-:Y:S01]  /*3780*/  FSEL R74, R74, -INF , P3 ;  /* 0xff8000004a4a7808 */ /* 0x001fe20001800000 */
[----:B------:R-:W0:Y:S01]  /*3790*/  MUFU.TANH R68, R68 ;  /* 0x0000004400447308 */ /* 0x000e220000002400 */
[----:B------:R-:W-:-:S02]  /*37a0*/  FMNMX.FTZ R91, R78, R91, !PT ;  /* 0x0000005b4e5b7209 */ /* 0x000fc40007810000 */
[C---:B------:R-:W-:Y:S02]  /*37b0*/  ISETP.GT.AND P3, PT, R93.reuse, 0x49, PT ;  /* 0x000000495d00780c */ /* 0x040fe40003f64270 */
[----:B---3--:R-:W-:Y:S02]  /*37c0*/  FSEL R77, R60, -INF , P4 ;  /* 0xff8000003c4d7808 */ /* 0x008fe40002000000 */
[----:B------:R-:W-:Y:S01]  /*37d0*/  FMNMX.FTZ R82, R74, R91, !PT ;  /* 0x0000005b4a527209 */ /* 0x000fe20007810000 */
[----:B------:R-:W3:Y:S01]  /*37e0*/  MUFU.TANH R69, R69 ;  /* 0x0000004500457308 */ /* 0x000ee20000002400 */
[----:B------:R-:W-:Y:S01]  /*37f0*/  ISETP.GT.AND P4, PT, R93, 0x50, PT ;  /* 0x000000505d00780c */ /* 0x000fe20003f84270 */
[----:B------:R-:W-:Y:S01]  /*3800*/  FFMA.FTZ R91, R70, UR20, -R29 ;  /* 0x00000014465b7c23 */ /* 0x000fe2000801081d */
[----:B--2---:R-:W-:Y:S02]  /*3810*/  FSEL R61, R61, -INF , P3 ;  /* 0xff8000003d3d7808 */ /* 0x004fe40001800000 */
[----:B------:R-:W-:-:S02]  /*3820*/  FMNMX.FTZ R82, R77, R82, !PT ;  /* 0x000000524d527209 */ /* 0x000fc40007810000 */
[C---:B------:R-:W-:Y:S01]  /*3830*/  ISETP.GT.AND P3, PT, R93.reuse, 0x51, PT ;  /* 0x000000515d00780c */ /* 0x040fe20003f64270 */
[----:B------:R-:W2:Y:S01]  /*3840*/  MUFU.TANH R40, R40 ;  /* 0x0000002800287308 */ /* 0x000ea20000002400 */
[----:B-1----:R-:W-:Y:S02]  /*3850*/  FSEL R64, R64, -INF , P4 ;  /* 0xff80000040407808 */ /* 0x002fe40002000000 */
[----:B------:R-:W-:Y:S02]  /*3860*/  ISETP.GT.AND P4, PT, R93, 0x58, PT ;  /* 0x000000585d00780c */ /* 0x000fe40003f84270 */
[----:B----4-:R-:W-:Y:S02]  /*3870*/  FSEL R65, R65, -INF , P3 ;  /* 0xff80000041417808 */ /* 0x010fe40001800000 */
[----:B------:R-:W-:Y:S01]  /*3880*/  ISETP.GT.AND P3, PT, R93, 0x59, PT ;  /* 0x000000595d00780c */ /* 0x000fe20003f64270 */
[----:B------:R1:W-:Y:S01]  /*3890*/  MUFU.EX2 R56, R95 ;  /* 0x0000005f00387308 */ /* 0x0003e20000000800 */
[----:B0-----:R-:W-:-:S02]  /*38a0*/  FSEL R68, R68, -INF , P4 ;  /* 0xff80000044447808 */ /* 0x001fc40002000000 */
[----:B------:R-:W-:Y:S02]  /*38b0*/  ISETP.GT.AND P4, PT, R93, 0x60, PT ;  /* 0x000000605d00780c */ /* 0x000fe40003f84270 */
[----:B---3--:R-:W-:Y:S02]  /*38c0*/  FSEL R69, R69, -INF , P3 ;  /* 0xff80000045457808 */ /* 0x008fe40001800000 */
[----:B------:R-:W-:Y:S01]  /*38d0*/  ISETP.GT.AND P3, PT, R93, 0x61, PT ;  /* 0x000000615d00780c */ /* 0x000fe20003f64270 */
[----:B------:R-:W0:Y:S01]  /*38e0*/  MUFU.TANH R41, R41 ;  /* 0x0000002900297308 */ /* 0x000e220000002400 */
[----:B-1----:R-:W-:Y:S02]  /*38f0*/  FMNMX.FTZ R95, R61, R82, !PT ;  /* 0x000000523d5f7209 */ /* 0x002fe40007810000 */
[----:B--2---:R-:W-:Y:S02]  /*3900*/  FSEL R40, R40, -INF , P4 ;  /* 0xff80000028287808 */ /* 0x004fe40002000000 */
[----:B------:R-:W-:-:S02]  /*3910*/  FMNMX.FTZ R70, R64, R95, !PT ;  /* 0x0000005f40467209 */ /* 0x000fc40007810000 */
[----:B------:R-:W-:Y:S01]  /*3920*/  ISETP.GT.AND P4, PT, R93, 0x68, PT ;  /* 0x000000685d00780c */ /* 0x000fe20003f84270 */
[----:B------:R-:W1:Y:S01]  /*3930*/  MUFU.TANH R76, R76 ;  /* 0x0000004c004c7308 */ /* 0x000e620000002400 */
[----:B------:R-:W-:-:S04]  /*3940*/  FMNMX.FTZ R95, R65, R70, !PT ;  /* 0x00000046415f7209 */ /* 0x000fc80007810000 */
[----:B------:R-:W-:-:S03]  /*3950*/  FMNMX.FTZ R70, R68, R95, !PT ;  /* 0x0000005f44467209 */ /* 0x000fc60007810000 */
[----:B------:R-:W2:Y:S01]  /*3960*/  MUFU.TANH R71, R71 ;  /* 0x0000004700477308 */ /* 0x000ea20000002400 */
[----:B------:R-:W-:Y:S02]  /*3970*/  FMNMX.FTZ R95, R69, R70, !PT ;  /* 0x00000046455f7209 */ /* 0x000fe40007810000 */
[----:B0-----:R-:W-:Y:S02]  /*3980*/  FSEL R41, R41, -INF , P3 ;  /* 0xff80000029297808 */ /* 0x001fe40001800000 */
[----:B------:R-:W-:Y:S02]  /*3990*/  FMNMX.FTZ R70, R40, R95, !PT ;  /* 0x0000005f28467209 */ /* 0x000fe40007810000 */
[----:B------:R-:W-:Y:S01]  /*39a0*/  ISETP.GT.AND P3, PT, R93, 0x69, PT ;  /* 0x000000695d00780c */ /* 0x000fe20003f64270 */
[----:B------:R-:W0:Y:S01]  /*39b0*/  MUFU.TANH R75, R75 ;  /* 0x0000004b004b7308 */ /* 0x000e220000002400 */
[----:B-1----:R-:W-:Y:S02]  /*39c0*/  FSEL R76, R76, -INF , P4 ;  /* 0xff8000004c4c7808 */ /* 0x002fe40002000000 */
[----:B------:R-:W-:-:S02]  /*39d0*/  FMNMX.FTZ R95, R41, R70, !PT ;  /* 0x00000046295f7209 */ /* 0x000fc40007810000 */
[----:B------:R-:W-:Y:S02]  /*39e0*/  ISETP.GT.AND P4, PT, R93, 0x70, PT ;  /* 0x000000705d00780c */ /* 0x000fe40003f84270 */
[----:B------:R-:W-:Y:S01]  /*39f0*/  FMNMX.FTZ R70, R76, R95, !PT ;  /* 0x0000005f4c467209 */ /* 0x000fe20007810000 */
[----:B------:R-:W1:Y:S01]  /*3a00*/  MUFU.TANH R48, R48 ;  /* 0x0000003000307308 */ /* 0x000e620000002400 */
[----:B--2---:R-:W-:Y:S02]  /*3a10*/  FSEL R71, R71, -INF , P3 ;  /* 0xff80000047477808 */ /* 0x004fe40001800000 */
[----:B------:R-:W-:Y:S02]  /*3a20*/  ISETP.GT.AND P3, PT, R93, 0x71, PT ;  /* 0x000000715d00780c */ /* 0x000fe40003f64270 */
[----:B------:R-:W-:-:S03]  /*3a30*/  FMNMX.FTZ R70, R71, R70, !PT ;  /* 0x0000004647467209 */ /* 0x000fc60007810000 */
[----:B------:R-:W2:Y:S01]  /*3a40*/  MUFU.TANH R49, R49 ;  /* 0x0000003100317308 */ /* 0x000ea20000002400 */
[----:B0-----:R-:W-:Y:S02]  /*3a50*/  FSEL R75, R75, -INF , P4 ;  /* 0xff8000004b4b7808 */ /* 0x001fe40002000000 */
[----:B------:R-:W-:Y:S02]  /*3a60*/  ISETP.GT.AND P4, PT, R93, 0x78, PT ;  /* 0x000000785d00780c */ /* 0x000fe40003f84270 */
[----:B------:R-:W-:-:S03]  /*3a70*/  FMNMX.FTZ R95, R75, R70, !PT ;  /* 0x000000464b5f7209 */ /* 0x000fc60007810000 */
[----:B------:R-:W0:Y:S01]  /*3a80*/  MUFU.TANH R52, R52 ;  /* 0x0000003400347308 */ /* 0x000e220000002400 */
[----:B-1----:R-:W-:Y:S02]  /*3a90*/  FSEL R48, R48, -INF , P3 ;  /* 0xff80000030307808 */ /* 0x002fe40001800000 */
[----:B------:R-:W-:Y:S02]  /*3aa0*/  ISETP.GT.AND P3, PT, R93, 0x79, PT ;  /* 0x000000795d00780c */ /* 0x000fe40003f64270 */
[----:B------:R-:W-:-:S03]  /*3ab0*/  FMNMX.FTZ R70, R48, R95, !PT ;  /* 0x0000005f30467209 */ /* 0x000fc60007810000 */
        /* <DEDUP_REMOVED lines=13> */
[----:B--2---:R-:W-:Y:S01]  /*3b90*/  FSEL R82, R25, -INF , P3 ;  /* 0xff80000019527808 */ /* 0x004fe20001800000 */
[----:B------:R-:W-:Y:S01]  /*3ba0*/  FFMA.FTZ R25, R27, UR20, -R29 ;  /* 0x000000141b197c23 */ /* 0x000fe2000801081d */
[----:B------:R-:W-:-:S05]  /*3bb0*/  ISETP.GT.AND P3, PT, R93, 0x89, PT ;  /* 0x000000895d00780c */ /* 0x000fca0003f64270 */
[----:B------:R-:W2:Y:S01]  /*3bc0*/  MUFU.TANH R86, R86 ;  /* 0x0000005600567308 */ /* 0x000ea20000002400 */
[----:B0-----:R-:W-:Y:S02]  /*3bd0*/  FSEL R53, R53, -INF , P4 ;  /* 0xff80000035357808 */ /* 0x001fe40002000000 */
[----:B------:R-:W-:-:S05]  /*3be0*/  ISETP.GT.AND P4, PT, R93, 0x90, PT ;  /* 0x000000905d00780c */ /* 0x000fca0003f84270 */
[----:B------:R-:W0:Y:S01]  /*3bf0*/  MUFU.TANH R32, R32 ;  /* 0x0000002000207308 */ /* 0x000e220000002400 */
[----:B-1----:R-:W-:Y:S01]  /*3c00*/  FSEL R27, R28, -INF , P3 ;  /* 0xff8000001c1b7808 */ /* 0x002fe20001800000 */
[----:B------:R-:W-:Y:S01]  /*3c10*/  FFMA.FTZ R28, R46, UR20, -R29 ;  /* 0x000000142e1c7c23 */ /* 0x000fe2000801081d */
[----:B------:R-:W-:-:S05]  /*3c20*/  ISETP.GT.AND P3, PT, R93, 0x91, PT ;  /* 0x000000915d00780c */ /* 0x000fca0003f64270 */
[----:B------:R1:W-:Y:S01]  /*3c30*/  MUFU.EX2 R60, R96 ;  /* 0x00000060003c7308 */ /* 0x0003e20000000800 */
[----:B--2---:R-:W-:Y:S02]  /*3c40*/  FSEL R86, R86, -INF , P4 ;  /* 0xff80000056567808 */ /* 0x004fe40002000000 */
[----:B------:R-:W-:-:S05]  /*3c50*/  ISETP.GT.AND P4, PT, R93, 0x98, PT ;  /* 0x000000985d00780c */ /* 0x000fca0003f84270 */
[----:B------:R-:W2:Y:S01]  /*3c60*/  MUFU.TANH R36, R36 ;  /* 0x0000002400247308 */ /* 0x000ea20000002400 */
[----:B-1----:R-:W-:-:S01]  /*3c70*/  FFMA.FTZ R96, R26, UR20, -R29 ;  /* 0x000000141a607c23 */ /* 0x002fc2000801081d */
[----:B------:R-:W-:Y:S02]  /*3c80*/  FMNMX.FTZ R26, R82, R95, !PT ;  /* 0x0000005f521a7209 */ /* 0x000fe40007810000 */
[----:B0-----:R-:W-:Y:S01]  /*3c90*/  FSEL R46, R32, -INF , P3 ;  /* 0xff800000202e7808 */ /* 0x001fe20001800000 */
[--C-:B------:R-:W-:Y:S01]  /*3ca0*/  FFMA.FTZ R32, R51, UR20, -R29.reuse ;  /* 0x0000001433207c23 */ /* 0x100fe2000801081d */
[----:B------:R-:W-:Y:S01]  /*3cb0*/  FMNMX.FTZ R26, R53, R26, !PT ;  /* 0x0000001a351a7209 */ /* 0x000fe20007810000 */
[--C-:B------:R-:W-:Y:S01]  /*3cc0*/  FFMA.FTZ R51, R58, UR20, -R29.reuse ;  /* 0x000000143a337c23 */ /* 0x100fe2000801081d */
[----:B------:R-:W0:Y:S01]  /*3cd0*/  MUFU.TANH R33, R33 ;  /* 0x0000002100217308 */ /* 0x000e220000002400 */
[----:B------:R-:W-:Y:S02]  /*3ce0*/  ISETP.GT.AND P3, PT, R93, 0x99, PT ;  /* 0x000000995d00780c */ /* 0x000fe40003f64270 */
[----:B------:R-:W-:Y:S01]  /*3cf0*/  FMNMX.FTZ R95, R27, R26, !PT ;  /* 0x0000001a1b5f7209 */ /* 0x000fe20007810000 */
[----:B------:R-:W-:-:S03]  /*3d00*/  FFMA.FTZ R26, R30, UR20, -R29 ;  /* 0x000000141e1a7c23 */ /* 0x000fc6000801081d */
[----:B------:R-:W-:Y:S01]  /*3d10*/  FMNMX.FTZ R95, R86, R95, !PT ;  /* 0x0000005f565f7209 */ /* 0x000fe20007810000 */
[----:B------:R1:W-:Y:S01]  /*3d20*/  MUFU.EX2 R24, R96 ;  /* 0x0000006000187308 */ /* 0x0003e20000000800 */
[----:B--2---:R-:W-:Y:S02]  /*3d30*/  FSEL R36, R36, -INF , P4 ;  /* 0xff80000024247808 */ /* 0x004fe40002000000 */
[----:B------:R-:W-:-:S04]  /*3d40*/  FMNMX.FTZ R95, R46, R95, !PT ;  /* 0x0000005f2e5f7209 */ /* 0x000fc80007810000 */
[----:B------:R-:W-:Y:S01]  /*3d50*/  FMNMX.FTZ R30, R36, R95, !PT ;  /* 0x0000005f241e7209 */ /* 0x000fe20007810000 */
[----:B------:R-:W-:Y:S01]  /*3d60*/  MUFU.EX2 R37, R37 ;  /* 0x0000002500257308 */ /* 0x000fe20000000800 */
[----:B0-----:R-:W-:Y:S01]  /*3d70*/  FSEL R93, R33, -INF , P3 ;  /* 0xff800000215d7808 */ /* 0x001fe20001800000 */
[--C-:B------:R-:W-:Y:S01]  /*3d80*/  FFMA.FTZ R33, R47, UR20, -R29.reuse ;  /* 0x000000142f217c23 */ /* 0x100fe2000801081d */
[----:B------:R-:W-:-:S01]  /*3d90*/  FFMA.FTZ R47, R34, UR20, -R29 ;  /* 0x00000014222f7c23 */ /* 0x000fc2000801081d */
[--C-:B------:R-:W-:Y:S01]  /*3da0*/  FFMA.FTZ R34, R54, UR20, -R29.reuse ;  /* 0x0000001436227c23 */ /* 0x100fe2000801081d */
[----:B------:R-:W-:Y:S01]  /*3db0*/  FMNMX.FTZ R95, R93, R30, !PT ;  /* 0x0000001e5d5f7209 */ /* 0x000fe20007810000 */
[--C-:B------:R-:W-:Y:S01]  /*3dc0*/  FFMA.FTZ R54, R63, UR20, -R29.reuse ;  /* 0x000000143f367c23 */ /* 0x100fe2000801081d */
[----:B------:R-:W-:Y:S02]  /*3dd0*/  IMAD.U32 R63, RZ, RZ, UR20 ;  /* 0x00000014ff3f7e24 */ /* 0x000fe4000f8e00ff */
[--C-:B------:R-:W-:Y:S01]  /*3de0*/  FFMA.FTZ R30, R31, UR20, -R29.reuse ;  /* 0x000000141f1e7c23 */ /* 0x100fe2000801081d */
[----:B------:R-:W-:-:S01]  /*3df0*/  FFMA.FTZ R31, R50, UR20, -R29 ;  /* 0x00000014321f7c23 */ /* 0x000fc2000801081d */
[----:B-1----:R-:W0:Y:S01]  /*3e00*/  SHFL.BFLY PT, R96, R95, 0x2, 0x1f ;  /* 0x0c401f005f607f89 */ /* 0x002e2200000e0000 */
[----:B------:R-:W-:-:S01]  /*3e10*/  FFMA.FTZ R50, R62, UR20, -R29 ;  /* 0x000000143e327c23 */ /* 0x000fc2000801081d */
[----:B------:R-:W-:Y:S08]  /*3e20*/  MUFU.EX2 R88, R88 ;  /* 0x0000005800587308 */ /* 0x000ff00000000800 */
[----:B------:R-:W-:Y:S08]  /*3e30*/  MUFU.EX2 R87, R87 ;  /* 0x0000005700577308 */ /* 0x000ff00000000800 */
[----:B------:R-:W1:Y:S01]  /*3e40*/  MUFU.EX2 R90, R90 ;  /* 0x0000005a005a7308 */ /* 0x000e620000000800 */
[----:B0-----:R-:W-:-:S07]  /*3e50*/  FMNMX.FTZ R96, R95, R96, !PT ;  /* 0x000000605f607209 */ /* 0x001fce0007810000 */
[----:B------:R-:W-:Y:S01]  /*3e60*/  MUFU.EX2 R89, R89 ;  /* 0x0000005900597308 */ /* 0x000fe20000000800 */
[----:B------:R-:W0:Y:S07]  /*3e70*/  SHFL.BFLY PT, R95, R96, 0x1, 0x1f ;  /* 0x0c201f00605f7f89 */ /* 0x000e2e00000e0000 */
[----:B------:R-:W-:Y:S01]  /*3e80*/  MUFU.EX2 R80, R80 ;  /* 0x0000005000507308 */ /* 0x000fe20000000800 */
[----:B-1----:R-:W-:-:S04]  /*3e90*/  F2FP.SATFINITE.E4M3.F32.PACK_AB_MERGE_C R153, R90, R87, RZ ;  /* 0x000000575a99723e */ /* 0x002fc800048070ff */
[----:B------:R-:W-:-:S03]  /*3ea0*/  F2FP.SATFINITE.E4M3.F32.PACK_AB_MERGE_C R153, R88, R37, R153 ;  /* 0x000000255899723e */ /* 0x000fc60004807099 */
[----:B------:R-:W1:Y:S08]  /*3eb0*/  MUFU.EX2 R94, R94 ;  /* 0x0000005e005e7308 */ /* 0x000e700000000800 */
[----:B------:R-:W-:Y:S01]  /*3ec0*/  MUFU.EX2 R14, R97 ;  /* 0x00000061000e7308 */ /* 0x000fe20000000800 */
[----:B0-----:R-:W-:-:S04]  /*3ed0*/  FMNMX.FTZ R58, R96, R95, !PT ;  /* 0x0000005f603a7209 */ /* 0x001fc80007810000 */
        /* <DEDUP_REMOVED lines=20> */
[----:B------:R-:W-:Y:S01]  /*4020*/  FFMA.FTZ R72, R74, UR20, -R29 ;  /* 0x000000144a487c23 */ /* 0x000fe2000801081d */
[----:B------:R-:W-:-:S01]  /*4030*/  FADD.FTZ R78, R37, R88 ;  /* 0x00000058254e7221 */ /* 0x000fc20000010000 */
        /* <DEDUP_REMOVED lines=12> */
[--C-:B------:R-:W-:Y:S01]  /*4100*/  FFMA.FTZ R73, R77, UR20, -R29.reuse ;  /* 0x000000144d497c23 */ /* 0x100fe2000801081d */
[----:B------:R-:W-:-:S01]  /*4110*/  FFMA.FTZ R15, R64, UR20, -R29 ;  /* 0x00000014400f7c23 */ /* 0x000fc2000801081d */
[----:B------:R-:W-:Y:S01]  /*4120*/  FFMA.FTZ R64, R65, UR20, -R29 ;  /* 0x0000001441407c23 */ /* 0x000fe2000801081d */
[----:B------:R-:W-:-:S01]  /*4130*/  FADD.FTZ R77, R89, R98 ;  /* 0x00000062594d7221 */ /* 0x000fc20000010000 */
[----:B------:R-:W2:Y:S01]  /*4140*/  MUFU.EX2 R92, R92 ;  /* 0x0000005c005c7308 */ /* 0x000ea20000000800 */
[----:B0-----:R-:W-:-:S01]  /*4150*/  FADD.FTZ R78, R3, R62 ;  /* 0x0000003e034e7221 */ /* 0x001fc20000010000 */
[----:B------:R-:W-:Y:S01]  /*4160*/  FFMA.FTZ R65, R40, UR20, -R29 ;  /* 0x0000001428417c23 */ /* 0x000fe2000801081d */
[----:B------:R-:W-:-:S02]  /*4170*/  @!P1 VIADD R40, R2, 0x13240 ;  /* 0x0001324002289836 */ /* 0x000fc40000000000 */
[----:B------:R-:W-:Y:S01]  /*4180*/  FADD.FTZ R98, R80, R77 ;  /* 0x0000004d50627221 */ /* 0x000fe20000010000 */
[----:B------:R-:W-:-:S01]  /*4190*/  FFMA.FTZ R71, R71, UR20, -R29 ;  /* 0x0000001447477c23 */ /* 0x000fc2000801081d */
[----:B------:R-:W-:Y:S01]  /*41a0*/  F2FP.SATFINITE.E4M3.F32.PACK_AB_MERGE_C R149, R85, R14, RZ ;  /* 0x0000000e5595723e */ /* 0x000fe200048070ff */
[----:B------:R-:W-:-:S01]  /*41b0*/  FFMA.FTZ R41, R41, UR20, -R29 ;  /* 0x0000001429297c23 */ /* 0x000fc2000801081d */
[----:B------:R-:W0:Y:S01]  /*41c0*/  MUFU.EX2 R6, R6 ;  /* 0x0000000600067308 */ /* 0x000e220000000800 */
[----:B-1----:R-:W-:-:S01]  /*41d0*/  FADD.FTZ R69, R63, R78 ;  /* 0x0000004e3f457221 */ /* 0x002fc20000010000 */
[----:B------:R-:W-:Y:S01]  /*41e0*/  @!P1 PRMT R40, RZ, 0x654, R40 ;  /* 0x00000654ff289816 */ /* 0x000fe20000000028 */
[----:B------:R-:W-:-:S01]  /*41f0*/  FFMA.FTZ R75, R75, UR20, -R29 ;  /* 0x000000144b4b7c23 */ /* 0x000fc2000801081d */
[----:B------:R-:W-:Y:S01]  /*4200*/  F2FP.SATFINITE.E4M3.F32.PACK_AB_MERGE_C R149, R12, R81, R149 ;  /* 0x000000510c95723e */ /* 0x000fe20004807095 */
[----:B------:R-:W-:-:S01]  /*4210*/  FFMA.FTZ R70, R70, UR20, -R29 ;  /* 0x0000001446467c23 */ /* 0x000fc2000801081d */
[----:B------:R1:W-:Y:S01]  /*4220*/  @!P1 SYNCS.ARRIVE.TRANS64.RED.A1T0 RZ, [R40+URZ], RZ ;  /* 0x000000ff28ff99a7 */ /* 0x0003e2000810043f */
[----:B------:R-:W-:-:S01]  /*4230*/  FFMA.FTZ R82, R82, UR20, -R29 ;  /* 0x0000001452527c23 */ /* 0x000fc2000801081d */
[----:B------:R-:W3:Y:S01]  /*4240*/  MUFU.EX2 R7, R7 ;  /* 0x0000000700077308 */ /* 0x000ee20000000800 */
[----:B--2---:R-:W-:-:S01]  /*4250*/  FADD.FTZ R69, R92, R69 ;  /* 0x000000455c457221 */ /* 0x004fc20000010000 */
[----:B------:R-:W-:Y:S01]  /*4260*/  F2FP.SATFINITE.E4M3.F32.PACK_AB_MERGE_C R92, R92, R63, RZ ;  /* 0x0000003f5c5c723e */ /* 0x000fe200048070ff */
[----:B------:R-:W-:-:S01]  /*4270*/  FFMA.FTZ R86, R86, UR20, -R29 ;  /* 0x0000001456567c23 */ /* 0x000fc2000801081d */
[--C-:B------:R-:W-:Y:S01]  /*4280*/  FFMA.FTZ R46, R46, UR20, -R29.reuse ;  /* 0x000000142e2e7c23 */ /* 0x100fe2000801081d */
[----:B------:R-:W-:-:S01]  /*4290*/  FFMA.FTZ R36, R36, UR20, -R29 ;  /* 0x0000001424247c23 */ /* 0x000fc2000801081d */
[----:B-1----:R-:W-:Y:S01]  /*42a0*/  FFMA.FTZ R40, R76, UR20, -R29 ;  /* 0x000000144c287c23 */ /* 0x002fe2000801081d */
[----:B------:R-:W-:Y:S01]  /*42b0*/  F2FP.SATFINITE.E4M3.F32.PACK_AB_MERGE_C R152, R62, R3, R92 ;  /* 0x000000033e98723e */ /* 0x000fe2000480705c */
[----:B------:R-:W1:Y:S01]  /*42c0*/  MUFU.EX2 R10, R10 ;  /* 0x0000000a000a7308 */ /* 0x000e620000000800 */
[----:B0-----:R-:W-:-:S01]  /*42d0*/  FADD.FTZ R78, R6, R69 ;  /* 0x00000045064e7221 */ /* 0x001fc20000010000 */
[----:B------:R-:W-:Y:S01]  /*42e0*/  FADD.FTZ R69, R5, R98 ;  /* 0x0000006205457221 */ /* 0x000fe20000010000 */
[----:B------:R-:W-:-:S02]  /*42f0*/  F2FP.SATFINITE.E4M3.F32.PACK_AB_MERGE_C R151, R91, R60, RZ ;  /* 0x0000003c5b97723e */ /* 0x000fc400048070ff */
[----:B------:R-:W-:Y:S02]  /*4300*/  F2FP.SATFINITE.E4M3.F32.PACK_AB_MERGE_C R155, R80, R89, R155 ;  /* 0x00000059509b723e */ /* 0x000fe4000480709b */
[----:B------:R-:W-:Y:S01]  /*4310*/  F2FP.SATFINITE.E4M3.F32.PACK_AB_MERGE_C R151, R56, R79, R151 ;  /* 0x0000004f3897723e */ /* 0x000fe20004807097 */
[----:B------:R-:W0:Y:S08]  /*4320*/  MUFU.EX2 R95, R95 ;  /* 0x0000005f005f7308 */ /* 0x000e300000000800 */
[----:B------:R-:W2:Y:S08]  /*4330*/  MUFU.EX2 R8, R8 ;  /* 0x0000000800087308 */ /* 0x000eb00000000800 */
[----:B------:R-:W4:Y:S08]  /*4340*/  MUFU.EX2 R9, R9 ;  /* 0x0000000900097308 */ /* 0x000f300000000800 */
[----:B------:R3:W-:Y:S08]  /*4350*/  MUFU.EX2 R2, R65 ;  /* 0x0000004100027308 */ /* 0x0007f00000000800 */
[----:B------:R-:W5:Y:S01]  /*4360*/  MUFU.EX2 R83, R83 ;  /* 0x0000005300537308 */ /* 0x000f620000000800 */
[----:B---3--:R-:W-:-:S01]  /*4370*/  FADD.FTZ R65, R7, R78 ;  /* 0x0000004e07417221 */ /* 0x008fc20000010000 */
[----:B------:R-:W-:Y:S01]  /*4380*/  FADD.FTZ R78, R94, R69 ;  /* 0x000000455e4e7221 */ /* 0x000fe20000010000 */
[----:B------:R-:W-:-:S02]  /*4390*/  FFMA.FTZ R69, R49, UR20, -R29 ;  /* 0x0000001431457c23 */ /* 0x000fc4000801081d */
[----:B-1----:R-:W-:Y:S01]  /*43a0*/  FADD.FTZ R76, R10, R65 ;  /* 0x000000410a4c7221 */ /* 0x002fe20000010000 */
[----:B------:R-:W-:-:S01]  /*43b0*/  FADD.FTZ R97, R81, R78 ;  /* 0x0000004e51617221 */ /* 0x000fc20000010000 */
[----:B------:R-:W-:Y:S01]  /*43c0*/  FFMA.FTZ R65, R48, UR20, -R29 ;  /* 0x0000001430417c23 */ /* 0x000fe2000801081d */
[----:B------:R-:W1:Y:S01]  /*43d0*/  MUFU.EX2 R84, R84 ;  /* 0x0000005400547308 */ /* 0x000e620000000800 */
[----:B0-----:R-:W-:-:S01]  /*43e0*/  FADD.FTZ R77, R95, R76 ;  /* 0x0000004c5f4d7221 */ /* 0x001fc20000010000 */
[----:B------:R-:W-:Y:S01]  /*43f0*/  FADD.FTZ R97, R12, R97 ;  /* 0x000000610c617221 */ /* 0x000fe20000010000 */
[----:B------:R-:W-:-:S01]  /*4400*/  FFMA.FTZ R76, R52, UR20, -R29 ;  /* 0x00000014344c7c23 */ /* 0x000fc2000801081d */
[----:B------:R-:W-:Y:S01]  /*4410*/  FFMA.FTZ R78, R27, UR20, -R29 ;  /* 0x000000141b4e7c23 */ /* 0x000fe2000801081d */
[----:B--2---:R-:W-:-:S01]  /*4420*/  FADD.FTZ R48, R8, R77 ;  /* 0x0000004d08307221 */ /* 0x004fc20000010000 */
[----:B------:R-:W-:Y:S01]  /*4430*/  FADD.FTZ R52, R14, R97 ;  /* 0x000000610e347221 */ /* 0x000fe20000010000 */
[----:B------:R-:W-:-:S01]  /*4440*/  FFMA.FTZ R77, R53, UR20, -R29 ;  /* 0x00000014354d7c23 */ /* 0x000fc2000801081d */
[----:B------:R-:W0:Y:S01]  /*4450*/  MUFU.EX2 R11, R11 ;  /* 0x0000000b000b7308 */ /* 0x000e220000000800 */
[----:B----4-:R-:W-:-:S01]  /*4460*/  FADD.FTZ R48, R9, R48 ;  /* 0x0000003009307221 */ /* 0x010fc20000010000 */
[----:B------:R-:W-:Y:S01]  /*4470*/  FADD.FTZ R52, R85, R52 ;  /* 0x0000003455347221 */ /* 0x000fe20000010000 */
[----:B------:R-:W-:Y:S01]  /*4480*/  F2FP.SATFINITE.E4M3.F32.PACK_AB_MERGE_C R95, R95, R10, RZ ;  /* 0x0000000a5f5f723e */ /* 0x000fe200048070ff */
[----:B------:R-:W-:Y:S01]  /*4490*/  FFMA.FTZ R29, R93, UR20, -R29 ;  /* 0x000000145d1d7c23 */ /* 0x000fe2000801081d */
[----:B-----5:R-:W-:-:S01]  /*44a0*/  FADD.FTZ R53, R83, R48 ;  /* 0x0000003053357221 */ /* 0x020fc20000010000 */
[----:B------:R-:W-:Y:S01]  /*44b0*/  FADD.FTZ R27, R79, R52 ;  /* 0x000000344f1b7221 */ /* 0x000fe20000010000 */
[----:B------:R-:W-:Y:S01]  /*44c0*/  F2FP.SATFINITE.E4M3.F32.PACK_AB_MERGE_C R154, R7, R6, R95 ;  /* 0x00000006079a723e */ /* 0x000fe2000480705f */
[----:B------:R-:W2:Y:S01]  /*44d0*/  MUFU.EX2 R20, R20 ;  /* 0x0000001400147308 */ /* 0x000ea20000000800 */
[----:B-1----:R-:W-:-:S01]  /*44e0*/  FADD.FTZ R52, R84, R53 ;  /* 0x0000003554347221 */ /* 0x002fc20000010000 */
[----:B------:R-:W-:-:S04]  /*44f0*/  F2FP.SATFINITE.E4M3.F32.PACK_AB_MERGE_C R83, R84, R83, RZ ;  /* 0x000000535453723e */ /* 0x000fc800048070ff */
[----:B------:R-:W-:Y:S02]  /*4500*/  F2FP.SATFINITE.E4M3.F32.PACK_AB_MERGE_C R148, R9, R8, R83 ;  /* 0x000000080994723e */ /* 0x000fe40004807053 */
[----:B------:R-:W1:Y:S01]  /*4510*/  MUFU.EX2 R21, R21 ;  /* 0x0000001500157308 */ /* 0x000e620000000800 */
[----:B0-----:R-:W-:-:S07]  /*4520*/  FADD.FTZ R53, R11, R52 ;  /* 0x000000340b357221 */ /* 0x001fce0000010000 */
[----:B------:R-:W-:Y:S01]  /*4530*/  MUFU.EX2 R67, R67 ;  /* 0x0000004300437308 */ /* 0x000fe20000000800 */
[----:B--2---:R-:W-:-:S07]  /*4540*/  FADD.FTZ R52, R20, R53 ;  /* 0x0000003514347221 */ /* 0x004fce0000010000 */
[----:B------:R-:W0:Y:S01]  /*4550*/  MUFU.EX2 R96, R96 ;  /* 0x0000006000607308 */ /* 0x000e220000000800 */
[----:B-1----:R-:W-:-:S07]  /*4560*/  FADD.FTZ R53, R21, R52 ;  /* 0x0000003415357221 */ /* 0x002fce0000010000 */
[----:B------:R-:W1:Y:S08]  /*4570*/  MUFU.EX2 R66, R66 ;  /* 0x0000004200427308 */ /* 0x000e700000000800 */
[----:B------:R2:W-:Y:S01]  /*4580*/  MUFU.EX2 R49, R71 ;  /* 0x0000004700317308 */ /* 0x0005e20000000800 */
[----:B0-----:R-:W-:-:S01]  /*4590*/  FADD.FTZ R90, R96, R53 ;  /* 0x00000035605a7221 */ /* 0x001fc20000010000 */
[----:B------:R-:W-:-:S04]  /*45a0*/  F2FP.SATFINITE.E4M3.F32.PACK_AB_MERGE_C R96, R96, R21, RZ ;  /* 0x000000156060723e */ /* 0x000fc800048070ff */
[----:B------:R-:W-:Y:S02]  /*45b0*/  F2FP.SATFINITE.E4M3.F32.PACK_AB_MERGE_C R150, R20, R11, R96 ;  /* 0x0000000b1496723e */ /* 0x000fe40004807060 */
[----:B------:R-:W0:Y:S01]  /*45c0*/  MUFU.EX2 R13, R13 ;  /* 0x0000000d000d7308 */ /* 0x000e220000000800 */
[----:B--2---:R-:W-:-:S04]  /*45d0*/  FADD.FTZ R71, R56, R27 ;  /* 0x0000001b38477221 */ /* 0x004fc80000010000 */
[----:B------:R-:W-:-:S03]  /*45e0*/  FADD.FTZ R98, R60, R71 ;  /* 0x000000473c627221 */ /* 0x000fc60000010000 */
[----:B------:R-:W2:Y:S01]  /*45f0*/  MUFU.EX2 R55, R55 ;  /* 0x0000003700377308 */ /* 0x000ea20000000800 */
[----:B------:R-:W-:-:S04]  /*4600*/  FADD.FTZ R98, R91, R98 ;  /* 0x000000625b627221 */ /* 0x000fc80000010000 */
[----:B------:R-:W-:-:S03]  /*4610*/  FADD.FTZ R5, R67, R98 ;  /* 0x0000006243057221 */ /* 0x000fc60000010000 */
[----:B------:R-:W3:Y:S01]  /*4620*/  MUFU.EX2 R72, R72 ;  /* 0x0000004800487308 */ /* 0x000ee20000000800 */
[----:B-1----:R-:W-:-:S01]  /*4630*/  FADD.FTZ R14, R66, R5 ;  /* 0x00000005420e7221 */ /* 0x002fc20000010000 */
[----:B0-----:R-:W-:-:S06]  /*4640*/  FADD.FTZ R5, R13, R90 ;  /* 0x0000005a0d057221 */ /* 0x001fcc0000010000 */
[----:B------:R-:W0:Y:S01]  /*4650*/  MUFU.EX2 R42, R42 ;  /* 0x0000002a002a7308 */ /* 0x000e220000000800 */
[----:B--2---:R-:W-:-:S07]  /*4660*/  FADD.FTZ R63, R55, R14 ;  /* 0x0000000e373f7221 */ /* 0x004fce0000010000 */
[----:B------:R-:W1:Y:S01]  /*4670*/  MUFU.EX2 R73, R73 ;  /* 0x0000004900497308 */ /* 0x000e620000000800 */
[----:B---3--:R-:W-:-:S07]  /*4680*/  FADD.FTZ R14, R72, R5 ;  /* 0x00000005480e7221 */ /* 0x008fce0000010000 */
[----:B------:R-:W2:Y:S01]  /*4690*/  MUFU.EX2 R43, R43 ;  /* 0x0000002b002b7308 */ /* 0x000ea20000000800 */
[C---:B0-----:R-:W-:Y:S01]  /*46a0*/  F2FP.SATFINITE.E4M3.F32.PACK_AB_MERGE_C R145, R42.reuse, R55, RZ ;  /* 0x000000372a91723e */ /* 0x041fe200048070ff */
[----:B------:R-:W-:-:S03]  /*46b0*/  FADD.FTZ R42, R42, R63 ;  /* 0x0000003f2a2a7221 */ /* 0x000fc60000010000 */
[----:B------:R-:W-:-:S03]  /*46c0*/  F2FP.SATFINITE.E4M3.F32.PACK_AB_MERGE_C R145, R66, R67, R145 ;  /* 0x000000434291723e */ /* 0x000fc60004807091 */
[----:B------:R-:W0:Y:S01]  /*46d0*/  MUFU.EX2 R74, R74 ;  /* 0x0000004a004a7308 */ /* 0x000e220000000800 */
[----:B-1----:R-:W-:-:S07]  /*46e0*/  FADD.FTZ R55, R73, R14 ;  /* 0x0000000e49377221 */ /* 0x002fce0000010000 */
[----:B------:R-:W1:Y:S01]  /*46f0*/  MUFU.EX2 R15, R15 ;  /* 0x0000000f000f7308 */ /* 0x000e620000000800 */
[----:B--2---:R-:W-:-:S04]  /*4700*/  FADD.FTZ R63, R43, R42 ;  /* 0x0000002a2b3f7221 */ /* 0x004fc80000010000 */
[----:B------:R-:W-:-:S03]  /*4710*/  FADD.FTZ R14, R24, R63 ;  /* 0x0000003f180e7221 */ /* 0x000fc60000010000 */
        /* <DEDUP_REMOVED lines=14> */
[----:B------:R-:W-:Y:S01]  /*4800*/  CS2R R42, SRZ ;  /* 0x00000000002a7805 */ /* 0x000fe2000001ff00 */
        /* <DEDUP_REMOVED lines=9> */
[----:B--2---:R-:W-:-:S01]  /*48a0*/  FADD.FTZ R25, R33, R10 ;  /* 0x0000000a21197221 */ /* 0x004fc20000010000 */
[----:B------:R-:W-:-:S06]  /*48b0*/  FADD.FTZ R10, R2, R21 ;  /* 0x00000015020a7221 */ /* 0x000fcc0000010000 */
[----:B------:R-:W2:Y:S01]  /*48c0*/  MUFU.EX2 R31, R31 ;  /* 0x0000001f001f7308 */ /* 0x000ea20000000800 */
[----:B0-----:R-:W-:-:S01]  /*48d0*/  FADD.FTZ R12, R30, R25 ;  /* 0x000000191e0c7221 */ /* 0x001fc20000010000 */
[----:B------:R-:W-:-:S06]  /*48e0*/  CS2R R24, SRZ ;  /* 0x0000000000187805 */ /* 0x000fcc000001ff00 */
[----:B------:R-:W0:Y:S01]  /*48f0*/  MUFU.EX2 R40, R40 ;  /* 0x0000002800287308 */ /* 0x000e220000000800 */
[----:B-1----:R-:W-:-:S07]  /*4900*/  FADD.FTZ R21, R41, R10 ;  /* 0x0000000a29157221 */ /* 0x002fce0000010000 */
[----:B------:R-:W1:Y:S01]  /*4910*/  MUFU.EX2 R32, R32 ;  /* 0x0000002000207308 */ /* 0x000e620000000800 */
[C---:B--2---:R-:W-:Y:S01]  /*4920*/  F2FP.SATFINITE.E4M3.F32.PACK_AB_MERGE_C R30, R31.reuse, R30, RZ ;  /* 0x0000001e1f1e723e */ /* 0x044fe200048070ff */
[----:B------:R-:W-:-:S03]  /*4930*/  FADD.FTZ R31, R31, R12 ;  /* 0x0000000c1f1f7221 */ /* 0x000fc60000010000 */
[----:B------:R-:W-:-:S03]  /*4940*/  F2FP.SATFINITE.E4M3.F32.PACK_AB_MERGE_C R141, R33, R26, R30 ;  /* 0x0000001a218d723e */ /* 0x000fc6000480701e */
[----:B------:R-:W2:Y:S01]  /*4950*/  MUFU.EX2 R47, R47 ;  /* 0x0000002f002f7308 */ /* 0x000ea20000000800 */
[----:B0-----:R-:W-:-:S01]  /*4960*/  FADD.FTZ R10, R40, R21 ;  /* 0x00000015280a7221 */ /* 0x001fc20000010000 */
[----:B------:R-:W-:-:S03]  /*4970*/  F2FP.SATFINITE.E4M3.F32.PACK_AB_MERGE_C R40, R49, R40, RZ ;  /* 0x000000283128723e */ /* 0x000fc600048070ff */
[----:B------:R-:W-:Y:S01]  /*4980*/  FADD.FTZ R49, R49, R10 ;  /* 0x0000000a31317221 */ /* 0x000fe20000010000 */
[----:B------:R-:W-:Y:S02]  /*4990*/  F2FP.SATFINITE.E4M3.F32.PACK_AB_MERGE_C R140, R41, R2, R40 ;  /* 0x00000002298c723e */ /* 0x000fe40004807028 */
[----:B------:R-:W-:Y:S01]  /*49a0*/  CS2R R40, SRZ ;  /* 0x0000000000287805 */ /* 0x000fe2000001ff00 */
[----:B------:R-:W0:Y:S01]  /*49b0*/  MUFU.EX2 R48, R75 ;  /* 0x0000004b00307308 */ /* 0x000e220000000800 */
[----:B-1----:R-:W-:-:S01]  /*49c0*/  FADD.FTZ R12, R32, R31 ;  /* 0x0000001f200c7221 */ /* 0x002fc20000010000 */
[----:B------:R-:W-:-:S06]  /*49d0*/  CS2R R30, SRZ ;  /* 0x00000000001e7805 */ /* 0x000fcc000001ff00 */
[----:B------:R-:W-:Y:S01]  /*49e0*/  MUFU.EX2 R34, R34 ;  /* 0x0000002200227308 */ /* 0x000fe20000000800 */
[----:B--2---:R-:W-:-:S07]  /*49f0*/  FADD.FTZ R21, R47, R12 ;  /* 0x0000000c2f157221 */ /* 0x004fce0000010000 */
[----:B------:R-:W1:Y:S01]  /*4a00*/  MUFU.EX2 R35, R35 ;  /* 0x0000002300237308 */ /* 0x000e620000000800 */
[----:B0-----:R-:W-:-:S07]  /*4a10*/  FADD.FTZ R10, R48, R49 ;  /* 0x00000031300a7221 */ /* 0x001fce0000010000 */
[----:B------:R-:W0:Y:S08]  /*4a20*/  MUFU.EX2 R27, R65 ;  /* 0x00000041001b7308 */ /* 0x000e300000000800 */
[----:B------:R-:W2:Y:S01]  /*4a30*/  MUFU.EX2 R52, R69 ;  /* 0x0000004500347308 */ /* 0x000ea20000000800 */
[----:B-1----:R-:W-:Y:S01]  /*4a40*/  F2FP.SATFINITE.E4M3.F32.PACK_AB_MERGE_C R14, R35, R34, RZ ;  /* 0x00000022230e723e */ /* 0x002fe200048070ff */
[----:B------:R-:W-:-:S03]  /*4a50*/  FADD.FTZ R34, R34, R21 ;  /* 0x0000001522227221 */ /* 0x000fc60000010000 */
[----:B------:R-:W-:Y:S01]  /*4a60*/  F2FP.SATFINITE.E4M3.F32.PACK_AB_MERGE_C R143, R47, R32, R14 ;  /* 0x000000202f8f723e */ /* 0x000fe2000480700e */
[----:B------:R-:W-:-:S01]  /*4a70*/  FADD.FTZ R35, R35, R34 ;  /* 0x0000002223237221 */ /* 0x000fc20000010000 */
[----:B------:R-:W-:Y:S01]  /*4a80*/  CS2R R32, SRZ ;  /* 0x0000000000207805 */ /* 0x000fe2000001ff00 */
[----:B------:R-:W1:Y:S01]  /*4a90*/  MUFU.EX2 R53, R76 ;  /* 0x0000004c00357308 */ /* 0x000e620000000800 */
[----:B0-----:R-:W-:-:S07]  /*4aa0*/  FADD.FTZ R21, R27, R10 ;  /* 0x0000000a1b157221 */ /* 0x001fce0000010000 */
[----:B------:R-:W-:Y:S01]  /*4ab0*/  MUFU.EX2 R50, R50 ;  /* 0x0000003200327308 */ /* 0x000fe20000000800 */
[----:B--2---:R-:W-:-:S07]  /*4ac0*/  FADD.FTZ R6, R52, R21 ;  /* 0x0000001534067221 */ /* 0x004fce0000010000 */
[----:B------:R-:W0:Y:S01]  /*4ad0*/  MUFU.EX2 R59, R59 ;  /* 0x0000003b003b7308 */ /* 0x000e220000000800 */
[----:B-1----:R-:W-:-:S01]  /*4ae0*/  FADD.FTZ R6, R53, R6 ;  /* 0x0000000635067221 */ /* 0x002fc20000010000 */
[----:B------:R-:W-:-:S04]  /*4af0*/  F2FP.SATFINITE.E4M3.F32.PACK_AB_MERGE_C R52, R53, R52, RZ ;  /* 0x000000343534723e */ /* 0x000fc800048070ff */
[----:B------:R-:W-:Y:S02]  /*4b00*/  F2FP.SATFINITE.E4M3.F32.PACK_AB_MERGE_C R142, R27, R48, R52 ;  /* 0x000000301b8e723e */ /* 0x000fe40004807034 */
[----:B------:R-:W-:Y:S01]  /*4b10*/  CS2R R52, SRZ ;  /* 0x0000000000347805 */ /* 0x000fe2000001ff00 */
[----:B------:R-:W1:Y:S01]  /*4b20*/  MUFU.EX2 R38, R38 ;  /* 0x0000002600267308 */ /* 0x000e620000000800 */
[----:B------:R-:W-:Y:S02]  /*4b30*/  CS2R R48, SRZ ;  /* 0x0000000000307805 */ /* 0x000fe4000001ff00 */
[----:B------:R-:W-:-:S05]  /*4b40*/  CS2R R26, SRZ ;  /* 0x00000000001a7805 */ /* 0x000fca000001ff00 */
        /* <DEDUP_REMOVED lines=21> */
[----:B------:R-:W-:Y:S01]  /*4ca0*/  MUFU.EX2 R45, R45 ;  /* 0x0000002d002d7308 */ /* 0x000fe20000000800 */
[----:B-1----:R-:W-:-:S07]  /*4cb0*/  FADD.FTZ R6, R54, R59 ;  /* 0x0000003b36067221 */ /* 0x002fce0000010000 */
[----:B------:R-:W0:Y:S01]  /*4cc0*/  MUFU.EX2 R44, R44 ;  /* 0x0000002c002c7308 */ /* 0x000e220000000800 */
[----:B--2---:R-:W-:-:S07]  /*4cd0*/  FADD.FTZ R2, R86, R7 ;  /* 0x0000000756027221 */ /* 0x004fce0000010000 */
[----:B------:R-:W1:Y:S08]  /*4ce0*/  MUFU.EX2 R39, R39 ;  /* 0x0000002700277308 */ /* 0x000e700000000800 */
[----:B------:R2:W3:Y:S01]  /*4cf0*/  MUFU.EX2 R3, R46 ;  /* 0x0000002e00037308 */ /* 0x0004e20000000800 */
[----:B0-----:R-:W-:-:S07]  /*4d00*/  F2FP.SATFINITE.E4M3.F32.PACK_AB_MERGE_C R8, R44, R45, RZ ;  /* 0x0000002d2c08723e */ /* 0x001fce00048070ff */
[----:B------:R-:W-:Y:S01]  /*4d10*/  MUFU.EX2 R36, R36 ;  /* 0x0000002400247308 */ /* 0x000fe20000000800 */
[----:B-1----:R-:W-:-:S01]  /*4d20*/  FADD.FTZ R6, R39, R6 ;  /* 0x0000000627067221 */ /* 0x002fc20000010000 */
[----:B------:R-:W-:Y:S02]  /*4d30*/  F2FP.SATFINITE.E4M3.F32.PACK_AB_MERGE_C R139, R39, R54, R8 ;  /* 0x00000036278b723e */ /* 0x000fe40004807008 */
[----:B------:R-:W-:Y:S02]  /*4d40*/  CS2R R54, SRZ ;  /* 0x0000000000367805 */ /* 0x000fe4000001ff00 */
[----:B--2---:R-:W-:Y:S01]  /*4d50*/  CS2R R46, SRZ ;  /* 0x00000000002e7805 */ /* 0x004fe2000001ff00 */
[----:B------:R-:W-:-:S01]  /*4d60*/  FADD.FTZ R45, R45, R6 ;  /* 0x000000062d2d7221 */ /* 0x000fc20000010000 */
[----:B------:R-:W-:Y:S01]  /*4d70*/  CS2R R38, SRZ ;  /* 0x0000000000267805 */ /* 0x000fe2000001ff00 */
[----:B------:R-:W0:Y:S01]  /*4d80*/  MUFU.EX2 R29, R29 ;  /* 0x0000001d001d7308 */ /* 0x000e220000000800 */
[----:B---3--:R-:W-:-:S01]  /*4d90*/  FADD.FTZ R7, R3, R2 ;  /* 0x0000000203077221 */ /* 0x008fc20000010000 */
[----:B------:R-:W-:Y:S01]  /*4da0*/  FADD.FTZ R2, R44, R45 ;  /* 0x0000002d2c027221 */ /* 0x000fe20000010000 */
[----:B------:R-:W-:-:S02]  /*4db0*/  CS2R R44, SRZ ;  /* 0x00000000002c7805 */ /* 0x000fc4000001ff00 */
[----:B0-----:R-:W-:Y:S01]  /*4dc0*/  F2FP.SATFINITE.E4M3.F32.PACK_AB_MERGE_C R8, R29, R36, RZ ;  /* 0x000000241d08723e */ /* 0x001fe200048070ff */
[----:B------:R-:W-:-:S03]  /*4dd0*/  FADD.FTZ R36, R36, R7 ;  /* 0x0000000724247221 */ /* 0x000fc60000010000 */
[----:B------:R-:W-:Y:S01]  /*4de0*/  F2FP.SATFINITE.E4M3.F32.PACK_AB_MERGE_C R138, R3, R86, R8 ;  /* 0x00000056038a723e */ /* 0x000fe20004807008 */
[----:B------:R-:W-:-:S01]  /*4df0*/  FADD.FTZ R3, R29, R36 ;  /* 0x000000241d037221 */ /* 0x000fc20000010000 */
[----:B------:R-:W-:Y:S02]  /*4e00*/  CS2R R36, SRZ ;  /* 0x0000000000247805 */ /* 0x000fe4000001ff00 */
[----:B------:R-:W-:Y:S01]  /*4e10*/  CS2R R28, SRZ ;  /* 0x00000000001c7805 */ /* 0x000fe2000001ff00 */
[----:B------:R-:W-:Y:S06]  /*4e20*/  @!P3 BRA `(.L_x_1688) ;  /* 0x0000003400fcb947 */ /* 0x000fec0003800000 */
[----:B------:R-:W-:Y:S01]  /*4e30*/  IMAD.MOV.U32 R6, RZ, RZ, R57 ;  /* 0x000000ffff067224 */ /* 0x000fe200078e0039 */
[----:B------:R-:W-:Y:S01]  /*4e40*/  MOV R5, R58 ;  /* 0x0000003a00057202 */ /* 0x000fe20000000f00 */
[----:B------:R-:W-:Y:S01]  /*4e50*/  IMAD.MOV.U32 R55, RZ, RZ, RZ ;  /* 0x000000ffff377224 */ /* 0x000fe200078e00ff */
[----:B------:R-:W-:Y:S01]  /*4e60*/  UMOV UR25, UR37 ;  /* 0x0000002500197c82 */ /* 0x000fe20008000000 */
[----:B------:R-:W-:Y:S01]  /*4e70*/  UMOV UR24, UR39 ;  /* 0x0000002700187c82 */ /* 0x000fe20008000000 */
[----:B------:R-:W-:-:S05]  /*4e80*/  ULDC UR20, c[0x0][0x988] ;  /* 0x0002620000147ab9 */ /* 0x000fca0000000800 */
.L_x_1698:
[----:B------:R-:W-:-:S04]  /*4e90*/  UISETP.NE.AND UP1, UPT, UR24, 0x1, UPT ;  /* 0x000000011800788c */ /* 0x000fc8000bf25270 */
[----:B------:R-:W-:-:S04]  /*4ea0*/  USEL UR37, URZ, 0x1, UP1 ;  /* 0x000000013f257887 */ /* 0x000fc80008800000 */
[----:B------:R-:W-:Y:S01]  /*4eb0*/  ULOP3.LUT UR37, UR25, UR37, URZ, 0x3c, !UPT ;  /* 0x0000002519257292 */ /* 0x000fe2000f8e3c3f */
[----:B------:R-:W-:Y:S11]  /*4ec0*/  @!P0 BRA `(.L_x_1689) ;  /* 0x0000000000048947 */ /* 0x000ff60003800000 */
[----:B------:R-:W-:Y:S01]  /*4ed0*/  BPT.TRAP 0x1 ;  /* 0x000000040000795c */ /* 0x000fe20000300000 */
.L_x_1689:
        /* <DEDUP_REMOVED lines=9> */
.L_x_1690:
[----:B-1----:R-:W-:Y:S05]  /*4f70*/  @P3 BRA `(.L_x_1691) ;  /* 0x0000000000083947 */ /* 0x002fea0003800000 */
[----:B------:R-:W1:Y:S02]  /*4f80*/  SYNCS.PHASECHK.TRANS64.TRYWAIT P3, [UR21+0x13230], R7 ;  /* 0x01323007ff0075a7 */ /* 0x000e640008060155 */
[----:B-1----:R-:W-:Y:S05]  /*4f90*/  @!P3 BRA `(.L_x_1692) ;  /* 0x000000d8001cb947 */ /* 0x002fea0003800000 */
.L_x_1691:
        /* <DEDUP_REMOVED lines=64> */
.L_x_1693:
[----:B------:R-:W-:Y:S01]  /*53a0*/  ULEA UR11, UR24, UR45, 0x3 ;  /* 0x0000002d180b7291 */ /* 0x000fe2000f8e183f */
[----:B01----:R-:W-:-:S05]  /*53b0*/  IMAD.U32 R7, RZ, RZ, UR25 ;  /* 0x00000019ff077e24 */ /* 0x003fca000f8e00ff */
[----:B------:R-:W-:-:S04]  /*53c0*/  SHF.L.U32 R7, R7, 0x1f, RZ ;  /* 0x0000001f07077819 */ /* 0x000fc800000006ff */
[----:B------:R0:W1:Y:S01]  /*53d0*/  SYNCS.PHASECHK.TRANS64.TRYWAIT P3, [UR11+0x13250], R7 ;  /* 0x01325007ff0075a7 */ /* 0x000062000806014b */
[----:B------:R-:W-:Y:S05]  /*53e0*/  @!P0 BRA `(.L_x_1694) ;  /* 0x0000000000048947 */ /* 0x000fea0003800000 */
[----:B------:R-:W-:Y:S01]  /*53f0*/  BPT.TRAP 0x1 ;  /* 0x000000040000795c */ /* 0x000fe20000300000 */
.L_x_1694:
[----:B-1----:R-:W-:Y:S05]  /*5400*/  @P3 BRA `(.L_x_1695) ;  /* 0x0000000000083947 */ /* 0x002fea0003800000 */
[----:B------:R-:W1:Y:S02]  /*5410*/  SYNCS.PHASECHK.TRANS64.TRYWAIT P3, [UR11+0x13250], R7 ;  /* 0x01325007ff0075a7 */ /* 0x000e64000806014b */
[----:B-1----:R-:W-:Y:S05]  /*5420*/  @!P3 BRA `(.L_x_1696) ;  /* 0x000000d40010b947 */ /* 0x002fea0003800000 */
.L_x_1695:
        /* <DEDUP_REMOVED lines=9> */
[----:B------:R-:W-:Y:S01]  /*54c0*/  FMUL.FTZ R125, R0, R84 ;  /* 0x00000054007d7220 */ /* 0x000fe20000410000 */
[----:B------:R-:W-:-:S02]  /*54d0*/  IMAD.MOV.U32 R84, RZ, RZ, R126 ;  /* 0x000000ffff547224 */ /* 0x000fc400078e007e */
[C---:B01----:R-:W-:Y:S01]  /*54e0*/  FMUL.FTZ R7, R0.reuse, R120 ;  /* 0x0000007800077220 */ /* 0x043fe20000410000 */
[----:B------:R-:W-:Y:S01]  /*54f0*/  ULOP3.LUT UR6, UR6, 0x10000, URZ, 0xfc, !UPT ;  /* 0x0001000006067892 */ /* 0x000fe2000f8efc3f */
[C---:B------:R-:W-:Y:S01]  /*5500*/  FMUL.FTZ R120, R0.reuse, R131 ;  /* 0x0000008300787220 */ /* 0x040fe20000410000 */
[C---:B------:R-:W-:Y:S01]  /*5510*/  FMUL.FTZ R8, R0.reuse, R121 ;  /* 0x0000007900087220 */ /* 0x040fe20000410000 */
[C---:B------:R-:W-:Y:S01]  /*5520*/  FMUL.FTZ R11, R0.reuse, R124 ;  /* 0x0000007c000b7220 */ /* 0x040fe20000410000 */
[----:B------:R-:W-:Y:S01]  /*5530*/  UIMAD UR10, UR24, 0x280, UR6 ;  /* 0x00000280180a78a4 */ /* 0x000fe2000f8e0206 */
[C---:B------:R-:W-:Y:S01]  /*5540*/  FMUL.FTZ R15, R0.reuse, R128 ;  /* 0x00000080000f7220 */ /* 0x040fe20000410000 */
[C---:B------:R-:W-:Y:S01]  /*5550*/  FMUL.FTZ R9, R0.reuse, R122 ;  /* 0x0000007a00097220 */ /* 0x040fe20000410000 */
[----:B------:R-:W-:Y:S02]  /*5560*/  IMAD.U32 R128, RZ, RZ, UR49 ;  /* 0x00000031ff807e24 */ /* 0x000fe4000f8e00ff */
[C---:B------:R-:W-:Y:S01]  /*5570*/  FMUL.FTZ R20, R0.reuse, R129 ;  /* 0x0000008100147220 */ /* 0x040fe20000410000 */
[C---:B------:R-:W-:Y:S01]  /*5580*/  FMUL.FTZ R121, R0.reuse, R132 ;  /* 0x0000008400797220 */ /* 0x040fe20000410000 */
[C---:B------:R-:W-:Y:S01]  /*5590*/  FMUL.FTZ R122, R0.reuse, R133 ;  /* 0x00000085007a7220 */ /* 0x040fe20000410000 */
[----:B------:R-:W-:Y:S01]  /*55a0*/  UMOV UR6, UR10 ;  /* 0x0000000a00067c82 */ /* 0x000fe20008000000 */
[----:B------:R-:W0:Y:S01]  /*55b0*/  MUFU.TANH R7, R7 ;  /* 0x0000000700077308 */ /* 0x000e220000002400 */
[----:B------:R-:W-:Y:S01]  /*55c0*/  QGMMA.64x64x32.F32.E4M3.E4M3 R24, R152, gdesc[UR4], R24, gsb0 ;  /* 0x00e0000498187df3 */ /* 0x000fe20008000818 */
[----:B------:R-:W-:Y:S01]  /*55d0*/  UIADD3 UR6, UR10, 0x80, URZ ;  /* 0x000000800a067890 */ /* 0x000fe2000fffe03f */
[C---:B------:R-:W-:Y:S01]  /*55e0*/  FMUL.FTZ R104, R0.reuse, R104 ;  /* 0x0000006800687220 */ /* 0x040fe20000410000 */
[----:B------:R-:W-:Y:S01]  /*55f0*/  UMOV UR7, 0xc0000010 ;  /* 0xc000001000077882 */ /* 0x000fe20000000000 */
        /* <DEDUP_REMOVED lines=63> */
[----:B------:R-:W-:-:S04]  /*59f0*/  FMUL.FTZ R71, R0, R71 ;  /* 0x0000004700477220 */ /* 0x000fc80000410000 */
        /* <DEDUP_REMOVED lines=9> */
[----:B------:R-:W-:Y:S01]  /*5a90*/  FMUL.FTZ R126, R0, R60 ;  /* 0x0000003c007e7220 */ /* 0x000fe20000410000 */
[----:B------:R-:W5:Y:S01]  /*5aa0*/  MUFU.TANH R109, R109 ;  /* 0x0000006d006d7308 */ /* 0x000f620000002400 */
[----:B------:R-:W-:Y:S01]  /*5ab0*/  @P2 SHF.R.U32.HI R84, RZ, UR6, R127 ;  /* 0x00000006ff542c19 */ /* 0x000fe2000801167f */
[----:B------:R-:W-:Y:S01]  /*5ac0*/  UMOV UR6, 0x1 ;  /* 0x0000000100067882 */ /* 0x000fe20000000000 */
[----:B------:R-:W-:Y:S01]  /*5ad0*/  IMAD.MOV.U32 R127, RZ, RZ, -0x2 ;  /* 0xfffffffeff7f7424 */ /* 0x000fe200078e00ff */
[----:B------:R-:W-:Y:S02]  /*5ae0*/  UIMAD UR6, UR23, -0xa0, UR6 ;  /* 0xffffff60170678a4 */ /* 0x000fe4000f8e0206 */
[----:B------:R-:W0:Y:S02]  /*5af0*/  SHFL.IDX PT, R131, R84, RZ, 0x1c1f ;  /* 0x001c1fff54837589 */ /* 0x000e2400000e0000 */
[----:B------:R-:W5:Y:S02]  /*5b00*/  MUFU.TANH R112, R112 ;  /* 0x0000007000707308 */ /* 0x000f640000002400 */
[----:B------:R-:W-:Y:S01]  /*5b10*/  IMAD R127, R16, R127, UR6 ;  /* 0x00000006107f7e24 */ /* 0x000fe2000f8e027f */
[----:B------:R-:W-:-:S04]  /*5b20*/  UIADD3 UR6, UR10, 0x100, URZ ;  /* 0x000001000a067890 */ /* 0x000fc8000fffe03f */
[----:B------:R-:W-:Y:S01]  /*5b30*/  IADD3 R60, -R128, UR48, R127 ;  /* 0x00000030803c7c10 */ /* 0x000fe2000fffe17f */
[----:B------:R-:W5:Y:S01]  /*5b40*/  MUFU.TANH R113, R113 ;  /* 0x0000007100717308 */ /* 0x000f620000002400 */
[----:B------:R-:W-:-:S07]  /*5b50*/  FMUL.FTZ R127, R0, R115 ;  /* 0x00000073007f7220 */ /* 0x000fce0000410000 */
[----:B------:R-:W5:Y:S01]  /*5b60*/  MUFU.TANH R116, R116 ;  /* 0x0000007400747308 */ /* 0x000f620000002400 */
[----:B0-----:R-:W-:-:S07]  /*5b70*/  IMAD.IADD R61, R60, 0x1, R131 ;  /* 0x000000013c3d7824 */ /* 0x001fce00078e0283 */
[----:B------:R-:W0:Y:S01]  /*5b80*/  MUFU.TANH R117, R117 ;  /* 0x0000007500757308 */ /* 0x000e220000002400 */
[C---:B------:R-:W-:Y:S02]  /*5b90*/  ISETP.GT.AND P5, PT, R61.reuse, RZ, PT ;  /* 0x000000ff3d00720c */ /* 0x040fe40003fa4270 */
[C---:B------:R-:W-:Y:S02]  /*5ba0*/  ISETP.GT.AND P6, PT, R61.reuse, 0x1, PT ;  /* 0x000000013d00780c */ /* 0x040fe40003fc4270 */
[----:B------:R-:W-:-:S03]  /*5bb0*/  ISETP.GT.AND P3, PT, R61, 0x8, PT ;  /* 0x000000083d00780c */ /* 0x000fc60003f64270 */
[----:B------:R-:W0:Y:S01]  /*5bc0*/  MUFU.TANH R88, R88 ;  /* 0x0000005800587308 */ /* 0x000e220000002400 */
[----:B------:R-:W-:Y:S02]  /*5bd0*/  ISETP.GT.AND P4, PT, R61, 0x9, PT ;  /* 0x000000093d00780c */ /* 0x000fe40003f84270 */
[----:B------:R-:W-:Y:S01]  /*5be0*/  FSEL R128, R7, -INF , P5 ;  /* 0xff80000007807808 */ /* 0x000fe20002800000 */
[----:B------:R-:W-:Y:S01]  /*5bf0*/  FMUL.FTZ R7, R0, R118 ;  /* 0x0000007600077220 */ /* 0x000fe20000410000 */
[----:B-1----:R-:W-:Y:S02]  /*5c00*/  FSEL R8, R8, -INF , P6 ;  /* 0xff80000008087808 */ /* 0x002fe40003000000 */
[----:B--2---:R-:W-:Y:S01]  /*5c10*/  FSEL R11, R11, -INF , P3 ;  /* 0xff8000000b0b7808 */ /* 0x004fe20001800000 */
[----:B------:R-:W1:Y:S01]  /*5c20*/  MUFU.TANH R89, R89 ;  /* 0x0000005900597308 */ /* 0x000e620000002400 */
[----:B---3--:R-:W-:Y:S02]  /*5c30*/  FSEL R12, R12, -INF , P4 ;  /* 0xff8000000c0c7808 */ /* 0x008fe40002000000 */
[----:B------:R-:W-:-:S02]  /*5c40*/  ISETP.GT.AND P5, PT, R61, 0x10, PT ;  /* 0x000000103d00780c */ /* 0x000fc40003fa4270 */
[C---:B------:R-:W-:Y:S02]  /*5c50*/  ISETP.GT.AND P6, PT, R61.reuse, 0x11, PT ;  /* 0x000000113d00780c */ /* 0x040fe40003fc4270 */
[C---:B------:R-:W-:Y:S01]  /*5c60*/  ISETP.GT.AND P3, PT, R61.reuse, 0x18, PT ;  /* 0x000000183d00780c */ /* 0x040fe20003f64270 */
[----:B------:R-:W2:Y:S01]  /*5c70*/  MUFU.TANH R92, R92 ;  /* 0x0000005c005c7308 */ /* 0x000ea20000002400 */
[----:B------:R-:W-:Y:S02]  /*5c80*/  ISETP.GT.AND P4, PT, R61, 0x19, PT ;  /* 0x000000193d00780c */ /* 0x000fe40003f84270 */
[----:B----4-:R-:W-:Y:S02]  /*5c90*/  FSEL R15, R15, -INF , P5 ;  /* 0xff8000000f0f7808 */ /* 0x010fe40002800000 */
[----:B-----5:R-:W-:Y:S02]  /*5ca0*/  FSEL R20, R20, -INF , P6 ;  /* 0xff80000014147808 */ /* 0x020fe40003000000 */
[----:B------:R-:W-:Y:S01]  /*5cb0*/  FSEL R121, R121, -INF , P3 ;  /* 0xff80000079797808 */ /* 0x000fe20001800000 */
[----:B------:R-:W3:Y:S01]  /*5cc0*/  MUFU.TANH R93, R93 ;  /* 0x0000005d005d7308 */ /* 0x000ee20000002400 */
[----:B------:R-:W-:-:S02]  /*5cd0*/  FSEL R122, R122, -INF , P4 ;  /* 0xff8000007a7a7808 */ /* 0x000fc40002000000 */
[C---:B------:R-:W-:Y:S02]  /*5ce0*/  ISETP.GT.AND P5, PT, R61.reuse, 0x20, PT ;  /* 0x000000203d00780c */ /* 0x040fe40003fa4270 */
[C---:B------:R-:W-:Y:S02]  /*5cf0*/  ISETP.GT.AND P6, PT, R61.reuse, 0x21, PT ;  /* 0x000000213d00780c */ /* 0x040fe40003fc4270 */
[C---:B------:R-:W-:Y:S01]  /*5d00*/  ISETP.GT.AND P3, PT, R61.reuse, 0x28, PT ;  /* 0x000000283d00780c */ /* 0x040fe20003f64270 */
[----:B------:R-:W4:Y:S01]  /*5d10*/  MUFU.TANH R96, R96 ;  /* 0x0000006000607308 */ /* 0x000f220000002400 */
[----:B------:R-:W-:Y:S01]  /*5d20*/  ISETP.GT.AND P4, PT, R61, 0x29, PT ;  /* 0x000000293d00780c */ /* 0x000fe20003f84270 */
[----:B------:R-:W-:Y:S02]  /*5d30*/  WARPGROUP.DEPBAR.LE gsb0, 0x0 ;  /* 0x00008000000079c5 */ /* 0x000fe40000010000 */
[----:B------:R-:W-:Y:S01]  /*5d40*/  FSEL R104, R104, -INF , P5 ;  /* 0xff80000068687808 */ /* 0x000fe20002800000 */
[----:B------:R-:W-:Y:S01]  /*5d50*/  WARPGROUP.ARRIVE ;  /* 0x00000000000079c5 */ /* 0x000fe20000000000 */
[----:B------:R-:W-:-:S02]  /*5d60*/  FSEL R105, R105, -INF , P6 ;  /* 0xff80000069697808 */ /* 0x000fc40003000000 */
[----:B------:R-:W5:Y:S01]  /*5d70*/  MUFU.TANH R97, R97 ;  /* 0x0000006100617308 */ /* 0x000f620000002400 */
[----:B------:R-:W-:Y:S02]  /*5d80*/  FSEL R108, R108, -INF , P3 ;  /* 0xff8000006c6c7808 */ /* 0x000fe40001800000 */
[----:B------:R-:W-:Y:S01]  /*5d90*/  FSEL R109, R109, -INF , P4 ;  /* 0xff8000006d6d7808 */ /* 0x000fe20002000000 */
[----:B------:R-:W-:Y:S01]  /*5da0*/  QGMMA.64x64x32.F32.E4M3.E4M3 R24, R144, gdesc[UR4], R24, gsb0 ;  /* 0x00e0000490187df3 */ /* 0x000fe20008000818 */
[C---:B------:R-:W-:Y:S01]  /*5db0*/  ISETP.GT.AND P5, PT, R61.reuse, 0x30, PT ;  /* 0x000000303d00780c */ /* 0x040fe20003fa4270 */
[----:B------:R-:W-:Y:S01]  /*5dc0*/  UIADD3 UR6, UR10, 0x180, URZ ;  /* 0x000001800a067890 */ /* 0x000fe2000fffe03f */
[C---:B------:R-:W-:Y:S01]  /*5dd0*/  ISETP.GT.AND P6, PT, R61.reuse, 0x31, PT ;  /* 0x000000313d00780c */ /* 0x040fe20003fc4270 */
[----:B------:R-:W5:Y:S01]  /*5de0*/  MUFU.TANH R100, R100 ;  /* 0x0000006400647308 */ /* 0x000f620000002400 */
[C---:B------:R-:W-:Y:S01]  /*5df0*/  ISETP.GT.AND P3, PT, R61.reuse, 0x38, PT ;  /* 0x000000383d00780c */ /* 0x040fe20003f64270 */
[----:B------:R-:W-:Y:S01]  /*5e00*/  UMOV UR7, 0xc0000010 ;  /* 0xc000001000077882 */ /* 0x000fe20000000000 */
[----:B------:R-:W-:-:S02]  /*5e10*/  ISETP.GT.AND P4, PT, R61, 0x39, PT ;  /* 0x000000393d00780c */ /* 0x000fc40003f84270 */
[----:B------:R-:W-:Y:S02]  /*5e20*/  FSEL R112, R112, -INF , P5 ;  /* 0xff80000070707808 */ /* 0x000fe40002800000 */
[----:B------:R-:W-:Y:S01]  /*5e30*/  FSEL R113, R113, -INF , P6 ;  /* 0xff80000071717808 */ /* 0x000fe20003000000 */
[----:B------:R-:W5:Y:S01]  /*5e40*/  MUFU.TANH R101, R101 ;  /* 0x0000006500657308 */ /* 0x000f620000002400 */
[----:B------:R-:W-:Y:S02]  /*5e50*/  FSEL R116, R116, -INF , P3 ;  /* 0xff80000074747808 */ /* 0x000fe40001800000 */
[----:B0-----:R-:W-:Y:S02]  /*5e60*/  FSEL R117, R117, -INF , P4 ;  /* 0xff80000075757808 */ /* 0x001fe40002000000 */
[C---:B------:R-:W-:Y:S02]  /*5e70*/  ISETP.GT.AND P5, PT, R61.reuse, 0x40, PT ;  /* 0x000000403d00780c */ /* 0x040fe40003fa4270 */
[C---:B------:R-:W-:Y:S01]  /*5e80*/  ISETP.GT.AND P6, PT, R61.reuse, 0x41, PT ;  /* 0x000000413d00780c */ /* 0x040fe20003fc4270 */
[----:B------:R-:W0:Y:S01]  /*5e90*/  MUFU.TANH R72, R72 ;  /* 0x0000004800487308 */ /* 0x000e220000002400 */
[----:B------:R-:W-:-:S02]  /*5ea0*/  ISETP.GT.AND P3, PT, R61, 0x48, PT ;  /* 0x000000483d00780c */ /* 0x000fc40003f64270 */
[----:B------:R-:W-:Y:S02]  /*5eb0*/  ISETP.GT.AND P4, PT, R61, 0x49, PT ;  /* 0x000000493d00780c */ /* 0x000fe40003f84270 */
[----:B------:R-:W-:Y:S02]  /*5ec0*/  FSEL R88, R88, -INF , P5 ;  /* 0xff80000058587808 */ /* 0x000fe40002800000 */
[----:B-1----:R-:W-:Y:S01]  /*5ed0*/  FSEL R89, R89, -INF , P6 ;  /* 0xff80000059597808 */ /* 0x002fe20003000000 */
[----:B------:R-:W1:Y:S01]  /*5ee0*/  MUFU.TANH R73, R73 ;  /* 0x0000004900497308 */ /* 0x000e620000002400 */
[----:B--2---:R-:W-:Y:S02]  /*5ef0*/  FSEL R92, R92, -INF , P3 ;  /* 0xff8000005c5c7808 */ /* 0x004fe40001800000 */
[----:B---3--:R-:W-:Y:S02]  /*5f00*/  FSEL R93, R93, -INF , P4 ;  /* 0xff8000005d5d7808 */ /* 0x008fe40002000000 */
[----:B------:R-:W-:-:S02]  /*5f10*/  ISETP.GT.AND P5, PT, R61, 0x50, PT ;  /* 0x000000503d00780c */ /* 0x000fc40003fa4270 */
[C---:B------:R-:W-:Y:S01]  /*5f20*/  ISETP.GT.AND P6, PT, R61.reuse, 0x51, PT ;  /* 0x000000513d00780c */ /* 0x040fe20003fc4270 */
[----:B------:R-:W2:Y:S01]  /*5f30*/  MUFU.TANH R76, R76 ;  /* 0x0000004c004c7308 */ /* 0x000ea20000002400 */
[C---:B------:R-:W-:Y:S02]  /*5f40*/  ISETP.GT.AND P3, PT, R61.reuse, 0x58, PT ;  /* 0x000000583d00780c */ /* 0x040fe40003f64270 */
[----:B------:R-:W-:Y:S02]  /*5f50*/  ISETP.GT.AND P4, PT, R61, 0x59, PT ;  /* 0x000000593d00780c */ /* 0x000fe40003f84270 */
[----:B----4-:R-:W-:Y:S02]  /*5f60*/  FSEL R96, R96, -INF , P5 ;  /* 0xff80000060607808 */ /* 0x010fe40002800000 */
[----:B-----5:R-:W-:Y:S01]  /*5f70*/  FSEL R97, R97, -INF , P6 ;  /* 0xff80000061617808 */ /* 0x020fe20003000000 */
[----:B------:R-:W3:Y:S01]  /*5f80*/  MUFU.TANH R77, R77 ;  /* 0x0000004d004d7308 */ /* 0x000ee20000002400 */
[----:B------:R-:W-:-:S02]  /*5f90*/  FSEL R100, R100, -INF , P3 ;  /* 0xff80000064647808 */ /* 0x000fc40001800000 */
[----:B------:R-:W-:Y:S02]  /*5fa0*/  FSEL R101, R101, -INF , P4 ;  /* 0xff80000065657808 */ /* 0x000fe40002000000 */
[C---:B------:R-:W-:Y:S02]  /*5fb0*/  ISETP.GT.AND P5, PT, R61.reuse, 0x60, PT ;  /* 0x000000603d00780c */ /* 0x040fe40003fa4270 */
[C---:B------:R-:W-:Y:S01]  /*5fc0*/  ISETP.GT.AND P6, PT, R61.reuse, 0x61, PT ;  /* 0x000000613d00780c */ /* 0x040fe20003fc4270 */
[----:B------:R-:W4:Y:S01]  /*5fd0*/  MUFU.TANH R80, R80 ;  /* 0x0000005000507308 */ /* 0x000f220000002400 */
[C---:B------:R-:W-:Y:S02]  /*5fe0*/  ISETP.GT.AND P3, PT, R61.reuse, 0x68, PT ;  /* 0x000000683d00780c */ /* 0x040fe40003f64270 */
[----:B------:R-:W-:Y:S02]  /*5ff0*/  ISETP.GT.AND P4, PT, R61, 0x69, PT ;  /* 0x000000693d00780c */ /* 0x000fe40003f84270 */
[----:B0-----:R-:W-:-:S02]  /*6000*/  FSEL R72, R72, -INF , P5 ;  /* 0xff80000048487808 */ /* 0x001fc40002800000 */
[----:B-1----:R-:W-:Y:S01]  /*6010*/  FSEL R73, R73, -INF , P6 ;  /* 0xff80000049497808 */ /* 0x002fe20003000000 */
[----:B------:R-:W0:Y:S01]  /*6020*/  MUFU.TANH R81, R81 ;  /* 0x0000005100517308 */ /* 0x000e220000002400 */
[----:B--2---:R-:W-:Y:S02]  /*6030*/  FSEL R76, R76, -INF , P3 ;  /* 0xff8000004c4c7808 */ /* 0x004fe40001800000 */
[----:B---3--:R-:W-:Y:S02]  /*6040*/  FSEL R77, R77, -INF , P4 ;  /* 0xff8000004d4d7808 */ /* 0x008fe40002000000 */
[C---:B------:R-:W-:Y:S02]  /*6050*/  ISETP.GT.AND P5, PT, R61.reuse, 0x70, PT ;  /* 0x000000703d00780c */ /* 0x040fe40003fa4270 */
[C---:B------:R-:W-:Y:S01]  /*6060*/  ISETP.GT.AND P6, PT, R61.reuse, 0x71, PT ;  /* 0x000000713d00780c */ /* 0x040fe20003fc4270 */
[----:B------:R-:W1:Y:S01]  /*6070*/  MUFU.TANH R125, R125 ;  /* 0x0000007d007d7308 */ /* 0x000e620000002400 */
[----:B------:R-:W-:-:S02]  /*6080*/  ISETP.GT.AND P3, PT, R61, 0x78, PT ;  /* 0x000000783d00780c */ /* 0x000fc40003f64270 */
[C---:B------:R-:W-:Y:S02]  /*6090*/  ISETP.GT.AND P4, PT, R61.reuse, 0x79, PT ;  /* 0x000000793d00780c */ /* 0x040fe40003f84270 */
[----:B----4-:R-:W-:Y:S02]  /*60a0*/  FSEL R80, R80, -INF , P5 ;  /* 0xff80000050507808 */ /* 0x010fe40002800000 */
[----:B------:R-:W-:Y:S01]  /*60b0*/  ISETP.GT.AND P5, PT, R61, 0x80, PT ;  /* 0x000000803d00780c */ /* 0x000fe20003fa4270 */
[----:B------:R-:W2:Y:S01]  /*60c0*/  MUFU.TANH R85, R85 ;  /* 0x0000005500557308 */ /* 0x000ea20000002400 */
[----:B0-----:R-:W-:Y:S01]  /*60d0*/  FSEL R81, R81, -INF , P6 ;  /* 0xff80000051517808 */ /* 0x001fe20003000000 */
[----:B------:R-:W-:Y:S02]  /*60e0*/  WARPGROUP.DEPBAR.LE gsb0, 0x0 ;  /* 0x00008000000079c5 */ /* 0x000fe40000010000 */
[----:B------:R-:W-:Y:S01]  /*60f0*/  ISETP.GT.AND P6, PT, R61, 0x81, PT ;  /* 0x000000813d00780c */ /* 0x000fe20003fc4270 */
[----:B------:R-:W-:-:S03]  /*6100*/  WARPGROUP.ARRIVE ;  /* 0x00000000000079c5 */ /* 0x000fc60000000000 */
[----:B------:R-:W0:Y:S01]  /*6110*/  MUFU.TANH R56, R56 ;  /* 0x0000003800387308 */ /* 0x000e220000002400 */
[----:B-1----:R-:W-:Y:S02]  /*6120*/  FSEL R125, R125, -INF , P3 ;  /* 0xff8000007d7d7808 */ /* 0x002fe40001800000 */
[----:B------:R-:W-:Y:S01]  /*6130*/  ISETP.GT.AND P3, PT, R61, 0x88, PT ;  /* 0x000000883d00780c */ /* 0x000fe20003f64270 */
[----:B------:R-:W-:Y:S01]  /*6140*/  QGMMA.64x64x32.F32.E4M3.E4M3 R24, R140, gdesc[UR4], R24, gsb0 ;  /* 0x00e000048c187df3 */ /* 0x000fe20008000818 */
[----:B------:R-:W-:Y:S01]  /*6150*/  UIADD3 UR6, UR10, 0x200, URZ ;  /* 0x000002000a067890 */ /* 0x000fe2000fffe03f */
[----:B------:R-:W-:Y:S02]  /*6160*/  UMOV UR7, 0xc0000010 ;  /* 0xc000001000077882 */ /* 0x000fe40000000000 */
[----:B------:R-:W1:Y:S01]  /*6170*/  MUFU.TANH R57, R57 ;  /* 0x0000003900397308 */ /* 0x000e620000002400 */
[----:B--2---:R-:W-:Y:S02]  /*6180*/  FSEL R85, R85, -INF , P4 ;  /* 0xff80000055557808 */ /* 0x004fe40002000000 */
[----:B------:R-:W-:-:S05]  /*6190*/  ISETP.GT.AND P4, PT, R61, 0x89, PT ;  /* 0x000000893d00780c */ /* 0x000fca0003f84270 */
[----:B------:R-:W2:Y:S01]  /*61a0*/  MUFU.TANH R126, R126 ;  /* 0x0000007e007e7308 */ /* 0x000ea20000002400 */
[----:B0-----:R-:W-:Y:S02]  /*61b0*/  FSEL R56, R56, -INF , P5 ;  /* 0xff80000038387808 */ /* 0x001fe40002800000 */
[----:B------:R-:W-:-:S05]  /*61c0*/  ISETP.GT.AND P5, PT, R61, 0x90, PT ;  /* 0x000000903d00780c */ /* 0x000fca0003fa4270 */
[----:B------:R-:W0:Y:S01]  /*61d0*/  MUFU.TANH R115, R129 ;  /* 0x0000008100737308 */ /* 0x000e220000002400 */
[----:B-1----:R-:W-:Y:S02]  /*61e0*/  FSEL R57, R57, -INF , P6 ;  /* 0xff80000039397808 */ /* 0x002fe40003000000 */
[----:B------:R-:W-:-:S05]  /*61f0*/  ISETP.GT.AND P6, PT, R61, 0x91, PT ;  /* 0x000000913d00780c */ /* 0x000fca0003fc4270 */
[----:B------:R-:W-:Y:S01]  /*6200*/  MUFU.TANH R64, R64 ;  /* 0x0000004000407308 */ /* 0x000fe20000002400 */
[----:B--2---:R-:W-:Y:S02]  /*6210*/  FSEL R126, R126, -INF , P3 ;  /* 0xff8000007e7e7808 */ /* 0x004fe40001800000 */
[----:B------:R-:W-:-:S05]  /*6220*/  ISETP.GT.AND P3, PT, R61, 0x98, PT ;  /* 0x000000983d00780c */ /* 0x000fca0003f64270 */
[----:B------:R-:W-:Y:S01]  /*6230*/  MUFU.TANH R9, R9 ;  /* 0x0000000900097308 */ /* 0x000fe20000002400 */
[----:B0-----:R-:W-:Y:S02]  /*6240*/  FSEL R115, R115, -INF , P4 ;  /* 0xff80000073737808 */ /* 0x001fe40002000000 */
        /* <DEDUP_REMOVED lines=86> */
[----:B0-----:R-:W-:-:S07]  /*67b0*/  IMAD.IADD R60, R60, 0x1, R129 ;  /* 0x000000013c3c7824 */ /* 0x001fce00078e0281 */
[----:B------:R-:W0:Y:S01]  /*67c0*/  MUFU.TANH R75, R75 ;  /* 0x0000004b004b7308 */ /* 0x000e220000002400 */
[----:B--2---:R-:W-:Y:S01]  /*67d0*/  FMNMX.FTZ R58, R119, R58, !PT ;  /* 0x0000003a773a7209 */ /* 0x004fe20007810000 */
[----:B------:R-:W-:Y:S01]  /*67e0*/  IMAD.U32 R119, RZ, RZ, UR20 ;  /* 0x00000014ff777e24 */ /* 0x000fe2000f8e00ff */
[C---:B------:R-:W-:Y:S02]  /*67f0*/  ISETP.GT.AND P6, PT, R60.reuse, RZ, PT ;  /* 0x000000ff3c00720c */ /* 0x040fe40003fc4270 */
[----:B------:R-:W-:-:S03]  /*6800*/  ISETP.GT.AND P4, PT, R60, 0x1, PT ;  /* 0x000000013c00780c */ /* 0x000fc60003f84270 */
[----:B------:R-:W2:Y:S01]  /*6810*/  MUFU.TANH R78, R78 ;  /* 0x0000004e004e7308 */ /* 0x000ea20000002400 */
[----:B------:R-:W-:Y:S01]  /*6820*/  FSEL R9, R9, -INF , P6 ;  /* 0xff80000009097808 */ /* 0x000fe20003000000 */
[----:B------:R-:W-:-:S01]  /*6830*/  FFMA.FTZ R84, R58, R119, -8 ;  /* 0xc10000003a547423 */ /* 0x000fc20000010077 */
[C---:B------:R-:W-:Y:S02]  /*6840*/  ISETP.GT.AND P5, PT, R60.reuse, 0x8, PT ;  /* 0x000000083c00780c */ /* 0x040fe40003fa4270 */
[----:B------:R-:W-:Y:S02]  /*6850*/  ISETP.GT.AND P6, PT, R60, 0x10, PT ;  /* 0x000000103c00780c */ /* 0x000fe40003fc4270 */
[----:B------:R-:W-:Y:S01]  /*6860*/  FSEL R10, R10, -INF , P4 ;  /* 0xff8000000a0a7808 */ /* 0x000fe20002000000 */
[----:B------:R-:W2:Y:S01]  /*6870*/  MUFU.TANH R124, R124 ;  /* 0x0000007c007c7308 */ /* 0x000ea20000002400 */
[----:B------:R-:W-:Y:S02]  /*6880*/  FSEL R13, R13, -INF , P5 ;  /* 0xff8000000d0d7808 */ /* 0x000fe40002800000 */
[----:B------:R-:W-:-:S02]  /*6890*/  FSEL R21, R21, -INF , P6 ;  /* 0xff80000015157808 */ /* 0x000fc40003000000 */
[C---:B------:R-:W-:Y:S02]  /*68a0*/  ISETP.GT.AND P4, PT, R60.reuse, 0x11, PT ;  /* 0x000000113c00780c */ /* 0x040fe40003f84270 */
[C---:B------:R-:W-:Y:S01]  /*68b0*/  ISETP.GT.AND P5, PT, R60.reuse, 0x18, PT ;  /* 0x000000183c00780c */ /* 0x040fe20003fa4270 */
[----:B------:R-:W2:Y:S01]  /*68c0*/  MUFU.TANH R79, R79 ;  /* 0x0000004f004f7308 */ /* 0x000ea20000002400 */
[----:B------:R-:W-:Y:S02]  /*68d0*/  ISETP.GT.AND P6, PT, R60, 0x20, PT ;  /* 0x000000203c00780c */ /* 0x000fe40003fc4270 */
[----:B------:R-:W-:Y:S02]  /*68e0*/  FSEL R120, R120, -INF , P4 ;  /* 0xff80000078787808 */ /* 0x000fe40002000000 */
[----:B------:R-:W-:Y:S02]  /*68f0*/  FSEL R123, R123, -INF , P5 ;  /* 0xff8000007b7b7808 */ /* 0x000fe40002800000 */
[----:B------:R-:W-:Y:S01]  /*6900*/  FSEL R106, R106, -INF , P6 ;  /* 0xff8000006a6a7808 */ /* 0x000fe20003000000 */
[----:B------:R-:W2:Y:S01]  /*6910*/  MUFU.TANH R83, R83 ;  /* 0x0000005300537308 */ /* 0x000ea20000002400 */
[----:B------:R-:W-:-:S02]  /*6920*/  ISETP.GT.AND P4, PT, R60, 0x21, PT ;  /* 0x000000213c00780c */ /* 0x000fc40003f84270 */
[C---:B------:R-:W-:Y:S02]  /*6930*/  ISETP.GT.AND P5, PT, R60.reuse, 0x28, PT ;  /* 0x000000283c00780c */ /* 0x040fe40003fa4270 */
[----:B------:R-:W-:Y:S02]  /*6940*/  ISETP.GT.AND P6, PT, R60, 0x30, PT ;  /* 0x000000303c00780c */ /* 0x000fe40003fc4270 */
[----:B------:R-:W-:Y:S01]  /*6950*/  FSEL R107, R107, -INF , P4 ;  /* 0xff8000006b6b7808 */ /* 0x000fe20002000000 */
[----:B------:R-:W2:Y:S01]  /*6960*/  MUFU.TANH R86, R86 ;  /* 0x0000005600567308 */ /* 0x000ea20000002400 */
[----:B------:R-:W-:Y:S02]  /*6970*/  FSEL R110, R110, -INF , P5 ;  /* 0xff8000006e6e7808 */ /* 0x000fe40002800000 */
[----:B------:R-:W-:Y:S02]  /*6980*/  FSEL R114, R114, -INF , P6 ;  /* 0xff80000072727808 */ /* 0x000fe40003000000 */
[----:B------:R-:W-:-:S02]  /*6990*/  ISETP.GT.AND P4, PT, R60, 0x31, PT ;  /* 0x000000313c00780c */ /* 0x000fc40003f84270 */
[C---:B------:R-:W-:Y:S01]  /*69a0*/  ISETP.GT.AND P5, PT, R60.reuse, 0x38, PT ;  /* 0x000000383c00780c */ /* 0x040fe20003fa4270 */
[----:B------:R-:W2:Y:S01]  /*69b0*/  MUFU.TANH R111, R111 ;  /* 0x0000006f006f7308 */ /* 0x000ea20000002400 */
[C---:B------:R-:W-:Y:S02]  /*69c0*/  ISETP.GT.AND P6, PT, R60.reuse, 0x39, PT ;  /* 0x000000393c00780c */ /* 0x040fe40003fc4270 */
        /* <DEDUP_REMOVED lines=14> */
[----:B------:R-:W-:Y:S02]  /*6ab0*/  ISETP.GT.AND P6, PT, R60, 0x51, PT ;  /* 0x000000513c00780c */ /* 0x000fe40003fc4270 */
        /* <DEDUP_REMOVED lines=12> */
[C---:B------:R-:W-:Y:S01]  /*6b80*/  ISETP.GT.AND P4, PT, R60.reuse, 0x61, PT ;  /* 0x000000613c00780c */ /* 0x040fe20003f84270 */
[----:B------:R-:W4:Y:S01]  /*6b90*/  MUFU.TANH R66, R66 ;  /* 0x0000004200427308 */ /* 0x000f220000002400 */
[C---:B------:R-:W-:Y:S02]  /*6ba0*/  ISETP.GT.AND P5, PT, R60.reuse, 0x68, PT ;  /* 0x000000683c00780c */ /* 0x040fe40003fa4270 */
[----:B------:R-:W-:Y:S02]  /*6bb0*/  ISETP.GT.AND P6, PT, R60, 0x69, PT ;  /* 0x000000693c00780c */ /* 0x000fe40003fc4270 */
[----:B------:R-:W-:Y:S02]  /*6bc0*/  FSEL R14, R14, -INF , P3 ;  /* 0xff8000000e0e7808 */ /* 0x000fe40001800000 */
[----:B------:R-:W-:Y:S01]  /*6bd0*/  ISETP.GT.AND P3, PT, R60, 0x19, PT ;  /* 0x000000193c00780c */ /* 0x000fe20003f64270 */
[----:B------:R-:W5:Y:S01]  /*6be0*/  MUFU.TANH R67, R67 ;  /* 0x0000004300437308 */ /* 0x000f620000002400 */
[----:B0-----:R-:W-:-:S02]  /*6bf0*/  FSEL R75, R75, -INF , P4 ;  /* 0xff8000004b4b7808 */ /* 0x001fc40002000000 */
[----:B--2---:R-:W-:Y:S02]  /*6c00*/  FSEL R78, R78, -INF , P5 ;  /* 0xff8000004e4e7808 */ /* 0x004fe40002800000 */
[----:B------:R-:W-:Y:S02]  /*6c10*/  FSEL R64, R64, -INF , P6 ;  /* 0xff80000040407808 */ /* 0x000fe40003000000 */
[C---:B------:R-:W-:Y:S01]  /*6c20*/  ISETP.GT.AND P4, PT, R60.reuse, 0x70, PT ;  /* 0x000000703c00780c */ /* 0x040fe20003f84270 */
[----:B------:R-:W0:Y:S01]  /*6c30*/  MUFU.TANH R70, R70 ;  /* 0x0000004600467308 */ /* 0x000e220000002400 */
[C---:B------:R-:W-:Y:S02]  /*6c40*/  ISETP.GT.AND P5, PT, R60.reuse, 0x71, PT ;  /* 0x000000713c00780c */ /* 0x040fe40003fa4270 */
[----:B------:R-:W-:Y:S02]  /*6c50*/  ISETP.GT.AND P6, PT, R60, 0x78, PT ;  /* 0x000000783c00780c */ /* 0x000fe40003fc4270 */
[----:B------:R-:W-:-:S02]  /*6c60*/  FSEL R124, R124, -INF , P3 ;  /* 0xff8000007c7c7808 */ /* 0x000fc40001800000 */
[----:B------:R-:W-:Y:S01]  /*6c70*/  ISETP.GT.AND P3, PT, R60, 0x29, PT ;  /* 0x000000293c00780c */ /* 0x000fe20003f64270 */
[----:B------:R-:W2:Y:S01]  /*6c80*/  MUFU.TANH R71, R71 ;  /* 0x0000004700477308 */ /* 0x000ea20000002400 */
[----:B------:R-:W-:Y:S02]  /*6c90*/  FSEL R79, R79, -INF , P4 ;  /* 0xff8000004f4f7808 */ /* 0x000fe40002000000 */
[----:B------:R-:W-:Y:S02]  /*6ca0*/  FSEL R83, R83, -INF , P5 ;  /* 0xff80000053537808 */ /* 0x000fe40002800000 */
[----:B------:R-:W-:Y:S02]  /*6cb0*/  FSEL R86, R86, -INF , P6 ;  /* 0xff80000056567808 */ /* 0x000fe40003000000 */
[C---:B------:R-:W-:Y:S02]  /*6cc0*/  ISETP.GT.AND P4, PT, R60.reuse, 0x79, PT ;  /* 0x000000793c00780c */ /* 0x040fe40003f84270 */
[----:B------:R-:W-:-:S02]  /*6cd0*/  ISETP.GT.AND P5, PT, R60, 0x80, PT ;  /* 0x000000803c00780c */ /* 0x000fc40003fa4270 */
[----:B------:R-:W-:Y:S02]  /*6ce0*/  ISETP.GT.AND P6, PT, R60, 0x81, PT ;  /* 0x000000813c00780c */ /* 0x000fe40003fc4270 */
[----:B------:R-:W-:Y:S02]  /*6cf0*/  FSEL R111, R111, -INF , P3 ;  /* 0xff8000006f6f7808 */ /* 0x000fe40001800000 */
[----:B------:R-:W-:Y:S02]  /*6d00*/  FSETP.NEU.FTZ.AND P3, PT, R58, -INF , PT ;  /* 0xff8000003a00780b */ /* 0x000fe40003f7d000 */
[----:B------:R-:W-:Y:S02]  /*6d10*/  FSEL R87, R87, -INF , P4 ;  /* 0xff80000057577808 */ /* 0x000fe40002000000 */
[----:B------:R-:W-:Y:S02]  /*6d20*/  FSEL R118, R118, -INF , P5 ;  /* 0xff80000076767808 */ /* 0x000fe40002800000 */
[----:B------:R-:W-:-:S02]  /*6d30*/  FSEL R59, R59, -INF , P6 ;  /* 0xff8000003b3b7808 */ /* 0x000fc40003000000 */
[C---:B------:R-:W-:Y:S02]  /*6d40*/  ISETP.GT.AND P4, PT, R60.reuse, 0x88, PT ;  /* 0x000000883c00780c */ /* 0x040fe40003f84270 */
[C---:B------:R-:W-:Y:S02]  /*6d50*/  ISETP.GT.AND P5, PT, R60.reuse, 0x89, PT ;  /* 0x000000893c00780c */ /* 0x040fe40003fa4270 */
[----:B------:R-:W-:Y:S02]  /*6d60*/  ISETP.GT.AND P6, PT, R60, 0x90, PT ;  /* 0x000000903c00780c */ /* 0x000fe40003fc4270 */
[----:B------:R-:W-:Y:S02]  /*6d70*/  FSEL R84, R84, RZ, P3 ;  /* 0x000000ff54547208 */ /* 0x000fe40001800000 */
[----:B------:R-:W-:Y:S02]  /*6d80*/  FMNMX.FTZ R129, R9, R6, !PT ;  /* 0x0000000609817209 */ /* 0x000fe40007810000 */
[----:B-1----:R-:W-:Y:S01]  /*6d90*/  FSEL R62, R62, -INF , P4 ;  /* 0xff8000003e3e7808 */ /* 0x002fe20002000000 */
[--C-:B------:R-:W-:Y:S01]  /*6da0*/  FFMA.FTZ R119, R8, UR20, -R84.reuse ;  /* 0x0000001408777c23 */ /* 0x100fe20008010854 */
[----:B---3--:R-:W-:Y:S01]  /*6db0*/  FSEL R63, R63, -INF , P5 ;  /* 0xff8000003f3f7808 */ /* 0x008fe20002800000 */
[--C-:B------:R-:W-:Y:S01]  /*6dc0*/  FFMA.FTZ R8, R11, UR20, -R84.reuse ;  /* 0x000000140b087c23 */ /* 0x100fe20008010854 */
[----:B----4-:R-:W-:Y:S01]  /*6dd0*/  FSEL R66, R66, -INF , P6 ;  /* 0xff80000042427808 */ /* 0x010fe20003000000 */
[--C-:B------:R-:W-:Y:S01]  /*6de0*/  FFMA.FTZ R11, R12, UR20, -R84.reuse ;  /* 0x000000140c0b7c23 */ /* 0x100fe20008010854 */
[C---:B------:R-:W-:Y:S01]  /*6df0*/  ISETP.GT.AND P4, PT, R60.reuse, 0x91, PT ;  /* 0x000000913c00780c */ /* 0x040fe20003f84270 */
[--C-:B------:R-:W-:Y:S01]  /*6e00*/  FFMA.FTZ R12, R15, UR20, -R84.reuse ;  /* 0x000000140f0c7c23 */ /* 0x100fe20008010854 */
[----:B------:R-:W-:Y:S01]  /*6e10*/  ISETP.GT.AND P5, PT, R60, 0x98, PT ;  /* 0x000000983c00780c */ /* 0x000fe20003fa4270 */
[--C-:B------:R-:W-:Y:S01]  /*6e20*/  FFMA.FTZ R15, R20, UR20, -R84.reuse ;  /* 0x00000014140f7c23 */ /* 0x100fe20008010854 */
[----:B------:R-:W-:Y:S01]  /*6e30*/  ISETP.GT.AND P6, PT, R60, 0x99, PT ;  /* 0x000000993c00780c */ /* 0x000fe20003fc4270 */
        /* <DEDUP_REMOVED lines=8> */
[----:B-----5:R-:W-:Y:S01]  /*6ec0*/  FSEL R67, R67, -INF , P4 ;  /* 0xff80000043437808 */ /* 0x020fe20002000000 */
[--C-:B------:R-:W-:Y:S01]  /*6ed0*/  FFMA.FTZ R105, R105, UR20, -R84.reuse ;  /* 0x0000001469697c23 */ /* 0x100fe20008010854 */
[----:B------:R-:W-:Y:S01]  /*6ee0*/  FMNMX.FTZ R104, R14, R129, !PT ;  /* 0x000000810e687209 */ /* 0x000fe20007810000 */
[--C-:B------:R-:W-:Y:S01]  /*6ef0*/  FFMA.FTZ R109, R109, UR20, -R84.reuse ;  /* 0x000000146d6d7c23 */ /* 0x100fe20008010854 */
[----:B0-----:R-:W-:Y:S01]  /*6f00*/  FSEL R70, R70, -INF , P5 ;  /* 0xff80000046467808 */ /* 0x001fe20002800000 */
[--C-:B------:R-:W-:Y:S01]  /*6f10*/  FFMA.FTZ R113, R113, UR20, -R84.reuse ;  /* 0x0000001471717c23 */ /* 0x100fe20008010854 */
[----:B------:R-:W-:Y:S01]  /*6f20*/  FMNMX.FTZ R129, R21, R104, !PT ;  /* 0x0000006815817209 */ /* 0x000fe20007810000 */
[--C-:B------:R-:W-:Y:S01]  /*6f30*/  FFMA.FTZ R117, R117, UR20, -R84.reuse ;  /* 0x0000001475757c23 */ /* 0x100fe20008010854 */
[----:B-1----:R-:W-:-:S01]  /*6f40*/  FFMA.FTZ R122, R116, UR20, -R84 ;  /* 0x00000014747a7c23 */ /* 0x002fc20008010854 */
[----:B--2---:R-:W-:Y:S01]  /*6f50*/  FSEL R71, R71, -INF , P6 ;  /* 0xff80000047477808 */ /* 0x004fe20003000000 */
[----:B------:R-:W-:-:S01]  /*6f60*/  FFMA.FTZ R88, R88, UR20, -R84 ;  /* 0x0000001458587c23 */ /* 0x000fc20008010854 */
[----:B------:R-:W-:Y:S01]  /*6f70*/  FMNMX.FTZ R104, R120, R129, !PT ;  /* 0x0000008178687209 */ /* 0x000fe20007810000 */
[----:B------:R-:W-:-:S01]  /*6f80*/  FFMA.FTZ R89, R89, UR20, -R84 ;  /* 0x0000001459597c23 */ /* 0x000fc20008010854 */
[--C-:B------:R-:W-:Y:S01]  /*6f90*/  FFMA.FTZ R92, R92, UR20, -R84.reuse ;  /* 0x000000145c5c7c23 */ /* 0x100fe20008010854 */
[----:B------:R-:W-:-:S01]  /*6fa0*/  FFMA.FTZ R93, R93, UR20, -R84 ;  /* 0x000000145d5d7c23 */ /* 0x000fc20008010854 */
        /* <DEDUP_REMOVED lines=66> */
[----:B0-----:R-:W-:Y:S01]  /*73d0*/  FMNMX.FTZ R122, R71, R116, !PT ;  /* 0x00000074477a7209 */ /* 0x001fe20007810000 */
[--C-:B------:R-:W-:Y:S01]  /*73e0*/  FFMA.FTZ R116, R125, UR20, -R84.reuse ;  /* 0x000000147d747c23 */ /* 0x100fe20008010854 */
[----:B------:R-:W-:-:S03]  /*73f0*/  FFMA.FTZ R125, R57, UR20, -R84 ;  /* 0x00000014397d7c23 */ /* 0x000fc60008010854 */
[----:B------:R-:W0:Y:S01]  /*7400*/  SHFL.BFLY PT, R129, R122, 0x2, 0x1f ;  /* 0x0c401f007a817f89 */ /* 0x000e2200000e0000 */
[----:B------:R-:W-:Y:S08]  /*7410*/  MUFU.EX2 R88, R88 ;  /* 0x0000005800587308 */ /* 0x000ff00000000800 */
[----:B------:R-:W-:Y:S08]  /*7420*/  MUFU.EX2 R89, R89 ;  /* 0x0000005900597308 */ /* 0x000ff00000000800 */
[----:B------:R-:W-:Y:S01]  /*7430*/  MUFU.EX2 R92, R92 ;  /* 0x0000005c005c7308 */ /* 0x000fe20000000800 */
[----:B0-----:R-:W-:Y:S01]  /*7440*/  FMNMX.FTZ R129, R122, R129, !PT ;  /* 0x000000817a817209 */ /* 0x001fe20007810000 */
[----:B------:R-:W-:Y:S01]  /*7450*/  FFMA.FTZ R122, R126, UR20, -R84 ;  /* 0x000000147e7a7c23 */ /* 0x000fe20008010854 */
[----:B------:R-:W-:-:S05]  /*7460*/  IMAD.U32 R126, RZ, RZ, UR20 ;  /* 0x00000014ff7e7e24 */ /* 0x000fca000f8e00ff */
[----:B------:R-:W-:Y:S01]  /*7470*/  MUFU.EX2 R93, R93 ;  /* 0x0000005d005d7308 */ /* 0x000fe20000000800 */
[----:B------:R-:W0:Y:S07]  /*7480*/  SHFL.BFLY PT, R130, R129, 0x1, 0x1f ;  /* 0x0c201f0081827f89 */ /* 0x000e2e00000e0000 */
[----:B------:R-:W-:Y:S08]  /*7490*/  MUFU.EX2 R96, R96 ;  /* 0x0000006000607308 */ /* 0x000ff00000000800 */
[----:B------:R-:W-:Y:S08]  /*74a0*/  MUFU.EX2 R97, R97 ;  /* 0x0000006100617308 */ /* 0x000ff00000000800 */
[----:B------:R-:W-:Y:S01]  /*74b0*/  MUFU.EX2 R100, R100 ;  /* 0x0000006400647308 */ /* 0x000fe20000000800 */
[----:B0-----:R-:W-:-:S02]  /*74c0*/  FMNMX.FTZ R57, R129, R130, !PT ;  /* 0x0000008281397209 */ /* 0x001fc40007810000 */
[----:B------:R-:W-:Y:S02]  /*74d0*/  FSEL R130, R58, RZ, P3 ;  /* 0x000000ff3a827208 */ /* 0x000fe40001800000 */
[C---:B------:R-:W-:Y:S01]  /*74e0*/  FSETP.NEU.FTZ.AND P4, PT, R57.reuse, -INF , PT ;  /* 0xff8000003900780b */ /* 0x040fe20003f9d000 */
[----:B------:R-:W-:Y:S02]  /*74f0*/  FFMA.FTZ R126, R57, R126, -8 ;  /* 0xc1000000397e7423 */ /* 0x000fe4000001007e */
[----:B------:R-:W-:Y:S01]  /*7500*/  MUFU.EX2 R101, R101 ;  /* 0x0000006500657308 */ /* 0x000fe20000000800 */
[----:B------:R-:W-:-:S01]  /*7510*/  FADD.FTZ R130, -R130, R5 ;  /* 0x0000000582827221 */ /* 0x000fc20000010100 */
[----:B------:R-:W-:Y:S02]  /*7520*/  FSEL R129, R57, RZ, P4 ;  /* 0x000000ff39817208 */ /* 0x000fe40002000000 */
[----:B------:R-:W-:-:S03]  /*7530*/  FSEL R84, R126, RZ, P4 ;  /* 0x000000ff7e547208 */ /* 0x000fc60002000000 */
[----:B------:R-:W-:Y:S01]  /*7540*/  FADD.FTZ R129, -R129, R6 ;  /* 0x0000000681817221 */ /* 0x000fe20000010100 */
[----:B------:R-:W-:Y:S01]  /*7550*/  MUFU.EX2 R72, R72 ;  /* 0x0000004800487308 */ /* 0x000fe20000000800 */
[----:B------:R-:W-:-:S01]  /*7560*/  FFMA.FTZ R126, R61, UR20, -R84 ;  /* 0x000000143d7e7c23 */ /* 0x000fc20008010854 */
[--C-:B------:R-:W-:Y:S01]  /*7570*/  FFMA.FTZ R61, R90, UR20, -R84.reuse ;  /* 0x000000145a3d7c23 */ /* 0x100fe20008010854 */
[----:B------:R-:W-:-:S01]  /*7580*/  FFMA.FTZ R90, R91, UR20, -R84 ;  /* 0x000000145b5a7c23 */ /* 0x000fc20008010854 */
[----:B------:R-:W-:Y:S01]  /*7590*/  FMUL.FTZ R91, R130, UR20 ;  /* 0x00000014825b7c20 */ /* 0x000fe20008410000 */
[----:B------:R-:W-:-:S01]  /*75a0*/  FFMA.FTZ R9, R9, UR20, -R84 ;  /* 0x0000001409097c23 */ /* 0x000fc20008010854 */
[----:B------:R-:W-:Y:S01]  /*75b0*/  FMUL.FTZ R6, R129, UR20 ;  /* 0x0000001481067c20 */ /* 0x000fe20008410000 */
        /* <DEDUP_REMOVED lines=104> */
[----:B0-----:R-:W-:-:S01]  /*7c40*/  FADD.FTZ R3, R99, R2 ;  /* 0x0000000263037221 */ /* 0x001fc20000010000 */
[----:B------:R-:W-:-:S06]  /*7c50*/  FADD.FTZ R2, R72, R129 ;  /* 0x0000008148027221 */ /* 0x000fcc0000010000 */
        /* <DEDUP_REMOVED lines=26> */
[--C-:B------:R-:W-:Y:S01]  /*7e00*/  FFMA.FTZ R66, R67, UR20, -R84.reuse ;  /* 0x0000001443427c23 */ /* 0x100fe20008010854 */
[----:B------:R-:W-:-:S05]  /*7e10*/  FFMA.FTZ R67, R70, UR20, -R84 ;  /* 0x0000001446437c23 */ /* 0x000fca0008010854 */
[----:B------:R-:W0:Y:S01]  /*7e20*/  MUFU.EX2 R85, R85 ;  /* 0x0000005500557308 */ /* 0x000e220000000800 */
[----:B--2---:R-:W-:-:S07]  /*7e30*/  FADD.FTZ R130, R116, R3 ;  /* 0x0000000374827221 */ /* 0x004fce0000010000 */
[----:B------:R-:W2:Y:S01]  /*7e40*/  MUFU.EX2 R86, R86 ;  /* 0x0000005600567308 */ /* 0x000ea20000000800 */
[----:B-1----:R-:W-:-:S07]  /*7e50*/  FADD.FTZ R3, R83, R2 ;  /* 0x0000000253037221 */ /* 0x002fce0000010000 */
[----:B------:R-:W1:Y:S01]  /*7e60*/  MUFU.EX2 R56, R56 ;  /* 0x0000003800387308 */ /* 0x000e620000000800 */
[----:B0-----:R-:W-:-:S01]  /*7e70*/  FADD.FTZ R129, R85, R130 ;  /* 0x0000008255817221 */ /* 0x001fc20000010000 */
[----:B------:R-:W-:-:S06]  /*7e80*/  IMAD.U32 R130, RZ, RZ, UR21 ;  /* 0x00000015ff827e24 */ /* 0x000fcc000f8e00ff */
[----:B------:R-:W0:Y:S01]  /*7e90*/  MUFU.EX2 R87, R87 ;  /* 0x0000005700577308 */ /* 0x000e220000000800 */
[----:B--2---:R-:W-:-:S07]  /*7ea0*/  FADD.FTZ R2, R86, R3 ;  /* 0x0000000356027221 */ /* 0x004fce0000010000 */
[----:B------:R-:W2:Y:S01]  /*7eb0*/  MUFU.EX2 R125, R125 ;  /* 0x0000007d007d7308 */ /* 0x000ea20000000800 */
[----:B-1----:R-:W-:-:S07]  /*7ec0*/  FADD.FTZ R70, R56, R129 ;  /* 0x0000008138467221 */ /* 0x002fce0000010000 */
[----:B------:R-:W1:Y:S01]  /*7ed0*/  MUFU.EX2 R118, R118 ;  /* 0x0000007600767308 */ /* 0x000e620000000800 */
[----:B0-----:R-:W-:-:S01]  /*7ee0*/  FADD.FTZ R3, R87, R2 ;  /* 0x0000000257037221 */ /* 0x001fc20000010000 */
[----:B------:R-:W-:-:S05]  /*7ef0*/  @!P1 VIADD R2, R130, 0x13240 ;  /* 0x0001324082029836 */ /* 0x000fca0000000000 */
[----:B------:R-:W-:Y:S01]  /*7f00*/  @!P1 PRMT R2, RZ, 0x654, R2 ;  /* 0x00000654ff029816 */ /* 0x000fe20000000002 */
[----:B------:R-:W0:Y:S01]  /*7f10*/  MUFU.EX2 R122, R122 ;  /* 0x0000007a007a7308 */ /* 0x000e220000000800 */
[----:B--2---:R-:W-:-:S01]  /*7f20*/  FADD.FTZ R129, R125, R70 ;  /* 0x000000467d817221 */ /* 0x004fc20000010000 */
[----:B------:R-:W-:Y:S01]  /*7f30*/  FFMA.FTZ R70, R71, UR20, -R84 ;  /* 0x0000001447467c23 */ /* 0x000fe20008010854 */
[----:B------:R2:W-:Y:S05]  /*7f40*/  @!P1 SYNCS.ARRIVE.TRANS64.RED.A1T0 RZ, [R2+URZ], RZ ;  /* 0x000000ff02ff99a7 */ /* 0x0005ea000810043f */
[----:B------:R-:W3:Y:S01]  /*7f50*/  MUFU.EX2 R59, R59 ;  /* 0x0000003b003b7308 */ /* 0x000ee20000000800 */
[----:B-1----:R-:W-:-:S07]  /*7f60*/  FADD.FTZ R130, R118, R3 ;  /* 0x0000000376827221 */ /* 0x002fce0000010000 */
[----:B------:R-:W1:Y:S01]  /*7f70*/  MUFU.EX2 R115, R115 ;  /* 0x0000007300737308 */ /* 0x000e620000000800 */
[----:B0-----:R-:W-:-:S07]  /*7f80*/  FADD.FTZ R84, R122, R129 ;  /* 0x000000817a547221 */ /* 0x001fce0000010000 */
[----:B------:R-:W2:Y:S01]  /*7f90*/  MUFU.EX2 R62, R62 ;  /* 0x0000003e003e7308 */ /* 0x000ea20000000800 */
[----:B---3--:R-:W-:-:S07]  /*7fa0*/  FADD.FTZ R3, R59, R130 ;  /* 0x000000823b037221 */ /* 0x008fce0000010000 */
        /* <DEDUP_REMOVED lines=20> */
.L_x_1697:
        /* <DEDUP_REMOVED lines=83> */
.L_x_1688:
[----:B------:R-:W-:-:S13]  /*8620*/  ISETP.LE.AND P2, PT, RZ, UR23, PT ;  /* 0x00000017ff007c0c */ /* 0x000fda000bf43270 */
[----:B------:R-:W-:Y:S05]  /*8630*/  @!P2 BRA `(.L_x_1699) ;  /* 0x0000002c0020a947 */ /* 0x000fea0003800000 */
[----:B------:R-:W-:Y:S01]  /*8640*/  IMAD.MOV.U32 R6, RZ, RZ, R57 ;  /* 0x000000ffff067224 */ /* 0x000fe200078e0039 */
[----:B------:R-:W-:Y:S01]  /*8650*/  UMOV UR22, UR37 ;  /* 0x0000002500167c82 */ /* 0x000fe20008000000 */
[----:B------:R-:W-:Y:S01]  /*8660*/  IMAD.MOV.U32 R5, RZ, RZ, R58 ;  /* 0x000000ffff057224 */ /* 0x000fe200078e003a */
[----:B------:R-:W-:Y:S01]  /*8670*/  UMOV UR21, UR39 ;  /* 0x0000002700157c82 */ /* 0x000fe20008000000 */
[----:B------:R-:W-:-:S05]  /*8680*/  ULDC UR20, c[0x0][0x988] ;  /* 0x0002620000147ab9 */ /* 0x000fca0000000800 */
.L_x_1709:
[----:B------:R-:W-:-:S04]  /*8690*/  UIADD3 UR39, UR21, 0x1, URZ ;  /* 0x0000000115277890 */ /* 0x000fc8000fffe03f */
[----:B------:R-:W-:-:S04]  /*86a0*/  UISETP.NE.AND UP0, UPT, UR39, 0x2, UPT ;  /* 0x000000022700788c */ /* 0x000fc8000bf05270 */
[----:B------:R-:W-:Y:S02]  /*86b0*/  USEL UR37, URZ, 0x1, UP0 ;  /* 0x000000013f257887 */ /* 0x000fe40008000000 */
[----:B------:R-:W-:Y:S02]  /*86c0*/  USEL UR39, UR39, URZ, UP0 ;  /* 0x0000003f27277287 */ /* 0x000fe40008000000 */
[----:B------:R-:W-:Y:S01]  /*86d0*/  ULOP3.LUT UR37, UR22, UR37, URZ, 0x3c, !UPT ;  /* 0x0000002516257292 */ /* 0x000fe2000f8e3c3f */
[----:B------:R-:W-:Y:S11]  /*86e0*/  @!P0 BRA `(.L_x_1700) ;  /* 0x0000000000048947 */ /* 0x000ff60003800000 */
[----:B------:R-:W-:Y:S01]  /*86f0*/  BPT.TRAP 0x1 ;  /* 0x000000040000795c */ /* 0x000fe20000300000 */
.L_x_1700:
[----:B------:R-:W-:Y:S01]  /*8700*/  ULEA UR6, UR39, UR45, 0x3 ;  /* 0x0000002d27067291 */ /* 0x000fe2000f8e183f */
[----:B------:R-:W-:-:S05]  /*8710*/  IMAD.U32 R7, RZ, RZ, UR37 ;  /* 0x00000025ff077e24 */ /* 0x000fca000f8e00ff */
[----:B------:R-:W-:-:S04]  /*8720*/  SHF.L.U32 R7, R7, 0x1f, RZ ;  /* 0x0000001f07077819 */ /* 0x000fc800000006ff */
[----:B------:R0:W1:Y:S01]  /*8730*/  SYNCS.PHASECHK.TRANS64.TRYWAIT P2, [UR6+0x13230], R7 ;  /* 0x01323007ff0075a7 */ /* 0x0000620008040146 */
[----:B------:R-:W-:Y:S05]  /*8740*/  @!P0 BRA `(.L_x_1701) ;  /* 0x0000000000048947 */ /* 0x000fea0003800000 */
[----:B------:R-:W-:Y:S01]  /*8750*/  BPT.TRAP 0x1 ;  /* 0x000000040000795c */ /* 0x000fe20000300000 */
.L_x_1701:
[----:B-1----:R-:W-:Y:S05]  /*8760*/  @P2 BRA `(.L_x_1702) ;  /* 0x0000000000082947 */ /* 0x002fea0003800000 */
[----:B------:R-:W1:Y:S02]  /*8770*/  SYNCS.PHASECHK.TRANS64.TRYWAIT P2, [UR6+0x13230], R7 ;  /* 0x01323007ff0075a7 */ /* 0x000e640008040146 */
[----:B-1----:R-:W-:Y:S05]  /*8780*/  @!P2 BRA `(.L_x_1703) ;  /* 0x000000a00050a947 */ /* 0x002fea0003800000 */
.L_x_1702:
        /* <DEDUP_REMOVED lines=64> */
.L_x_1704:
[----:B------:R-:W-:Y:S01]  /*8b90*/  ULEA UR11, UR21, UR45, 0x3 ;  /* 0x0000002d150b7291 */ /* 0x000fe2000f8e183f */
[----:B01----:R-:W-:-:S05]  /*8ba0*/  IMAD.U32 R7, RZ, RZ, UR22 ;  /* 0x00000016ff077e24 */ /* 0x003fca000f8e00ff */
[----:B------:R-:W-:-:S04]  /*8bb0*/  SHF.L.U32 R7, R7, 0x1f, RZ ;  /* 0x0000001f07077819 */ /* 0x000fc800000006ff */
[----:B------:R0:W1:Y:S01]  /*8bc0*/  SYNCS.PHASECHK.TRANS64.TRYWAIT P2, [UR11+0x13250], R7 ;  /* 0x01325007ff0075a7 */ /* 0x000062000804014b */
[----:B------:R-:W-:Y:S05]  /*8bd0*/  @!P0 BRA `(.L_x_1705) ;  /* 0x0000000000048947 */ /* 0x000fea0003800000 */
[----:B------:R-:W-:Y:S01]  /*8be0*/  BPT.TRAP 0x1 ;  /* 0x000000040000795c */ /* 0x000fe20000300000 */
.L_x_1705:
[----:B-1----:R-:W-:Y:S05]  /*8bf0*/  @P2 BRA `(.L_x_1706) ;  /* 0x0000000000082947 */ /* 0x002fea0003800000 */
[----:B------:R-:W1:Y:S02]  /*8c00*/  SYNCS.PHASECHK.TRANS64.TRYWAIT P2, [UR11+0x13250], R7 ;  /* 0x01325007ff0075a7 */ /* 0x000e64000804014b */
[----:B-1----:R-:W-:Y:S05]  /*8c10*/  @!P2 BRA `(.L_x_1707) ;  /* 0x0000009c0044a947 */ /* 0x002fea0003800000 */
.L_x_1706:
        /* <DEDUP_REMOVED lines=535> */
.L_x_1708:
        /* <DEDUP_REMOVED lines=83> */
.L_x_1699:
[----:B------:R-:W-:Y:S06]  /*b2c0*/  BAR.ARV 0x8, 0x200 ;  /* 0x0208000000007b1d */ /* 0x000fec0000002000 */
[----:B------:R-:W-:Y:S05]  /*b2d0*/  @!P0 BRA `(.L_x_1710) ;  /* 0x0000000000048947 */ /* 0x000fea0003800000 */
[----:B------:R-:W-:Y:S01]  /*b2e0*/  BPT.TRAP 0x1 ;  /* 0x000000040000795c */ /* 0x000fe20000300000 */
.L_x_1710:
[----:B------:R-:W-:Y:S01]  /*b2f0*/  ULEA UR14, UR39, UR45, 0x3 ;  /* 0x0000002d270e7291 */ /* 0x000fe2000f8e183f */
[----:B------:R-:W-:-:S05]  /*b300*/  IMAD.U32 R0, RZ, RZ, UR37 ;  /* 0x00000025ff007e24 */ /* 0x000fca000f8e00ff */
[----:B------:R-:W-:-:S04]  /*b310*/  SHF.L.U32 R0, R0, 0x1f, RZ ;  /* 0x0000001f00007819 */ /* 0x000fc800000006ff */
[----:B------:R0:W1:Y:S01]  /*b320*/  SYNCS.PHASECHK.TRANS64.TRYWAIT P1, [UR14+0x13250], R0 ;  /* 0x01325000ff0075a7 */ /* 0x000062000802014e */
[----:B------:R-:W-:Y:S05]  /*b330*/  @!P0 BRA `(.L_x_1711) ;  /* 0x0000000000048947 */ /* 0x000fea0003800000 */
[----:B------:R-:W-:Y:S01]  /*b340*/  BPT.TRAP 0x1 ;  /* 0x000000040000795c */ /* 0x000fe20000300000 */
.L_x_1711:
[----:B-1----:R-:W-:Y:S05]  /*b350*/  @P1 BRA `(.L_x_1712) ;  /* 0x0000000000081947 */ /* 0x002fea0003800000 */
[----:B------:R-:W1:Y:S02]  /*b360*/  SYNCS.PHASECHK.TRANS64.TRYWAIT P1, [UR14+0x13250], R0 ;  /* 0x01325000ff0075a7 */ /* 0x000e64000802014e */
[----:B-1----:R-:W-:Y:S05]  /*b370*/  @!P1 BRA `(.L_x_1713) ;  /* 0x0000007400849947 */ /* 0x002fea0003800000 */
.L_x_1712:
        /* <DEDUP_REMOVED lines=10> */
[----:B------:R-:W-:Y:S01]  /*b420*/  @UP0 ULDC.64 UR10, c[0x0][0x9c8] ;  /* 0x00027200000a0ab9 */ /* 0x000fe20000000a00 */
[----:B------:R-:W-:Y:S02]  /*b430*/  @UP0 USHF.R.S32.HI UR7, URZ, 0x1f, UR47 ;  /* 0x0000001f3f070899 */ /* 0x000fe4000801142f */
[----:B------:R-:W-:Y:S01]  /*b440*/  @UP0 UIMAD UR6, UR41, UR10, URZ ;  /* 0x0000000a290602a4 */ /* 0x000fe2000f8e023f */
[----:B------:R-:W-:Y:S01]  /*b450*/  @UP0 ULDC.64 UR12, c[0x0][0x9d0] ;  /* 0x00027400000c0ab9 */ /* 0x000fe20000000a00 */
[----:B------:R-:W-:Y:S02]  /*b460*/  @UP0 UIMAD.WIDE.U32 UR8, UR40, UR10, URZ ;  /* 0x0000000a280802a5 */ /* 0x000fe4000f8e003f */
[----:B------:R-:W-:Y:S02]  /*b470*/  @UP0 UIMAD UR6, UR40, UR11, UR6 ;  /* 0x0000000b280602a4 */ /* 0x000fe4000f8e0206 */
[----:B------:R-:W-:Y:S02]  /*b480*/  UIMAD UR10, UR39, 0x280, UR45 ;  /* 0x00000280270a78a4 */ /* 0x000fe4000f8e022d */
[----:B------:R-:W-:-:S02]  /*b490*/  @UP0 UIMAD UR7, UR7, UR12, URZ ;  /* 0x0000000c070702a4 */ /* 0x000fc4000f8e023f */
        /* <DEDUP_REMOVED lines=38> */
[----:B------:R-:W-:Y:S01]  /*b700*/  MOV R3, RZ ;  /* 0x000000ff00037202 */ /* 0x000fe20000000f00 */
        /* <DEDUP_REMOVED lines=31> */
.L_x_1714:
        /* <DEDUP_REMOVED lines=42> */
.L_x_1681:
        /* <DEDUP_REMOVED lines=39> */
[----:B------:R-:W-:Y:S01]  /*be10*/  ULDC.64 UR12, c[0x0][0xc08] ;  /* 0x00030200000c7ab9 */ /* 0x000fe20000000a00 */
[----:B------:R-:W-:Y:S02]  /*be20*/  ULDC.64 UR14, c[0x0][0xb98] ;  /* 0x0002e600000e7ab9 */ /* 0x000fe40000000a00 */
[----:B------:R0:W3:Y:S01]  /*be30*/  LDG.E.CONSTANT R28, desc[UR50][R4.64] ;  /* 0x00000032041c7981 */ /* 0x0000e2000c1e9900 */
[----:B------:R-:W-:-:S04]  /*be40*/  UISETP.NE.U32.AND UP0, UPT, UR6, URZ, UPT ;  /* 0x0000003f0600728c */ /* 0x000fc8000bf05070 */
[----:B------:R-:W-:-:S03]  /*be50*/  UISETP.NE.AND.EX UP0, UPT, UR7, URZ, UPT, UP0 ;  /* 0x0000003f0700728c */ /* 0x000fc6000bf05300 */
[----:B------:R-:W-:Y:S01]  /*be60*/  ULDC.64 UR6, c[0x0][0xc00] ;  /* 0x0003000000067ab9 */ /* 0x000fe20000000a00 */
[----:B0-----:R-:W-:Y:S01]  /*be70*/  LOP3.LUT P0, R4, R35, 0x3, RZ, 0xc0, !PT ;  /* 0x0000000323047812 */ /* 0x001fe2000780c0ff */
[----:B------:R-:W-:-:S03]  /*be80*/  UIMAD.WIDE UR6, UR40, 0x4, UR6 ;  /* 0x00000004280678a5 */ /* 0x000fc6000f8e0206 */
[----:B------:R-:W-:Y:S02]  /*be90*/  ISETP.EQ.OR P0, PT, R4, 0x3, !P0 ;  /* 0x000000030400780c */ /* 0x000fe40004702670 */
[----:B------:R-:W-:Y:S02]  /*bea0*/  MOV R4, R3 ;  /* 0x0000000300047202 */ /* 0x000fe40000000f00 */
[----:B-1----:R-:W-:Y:S02]  /*beb0*/  MOV R5, R32 ;  /* 0x0000002000057202 */ /* 0x002fe40000000f00 */
        /* <DEDUP_REMOVED lines=15> */
[----:B------:R-:W-:Y:S01]  /*bfb0*/  SEL R54, R55, R54, P0 ;  /* 0x0000003637367207 */ /* 0x000fe20000000000 */
[----:B--2---:R-:W-:-:S03]  /*bfc0*/  IMAD.WIDE R6, R34, 0x2, R4 ;  /* 0x0000000222067825 */ /* 0x004fc600078e0204 */
[C---:B------:R-:W-:Y:S02]  /*bfd0*/  IADD3 R15, P3, R6.reuse, 0x20, RZ ;  /* 0x00000020060f7810 */ /* 0x040fe40007f7e0ff */
[----:B------:R-:W-:Y:S02]  /*bfe0*/  LOP3.LUT R13, R6, 0x380, RZ, 0xc0, !PT ;  /* 0x00000380060d7812 */ /* 0x000fe400078ec0ff */
[----:B------:R-:W-:Y:S02]  /*bff0*/  LOP3.LUT R8, R15, 0x380, RZ, 0xc0, !PT ;  /* 0x000003800f087812 */ /* 0x000fe400078ec0ff */
[----:B------:R-:W-:Y:S02]  /*c000*/  SHF.R.U64 R13, R13, 0x3, RZ ;  /* 0x000000030d0d7819 */ /* 0x000fe400000012ff */
[----:B------:R-:W-:Y:S02]  /*c010*/  SHF.R.U64 R8, R8, 0x3, RZ ;  /* 0x0000000308087819 */ /* 0x000fe400000012ff */
[----:B------:R-:W-:-:S02]  /*c020*/  IADD3 R43, P1, R6, 0x60, RZ ;  /* 0x00000060062b7810 */ /* 0x000fc40007f3e0ff */
[----:B------:R-:W-:Y:S02]  /*c030*/  IADD3 R41, P2, R6, 0x40, RZ ;  /* 0x0000004006297810 */ /* 0x000fe40007f5e0ff */
[----:B------:R-:W-:Y:S01]  /*c040*/  LOP3.LUT R6, R13, R6, RZ, 0x3c, !PT ;  /* 0x000000060d067212 */ /* 0x000fe200078e3cff */
[--C-:B------:R-:W-:Y:S01]  /*c050*/  IMAD.X R9, RZ, RZ, R7.reuse, P1 ;  /* 0x000000ffff097224 */ /* 0x100fe200008e0607 */
[----:B------:R-:W-:Y:S01]  /*c060*/  LOP3.LUT R12, R8, R15, RZ, 0x3c, !PT ;  /* 0x0000000f080c7212 */ /* 0x000fe200078e3cff */
[--C-:B------:R-:W-:Y:S01]  /*c070*/  IMAD.X R11, RZ, RZ, R7.reuse, P2 ;  /* 0x000000ffff0b7224 */ /* 0x100fe200010e0607 */
[----:B------:R-:W-:Y:S01]  /*c080*/  MOV R42, R6 ;  /* 0x00000006002a7202 */ /* 0x000fe20000000f00 */
[----:B------:R-:W-:Y:S01]  /*c090*/  IMAD.X R13, RZ, RZ, R7, P3 ;  /* 0x000000ffff0d7224 */ /* 0x000fe200018e0607 */
[----:B------:R-:W-:Y:S02]  /*c0a0*/  LOP3.LUT R10, R41, 0x380, RZ, 0xc0, !PT ;  /* 0x00000380290a7812 */ /* 0x000fe400078ec0ff */
[----:B------:R-:W-:-:S02]  /*c0b0*/  LOP3.LUT R34, R43, 0x380, RZ, 0xc0, !PT ;  /* 0x000003802b227812 */ /* 0x000fc400078ec0ff */
[----:B------:R-:W-:Y:S02]  /*c0c0*/  SHF.R.U64 R10, R10, 0x3, RZ ;  /* 0x000000030a0a7819 */ /* 0x000fe400000012ff */
[----:B------:R-:W-:Y:S02]  /*c0d0*/  SHF.R.U64 R34, R34, 0x3, RZ ;  /* 0x0000000322227819 */ /* 0x000fe400000012ff */
[----:B------:R-:W-:Y:S02]  /*c0e0*/  LOP3.LUT R10, R10, R41, RZ, 0x3c, !PT ;  /* 0x000000290a0a7212 */ /* 0x000fe400078e3cff */
[----:B------:R-:W-:Y:S02]  /*c0f0*/  LOP3.LUT R8, R34, R43, RZ, 0x3c, !PT ;  /* 0x0000002b22087212 */ /* 0x000fe400078e3cff */
[----:B------:R-:W-:Y:S02]  /*c100*/  MOV R40, R10 ;  /* 0x0000000a00287202 */ /* 0x000fe40000000f00 */
[----:B------:R-:W-:-:S02]  /*c110*/  MOV R7, R8 ;  /* 0x0000000800077202 */ /* 0x000fc40000000f00 */
[----:B------:R-:W-:Y:S02]  /*c120*/  MOV R41, R12 ;  /* 0x0000000c00297202 */ /* 0x000fe40000000f00 */
[----:B------:R-:W-:Y:S02]  /*c130*/  PLOP3.LUT P2, PT, PT, PT, UP0, 0x80, 0x0 ;  /* 0x000000000000781c */ /* 0x000fe40003f4f008 */
[----:B---3--:R-:W-:Y:S01]  /*c140*/  LOP3.LUT R15, R28, 0x2, RZ, 0x3c, !PT ;  /* 0x000000021c0f7812 */ /* 0x008fe200078e3cff */
        /* <DEDUP_REMOVED lines=11> */
[----:B------:R-:W0:Y:S01]  /*c200*/  SHFL.IDX PT, R30, R30, R15, 0x1c1f ;  /* 0x001c1f0f1e1e7589 */ /* 0x000e2200000e0000 */
[----:B-1----:R-:W-:-:S03]  /*c210*/  SEL R34, R24, R21, P0 ;  /* 0x0000001518227207 */ /* 0x002fc60000000000 */
[----:B------:R-:W-:Y:S04]  /*c220*/  SHFL.IDX PT, R27, R27, R28, 0x1c1f ;  /* 0x001c1f1c1b1b7589 */ /* 0x000fe800000e0000 */
[----:B------:R1:W4:Y:S01]  /*c230*/  SHFL.IDX PT, R36, R14, R15, 0x1c1f ;  /* 0x001c1f0f0e247589 */ /* 0x00032200000e0000 */
[----:B--2---:R-:W-:Y:S02]  /*c240*/  SEL R9, R35, R6, P0 ;  /* 0x0000000623097207 */ /* 0x004fe40000000000 */
[----:B------:R-:W-:Y:S01]  /*c250*/  SEL R11, R6, R35, P0 ;  /* 0x00000023060b7207 */ /* 0x000fe20000000000 */
[----:B------:R-:W-:Y:S04]  /*c260*/  SHFL.IDX PT, R37, R37, R28, 0x1c1f ;  /* 0x001c1f1c25257589 */ /* 0x000fe800000e0000 */
[----:B------:R2:W4:Y:S01]  /*c270*/  SHFL.IDX PT, R38, R32, R15, 0x1c1f ;  /* 0x001c1f0f20267589 */ /* 0x00052200000e0000 */
[----:B---3--:R-:W-:-:S02]  /*c280*/  SEL R12, R29, R20, P0 ;  /* 0x000000141d0c7207 */ /* 0x008fc40000000000 */
[----:B-1----:R-:W-:Y:S01]  /*c290*/  SEL R14, R20, R29, P0 ;  /* 0x0000001d140e7207 */ /* 0x002fe20000000000 */
[----:B------:R-:W-:Y:S01]  /*c2a0*/  SHFL.IDX PT, R39, R39, R28, 0x1c1f ;  /* 0x001c1f1c27277589 */ /* 0x000fe200000e0000 */
[----:B------:R-:W-:-:S03]  /*c2b0*/  IMAD.U32 R20, RZ, RZ, UR6 ;  /* 0x00000006ff147e24 */ /* 0x000fc6000f8e00ff */
[----:B------:R1:W3:Y:S01]  /*c2c0*/  SHFL.IDX PT, R54, R54, R15, 0x1c1f ;  /* 0x001c1f0f36367589 */ /* 0x0002e200000e0000 */
[----:B0-----:R-:W-:Y:S02]  /*c2d0*/  SEL R26, R30, R33, P0 ;  /* 0x000000211e1a7207 */ /* 0x001fe40000000000 */
[----:B--2---:R-:W-:Y:S01]  /*c2e0*/  SEL R32, R21, R24, P0 ;  /* 0x0000001815207207 */ /* 0x004fe20000000000 */
[----:B------:R0:W-:Y:S01]  /*c2f0*/  STSM.16.M88.4 [R42], R8 ;  /* 0x000000082a007844 */ /* 0x0001e20000000200 */
[----:B------:R-:W-:Y:S01]  /*c300*/  SEL R24, R33, R30, P0 ;  /* 0x0000001e21187207 */ /* 0x000fe20000000000 */
[----:B------:R-:W-:Y:S01]  /*c310*/  IMAD.U32 R21, RZ, RZ, UR7 ;  /* 0x00000007ff157e24 */ /* 0x000fe2000f8e00ff */
[----:B----4-:R-:W-:Y:S02]  /*c320*/  SEL R13, R27, R36, P0 ;  /* 0x000000241b0d7207 */ /* 0x010fe40000000000 */
[----:B-1----:R-:W-:-:S05]  /*c330*/  SEL R15, R36, R27, P0 ;  /* 0x0000001b240f7207 */ /* 0x002fca0000000000 */
[----:B------:R1:W-:Y:S01]  /*c340*/  STSM.16.M88.4 [R41], R12 ;  /* 0x0000000c29007844 */ /* 0x0003e20000000200 */
[----:B------:R-:W-:Y:S02]  /*c350*/  SEL R33, R37, R38, P0 ;  /* 0x0000002625217207 */ /* 0x000fe40000000000 */
[----:B------:R-:W-:Y:S02]  /*c360*/  SEL R35, R38, R37, P0 ;  /* 0x0000002526237207 */ /* 0x000fe40000000000 */
[----:B------:R-:W2:Y:S03]  /*c370*/  LDC R37, c[0x0][0xbe8] ;  /* 0x0002fa00ff257b82 */ /* 0x000ea60000000800 */
[----:B------:R-:W-:Y:S01]  /*c380*/  STSM.16.M88.4 [R40], R32 ;  /* 0x0000002028007844 */ /* 0x000fe20000000200 */
[----:B---3--:R-:W-:Y:S02]  /*c390*/  SEL R25, R39, R54, P0 ;  /* 0x0000003627197207 */ /* 0x008fe40000000000 */
[----:B------:R-:W-:-:S05]  /*c3a0*/  SEL R27, R54, R39, P0 ;  /* 0x00000027361b7207 */ /* 0x000fca0000000000 */
[----:B------:R3:W-:Y:S01]  /*c3b0*/  STSM.16.M88.4 [R7], R24 ;  /* 0x0000001807007844 */ /* 0x0007e20000000200 */
[----:B------:R-:W-:Y:S06]  /*c3c0*/  BAR.SYNC.DEFER_BLOCKING 0x1, 0x180 ;  /* 0x0046000000007b1d */ /* 0x000fec0000010000 */
[----:B------:R-:W4:Y:S01]  /*c3d0*/  @P2 LDG.E R6, desc[UR50][R20.64] ;  /* 0x0000003214062981 */ /* 0x000f22000c1e1900 */
[----:B--2---:R-:W-:Y:S01]  /*c3e0*/  ISETP.NE.AND P1, PT, R37, 0x1, PT ;  /* 0x000000012500780c */ /* 0x004fe20003f25270 */
[----:B------:R-:W-:Y:S01]  /*c3f0*/  UIMAD UR6, UR17, UR8, URZ ;  /* 0x00000008110672a4 */ /* 0x000fe2000f8e023f */
[----:B0-----:R-:W-:Y:S01]  /*c400*/  VIADD R9, R17, UR43 ;  /* 0x0000002b11097c36 */ /* 0x001fe20008000000 */
[----:B------:R-:W-:Y:S01]  /*c410*/  USEL UR16, UR41, URZ, !UP0 ;  /* 0x0000003f29107287 */ /* 0x000fe2000c000000 */
[----:B-1----:R-:W-:Y:S01]  /*c420*/  IMAD R13, R22, 0x40, R19 ;  /* 0x00000040160d7824 */ /* 0x002fe200078e0213 */
[----:B------:R-:W-:-:S02]  /*c430*/  UIMAD UR9, UR42, UR9, UR6 ;  /* 0x000000092a0972a4 */ /* 0x000fc4000f8e0206 */
[----:B------:R-:W-:-:S06]  /*c440*/  UISETP.NE.U32.AND UP1, UPT, UR12, URZ, UPT ;  /* 0x0000003f0c00728c */ /* 0x000fcc000bf25070 */
[----:B------:R-:W3:Y:S08]  /*c450*/  @P1 LDC R28, c[0x0][0xbec] ;  /* 0x0002fb00ff1c1b82 */ /* 0x000ef00000000800 */
[----:B------:R-:W0:Y:S01]  /*c460*/  @P1 LDC R8, c[0x0][0xbf0] ;  /* 0x0002fc00ff081b82 */ /* 0x000e220000000800 */
[----:B---3--:R-:W-:Y:S01]  /*c470*/  @P1 IMAD.HI.U32 R7, R9, R28, RZ ;  /* 0x0000001c09071227 */ /* 0x008fe200078e00ff */
[----:B----4-:R-:W-:-:S03]  /*c480*/  @P2 R2UR UR4, R6 ;  /* 0x00000000060422ca */ /* 0x010fc600000e0000 */
        /* <DEDUP_REMOVED lines=8> */
[----:B------:R-:W-:Y:S02]  /*c510*/  UIMAD.WIDE.U32 UR10, UR42, UR8, UR6 ;  /* 0x000000082a0a72a5 */ /* 0x000fe4000f8e0006 */
[----:B------:R-:W-:Y:S02]  /*c520*/  USEL UR8, UR40, URZ, !UP0 ;  /* 0x0000003f28087287 */ /* 0x000fe4000c000000 */
[----:B------:R-:W-:-:S02]  /*c530*/  UIADD3 UR11, UR11, UR9, URZ ;  /* 0x000000090b0b7290 */ /* 0x000fc4000fffe03f */
[----:B------:R-:W-:Y:S02]  /*c540*/  UIMAD UR9, UR16, UR14, URZ ;  /* 0x0000000e100972a4 */ /* 0x000fe4000f8e023f */
[----:B------:R-:W-:Y:S02]  /*c550*/  UISETP.NE.AND.EX UP0, UPT, UR13, URZ, UPT, UP1 ;  /* 0x0000003f0d00728c */ /* 0x000fe4000bf05310 */
[----:B------:R-:W-:Y:S02]  /*c560*/  UIMAD UR9, UR8, UR15, UR9 ;  /* 0x0000000f080972a4 */ /* 0x000fe4000f8e0209 */
[----:B------:R-:W-:Y:S02]  /*c570*/  UIMAD.WIDE.U32 UR10, UR8, UR14, UR10 ;  /* 0x0000000e080a72a5 */ /* 0x000fe4000f8e000a */
[----:B------:R-:W-:Y:S01]  /*c580*/  PLOP3.LUT P3, PT, PT, PT, UP0, 0x80, 0x0 ;  /* 0x000000000000781c */ /* 0x000fe20003f6f008 */
[----:B------:R-:W-:Y:S01]  /*c590*/  ULDC.64 UR14, c[0x0][0xb88] ;  /* 0x0002e200000e7ab9 */ /* 0x000fe20000000a00 */
[----:B------:R-:W-:Y:S01]  /*c5a0*/  IMAD.U32 R11, RZ, RZ, UR9 ;  /* 0x00000009ff0b7e24 */ /* 0x000fe2000f8e00ff */
[----:B------:R-:W-:Y:S01]  /*c5b0*/  ULDC UR9, c[0x0][0xa88] ;  /* 0x0002a20000097ab9 */ /* 0x000fe20000000800 */
[----:B------:R-:W-:Y:S01]  /*c5c0*/  IADD3 R6, P0, R6, UR10, RZ ;  /* 0x0000000a06067c10 */ /* 0x000fe2000ff1e0ff */
[----:B------:R-:W-:Y:S01]  /*c5d0*/  @UP0 ULEA UR10, UP1, UR40, UR12, 0x2 ;  /* 0x0000000c280a0291 */ /* 0x000fe2000f82103f */
[----:B------:R-:W-:-:S02]  /*c5e0*/  IMAD R10, R7, UR14, RZ ;  /* 0x0000000e070a7c24 */ /* 0x000fc4000f8e02ff */
[----:B------:R-:W-:Y:S01]  /*c5f0*/  IADD3.X R7, R8, UR11, R11, P0, !PT ;  /* 0x0000000b08077c10 */ /* 0x000fe200087fe40b */
[----:B------:R-:W-:Y:S01]  /*c600*/  @UP0 ULEA.HI.X UR11, UR40, UR13, UR41, 0x2, UP1 ;  /* 0x0000000d280b0291 */ /* 0x000fe200088f1429 */
[----:B------:R-:W-:Y:S02]  /*c610*/  IMAD.U32 R8, RZ, RZ, UR9 ;  /* 0x00000009ff087e24 */ /* 0x000fe4000f8e00ff */
[----:B------:R-:W-:Y:S01]  /*c620*/  IMAD.U32 R14, RZ, RZ, UR10 ;  /* 0x0000000aff0e7e24 */ /* 0x000fe2000f8e00ff */
[----:B------:R-:W-:Y:S01]  /*c630*/  ULDC.64 UR12, c[0x0][0xb50] ;  /* 0x0002d400000c7ab9 */ /* 0x000fe20000000a00 */
[C---:B------:R-:W-:Y:S02]  /*c640*/  IMAD R11, R9.reuse, UR15, R10 ;  /* 0x0000000f090b7c24 */ /* 0x040fe4000f8e020a */
[----:B------:R-:W-:Y:S02]  /*c650*/  IMAD.U32 R15, RZ, RZ, UR11 ;  /* 0x0000000bff0f7e24 */ /* 0x000fe4000f8e00ff */
[----:B------:R-:W-:-:S03]  /*c660*/  IMAD.WIDE.U32 R6, R9, UR14, R6 ;  /* 0x0000000e09067c25 */ /* 0x000fc6000f8e0006 */
[----:B------:R0:W5:Y:S01]  /*c670*/  @P3 LDG.E R8, desc[UR50][R14.64] ;  /* 0x000000320e083981 */ /* 0x000162000c1e1900 */
[----:B------:R-:W-:Y:S01]  /*c680*/  IMAD.IADD R7, R7, 0x1, R11 ;  /* 0x0000000107077824 */ /* 0x000fe200078e020b */
[----:B------:R-:W-:-:S04]  /*c690*/  LEA R10, P0, R6, UR12, 0x2 ;  /* 0x0000000c060a7c11 */ /* 0x000fc8000f8010ff */
[----:B------:R-:W-:Y:S01]  /*c6a0*/  LEA.HI.X R7, R6, UR13, R7, 0x2, P0 ;  /* 0x0000000d06077c11 */ /* 0x000fe200080f1407 */
[----:B------:R-:W-:Y:S08]  /*c6b0*/  @P3 BRA `(.L_x_1717) ;  /* 0x0000000000103947 */ /* 0x000ff00003800000 */
[----:B------:R-:W-:Y:S05]  /*c6c0*/  @!P2 BRA `(.L_x_1717) ;  /* 0x00000000000ca947 */ /* 0x000fea0003800000 */
[----:B------:R-:W2:Y:S04]  /*c6d0*/  LDG.E R9, desc[UR50][R20.64] ;  /* 0x0000003214097981 */ /* 0x000ea8000c1e1900 */
[----:B-----5:R-:W2:Y:S02]  /*c6e0*/  LDG.E R8, desc[UR50][R20.64+0x4] ;  /* 0x0000043214087981 */ /* 0x020ea4000c1e1900 */
[----:B--2---:R-:W-:-:S07]  /*c6f0*/  IMAD.IADD R8, R8, 0x1, -R9 ;  /* 0x0000000108087824 */ /* 0x004fce00078e0a09 */
.L_x_1717:
[----:B0-----:R-:W-:Y:S01]  /*c700*/  SHFL.IDX PT, R14, R10, RZ, 0x1c1f ;  /* 0x001c1fff0a0e7589 */ /* 0x001fe200000e0000 */
[----:B------:R-:W-:Y:S01]  /*c710*/  IMAD.WIDE R12, R13, 0x2, R4 ;  /* 0x000000020d0c7825 */ /* 0x000fe200078e0204 */
[----:B------:R-:W-:Y:S01]  /*c720*/  LOP3.LUT P0, RZ, R23, 0x3, RZ, 0xc0, !PT ;  /* 0x0000000317ff7812 */ /* 0x000fe2000780c0ff */
[----:B------:R-:W0:Y:S01]  /*c730*/  @P1 LDC R33, c[0x0][0xbf0] ;  /* 0x0002fc00ff211b82 */ /* 0x000e220000000800 */
[----:B------:R-:W1:Y:S01]  /*c740*/  SHFL.IDX PT, R15, R7, RZ, 0x1c1f ;  /* 0x001c1fff070f7589 */ /* 0x000e6200000e0000 */
[----:B------:R-:W-:Y:S01]  /*c750*/  VIADD R6, R157, UR43 ;  /* 0x0000002b9d067c36 */ /* 0x000fe20008000000 */
[----:B------:R-:W-:Y:S01]  /*c760*/  IADD3 R9, P3, R12, 0x1800, RZ ;  /* 0x000018000c097810 */ /* 0x000fe20007f7e0ff */
[----:B-----5:R-:W-:Y:S01]  /*c770*/  IMAD R39, R8, R37, RZ ;  /* 0x0000002508277224 */ /* 0x020fe200078e02ff */
[----:B------:R-:W-:Y:S01]  /*c780*/  SHFL.IDX PT, R20, R10, 0x1, 0x1c1f ;  /* 0x003c1f000a147f89 */ /* 0x000fe200000e0000 */
[----:B------:R-:W-:Y:S01]  /*c790*/  VIADD R4, R6, 0x8 ;  /* 0x0000000806047836 */ /* 0x000fe20000000000 */
[----:B------:R-:W-:Y:S01]  /*c7a0*/  IADD3 R25, P4, R12, 0x3000, RZ ;  /* 0x000030000c197810 */ /* 0x000fe20007f9e0ff */
[----:B------:R-:W-:Y:S01]  /*c7b0*/  ULDC.64 UR10, c[0x0][0xaa0] ;  /* 0x0002a800000a7ab9 */ /* 0x000fe20000000a00 */
[----:B------:R-:W2:Y:S01]  /*c7c0*/  SHFL.IDX PT, R21, R7, 0x1, 0x1c1f ;  /* 0x003c1f0007157f89 */ /* 0x000ea200000e0000 */
[----:B------:R-:W-:-:S02]  /*c7d0*/  ISETP.GE.OR P2, PT, R6, R39, P0 ;  /* 0x000000270600720c */ /* 0x000fc40000746670 */
[----:B------:R-:W-:Y:S02]  /*c7e0*/  LOP3.LUT R5, R12, 0x380, RZ, 0xc0, !PT ;  /* 0x000003800c057812 */ /* 0x000fe400078ec0ff */
[----:B------:R-:W-:Y:S02]  /*c7f0*/  LOP3.LUT R8, R9, 0x380, RZ, 0xc0, !PT ;  /* 0x0000038009087812 */ /* 0x000fe400078ec0ff */
[----:B------:R-:W-:Y:S02]  /*c800*/  ISETP.GE.OR P0, PT, R4, R39, P0 ;  /* 0x000000270400720c */ /* 0x000fe40000706670 */
[----:B------:R-:W-:Y:S02]  /*c810*/  LOP3.LUT R24, R25, 0x380, RZ, 0xc0, !PT ;  /* 0x0000038019187812 */ /* 0x000fe400078ec0ff */
[----:B------:R-:W-:Y:S02]  /*c820*/  SHF.R.U64 R5, R5, 0x3, RZ ;  /* 0x0000000305057819 */ /* 0x000fe400000012ff */
[----:B------:R-:W-:-:S02]  /*c830*/  SHF.R.U64 R8, R8, 0x3, RZ ;  /* 0x0000000308087819 */ /* 0x000fc400000012ff */
[----:B------:R-:W-:Y:S01]  /*c840*/  SHF.R.U64 R24, R24, 0x3, RZ ;  /* 0x0000000318187819 */ /* 0x000fe200000012ff */
[----:B-1----:R-:W-:Y:S01]  /*c850*/  @!P2 ST.E desc[UR50][R14.64], R2 ;  /* 0x000000020e00a985 */ /* 0x002fe2000c101932 */
        /* <DEDUP_REMOVED lines=10> */
[----:B-1----:R-:W1:Y:S01]  /*c900*/  @P1 LDC R21, c[0x0][0xbec] ;  /* 0x0002fb00ff151b82 */ /* 0x002e620000000800 */
[----:B------:R-:W-:Y:S01]  /*c910*/  UIMAD UR9, UR7, UR10, URZ ;  /* 0x0000000a070972a4 */ /* 0x000fe2000f8e023f */
[----:B------:R-:W-:Y:S01]  /*c920*/  IADD3 R29, P0, R12, 0x4800, RZ ;  /* 0x000048000c1d7810 */ /* 0x000fe20007f1e0ff */
[----:B------:R-:W-:-:S02]  /*c930*/  UIMAD.WIDE.U32 UR6, UR4, UR10, URZ ;  /* 0x0000000a040672a5 */ /* 0x000fc4000f8e003f */
[----:B------:R-:W-:Y:S01]  /*c940*/  UIMAD UR9, UR4, UR11, UR9 ;  /* 0x0000000b040972a4 */ /* 0x000fe2000f8e0209 */
[----:B------:R-:W-:Y:S01]  /*c950*/  IMAD R0, R18, 0x30, R22 ;  /* 0x0000003012007824 */ /* 0x000fe200078e0216 */
[----:B------:R-:W-:Y:S01]  /*c960*/  LOP3.LUT R12, R29, 0x380, RZ, 0xc0, !PT ;  /* 0x000003801d0c7812 */ /* 0x000fe200078ec0ff */
[----:B------:R-:W-:Y:S01]  /*c970*/  ULDC.64 UR10, c[0x0][0xae8] ;  /* 0x0002ba00000a7ab9 */ /* 0x000fe20000000a00 */
[----:B------:R-:W-:Y:S01]  /*c980*/  UIADD3 UR7, UR7, UR9, URZ ;  /* 0x0000000907077290 */ /* 0x000fe2000fffe03f */
[----:B------:R-:W-:Y:S01]  /*c990*/  IMAD.X R13, RZ, RZ, R13, P0 ;  /* 0x000000ffff0d7224 */ /* 0x000fe200000e060d */
[----:B------:R-:W-:Y:S01]  /*c9a0*/  UIMAD UR4, UR17, UR10, URZ ;  /* 0x0000000a110472a4 */ /* 0x000fe2000f8e023f */
[----:B------:R-:W-:Y:S01]  /*c9b0*/  VIADD R28, R0, UR43 ;  /* 0x0000002b001c7c36 */ /* 0x000fe20008000000 */
[----:B------:R-:W-:Y:S01]  /*c9c0*/  UIMAD.WIDE.U32 UR6, UR42, UR10, UR6 ;  /* 0x0000000a2a0672a5 */ /* 0x000fe2000f8e0006 */
[----:B------:R-:W-:Y:S01]  /*c9d0*/  SHF.R.U64 R2, R12, 0x3, RZ ;  /* 0x000000030c027819 */ /* 0x000fe200000012ff */
[----:B------:R-:W-:-:S03]  /*c9e0*/  UIMAD UR4, UR42, UR11, UR4 ;  /* 0x0000000b2a0472a4 */ /* 0x000fc6000f8e0204 */
[----:B------:R-:W-:Y:S01]  /*c9f0*/  ULDC.64 UR10, c[0x0][0xaf0] ;  /* 0x0002bc00000a7ab9 */ /* 0x000fe20000000a00 */
[----:B------:R-:W-:Y:S01]  /*ca00*/  UIADD3 UR7, UR7, UR4, URZ ;  /* 0x0000000407077290 */ /* 0x000fe2000fffe03f */
[----:B------:R-:W-:Y:S01]  /*ca10*/  LOP3.LUT R12, R2, R29, RZ, 0x3c, !PT ;  /* 0x0000001d020c7212 */ /* 0x000fe200078e3cff */
[----:B------:R-:W-:Y:S01]  /*ca20*/  UIMAD UR4, UR16, UR10, URZ ;  /* 0x0000000a100472a4 */ /* 0x000fe2000f8e023f */
[----:B-1----:R-:W-:Y:S01]  /*ca30*/  @P1 IMAD.HI.U32 R0, R28, R21, RZ ;  /* 0x000000151c001227 */ /* 0x002fe200078e00ff */
[----:B------:R-:W-:Y:S02]  /*ca40*/  MOV R29, R28 ;  /* 0x0000001c001d7202 */ /* 0x000fe40000000f00 */
[----:B------:R-:W-:Y:S01]  /*ca50*/  UIMAD UR4, UR8, UR11, UR4 ;  /* 0x0000000b080472a4 */ /* 0x000fe2000f8e0204 */
[----:B------:R-:W5:Y:S01]  /*ca60*/  LD.E.128 R12, desc[UR50][R12.64] ;  /* 0x000000320c0c7980 */ /* 0x000f62000c101d00 */
[----:B------:R-:W-:Y:S01]  /*ca70*/  UIMAD.WIDE.U32 UR8, UR8, UR10, UR6 ;  /* 0x0000000a080872a5 */ /* 0x000fe2000f8e0006 */
[----:B0-----:R-:W-:Y:S01]  /*ca80*/  @P1 SHF.R.U32.HI R29, RZ, R33, R0 ;  /* 0x00000021ff1d1219 */ /* 0x001fe20000011600 */
[----:B------:R-:W-:Y:S01]  /*ca90*/  VIADD R36, R22, UR43 ;  /* 0x0000002b16247c36 */ /* 0x000fe20008000000 */
[----:B------:R-:W-:Y:S01]  /*caa0*/  ULDC.64 UR6, c[0x0][0xae0] ;  /* 0x0002b80000067ab9 */ /* 0x000fe20000000a00 */
[----:B------:R-:W-:Y:S01]  /*cab0*/  UIADD3 UR4, UR9, UR4, URZ ;  /* 0x0000000409047290 */ /* 0x000fe2000fffe03f */
[--C-:B------:R-:W-:Y:S01]  /*cac0*/  SHF.R.S32.HI R0, RZ, 0x1f, R29.reuse ;  /* 0x0000001fff007819 */ /* 0x100fe2000001141d */
[----:B------:R-:W-:Y:S01]  /*cad0*/  IMAD.MOV R2, RZ, RZ, -R29 ;  /* 0x000000ffff027224 */ /* 0x000fe200078e0a1d */
[----:B------:R-:W-:Y:S01]  /*cae0*/  @!PT LDS RZ, [RZ] ;  /* 0x00000000fffff984 */ /* 0x000fe20000000800 */
[----:B------:R-:W-:Y:S01]  /*caf0*/  @!PT LDS RZ, [RZ] ;  /* 0x00000000fffff984 */ /* 0x000fe20000000800 */
[----:B------:R-:W-:Y:S01]  /*cb00*/  @!PT LDS RZ, [RZ] ;  /* 0x00000000fffff984 */ /* 0x000fe20000000800 */
[----:B------:R-:W-:Y:S01]  /*cb10*/  @!PT LDS RZ, [RZ] ;  /* 0x00000000fffff984 */ /* 0x000fe20000000800 */
[----:B------:R0:W-:Y:S06]  /*cb20*/  MEMBAR.ALL.CTA ;  /* 0x0000000000007992 */ /* 0x0001ec0000008000 */
[----:B0-----:R-:W0:Y:S01]  /*cb30*/  FENCE.VIEW.ASYNC.S ;  /* 0x00000000000073c6 */ /* 0x001e220000000000 */
[----:B------:R-:W-:Y:S01]  /*cb40*/  IMAD.U32 R21, RZ, RZ, UR9 ;  /* 0x00000009ff157e24 */ /* 0x000fe2000f8e00ff */
[----:B------:R-:W-:Y:S01]  /*cb50*/  SHF.R.S32.HI R41, RZ, 0x1f, R19 ;  /* 0x0000001fff297819 */ /* 0x000fe20000011413 */
[----:B------:R-:W-:-:S02]  /*cb60*/  IMAD R0, R0, UR6, RZ ;  /* 0x0000000600007c24 */ /* 0x000fc4000f8e02ff */
[----:B------:R-:W-:Y:S02]  /*cb70*/  IMAD R33, R37, R2, R28 ;  /* 0x0000000225217224 */ /* 0x000fe400078e021c */
[----:B------:R-:W-:Y:S02]  /*cb80*/  IMAD.U32 R20, RZ, RZ, UR8 ;  /* 0x00000008ff147e24 */ /* 0x000fe4000f8e00ff */
        /* <DEDUP_REMOVED lines=11> */
[----:B------:R-:W-:Y:S01]  /*cc40*/  VIADD R0, R36, 0x30 ;  /* 0x0000003024007836 */ /* 0x000fe20000000000 */
[----:B------:R-:W-:Y:S01]  /*cc50*/  LEA R30, P0, R20, UR6, 0x1 ;  /* 0x00000006141e7c11 */ /* 0x000fe2000f8008ff */
[----:B------:R-:W-:Y:S02]  /*cc60*/  IMAD.IADD R21, R21, 0x1, R29 ;  /* 0x0000000115157824 */ /* 0x000fe400078e021d */
[----:B------:R-:W-:Y:S02]  /*cc70*/  VIADD R2, R36, 0x60 ;  /* 0x0000006024027836 */ /* 0x000fe40000000000 */
[----:B0-----:R-:W-:Y:S01]  /*cc80*/  SHFL.IDX PT, R28, R30, 0x1, 0x181f ;  /* 0x00381f001e1c7f89 */ /* 0x001fe200000e0000 */
[----:B------:R-:W-:Y:S01]  /*cc90*/  LEA.HI.X R32, R20, UR7, R21, 0x1, P0 ;  /* 0x0000000714207c11 */ /* 0x000fe200080f0c15 */
[----:B------:R-:W-:Y:S01]  /*cca0*/  VIADD R3, R3, 0x13220 ;  /* 0x0001322003037836 */ /* 0x000fe20000000000 */
[----:B------:R-:W-:Y:S01]  /*ccb0*/  ISETP.GE.AND P0, PT, R19, UR4, PT ;  /* 0x0000000413007c0c */ /* 0x000fe2000bf06270 */
[----:B------:R-:W0:Y:S03]  /*ccc0*/  SHFL.IDX PT, R20, R30, RZ, 0x181f ;  /* 0x00181fff1e147589 */ /* 0x000e2600000e0000 */
[-C--:B------:R-:W-:Y:S01]  /*ccd0*/  ISETP.GE.OR P1, PT, R36, R39.reuse, P0 ;  /* 0x000000272400720c */ /* 0x080fe20000726670 */
[----:B------:R-:W1:Y:S01]  /*cce0*/  SHFL.IDX PT, R42, R30, 0x2, 0x181f ;  /* 0x00581f001e2a7f89 */ /* 0x000e6200000e0000 */
[----:B------:R-:W-:-:S02]  /*ccf0*/  ISETP.GE.OR P2, PT, R0, R39, P0 ;  /* 0x000000270000720c */ /* 0x000fc40000746670 */
[----:B------:R-:W-:Y:S01]  /*cd00*/  ISETP.GE.OR P3, PT, R2, R39, P0 ;  /* 0x000000270200720c */ /* 0x000fe20000766670 */
[----:B------:R-:W1:Y:S01]  /*cd10*/  SHFL.IDX PT, R34, R32, RZ, 0x181f ;  /* 0x00181fff20227589 */ /* 0x000e6200000e0000 */
[----:B------:R-:W-:-:S03]  /*cd20*/  PRMT R0, RZ, 0x654, R3 ;  /* 0x00000654ff007816 */ /* 0x000fc60000000003 */
[----:B------:R-:W1:Y:S01]  /*cd30*/  SHFL.IDX PT, R38, R32, 0x1, 0x181f ;  /* 0x00381f0020267f89 */ /* 0x000e6200000e0000 */
[----:B------:R0:W-:Y:S03]  /*cd40*/  SYNCS.ARRIVE.TRANS64.RED.A1T0 RZ, [R0+URZ], RZ ;  /* 0x000000ff00ff79a7 */ /* 0x0001e6000810043f */
        /* <DEDUP_REMOVED lines=19> */
.L_x_1716:
        /* <DEDUP_REMOVED lines=18> */
[----:B------:R-:W-:Y:S01]  /*cfa0*/  MOV R4, UR6 ;  /* 0x0000000600047c02 */ /* 0x000fe20008000f00 */
[----:B------:R-:W-:-:S05]  /*cfb0*/  IMAD.U32 R5, RZ, RZ, UR7 ;  /* 0x00000007ff057e24 */ /* 0x000fca000f8e00ff */
[----:B------:R1:W5:Y:S01]  /*cfc0*/  @P3 LDG.E R0, desc[UR50][R4.64] ;  /* 0x0000003204003981 */ /* 0x000362000c1e1900 */
[----:B0-----:R-:W-:Y:S01]  /*cfd0*/  ISETP.NE.AND P0, PT, R11, 0x1, PT ;  /* 0x000000010b00780c */ /* 0x001fe20003f05270 */
[----:B------:R-:W-:Y:S01]  /*cfe0*/  UMOV UR4, URZ ;  /* 0x0000003f00047c82 */ /* 0x000fe20008000000 */
[----:B------:R-:W-:Y:S01]  /*cff0*/  USHF.R.S32.HI UR10, URZ, 0x1f, UR42 ;  /* 0x0000001f3f0a7899 */ /* 0x000fe2000801142a */
[----:B------:R-:W0:Y:S10]  /*d000*/  S2R R7, SR_TID.X ;  /* 0x0000000000077919 */ /* 0x000e340000002100 */
[----:B------:R-:W3:Y:S01]  /*d010*/  @P0 LDC R9, c[0x0][0xbec] ;  /* 0x0002fb00ff090b82 */ /* 0x000ee20000000800 */
[----:B0-----:R-:W-:-:S05]  /*d020*/  VIADD R7, R7, 0xffffff80 ;  /* 0xffffff8007077836 */ /* 0x001fca0000000000 */
        /* <DEDUP_REMOVED lines=8> */
.L_x_1719:
[----:B------:R-:W-:Y:S01]  /*d0b0*/  USEL UR40, UR40, URZ, !UP0 ;  /* 0x0000003f28287287 */ /* 0x000fe2000c000000 */
[----:B------:R-:W-:Y:S01]  /*d0c0*/  BSSY B1, `(.L_x_1720) ;  /* 0x000002c000017945 */ /* 0x000fe20003800000 */
[----:B------:R-:W-:-:S03]  /*d0d0*/  USEL UR41, UR41, URZ, !UP0 ;  /* 0x0000003f29297287 */ /* 0x000fc6000c000000 */
[----:B------:R-:W-:Y:S09]  /*d0e0*/  @P1 BRA `(.L_x_1721) ;  /* 0x0000000000a41947 */ /* 0x000ff20003800000 */
[----:B------:R-:W0:Y:S01]  /*d0f0*/  S2R R3, SR_TID.X ;  /* 0x0000000000037919 */ /* 0x000e220000002100 */
[----:B------:R-:W1:Y:S01]  /*d100*/  LDC R7, c[0x0][0xbe8] ;  /* 0x0002fa00ff077b82 */ /* 0x000e620000000800 */
[----:B------:R-:W-:Y:S02]  /*d110*/  IMAD.U32 R4, RZ, RZ, UR43 ;  /* 0x0000002bff047e24 */ /* 0x000fe4000f8e00ff */
[----:B-1---5:R-:W-:-:S03]  /*d120*/  IMAD R2, R0, R7, RZ ;  /* 0x0000000700027224 */ /* 0x022fc600078e02ff */
[----:B0-----:R-:W-:-:S04]  /*d130*/  IADD3 R4, R4, -0x80, R3 ;  /* 0xffffff8004047810 */ /* 0x001fc80007ffe003 */
        /* <DEDUP_REMOVED lines=33> */
[----:B------:R-:W-:Y:S01]  /*d350*/  LEA.HI.X R5, R2, UR7, R3, 0x2, P1 ;  /* 0x0000000702057c11 */ /* 0x000fe200088f1403 */
[----:B------:R-:W-:-:S05]  /*d360*/  IMAD.MOV.U32 R3, RZ, RZ, -0x800000 ;  /* 0xff800000ff037424 */ /* 0x000fca00078e00ff */
[----:B------:R0:W-:Y:S02]  /*d370*/  STG.E desc[UR50][R4.64], R3 ;  /* 0x0000000304007986 */ /* 0x0001e4000c101932 */
.L_x_1721:
[----:B------:R-:W-:Y:S05]  /*d380*/  BSYNC B1 ;  /* 0x0000000000017941 */ /* 0x000fea0003800000 */
.L_x_1720:
[----:B0-----:R-:W0:Y:S01]  /*d390*/  @P0 LDC R3, c[0x0][0xbf0] ;  /* 0x0002fc00ff030b82 */ /* 0x001e220000000800 */
[----:B------:R-:W-:Y:S01]  /*d3a0*/  ULDC.64 UR12, c[0x0][0xaa0] ;  /* 0x0002a800000c7ab9 */ /* 0x000fe20000000a00 */
[----:B------:R-:W-:Y:S01]  /*d3b0*/  IMAD R2, R18, 0x30, R22 ;  /* 0x0000003012027824 */ /* 0x000fe200078e0216 */
[----:B------:R-:W-:Y:S01]  /*d3c0*/  UIMAD UR8, UR9, UR12, URZ ;  /* 0x0000000c090872a4 */ /* 0x000fe2000f8e023f */
[----:B------:R-:W-:Y:S01]  /*d3d0*/  VIADD R30, R22, UR43 ;  /* 0x0000002b161e7c36 */ /* 0x000fe20008000000 */
[----:B------:R-:W-:Y:S01]  /*d3e0*/  UIMAD.WIDE.U32 UR6, UR4, UR12, URZ ;  /* 0x0000000c040672a5 */ /* 0x000fe2000f8e003f */
[----:B------:R-:W-:Y:S01]  /*d3f0*/  VIADD R4, R2, UR43 ;  /* 0x0000002b02047c36 */ /* 0x000fe20008000000 */
[----:B------:R-:W-:Y:S01]  /*d400*/  UIMAD UR8, UR4, UR13, UR8 ;  /* 0x0000000d040872a4 */ /* 0x000fe2000f8e0208 */
[----:B------:R-:W-:Y:S02]  /*d410*/  SHF.R.S32.HI R13, RZ, 0x1f, R19 ;  /* 0x0000001fff0d7819 */ /* 0x000fe40000011413 */
        /* <DEDUP_REMOVED lines=19> */
[----:B------:R-:W-:Y:S01]  /*d550*/  IMAD R6, R2, UR8, RZ ;  /* 0x0000000802067c24 */ /* 0x000fe2000f8e02ff */
[----:B------:R-:W-:Y:S01]  /*d560*/  MOV R3, UR4 ;  /* 0x0000000400037c02 */ /* 0x000fe20008000f00 */
[----:B------:R-:W-:Y:S01]  /*d570*/  IMAD.U32 R2, RZ, RZ, UR6 ;  /* 0x00000006ff027e24 */ /* 0x000fe2000f8e00ff */
[----:B------:R-:W-:Y:S01]  /*d580*/  SHF.R.S32.HI R4, RZ, 0x1f, R7 ;  /* 0x0000001fff047819 */ /* 0x000fe20000011407 */
[C---:B------:R-:W-:Y:S01]  /*d590*/  IMAD R9, R5.reuse, UR9, R6 ;  /* 0x0000000905097c24 */ /* 0x040fe2000f8e0206 */
[----:B------:R-:W-:Y:S01]  /*d5a0*/  ULDC.64 UR6, c[0x0][0xad8] ;  /* 0x0002b60000067ab9 */ /* 0x000fe20000000a00 */
[----:B------:R-:W-:Y:S01]  /*d5b0*/  IMAD.WIDE.U32 R2, R5, UR8, R2 ;  /* 0x0000000805027c25 */ /* 0x000fe2000f8e0002 */
[----:B------:R-:W-:-:S03]  /*d5c0*/  ULDC UR4, c[0x0][0xac8] ;  /* 0x0002b20000047ab9 */ /* 0x000fc60000000800 */
[----:B------:R-:W-:Y:S02]  /*d5d0*/  IMAD R4, R4, UR6, RZ ;  /* 0x0000000604047c24 */ /* 0x000fe4000f8e02ff */
[----:B------:R-:W-:Y:S02]  /*d5e0*/  IMAD.IADD R3, R3, 0x1, R9 ;  /* 0x0000000103037824 */ /* 0x000fe400078e0209 */
[C---:B------:R-:W-:Y:S02]  /*d5f0*/  IMAD R5, R7.reuse, UR7, R4 ;  /* 0x0000000707057c24 */ /* 0x040fe4000f8e0204 */
[----:B------:R-:W-:Y:S01]  /*d600*/  IMAD.WIDE.U32 R2, R7, UR6, R2 ;  /* 0x0000000607027c25 */ /* 0x000fe2000f8e0002 */
[----:B------:R-:W-:-:S03]  /*d610*/  ULDC.64 UR6, c[0x0][0xa80] ;  /* 0x0002a00000067ab9 */ /* 0x000fc60000000a00 */
[----:B------:R-:W-:Y:S01]  /*d620*/  IMAD.IADD R3, R3, 0x1, R5 ;  /* 0x0000000103037824 */ /* 0x000fe200078e0205 */
[----:B------:R-:W-:Y:S01]  /*d630*/  LEA R4, P0, R2, UR6, 0x1 ;  /* 0x0000000602047c11 */ /* 0x000fe2000f8008ff */
[----:B-----5:R-:W-:Y:S02]  /*d640*/  IMAD R11, R0, R11, RZ ;  /* 0x0000000b000b7224 */ /* 0x020fe400078e02ff */
[----:B------:R-:W-:Y:S01]  /*d650*/  VIADD R0, R30, 0x30 ;  /* 0x000000301e007836 */ /* 0x000fe20000000000 */
        /* <DEDUP_REMOVED lines=28> */
.L_x_1718:
[----:B------:R-:W-:Y:S05]  /*d820*/  BSYNC B0 ;  /* 0x0000000000007941 */ /* 0x000fea0003800000 */
.L_x_1715:
[----:B------:R-:W-:Y:S02]  /*d830*/  ULDC UR4, c[0x0][0xc3c] ;  /* 0x00030f0000047ab9 */ /* 0x000fe40000000800 */
[----:B------:R-:W-:-:S13]  /*d840*/  ISETP.GE.AND P0, PT, R31, UR4, PT ;  /* 0x000000041f007c0c */ /* 0x000fda000bf06270 */
[----:B------:R-:W-:Y:S05]  /*d850*/  @!P0 BRA `(.L_x_1722) ;  /* 0xffffff3400588947 */ /* 0x000fea000383ffff */
[----:B------:R-:W-:Y:S05]  /*d860*/  EXIT ;  /* 0x000000000000794d */ /* 0x000fea0003800000 */
.L_x_1676:
[----:B------:R-:W-:-:S08]  /*d870*/  NOP ;  /* 0x0000000000007918 */ /* 0x000fd00000000000 */
[----:B------:R-:W0:-:S00]  /*d880*/  USETMAXREG.DEALLOC.CTAPOOL 0x20 ;  /* 0x00000020000079c8 */ /* 0x000e0000080e0500 */
[----:B0-----:R-:W-:-:S06]  /*d890*/  LOP3.LUT R0, R0, 0x3, RZ, 0xc0, !PT ;  /* 0x0000000300007812 */ /* 0x001fcc00078ec0ff */
[----:B------:R-:W0:Y:S02]  /*d8a0*/  SHFL.IDX PT, R0, R0, RZ, 0x1f ;  /* 0x00001fff00007589 */ /* 0x000e2400000e0000 */
[----:B0-----:R-:W-:Y:S01]  /*d8b0*/  ISETP.NE.AND P0, PT, R0, RZ, PT ;  /* 0x000000ff0000720c */ /* 0x001fe20003f05270 */
[----:B------:R-:W-:-:S03]  /*d8c0*/  IMAD.MOV.U32 R0, RZ, RZ, RZ ;  /* 0x000000ffff007224 */ /* 0x000fc600078e00ff */
[----:B------:R-:W-:-:S05]  /*d8d0*/  P2R R2, PR, RZ, 0x1 ;  /* 0x00000001ff027803 */ /* 0x000fca0000000000 */
[----:B------:R0:W-:Y:S04]  /*d8e0*/  STL [R1+0xc], R2 ;  /* 0x00000c0201007387 */ /* 0x0001e80000100800 */
[----:B------:R-:W-:Y:S05]  /*d8f0*/  @!P0 BRA `(.L_x_1723) ;  /* 0x0000000000248947 */ /* 0x000fea0003800000 */
[----:B------:R-:W1:Y:S08]  /*d900*/  S2UR UR5, SR_CgaCtaId ;  /* 0x00000000000579c3 */ /* 0x000e700000008800 */
[----:B------:R-:W-:Y:S06]  /*d910*/  BAR.SYNC.DEFER_BLOCKING 0x5, 0x200 ;  /* 0x0148000000007b1d */ /* 0x000fec0000010000 */
[----:B------:R-:W-:-:S02]  /*d920*/  UMOV UR4, 0x400 ;  /* 0x0000040000047882 */ /* 0x000fc40000000000 */
[----:B-1----:R-:W-:-:S09]  /*d930*/  ULEA UR4, UR5, UR4, 0x18 ;  /* 0x0000000405047291 */ /* 0x002fd2000f8ec03f */
[----:B------:R-:W1:Y:S02]  /*d940*/  LDS.128 R24, [UR4+0x132d0] ;  /* 0x0132d004ff187984 */ /* 0x000e640008000c00 */
[----:B-1----:R-:W-:Y:S02]  /*d950*/  R2UR UR43, R27 ;  /* 0x000000001b2b72ca */ /* 0x002fe400000e0000 */
[----:B------:R-:W-:Y:S01]  /*d960*/  R2UR UR36, R26 ;  /* 0x000000001a2472ca */ /* 0x000fe200000e0000 */
[----:B------:R-:W-:Y:S06]  /*d970*/  BAR.ARV 0x4, 0x200 ;  /* 0x0108000000007b1d */ /* 0x000fec0000002000 */
[----:B------:R-:W-:Y:S08]  /*d980*/  BRA `(.L_x_1724) ;  /* 0x0000000800b47947 */ /* 0x000ff00003800000 */
.L_x_1723:
[----:B0-----:R-:W0:Y:S01]  /*d990*/  S2R R2, SR_TID.X ;  /* 0x0000000000027919 */ /* 0x001e220000002100 */
        /* <DEDUP_REMOVED lines=36> */
[----:B------:R-:W-:Y:S01]  /*dbe0*/  MOV R4, R3 ;  /* 0x0000000300047202 */ /* 0x000fe20000000f00 */
[----:B------:R-:W-:Y:S01]  /*dbf0*/  UMOV UR43, URZ ;  /* 0x0000003f002b7c82 */ /* 0x000fe20008000000 */
[----:B------:R-:W-:Y:S01]  /*dc00*/  ULDC UR6, c[0x0][0xc3c] ;  /* 0x00030f0000067ab9 */ /* 0x000fe20000000800 */
[----:B------:R-:W-:-:S05]  /*dc10*/  ULDC UR5, c[0x0][0xc3c] ;  /* 0x00030f0000057ab9 */ /* 0x000fca0000000800 */
.L_x_1729:
        /* <DEDUP_REMOVED lines=14> */
.L_x_1728:
[----:B------:R-:W-:Y:S05]  /*dd00*/  BSYNC B0 ;  /* 0x0000000000007941 */ /* 0x000fea0003800000 */
.L_x_1727:
        /* <DEDUP_REMOVED lines=21> */
.L_x_1725:
        /* <DEDUP_REMOVED lines=23> */
[----:B------:R-:W-:-:S05]  /*dfd0*/  MOV R11, UR4 ;  /* 0x00000004000b7c02 */ /* 0x000fca0008000f00 */
[----:B------:R0:W1:Y:S02]  /*dfe0*/  SHFL.IDX PT, R24, R8, R11, 0x1f ;  /* 0x00001f0b08187589 */ /* 0x00006400000e0000 */
.L_x_1730:
        /* <DEDUP_REMOVED lines=35> */
[----:B0-----:R-:W-:-:S05]  /*e220*/  IMAD.MOV R11, RZ, RZ, -R3 ;  /* 0x000000ffff0b7224 */ /* 0x001fca00078e0a03 */
[----:B------:R-:W-:Y:S02]  /*e230*/  MOV R2, R11 ;  /* 0x0000000b00027202 */ /* 0x000fe40000000f00 */
        /* <DEDUP_REMOVED lines=23> */
.L_x_1726:
[----:B------:R-:W-:Y:S01]  /*e3b0*/  IMAD.MOV.U32 R24, RZ, RZ, R7 ;  /* 0x000000ffff187224 */ /* 0x000fe200078e0007 */
[----:B------:R-:W-:Y:S01]  /*e3c0*/  UMOV UR36, URZ ;  /* 0x0000003f00247c82 */ /* 0x000fe20008000000 */
[----:B------:R-:W-:-:S07]  /*e3d0*/  IMAD.MOV.U32 R25, RZ, RZ, RZ ;  /* 0x000000ffff197224 */ /* 0x000fce00078e00ff */
.L_x_1731:
        /* <DEDUP_REMOVED lines=8> */
.L_x_1724:
[----:B------:R-:W-:Y:S01]  /*e460*/  ULDC UR4, c[0x0][0xc3c] ;  /* 0x00030f0000047ab9 */ /* 0x000fe20000000800 */
[----:B------:R1:W-:Y:S01]  /*e470*/  STL [R1+0x8], RZ ;  /* 0x000008ff01007387 */ /* 0x0003e20000100800 */
[----:B------:R-:W-:Y:S01]  /*e480*/  UISETP.GE.AND UP0, UPT, UR43, UR4, UPT ;  /* 0x000000042b00728c */ /* 0x000fe2000bf06270 */
[----:B------:R-:W-:Y:S01]  /*e490*/  IMAD.MOV.U32 R19, RZ, RZ, 0x1 ;  /* 0x00000001ff137424 */ /* 0x000fe200078e00ff */
[----:B------:R-:W-:-:S04]  /*e4a0*/  MOV R18, RZ ;  /* 0x000000ff00127202 */ /* 0x000fc80000000f00 */
        /* <DEDUP_REMOVED lines=17> */
[----:B0-----:R-:W-:Y:S02]  /*e5c0*/  IMAD.SHL.U32 R2, R11, 0x10, RZ ;  /* 0x000000100b027824 */ /* 0x001fe400078e00ff */
[----:B------:R-:W-:Y:S01]  /*e5d0*/  IMAD.SHL.U32 R6, R10, 0x10, RZ ;  /* 0x000000100a067824 */ /* 0x000fe200078e00ff */
[----:B------:R-:W-:Y:S01]  /*e5e0*/  LOP3.LUT R3, R29, 0x180, RZ, 0xc0, !PT ;  /* 0x000001801d037812 */ /* 0x000fe200078ec0ff */
[C---:B------:R-:W-:Y:S01]  /*e5f0*/  IMAD.SHL.U32 R8, R11.reuse, 0x2, RZ ;  /* 0x000000020b087824 */ /* 0x040fe200078e00ff */
[----:B------:R-:W-:Y:S01]  /*e600*/  LOP3.LUT R5, R2, 0x1b0, RZ, 0xc0, !PT ;  /* 0x000001b002057812 */ /* 0x000fe200078ec0ff */
[----:B------:R-:W-:Y:S01]  /*e610*/  IMAD.SHL.U32 R0, R11, 0x20, RZ ;  /* 0x000000200b007824 */ /* 0x000fe200078e00ff */
        /* <DEDUP_REMOVED lines=16> */
[----:B------:R3:W-:Y:S01]  /*e720*/  STL [R1+0x4], R0 ;  /* 0x0000040001007387 */ /* 0x0007e20000100800 */
[----:B------:R-:W-:-:S04]  /*e730*/  LOP3.LUT R5, R5, 0x10, R8, 0x78, !PT ;  /* 0x0000001005057812 */ /* 0x000fc800078e7808 */
[----:B------:R-:W-:-:S07]  /*e740*/  LOP3.LUT R28, R28, R5, RZ, 0xfc, !PT ;  /* 0x000000051c1c7212 */ /* 0x000fce00078efcff */
.L_x_1799:
[----:B------:R-:W-:Y:S01]  /*e750*/  ULDC.64 UR4, c[0x0][0xc88] ;  /* 0x0003220000047ab9 */ /* 0x000fe20000000a00 */
[----:B------:R-:W-:Y:S01]  /*e760*/  ULDC.64 UR8, c[0x0][0xa00] ;  /* 0x0002800000087ab9 */ /* 0x000fe20000000a00 */
[----:B------:R-:W-:Y:S01]  /*e770*/  UIMAD.WIDE UR4, UR43, 0x4, UR4 ;  /* 0x000000042b0478a5 */ /* 0x000fe2000f8e0204 */
[----:B------:R-:W-:-:S05]  /*e780*/  ULDC.64 UR10, c[0x0][0xa08] ;  /* 0x00028200000a7ab9 */ /* 0x000fca0000000a00 */
[----:B------:R-:W-:Y:S02]  /*e790*/  IMAD.U32 R2, RZ, RZ, UR4 ;  /* 0x00000004ff027e24 */ /* 0x000fe4000f8e00ff */
[----:B0-----:R-:W-:Y:S01]  /*e7a0*/  IMAD.U32 R3, RZ, RZ, UR5 ;  /* 0x00000005ff037e24 */ /* 0x001fe2000f8e00ff */
[----:B------:R-:W-:-:S04]  /*e7b0*/  ULDC.64 UR4, c[0x0][0xa28] ;  /* 0x00028a0000047ab9 */ /* 0x000fc80000000a00 */
[----:B------:R-:W2:Y:S01]  /*e7c0*/  LDG.E R2, desc[UR50][R2.64] ;  /* 0x0000003202027981 */ /* 0x000ea2000c1e1900 */
        /* <DEDUP_REMOVED lines=16> */
[----:B------:R-:W-:Y:S01]  /*e8d0*/  MOV R3, UR5 ;  /* 0x0000000500037c02 */ /* 0x000fe20008000f00 */
        /* <DEDUP_REMOVED lines=16> */
[----:B------:R-:W-:Y:S02]  /*e9e0*/  IMAD.U32 R6, RZ, RZ, UR4 ;  /* 0x00000004ff067e24 */ /* 0x000fe4000f8e00ff */
[----:B------:R-:W-:Y:S02]  /*e9f0*/  IMAD.U32 R10, RZ, RZ, UR6 ;  /* 0x00000006ff0a7e24 */ /* 0x000fe4000f8e00ff */
[----:B------:R-:W-:-:S05]  /*ea00*/  IMAD.U32 R7, RZ, RZ, UR5 ;  /* 0x00000005ff077e24 */ /* 0x000fca000f8e00ff */
[----:B------:R-:W2:Y:S04]  /*ea10*/  @P3 LDG.E R10, desc[UR50][R6.64] ;  /* 0x00000032060a3981 */ /* 0x000ea8000c1e1900 */
[----:B--2---:R1:W-:Y:S01]  /*ea20*/  STL [R1], R10 ;  /* 0x0000000a01007387 */ /* 0x0043e20000100800 */
[----:B------:R-:W-:Y:S05]  /*ea30*/  @P3 BRA `(.L_x_1733) ;  /* 0x0000000000143947 */ /* 0x000fea0003800000 */
[----:B------:R-:W-:Y:S05]  /*ea40*/  @!P0 BRA `(.L_x_1733) ;  /* 0x0000000000108947 */ /* 0x000fea0003800000 */
[----:B------:R-:W1:Y:S04]  /*ea50*/  LDG.E R7, desc[UR50][R2.64] ;  /* 0x0000003202077981 */ /* 0x000e68000c1e1900 */
[----:B------:R-:W1:Y:S02]  /*ea60*/  LDG.E R6, desc[UR50][R2.64+0x4] ;  /* 0x0000043202067981 */ /* 0x000e64000c1e1900 */
[----:B-1----:R-:W-:-:S05]  /*ea70*/  IMAD.IADD R2, R6, 0x1, -R7 ;  /* 0x0000000106027824 */ /* 0x002fca00078e0a07 */
[----:B------:R0:W-:Y:S02]  /*ea80*/  STL [R1], R2 ;  /* 0x0000000201007387 */ /* 0x0001e40000100800 */
.L_x_1733:
[----:B------:R-:W-:Y:S01]  /*ea90*/  ULDC.64 UR6, c[0x0][0x418] ;  /* 0x0001060000067ab9 */ /* 0x000fe20000000a00 */
[----:B------:R-:W-:Y:S01]  /*eaa0*/  UMOV UR52, URZ ;  /* 0x0000003f00347c82 */ /* 0x000fe20008000000 */
[----:B------:R-:W-:Y:S01]  /*eab0*/  UISETP.NE.U32.AND UP0, UPT, UR6, URZ, UPT ;  /* 0x0000003f0600728c */ /* 0x000fe2000bf05070 */
[----:B-----5:R-:W-:Y:S01]  /*eac0*/  @P0 R2UR UR52, R8 ;  /* 0x00000000083402ca */ /* 0x020fe200000e0000 */
[----:B------:R-:W-:Y:S01]  /*ead0*/  ULDC.64 UR8, c[0x0][0xa20] ;  /* 0x0002880000087ab9 */ /* 0x000fe20000000a00 */
[----:B------:R-:W-:Y:S01]  /*eae0*/  UMOV UR4, URZ ;  /* 0x0000003f00047c82 */ /* 0x000fe20008000000 */
[----:B------:R-:W-:Y:S01]  /*eaf0*/  ISETP.NE.U32.AND P0, PT, RZ, UR8, PT ;  /* 0x00000008ff007c0c */ /* 0x000fe2000bf05070 */
[----:B------:R-:W-:Y:S01]  /*eb00*/  UMOV UR40, URZ ;  /* 0x0000003f00287c82 */ /* 0x000fe20008000000 */
[----:B------:R-:W-:Y:S01]  /*eb10*/  UISETP.NE.AND.EX UP0, UPT, UR7, URZ, UPT, UP0 ;  /* 0x0000003f0700728c */ /* 0x000fe2000bf05300 */
[----:B------:R-:W-:Y:S01]  /*eb20*/  @P2 R2UR UR4, R0 ;  /* 0x00000000000422ca */ /* 0x000fe200000e0000 */
[----:B------:R-:W-:Y:S01]  /*eb30*/  ULDC UR5, c[0x0][0x424] ;  /* 0x0001090000057ab9 */ /* 0x000fe20000000800 */
[----:B------:R-:W-:Y:S01]  /*eb40*/  @P1 R2UR UR40, R9 ;  /* 0x00000000092812ca */ /* 0x000fe200000e0000 */
[----:B------:R-:W-:Y:S01]  /*eb50*/  USEL UR5, UR5, 0x1, UP0 ;  /* 0x0000000105057887 */ /* 0x000fe20008000000 */
[----:B------:R-:W-:Y:S01]  /*eb60*/  ISETP.NE.AND.EX P0, PT, RZ, UR9, PT, P0 ;  /* 0x00000009ff007c0c */ /* 0x000fe2000bf05300 */
[----:B------:R-:W-:Y:S01]  /*eb70*/  ULDC UR6, c[0x0][0x2f0] ;  /* 0x0000bc0000067ab9 */ /* 0x000fe20000000800 */
[----:B------:R-:W-:Y:S01]  /*eb80*/  IMAD.U32 R22, RZ, RZ, UR44 ;  /* 0x0000002cff167e24 */ /* 0x000fe2000f8e00ff */
[----:B------:R-:W-:-:S06]  /*eb90*/  UIMAD UR5, UR5, UR6, URZ ;  /* 0x00000006050572a4 */ /* 0x000fcc000f8e023f */
[----:B01----:R-:W-:Y:S02]  /*eba0*/  IMAD.U32 R2, RZ, RZ, UR5 ;  /* 0x00000005ff027e24 */ /* 0x003fe4000f8e00ff */
[----:B------:R-:W-:Y:S02]  /*ebb0*/  UIADD3 UR40, UR40, UR4, URZ ;  /* 0x0000000428287290 */ /* 0x000fe4000fffe03f */
[----:B------:R-:W-:Y:S10]  /*ebc0*/  @!P0 BRA `(.L_x_1734) ;  /* 0x0000000000188947 */ /* 0x000ff40003800000 */
[----:B------:R-:W-:-:S04]  /*ebd0*/  UIADD3 UR5, UP0, UR47, UR8, URZ ;  /* 0x000000082f057290 */ /* 0x000fc8000ff1e03f */
[----:B------:R-:W-:Y:S02]  /*ebe0*/  UIADD3.X UR6, UR45, UR9, URZ, UP0, !UPT ;  /* 0x000000092d067290 */ /* 0x000fe400087fe43f */
[----:B------:R-:W-:-:S04]  /*ebf0*/  IMAD.U32 R2, RZ, RZ, UR5 ;  /* 0x00000005ff027e24 */ /* 0x000fc8000f8e00ff */
[----:B------:R-:W-:-:S05]  /*ec00*/  IMAD.U32 R3, RZ, RZ, UR6 ;  /* 0x00000006ff037e24 */ /* 0x000fca000f8e00ff */
[----:B------:R0:W5:Y:S01]  /*ec10*/  LDG.E R2, desc[UR50][R2.64] ;  /* 0x0000003202027981 */ /* 0x000162000c1e1900 */
[----:B------:R-:W-:Y:S05]  /*ec20*/  BRA `(.L_x_1735) ;  /* 0x0000000000107947 */ /* 0x000fea0003800000 */
.L_x_1734:
[----:B------:R-:W-:Y:S05]  /*ec30*/  @!P1 BRA `(.L_x_1735) ;  /* 0x00000000000c9947 */ /* 0x000fea0003800000 */
[----:B------:R-:W2:Y:S04]  /*ec40*/  LDG.E R3, desc[UR50][R4.64] ;  /* 0x0000003204037981 */ /* 0x000ea8000c1e1900 */
[----:B------:R-:W2:Y:S02]  /*ec50*/  LDG.E R2, desc[UR50][R4.64+0x4] ;  /* 0x0000043204027981 */ /* 0x000ea4000c1e1900 */
[----:B--2---:R-:W-:-:S07]  /*ec60*/  IMAD.IADD R2, R2, 0x1, -R3 ;  /* 0x0000000102027824 */ /* 0x004fce00078e0a03 */
.L_x_1735:
[----:B------:R-:W2:Y:S01]  /*ec70*/  LDL R5, [R1] ;  /* 0x0000000001057983 */ /* 0x000ea20000100800 */
[----:B------:R-:W1:Y:S01]  /*ec80*/  LDC R0, c[0x0][0x448] ;  /* 0x00011200ff007b82 */ /* 0x000e620000000800 */
[----:B------:R-:W-:Y:S01]  /*ec90*/  BSSY B7, `(.L_x_1736) ;  /* 0x00002ab000077945 */ /* 0x000fe20003800000 */
[----:B-1----:R-:W-:Y:S01]  /*eca0*/  ISETP.NE.AND P0, PT, R0, 0x1, PT ;  /* 0x000000010000780c */ /* 0x002fe20003f05270 */
[----:B------:R-:W-:-:S04]  /*ecb0*/  IMAD R0, R25, 0xc0, RZ ;  /* 0x000000c019007824 */ /* 0x000fc800078e02ff */
[----:B------:R-:W-:-:S08]  /*ecc0*/  VIADD R0, R0, 0xbf ;  /* 0x000000bf00007836 */ /* 0x000fd00000000000 */
[----:B0-----:R-:W0:Y:S08]  /*ecd0*/  @P0 LDC R3, c[0x0][0x44c] ;  /* 0x00011300ff030b82 */ /* 0x001e300000000800 */
[----:B------:R-:W1:Y:S01]  /*ece0*/  @P0 LDC R4, c[0x0][0x450] ;  /* 0x00011400ff040b82 */ /* 0x000e620000000800 */
[----:B0-----:R-:W-:-:S05]  /*ecf0*/  @P0 IMAD.HI.U32 R3, R0, R3, RZ ;  /* 0x0000000300030227 */ /* 0x001fca00078e00ff */
[----:B-1----:R-:W-:Y:S02]  /*ed00*/  @P0 SHF.R.U32.HI R0, RZ, R4, R3 ;  /* 0x00000004ff000219 */ /* 0x002fe40000011603 */
[----:B-----5:R-:W-:-:S05]  /*ed10*/  IADD3 R3, R2, -UR4, RZ ;  /* 0x8000000402037c10 */ /* 0x020fca000fffe0ff */
[----:B------:R-:W-:-:S04]  /*ed20*/  VIADD R2, R3, 0x9f ;  /* 0x0000009f03027836 */ /* 0x000fc80000000000 */
[----:B------:R-:W-:Y:S01]  /*ed30*/  IMAD.HI R2, R2, 0x66666667, RZ ;  /* 0x6666666702027827 */ /* 0x000fe200078e02ff */
[----:B--2---:R-:W-:-:S05]  /*ed40*/  IADD3 R3, R3, 0xa0, -R5 ;  /* 0x000000a003037810 */ /* 0x004fca0007ffe805 */
[----:B------:R-:W-:Y:S01]  /*ed50*/  IMAD.IADD R0, R3, 0x1, R0 ;  /* 0x0000000103007824 */ /* 0x000fe200078e0200 */
[----:B------:R-:W-:-:S03]  /*ed60*/  SHF.R.U32.HI R3, RZ, 0x1f, R2 ;  /* 0x0000001fff037819 */ /* 0x000fc60000011602 */
[----:B------:R-:W-:Y:S01]  /*ed70*/  IMAD.HI R0, R0, 0x66666667, RZ ;  /* 0x6666666700007827 */ /* 0x000fe200078e02ff */
[----:B------:R-:W-:-:S04]  /*ed80*/  LEA.HI.SX32 R3, R2, R3, 0x1a ;  /* 0x0000000302037211 */ /* 0x000fc800078fd2ff */
[----:B------:R-:W-:-:S04]  /*ed90*/  SHF.R.U32.HI R5, RZ, 0x1f, R0 ;  /* 0x0000001fff057819 */ /* 0x000fc80000011600 */
[----:B------:R-:W-:-:S04]  /*eda0*/  LEA.HI.SX32 R0, R0, R5, 0x1a ;  /* 0x0000000500007211 */ /* 0x000fc800078fd2ff */
[----:B------:R-:W-:-:S04]  /*edb0*/  VIMNMX R27, R3, R0, PT ;  /* 0x00000000031b7248 */ /* 0x000fc80003fe0100 */
[----:B------:R-:W-:-:S13]  /*edc0*/  ISETP.GT.AND P0, PT, R27, RZ, PT ;  /* 0x000000ff1b00720c */ /* 0x000fda0003f04270 */
        /* <DEDUP_REMOVED lines=18> */
.L_x_1737:
        /* <DEDUP_REMOVED lines=20> */
.L_x_1740:
[----:B------:R-:W-:Y:S05]  /*f030*/  BSYNC B6 ;  /* 0x0000000000067941 */ /* 0x000fea0003800000 */
.L_x_1739:
[----:B------:R-:W-:Y:S01]  /*f040*/  VIADD R0, R16, 0x6000 ;  /* 0x0000600010007836 */ /* 0x000fe20000000000 */
[----:B------:R-:W-:Y:S04]  /*f050*/  BSSY B6, `(.L_x_1741) ;  /* 0x0000014000067945 */ /* 0x000fe80003800000 */
[----:B------:R-:W-:-:S04]  /*f060*/  LOP3.LUT P0, RZ, R0, 0x1bf, RZ, 0xc0, !PT ;  /* 0x000001bf00ff7812 */ /* 0x000fc8000780c0ff */
[----:B------:R-:W-:-:S09]  /*f070*/  P2R R17, PR, RZ, 0x1 ;  /* 0x00000001ff117803 */ /* 0x000fd20000000000 */
        /* <DEDUP_REMOVED lines=17> */
.L_x_1742:
[----:B------:R-:W-:Y:S05]  /*f190*/  BSYNC B6 ;  /* 0x0000000000067941 */ /* 0x000fea0003800000 */
.L_x_1741:
        /* <DEDUP_REMOVED lines=20> */
.L_x_1744:
[----:B------:R-:W-:Y:S05]  /*f2e0*/  BSYNC B6 ;  /* 0x0000000000067941 */ /* 0x000fea0003800000 */
.L_x_1743:
[----:B------:R-:W-:Y:S01]  /*f2f0*/  ISETP.NE.AND P6, PT, R17, RZ, PT ;  /* 0x000000ff1100720c */ /* 0x000fe20003fc5270 */
        /* <DEDUP_REMOVED lines=18> */
.L_x_1746:
[----:B------:R-:W-:Y:S05]  /*f420*/  BSYNC B6 ;  /* 0x0000000000067941 */ /* 0x000fea0003800000 */
.L_x_1745:
[----:B------:R-:W-:Y:S02]  /*f430*/  ULDC.64 UR4, c[0x0][0x9f8] ;  /* 0x00027e0000047ab9 */ /* 0x000fe40000000a00 */
[----:B------:R-:W-:-:S04]  /*f440*/  UISETP.NE.U32.AND UP0, UPT, UR4, URZ, UPT ;  /* 0x0000003f0400728c */ /* 0x000fc8000bf05070 */
[----:B------:R-:W-:-:S06]  /*f450*/  UISETP.NE.AND.EX UP0, UPT, UR5, URZ, UPT, UP0 ;  /* 0x0000003f0500728c */ /* 0x000fcc000bf05300 */
[----:B------:R-:W-:-:S05]  /*f460*/  PLOP3.LUT P0, PT, PT, PT, UP0, 0x80, 0x0 ;  /* 0x000000000000781c */ /* 0x000fca0003f0f008 */
[----:B------:R-:W-:-:S04]  /*f470*/  @UP0 UIADD3 UR4, UP1, UR47, UR4, URZ ;  /* 0x000000042f040290 */ /* 0x000fc8000ff3e03f */
[----:B------:R-:W-:Y:S02]  /*f480*/  @UP0 UIADD3.X UR5, UR45, UR5, URZ, UP1, !UPT ;  /* 0x000000052d050290 */ /* 0x000fe40008ffe43f */
[----:B------:R-:W-:-:S04]  /*f490*/  IMAD.U32 R2, RZ, RZ, UR4 ;  /* 0x00000004ff027e24 */ /* 0x000fc8000f8e00ff */
[----:B------:R-:W-:Y:S01]  /*f4a0*/  MOV R3, UR5 ;  /* 0x0000000500037c02 */ /* 0x000fe20008000f00 */
        /* <DEDUP_REMOVED lines=13> */
.L_x_1818:
[----:B-1----:R-:W-:Y:S02]  /*f580*/  ISETP.NE.AND P0, PT, R14, RZ, PT ;  /* 0x000000ff0e00720c */ /* 0x002fe40003f05270 */
[----:B------:R-:W-:-:S04]  /*f590*/  PLOP3.LUT P1, PT, PT, PT, PT, 0x8, 0x0 ;  /* 0x000000000000781c */ /* 0x000fc80003f2e170 */
[----:B------:R-:W-:-:S07]  /*f5a0*/  P2R R26, PR, RZ, 0x2 ;  /* 0x00000002ff1a7803 */ /* 0x000fce0000000000 */
[----:B------:R-:W-:Y:S05]  /*f5b0*/  @P0 BRA `(.L_x_1748) ;  /* 0x0000000400440947 */ /* 0x000fea0003800000 */
[----:B------:R-:W-:Y:S01]  /*f5c0*/  UMOV UR4, 0xffffffff ;  /* 0xffffffff00047882 */ /* 0x000fe20000000000 */
[----:B------:R-:W-:Y:S02]  /*f5d0*/  VIADD R0, R27, 0xffffffff ;  /* 0xffffffff1b007836 */ /* 0x000fe40000000000 */
[----:B------:R-:W-:Y:S05]  /*f5e0*/  BRA.DIV UR4, `(.L_x_1749) ;  /* 0x0000003604207947 */ /* 0x000fea000b800000 */
[----:B------:R-:W-:-:S13]  /*f5f0*/  ELECT P6, URZ, PT ;  /* 0x00000000003f782f */ /* 0x000fda00038c0000 */
.L_x_1821:
        /* <DEDUP_REMOVED lines=10> */
[----:B------:R-:W-:-:S05]  /*f6a0*/  @P0 SHF.R.U32.HI R4, RZ, R5, R6 ;  /* 0x00000005ff040219 */ /* 0x000fca0000011606 */
[----:B------:R-:W-:-:S04]  /*f6b0*/  IMAD.MOV R5, RZ, RZ, -R4 ;  /* 0x000000ffff057224 */ /* 0x000fc800078e0a04 */
[----:B------:R-:W-:Y:S01]  /*f6c0*/  IMAD R0, R7, R5, R0 ;  /* 0x0000000507007224 */ /* 0x000fe200078e0200 */
[--C-:B------:R-:W-:Y:S01]  /*f6d0*/  SHF.R.S32.HI R5, RZ, 0x1f, R4.reuse ;  /* 0x0000001fff057819 */ /* 0x100fe20000011404 */
[----:B------:R-:W-:Y:S02]  /*f6e0*/  IMAD R7, R23, UR4, RZ ;  /* 0x0000000417077c24 */ /* 0x000fe4000f8e02ff */
[----:B------:R-:W-:-:S04]  /*f6f0*/  IMAD.WIDE.U32 R4, R22, UR4, R4 ;  /* 0x0000000416047c25 */ /* 0x000fc8000f8e0004 */
[----:B------:R-:W-:Y:S01]  /*f700*/  IMAD R7, R22, UR5, R7 ;  /* 0x0000000516077c24 */ /* 0x000fe2000f8e0207 */
[----:B------:R-:W-:-:S03]  /*f710*/  LEA R2, P0, R4, R2, 0x2 ;  /* 0x0000000204027211 */ /* 0x000fc600078010ff */
[----:B------:R-:W-:-:S05]  /*f720*/  IMAD.IADD R5, R5, 0x1, R7 ;  /* 0x0000000105057824 */ /* 0x000fca00078e0207 */
[----:B------:R-:W-:-:S05]  /*f730*/  LEA.HI.X R3, R4, R3, R5, 0x2, P0 ;  /* 0x0000000304037211 */ /* 0x000fca00000f1405 */
[----:B------:R1:W5:Y:S02]  /*f740*/  LDG.E R17, desc[UR50][R2.64] ;  /* 0x0000003202117981 */ /* 0x000364000c1e1900 */
.L_x_1750:
[----:B-1----:R-:W1:Y:S01]  /*f750*/  S2R R2, SR_TID.X ;  /* 0x0000000000027919 */ /* 0x002e620000002100 */
[----:B------:R-:W-:Y:S01]  /*f760*/  IMAD R5, R18, 0x8, R16 ;  /* 0x0000000812057824 */ /* 0x000fe200078e0210 */
[----:B-1----:R-:W-:Y:S02]  /*f770*/  LOP3.LUT R3, R2, 0x7f, RZ, 0xc0, !PT ;  /* 0x0000007f02037812 */ /* 0x002fe400078ec0ff */
[----:B------:R-:W-:Y:S02]  /*f780*/  SHF.L.U32 R2, R19, 0x1f, RZ ;  /* 0x0000001f13027819 */ /* 0x000fe400000006ff */
[----:B------:R-:W-:Y:S02]  /*f790*/  ISETP.NE.AND P1, PT, R3, RZ, PT ;  /* 0x000000ff0300720c */ /* 0x000fe40003f25270 */
[----:B------:R-:W1:Y:S02]  /*f7a0*/  SYNCS.PHASECHK.TRANS64.TRYWAIT P0, [R5+URZ+0x13280], R2 ;  /* 0x01328002050075a7 */ /* 0x000e64000800017f */
[----:B-1----:R-:W-:Y:S09]  /*f7b0*/  @!P0 BRA `(.L_x_1751) ;  /* 0x0000003000cc8947 */ /* 0x002ff20003800000 */
.L_x_1822:
        /* <DEDUP_REMOVED lines=8> */
.L_x_1752:
        /* <DEDUP_REMOVED lines=17> */
.L_x_1823:
        /* <DEDUP_REMOVED lines=8> */
.L_x_1754:
        /* <DEDUP_REMOVED lines=10> */
[----:B------:R-:W-:-:S03]  /*fa70*/  PLOP3.LUT P0, PT, PT, PT, PT, 0x80, 0x0 ;  /* 0x000000000000781c */ /* 0x000fc60003f0f070 */
[----:B------:R-:W-:Y:S01]  /*fa80*/  UIADD3 UR8, UR8, 0xe000, URZ ;  /* 0x0000e00008087890 */ /* 0x000fe2000fffe03f */
[----:B------:R-:W-:Y:S01]  /*fa90*/  P2R R26, PR, RZ, 0x1 ;  /* 0x00000001ff1a7803 */ /* 0x000fe20000000000 */
[----:B------:R-:W-:-:S09]  /*faa0*/  UIADD3 UR9, UR9, 0x13230, URZ ;  /* 0x0001323009097890 */ /* 0x000fd2000fffe03f */
[----:B------:R3:W-:Y:S02]  /*fab0*/  UTMALDG.4D [UR8], [UR4], desc[UR6] ;  /* 0x00000608040075b4 */ /* 0x0007e40008019000 */
[----:B---3--:R-:W-:Y:S01]  /*fac0*/  NOP ;  /* 0x0000000000007918 */ /* 0x008fe20000000000 */
.L_x_1748:
[----:B------:R-:W-:Y:S05]  /*fad0*/  WARPSYNC.ALL ;  /* 0x0000000000007948 */ /* 0x000fea0003800000 */
[----:B------:R-:W-:Y:S01]  /*fae0*/  VIADD R0, R16, 0xb000 ;  /* 0x0000b00010007836 */ /* 0x000fe20000000000 */
[----:B------:R-:W-:Y:S01]  /*faf0*/  USHF.R.S32.HI UR4, URZ, 0x1f, UR52 ;  /* 0x0000001f3f047899 */ /* 0x000fe20008011434 */
[----:B------:R-:W-:Y:S01]  /*fb00*/  BAR.SYNC.DEFER_BLOCKING 0x8, 0x200 ;  /* 0x0208000000007b1d */ /* 0x000fe20000010000 */
[----:B------:R-:W-:Y:S02]  /*fb10*/  USHF.R.S32.HI UR37, URZ, 0x1f, UR36 ;  /* 0x0000001f3f257899 */ /* 0x000fe40008011424 */
[----:B------:R-:W-:-:S03]  /*fb20*/  LOP3.LUT P0, RZ, R0, 0x1bf, RZ, 0xc0, !PT ;  /* 0x000001bf00ff7812 */ /* 0x000fc6000780c0ff */
        /* <DEDUP_REMOVED lines=28> */
.L_x_1756:
[----:B------:R-:W-:Y:S05]  /*fcf0*/  BSYNC B6 ;  /* 0x0000000000067941 */ /* 0x000fea0003800000 */
.L_x_1755:
[----:B------:R-:W3:Y:S01]  /*fd00*/  LDC R7, c[0x0][0x448] ;  /* 0x00011200ff077b82 */ /* 0x000ee20000000800 */
[----:B-12---:R-:W0:Y:S01]  /*fd10*/  S2R R2, SR_TID.X ;  /* 0x0000000000027919 */ /* 0x006e220000002100 */
[----:B------:R-:W-:Y:S01]  /*fd20*/  ULDC.64 UR8, c[0x0][0x2d8] ;  /* 0x0000b60000087ab9 */ /* 0x000fe20000000a00 */
[----:B------:R-:W-:Y:S01]  /*fd30*/  UMOV UR4, UR54 ;  /* 0x0000003600047c82 */ /* 0x000fe20008000000 */
[----:B------:R-:W-:Y:S01]  /*fd40*/  UMOV UR5, UR45 ;  /* 0x0000002d00057c82 */ /* 0x000fe20008000000 */
[----:B------:R-:W-:Y:S01]  /*fd50*/  ULDC.64 UR10, c[0x0][0x280] ;  /* 0x0000a000000a7ab9 */ /* 0x000fe20000000a00 */
[----:B---3--:R-:W-:Y:S02]  /*fd60*/  ISETP.NE.AND P1, PT, R7, 0x1, PT ;  /* 0x000000010700780c */ /* 0x008fe40003f25270 */
[C---:B0-----:R-:W-:Y:S01]  /*fd70*/  LOP3.LUT R20, R2.reuse, 0x7f, RZ, 0xc0, !PT ;  /* 0x0000007f02147812 */ /* 0x041fe200078ec0ff */
[----:B------:R-:W-:-:S10]  /*fd80*/  IMAD.SHL.U32 R2, R2, 0x20, RZ ;  /* 0x0000002002027824 */ /* 0x000fd400078e00ff */
[----:B------:R-:W0:Y:S01]  /*fd90*/  @P1 LDC R3, c[0x0][0x44c] ;  /* 0x00011300ff031b82 */ /* 0x000e220000000800 */
[----:B------:R-:W-:Y:S01]  /*fda0*/  SHF.R.U32.HI R20, RZ, 0x2, R20 ;  /* 0x00000002ff147819 */ /* 0x000fe20000011614 */
[----:B------:R-:W-:-:S03]  /*fdb0*/  UIMAD UR6, UR37, UR8, URZ ;  /* 0x00000008250672a4 */ /* 0x000fc6000f8e023f */
[----:B------:R-:W-:-:S03]  /*fdc0*/  LOP3.LUT R2, R20, 0x60, R2, 0xf8, !PT ;  /* 0x0000006014027812 */ /* 0x000fc600078ef802 */
[----:B------:R-:W1:Y:S01]  /*fdd0*/  @P1 LDC R5, c[0x0][0x450] ;  /* 0x00011400ff051b82 */ /* 0x000e620000000800 */
[----:B------:R-:W-:Y:S01]  /*fde0*/  UIMAD.WIDE.U32 UR4, UR36, UR8, UR4 ;  /* 0x00000008240472a5 */ /* 0x000fe2000f8e0004 */
[----:B------:R-:W-:Y:S01]  /*fdf0*/  IMAD R6, R25, 0xc0, R2 ;  /* 0x000000c019067824 */ /* 0x000fe200078e0202 */
[----:B------:R-:W-:Y:S01]  /*fe00*/  UIMAD UR6, UR36, UR9, UR6 ;  /* 0x00000009240672a4 */ /* 0x000fe2000f8e0206 */
[----:B------:R2:W5:Y:S02]  /*fe10*/  LDL R20, [R1+0x4] ;  /* 0x0000040001147983 */ /* 0x0005640000100800 */
[----:B------:R-:W-:Y:S01]  /*fe20*/  ULDC.64 UR8, c[0x0][0x2e0] ;  /* 0x0000b80000087ab9 */ /* 0x000fe20000000a00 */
[----:B------:R-:W-:Y:S01]  /*fe30*/  UIADD3 UR5, UR5, UR6, URZ ;  /* 0x0000000605057290 */ /* 0x000fe2000fffe03f */
[----:B------:R-:W3:Y:S01]  /*fe40*/  S2R R10, SR_TID.X ;  /* 0x00000000000a7919 */ /* 0x000ee20000002100 */
[----:B------:R-:W-:Y:S02]  /*fe50*/  UIMAD UR6, UR46, UR8, URZ ;  /* 0x000000082e0672a4 */ /* 0x000fe4000f8e023f */
[----:B------:R-:W-:-:S02]  /*fe60*/  UIMAD.WIDE.U32 UR4, UR44, UR8, UR4 ;  /* 0x000000082c0472a5 */ /* 0x000fc4000f8e0004 */
[----:B------:R-:W-:Y:S01]  /*fe70*/  UIMAD UR6, UR44, UR9, UR6 ;  /* 0x000000092c0672a4 */ /* 0x000fe2000f8e0206 */
[----:B0-----:R-:W-:-:S03]  /*fe80*/  @P1 IMAD.HI.U32 R0, R6, R3, RZ ;  /* 0x0000000306001227 */ /* 0x001fc600078e00ff */
[----:B------:R-:W-:Y:S01]  /*fe90*/  UIADD3 UR5, UR5, UR6, URZ ;  /* 0x0000000605057290 */ /* 0x000fe2000fffe03f */
[----:B------:R-:W-:Y:S01]  /*fea0*/  ULDC.64 UR8, c[0x0][0x2c8] ;  /* 0x0000b20000087ab9 */ /* 0x000fe20000000a00 */
[----:B------:R-:W-:Y:S01]  /*feb0*/  IMAD.MOV.U32 R3, RZ, RZ, R6 ;  /* 0x000000ffff037224 */ /* 0x000fe200078e0006 */
[----:B------:R-:W-:Y:S02]  /*fec0*/  ULDC.64 UR6, c[0x0][0x2d0] ;  /* 0x0000b40000067ab9 */ /* 0x000fe40000000a00 */
[----:B------:R-:W-:Y:S01]  /*fed0*/  IMAD.U32 R4, RZ, RZ, UR6 ;  /* 0x00000006ff047e24 */ /* 0x000fe2000f8e00ff */
[----:B-1----:R-:W-:-:S04]  /*fee0*/  @P1 SHF.R.U32.HI R3, RZ, R5, R0 ;  /* 0x00000005ff031219 */ /* 0x002fc80000011600 */
[----:B------:R-:W-:-:S05]  /*fef0*/  SHF.R.S32.HI R0, RZ, 0x1f, R3 ;  /* 0x0000001fff007819 */ /* 0x000fca0000011403 */
[----:B------:R-:W-:-:S04]  /*ff00*/  IMAD R0, R0, UR6, RZ ;  /* 0x0000000600007c24 */ /* 0x000fc8000f8e02ff */
[C---:B------:R-:W-:Y:S02]  /*ff10*/  IMAD R5, R3.reuse, UR7, R0 ;  /* 0x0000000703057c24 */ /* 0x040fe4000f8e0200 */
[----:B------:R-:W-:Y:S01]  /*ff20*/  IMAD.MOV R0, RZ, RZ, -R3 ;  /* 0x000000ffff007224 */ /* 0x000fe200078e0a03 */
[----:B---3--:R-:W-:Y:S01]  /*ff30*/  SHF.L.U32 R21, R10, 0x4, RZ ;  /* 0x000000040a157819 */ /* 0x008fe200000006ff */
[----:B------:R-:W-:-:S03]  /*ff40*/  IMAD.WIDE.U32 R2, R3, R4, UR4 ;  /* 0x0000000403027e25 */ /* 0x000fc6000f8e0004 */
[----:B------:R-:W-:Y:S01]  /*ff50*/  LOP3.LUT R21, R21, 0x30, RZ, 0xc0, !PT ;  /* 0x0000003015157812 */ /* 0x000fe200078ec0ff */
[----:B------:R-:W-:Y:S02]  /*ff60*/  IMAD R0, R7, R0, R6 ;  /* 0x0000000007007224 */ /* 0x000fe400078e0206 */
[----:B------:R-:W-:Y:S02]  /*ff70*/  IMAD.IADD R3, R3, 0x1, R5 ;  /* 0x0000000103037824 */ /* 0x000fe400078e0205 */
[----:B------:R-:W-:Y:S01]  /*ff80*/  VIADD R6, R6, 0x80 ;  /* 0x0000008006067836 */ /* 0x000fe20000000000 */
[----:B------:R-:W-:Y:S01]  /*ff90*/  SHF.R.S32.HI R5, RZ, 0x1f, R0 ;  /* 0x0000001fff057819 */ /* 0x000fe20000011400 */
[----:B------:R-:W-:-:S04]  /*ffa0*/  IMAD.WIDE.U32 R2, R0, UR8, R2 ;  /* 0x0000000800027c25 */ /* 0x000fc8000f8e0002 */
[----:B------:R-:W-:-:S04]  /*ffb0*/  IMAD R5, R5, UR8, RZ ;  /* 0x0000000805057c24 */ /* 0x000fc8000f8e02ff */
[----:B------:R-:W-:Y:S01]  /*ffc0*/  IMAD R5, R0, UR9, R5 ;  /* 0x0000000900057c24 */ /* 0x000fe2000f8e0205 */
[----:B------:R-:W-:Y:S02]  /*ffd0*/  IADD3 R0, P0, R2, UR10, RZ ;  /* 0x0000000a02007c10 */ /* 0x000fe4000ff1e0ff */
[----:B------:R-:W0:Y:S02]  /*ffe0*/  @P1 LDC R2, c[0x0][0x44c] ;  /* 0x00011300ff021b82 */ /* 0x000e240000000800 */
[----:B------:R-:W-:-:S06]  /*fff0*/  IADD3.X R5, R3, UR11, R5, P0, !PT ;  /* 0x0000000b03057c10 */ /* 0x000fcc00087fe405 */
[----:B------:R-:W1:Y:S01]  /*10000*/  @P1 LDC R3, c[0x0][0x450] ;  /* 0x00011400ff031b82 */ /* 0x000e620000000800 */
[----:B0-----:R-:W-:-:S04]  /*10010*/  @P1 IMAD.HI.U32 R8, R6, R2, RZ ;  /* 0x0000000206081227 */ /* 0x001fc800078e00ff */
[----:B------:R-:W-:Y:S01]  /*10020*/  IMAD.MOV.U32 R2, RZ, RZ, R6 ;  /* 0x000000ffff027224 */ /* 0x000fe200078e0006 */
[----:B-1----:R-:W-:-:S05]  /*10030*/  @P1 SHF.R.U32.HI R2, RZ, R3, R8 ;  /* 0x00000003ff021219 */ /* 0x002fca0000011608 */
        /* <DEDUP_REMOVED lines=11> */
[----:B------:R-:W-:Y:S01]  /*100f0*/  IMAD R9, R6, UR9, R4 ;  /* 0x0000000906097c24 */ /* 0x000fe2000f8e0204 */
[----:B------:R-:W-:-:S04]  /*10100*/  IADD3 R4, P0, R2, UR10, RZ ;  /* 0x0000000a02047c10 */ /* 0x000fc8000ff1e0ff */
[----:B------:R-:W-:Y:S02]  /*10110*/  IADD3.X R6, R3, UR11, R9, P0, !PT ;  /* 0x0000000b03067c10 */ /* 0x000fe400087fe409 */
[----:B------:R2:W5:Y:S01]  /*10120*/  LDL R9, [R1] ;  /* 0x0000000001097983 */ /* 0x0005620000100800 */
[----:B------:R-:W-:Y:S01]  /*10130*/  ISETP.GE.AND P0, PT, R21, UR4, PT ;  /* 0x0000000415007c0c */ /* 0x000fe2000bf06270 */
[----:B------:R-:W-:Y:S01]  /*10140*/  UMOV UR4, 0xffffffff ;  /* 0xffffffff00047882 */ /* 0x000fe20000000000 */
[----:B------:R-:W-:-:S04]  /*10150*/  LOP3.LUT R10, R10, 0x7f, RZ, 0xc0, !PT ;  /* 0x0000007f0a0a7812 */ /* 0x000fc800078ec0ff */
[----:B------:R-:W-:Y:S01]  /*10160*/  SHF.R.U32.HI R10, RZ, 0x2, R10 ;  /* 0x00000002ff0a7819 */ /* 0x000fe2000001160a */
[----:B--2---:R-:W-:Y:S06]  /*10170*/  BRA.DIV UR4, `(.L_x_1757) ;  /* 0x0000002a04847947 */ /* 0x004fec000b800000 */
[----:B------:R-:W0:Y:S01]  /*10180*/  SHFL.IDX PT, R14, R0, RZ, 0x1c1f ;  /* 0x001c1fff000e7589 */ /* 0x000e2200000e0000 */
[----:B-----5:R-:W-:Y:S02]  /*10190*/  IMAD R7, R9, R7, RZ ;  /* 0x0000000709077224 */ /* 0x020fe400078e02ff */
[----:B------:R-:W-:Y:S01]  /*101a0*/  IMAD R25, R25, 0xc0, R10 ;  /* 0x000000c019197824 */ /* 0x000fe200078e020a */
[----:B------:R-:W1:Y:S03]  /*101b0*/  SHFL.IDX PT, R2, R5, RZ, 0x1c1f ;  /* 0x001c1fff05027589 */ /* 0x000e6600000e0000 */
        /* <DEDUP_REMOVED lines=21> */
[----:B0-----:R-:W-:-:S03]  /*10310*/  @!P1 IADD3 R14, P2, R21, R14, RZ ;  /* 0x0000000e150e9210 */ /* 0x001fc60007f5e0ff */
[----:B------:R-:W-:Y:S02]  /*10320*/  SHFL.IDX PT, R6, R6, 0x1, 0x1c1f ;  /* 0x003c1f0006067f89 */ /* 0x000fe400000e0000 */
        /* <DEDUP_REMOVED lines=12> */
[----:B------:R-:W-:-:S05]  /*103f0*/  @!P2 IMAD.X R3, RZ, RZ, R0, P1 ;  /* 0x000000ffff03a224 */ /* 0x000fca00008e0600 */
[----:B------:R0:W-:Y:S03]  /*10400*/  @!P2 LDGSTS.E.BYPASS.LTC128B.128 [R20+0xd000], desc[UR50][R2.64], !P0 ;  /* 0x0d0000000214afae */ /* 0x0001e6000c101d72 */
.L_x_1836:
[----:B------:R-:W-:-:S05]  /*10410*/  VIADD R0, R25, 0xa0 ;  /* 0x000000a019007836 */ /* 0x000fca0000000000 */
[----:B------:R-:W-:-:S13]  /*10420*/  ISETP.GE.AND P1, PT, R0, R7, PT ;  /* 0x000000070000720c */ /* 0x000fda0003f26270 */
[----:B01----:R-:W-:-:S04]  /*10430*/  @!P1 IADD3 R2, P2, R21, R14, RZ ;  /* 0x0000000e15029210 */ /* 0x003fc80007f5e0ff */
[----:B------:R-:W-:-:S05]  /*10440*/  @!P1 IADD3.X R3, RZ, R6, RZ, P2, !PT ;  /* 0x00000006ff039210 */ /* 0x000fca00017fe4ff */
[----:B------:R-:W-:Y:S01]  /*10450*/  @!PT LDS RZ, [RZ] ;  /* 0x00000000fffff984 */ /* 0x000fe20000000800 */
[----:B------:R-:W-:Y:S01]  /*10460*/  @!PT LDS RZ, [RZ] ;  /* 0x00000000fffff984 */ /* 0x000fe20000000800 */
[----:B------:R-:W-:Y:S01]  /*10470*/  @!PT LDS RZ, [RZ] ;  /* 0x00000000fffff984 */ /* 0x000fe20000000800 */
[----:B------:R0:W-:Y:S01]  /*10480*/  @!P1 LDGSTS.E.BYPASS.LTC128B.128 [R20+0xd800], desc[UR50][R2.64], !P0 ;  /* 0x0d80000002149fae */ /* 0x0001e2000c101d72 */
[----:B------:R-:W-:Y:S01]  /*10490*/  PLOP3.LUT P0, PT, PT, PT, PT, 0x80, 0x0 ;  /* 0x000000000000781c */ /* 0x000fe20003f0f070 */
[----:B------:R-:W-:-:S12]  /*104a0*/  NOP ;  /* 0x0000000000007918 */ /* 0x000fd80000000000 */
.L_x_1758:
        /* <DEDUP_REMOVED lines=16> */
[----:B------:R-:W-:Y:S01]  /*105b0*/  ISETP.GE.AND P1, PT, R27, 0x2, PT ;  /* 0x000000021b00780c */ /* 0x000fe20003f26270 */
[----:B------:R-:W1:Y:S02]  /*105c0*/  SYNCS.PHASECHK.TRANS64.TRYWAIT P0, [R16+URZ+0x13220], R3 ;  /* 0x01322003100075a7 */ /* 0x000e64000800017f */
[----:B01----:R-:W-:Y:S10]  /*105d0*/  @!P0 BRA `(.L_x_1760) ;  /* 0x0000002c001c8947 */ /* 0x003ff40003800000 */
.L_x_1837:
[----:B------:R-:W-:Y:S05]  /*105e0*/  BSYNC B0 ;  /* 0x0000000000007941 */ /* 0x000fea0003800000 */
.L_x_1759:
[----:B------:R-:W-:Y:S05]  /*105f0*/  @!P1 BRA `(.L_x_1761) ;  /* 0x0000000800e89947 */ /* 0x000fea0003800000 */
[----:B------:R-:W-:Y:S02]  /*10600*/  VIADD R0, R27, 0xfffffffe ;  /* 0xfffffffe1b007836 */ /* 0x000fe40000000000 */
[----:B------:R-:W-:Y:S02]  /*10610*/  IMAD.MOV.U32 R7, RZ, RZ, R19 ;  /* 0x000000ffff077224 */ /* 0x000fe400078e0013 */
[----:B------:R-:W-:-:S07]  /*10620*/  IMAD.MOV.U32 R6, RZ, RZ, R18 ;  /* 0x000000ffff067224 */ /* 0x000fce00078e0012 */
.L_x_1781:
[----:B------:R-:W-:Y:S01]  /*10630*/  ISETP.NE.AND P1, PT, R26, RZ, PT ;  /* 0x000000ff1a00720c */ /* 0x000fe20003f25270 */
        /* <DEDUP_REMOVED lines=9> */
[----:B------:R-:W-:Y:S01]  /*106d0*/  IMAD.MOV.U32 R8, RZ, RZ, R0 ;  /* 0x000000ffff087224 */ /* 0x000fe200078e0000 */
        /* <DEDUP_REMOVED lines=21> */
.L_x_1764:
        /* <DEDUP_REMOVED lines=8> */
.L_x_1838:
[----:B------:R-:W-:Y:S05]  /*108b0*/  BSYNC B1 ;  /* 0x0000000000017941 */ /* 0x000fea0003800000 */
.L_x_1765:
        /* <DEDUP_REMOVED lines=9> */
.L_x_1768:
[----:B------:R-:W-:Y:S05]  /*10950*/  BSYNC B1 ;  /* 0x0000000000017941 */ /* 0x000fea0003800000 */
.L_x_1767:
[----:B------:R-:W-:Y:S01]  /*10960*/  IMAD.MOV.U32 R9, RZ, RZ, RZ ;  /* 0x000000ffff097224 */ /* 0x000fe200078e00ff */
[----:B------:R-:W-:Y:S01]  /*10970*/  MOV R5, 0xa0 ;  /* 0x000000a000057802 */ /* 0x000fe20000000f00 */
        /* <DEDUP_REMOVED lines=10> */
.L_x_1769:
        /* <DEDUP_REMOVED lines=13> */
.L_x_1839:
[----:B------:R-:W-:Y:S05]  /*10af0*/  BSYNC B1 ;  /* 0x0000000000017941 */ /* 0x000fea0003800000 */
.L_x_1770:
        /* <DEDUP_REMOVED lines=11> */
.L_x_1773:
[----:B------:R-:W-:Y:S05]  /*10bb0*/  BSYNC B1 ;  /* 0x0000000000017941 */ /* 0x000fea0003800000 */
.L_x_1772:
        /* <DEDUP_REMOVED lines=8> */
.L_x_1774:
        /* <DEDUP_REMOVED lines=10> */
.L_x_1763:
[----:B------:R-:W-:Y:S05]  /*10ce0*/  BSYNC B0 ;  /* 0x0000000000007941 */ /* 0x000fea0003800000 */
.L_x_1762:
[----:B------:R-:W-:-:S06]  /*10cf0*/  UISETP.NE.AND UP0, UPT, UR39, 0x3, UPT ;  /* 0x000000032700788c */ /* 0x000fcc000bf05270 */
[----:B------:R-:W-:-:S13]  /*10d00*/  PLOP3.LUT P0, PT, PT, PT, UP0, 0x80, 0x0 ;  /* 0x000000000000781c */ /* 0x000fda0003f0f008 */
[----:B------:R-:W-:Y:S05]  /*10d10*/  @!P0 BRA `(.L_x_1775) ;  /* 0x0000000000048947 */ /* 0x000fea0003800000 */
[----:B------:R-:W-:Y:S01]  /*10d20*/  BPT.TRAP 0x1 ;  /* 0x000000040000795c */ /* 0x000fe20000300000 */
.L_x_1775:
        /* <DEDUP_REMOVED lines=8> */
.L_x_1840:
[----:B------:R-:W-:Y:S05]  /*10db0*/  BSYNC B0 ;  /* 0x0000000000007941 */ /* 0x000fea0003800000 */
.L_x_1776:
[----:B------:R-:W-:Y:S05]  /*10dc0*/  @!P1 BRA `(.L_x_1778) ;  /* 0x0000000000049947 */ /* 0x000fea0003800000 */
[----:B------:R-:W-:Y:S01]  /*10dd0*/  BPT.TRAP 0x1 ;  /* 0x000000040000795c */ /* 0x000fe20000300000 */
.L_x_1778:
[----:B0-----:R-:W-:Y:S01]  /*10de0*/  SHF.L.U32 R2, R7, 0x1f, RZ ;  /* 0x0000001f07027819 */ /* 0x001fe200000006ff */
[----:B------:R-:W-:-:S03]  /*10df0*/  IMAD R10, R6, 0x2800, RZ ;  /* 0x00002800060a7824 */ /* 0x000fc600078e02ff */
[----:B------:R-:W0:Y:S02]  /*10e00*/  SYNCS.PHASECHK.TRANS64.TRYWAIT P0, [R3+URZ+0x13260], R2 ;  /* 0x01326002030075a7 */ /* 0x000e24000800017f */
[----:B0-----:R-:W-:Y:S05]  /*10e10*/  @!P0 BRA `(.L_x_1779) ;  /* 0x00000024005c8947 */ /* 0x001fea0003800000 */
.L_x_1841:
        /* <DEDUP_REMOVED lines=43> */
.L_x_1780:
        /* <DEDUP_REMOVED lines=10> */
[C---:B------:R-:W-:Y:S02]  /*11170*/  ISETP.GT.AND P0, PT, R0.reuse, RZ, PT ;  /* 0x000000ff0000720c */ /* 0x040fe40003f04270 */
[----:B------:R-:W-:-:S11]  /*11180*/  IADD3 R0, R0, -0x1, RZ ;  /* 0xffffffff00007810 */ /* 0x000fd60007ffe0ff */
[----:B-1----:R-:W-:Y:S05]  /*11190*/  @P0 BRA `(.L_x_1781) ;  /* 0xfffffff400240947 */ /* 0x002fea000383ffff */
.L_x_1761:
        /* <DEDUP_REMOVED lines=17> */
.L_x_1783:
[----:B------:R-:W-:Y:S05]  /*112b0*/  BSYNC B0 ;  /* 0x0000000000007941 */ /* 0x000fea0003800000 */
.L_x_1782:
[----:B------:R-:W-:-:S06]  /*112c0*/  UISETP.NE.AND UP0, UPT, UR39, 0x3, UPT ;  /* 0x000000032700788c */ /* 0x000fcc000bf05270 */
[----:B------:R-:W-:-:S13]  /*112d0*/  PLOP3.LUT P1, PT, PT, PT, UP0, 0x80, 0x0 ;  /* 0x000000000000781c */ /* 0x000fda0003f2f008 */
[----:B------:R-:W-:Y:S05]  /*112e0*/  @!P1 BRA `(.L_x_1784) ;  /* 0x0000000000049947 */ /* 0x000fea0003800000 */
[----:B------:R-:W-:Y:S01]  /*112f0*/  BPT.TRAP 0x1 ;  /* 0x000000040000795c */ /* 0x000fe20000300000 */
.L_x_1784:
        /* <DEDUP_REMOVED lines=8> */
.L_x_1842:
[----:B------:R-:W-:Y:S05]  /*11380*/  BSYNC B0 ;  /* 0x0000000000007941 */ /* 0x000fea0003800000 */
.L_x_1785:
[----:B------:R-:W-:Y:S05]  /*11390*/  @!P2 BRA `(.L_x_1787) ;  /* 0x000000000004a947 */ /* 0x000fea0003800000 */
[----:B------:R-:W-:Y:S01]  /*113a0*/  BPT.TRAP 0x1 ;  /* 0x000000040000795c */ /* 0x000fe20000300000 */
.L_x_1787:
[----:B------:R-:W-:Y:S01]  /*113b0*/  SHF.L.U32 R5, R19, 0x1f, RZ ;  /* 0x0000001f13057819 */ /* 0x000fe200000006ff */
[----:B0-----:R-:W-:-:S03]  /*113c0*/  IMAD R3, R18, 0x2800, RZ ;  /* 0x0000280012037824 */ /* 0x001fc600078e02ff */
[----:B------:R-:W0:Y:S02]  /*113d0*/  SYNCS.PHASECHK.TRANS64.TRYWAIT P1, [R2+URZ+0x13260], R5 ;  /* 0x01326005020075a7 */ /* 0x000e24000802017f */
[----:B0-----:R-:W-:Y:S05]  /*113e0*/  @!P1 BRA `(.L_x_1788) ;  /* 0x0000002000109947 */ /* 0x001fea0003800000 */
.L_x_1843:
        /* <DEDUP_REMOVED lines=43> */
.L_x_1789:
        /* <DEDUP_REMOVED lines=10> */
.L_x_1738:
[----:B------:R-:W-:Y:S05]  /*11740*/  BSYNC B7 ;  /* 0x0000000000077941 */ /* 0x000fea0003800000 */
.L_x_1736:
[----:B------:R-:W2:Y:S02]  /*11750*/  LDL R0, [R1+0xc] ;  /* 0x00000c0001007983 */ /* 0x000ea40000100800 */
[----:B--2---:R-:W-:-:S13]  /*11760*/  ISETP.NE.AND P0, PT, R0, RZ, PT ;  /* 0x000000ff0000720c */ /* 0x004fda0003f05270 */
[----:B------:R-:W-:Y:S05]  /*11770*/  @!P0 BRA `(.L_x_1790) ;  /* 0x0000000000288947 */ /* 0x000fea0003800000 */
[----:B------:R-:W1:Y:S08]  /*11780*/  S2UR UR5, SR_CgaCtaId ;  /* 0x00000000000579c3 */ /* 0x000e700000008800 */
[----:B------:R-:W-:Y:S06]  /*11790*/  BAR.SYNC.DEFER_BLOCKING 0x5, 0x200 ;  /* 0x0148000000007b1d */ /* 0x000fec0000010000 */
[----:B------:R-:W-:-:S02]  /*117a0*/  UMOV UR4, 0x400 ;  /* 0x0000040000047882 */ /* 0x000fc40000000000 */
[----:B-1----:R-:W-:-:S06]  /*117b0*/  ULEA UR4, UR5, UR4, 0x18 ;  /* 0x0000000405047291 */ /* 0x002fcc000f8ec03f */
[----:B------:R-:W-:-:S05]  /*117c0*/  IMAD.U32 R16, RZ, RZ, UR4 ;  /* 0x00000004ff107e24 */ /* 0x000fca000f8e00ff */
[----:B------:R-:W1:Y:S02]  /*117d0*/  LDS.128 R24, [R16+0x132d0] ;  /* 0x0132d00010187984 */ /* 0x000e640000000c00 */
[----:B-1----:R-:W-:Y:S02]  /*117e0*/  R2UR UR43, R27 ;  /* 0x000000001b2b72ca */ /* 0x002fe400000e0000 */
[----:B------:R-:W-:Y:S01]  /*117f0*/  R2UR UR36, R26 ;  /* 0x000000001a2472ca */ /* 0x000fe200000e0000 */
[----:B------:R-:W-:Y:S06]  /*11800*/  BAR.ARV 0x4, 0x200 ;  /* 0x0108000000007b1d */ /* 0x000fec0000002000 */
[----:B------:R-:W-:Y:S08]  /*11810*/  BRA `(.L_x_1791) ;  /* 0x0000000800bc7947 */ /* 0x000ff00003800000 */
.L_x_1790:
[----:B------:R-:W1:Y:S01]  /*11820*/  S2R R0, SR_TID.X ;  /* 0x0000000000007919 */ /* 0x000e620000002100 */
[----:B------:R-:W-:Y:S01]  /*11830*/  ULDC UR4, c[0x0][0xc3c] ;  /* 0x00030f0000047ab9 */ /* 0x000fe20000000800 */
[----:B------:R-:W-:Y:S01]  /*11840*/  IMAD.MOV.U32 R25, RZ, RZ, RZ ;  /* 0x000000ffff197224 */ /* 0x000fe200078e00ff */
[----:B-1----:R-:W-:-:S04]  /*11850*/  LOP3.LUT R6, R0, 0x1f, RZ, 0xc0, !PT ;  /* 0x0000001f00067812 */ /* 0x002fc800078ec0ff */
[C---:B------:R-:W-:Y:S01]  /*11860*/  ISETP.NE.AND P0, PT, R6.reuse, 0x1f, PT ;  /* 0x0000001f0600780c */ /* 0x040fe20003f05270 */
[----:B------:R-:W-:-:S05]  /*11870*/  VIADD R5, R6, UR43 ;  /* 0x0000002b06057c36 */ /* 0x000fca0008000000 */
[----:B------:R-:W-:Y:S01]  /*11880*/  ISETP.GE.OR P1, PT, R5, UR4, !P0 ;  /* 0x0000000405007c0c */ /* 0x000fe2000c726670 */
[----:B------:R-:W-:-:S12]  /*11890*/  ULDC UR4, c[0x0][0xc3c] ;  /* 0x00030f0000047ab9 */ /* 0x000fd80000000800 */
[----:B0-----:R-:W0:Y:S02]  /*118a0*/  @!P1 LDC.64 R2, c[0x0][0xc80] ;  /* 0x00032000ff029b82 */ /* 0x001e240000000a00 */
        /* <DEDUP_REMOVED lines=15> */
[----:B------:R-:W-:Y:S02]  /*119a0*/  IADD3 R4, R5, R4, RZ ;  /* 0x0000000405047210 */ /* 0x000fe40007ffe0ff */
        /* <DEDUP_REMOVED lines=14> */
.L_x_1796:
        /* <DEDUP_REMOVED lines=14> */
.L_x_1795:
[----:B------:R-:W-:Y:S05]  /*11b70*/  BSYNC B0 ;  /* 0x0000000000007941 */ /* 0x000fea0003800000 */
.L_x_1794:
        /* <DEDUP_REMOVED lines=22> */
.L_x_1792:
        /* <DEDUP_REMOVED lines=8> */
[----:B------:R-:W-:Y:S01]  /*11d60*/  MOV R2, UR4 ;  /* 0x0000000400027c02 */ /* 0x000fe20008000f00 */
        /* <DEDUP_REMOVED lines=17> */
.L_x_1797:
        /* <DEDUP_REMOVED lines=21> */
[----:B------:R-:W-:-:S03]  /*11fd0*/  IMAD.MOV R9, RZ, RZ, -R9 ;  /* 0x000000ffff097224 */ /* 0x000fc600078e0a09 */
[----:B------:R-:W-:Y:S01]  /*11fe0*/  IADD3 R3, -R7, RZ, RZ ;  /* 0x000000ff07037210 */ /* 0x000fe20007ffe1ff */
        /* <DEDUP_REMOVED lines=33> */
.L_x_1793:
[----:B------:R-:W-:Y:S01]  /*12200*/  IMAD.MOV.U32 R24, RZ, RZ, R5 ;  /* 0x000000ffff187224 */ /* 0x000fe200078e0005 */
[----:B------:R-:W-:Y:S01]  /*12210*/  MOV R25, RZ ;  /* 0x000000ff00197202 */ /* 0x000fe20000000f00 */
[----:B------:R-:W-:Y:S01]  /*12220*/  ULDC UR43, c[0x0][0xc3c] ;  /* 0x00030f00002b7ab9 */ /* 0x000fe20000000800 */
[----:B------:R-:W-:-:S05]  /*12230*/  UMOV UR36, URZ ;  /* 0x0000003f00247c82 */ /* 0x000fca0008000000 */
.L_x_1798:
        /* <DEDUP_REMOVED lines=13> */
.L_x_1791:
[----:B------:R-:W-:Y:S02]  /*12310*/  ULDC UR4, c[0x0][0xc3c] ;  /* 0x00030f0000047ab9 */ /* 0x000fe40000000800 */
[----:B------:R-:W-:-:S06]  /*12320*/  UISETP.GE.AND UP0, UPT, UR43, UR4, UPT ;  /* 0x000000042b00728c */ /* 0x000fcc000bf06270 */
[----:B------:R-:W-:-:S13]  /*12330*/  PLOP3.LUT P0, PT, PT, PT, UP0, 0x80, 0x0 ;  /* 0x000000000000781c */ /* 0x000fda0003f0f008 */
[----:B------:R-:W-:Y:S05]  /*12340*/  @!P0 BRA `(.L_x_1799) ;  /* 0xffffffc400008947 */ /* 0x000fea000383ffff */
.L_x_1732:
        /* <DEDUP_REMOVED lines=12> */
.L_x_1844:
[----:B------:R-:W-:Y:S05]  /*12410*/  BSYNC B0 ;  /* 0x0000000000007941 */ /* 0x000fea0003800000 */
.L_x_1800:
[----:B------:R-:W-:-:S03]  /*12420*/  UMOV UR4, 0xffffffff ;  /* 0xffffffff00047882 */ /* 0x000fc60000000000 */
[----:B------:R-:W-:Y:S05]  /*12430*/  BRA.DIV UR4, `(.L_x_1802) ;  /* 0x0000001204247947 */ /* 0x000fea000b800000 */
[----:B0-----:R-:W0:Y:S02]  /*12440*/  S2R R0, SR_TID.X ;  /* 0x0000000000007919 */ /* 0x001e240000002100 */
[----:B0-----:R-:W-:-:S04]  /*12450*/  SHF.R.U32.HI R0, RZ, 0x5, R0 ;  /* 0x00000005ff007819 */ /* 0x001fc80000011600 */
[----:B------:R-:W-:-:S05]  /*12460*/  LOP3.LUT R0, R0, 0x3, RZ, 0xc0, !PT ;  /* 0x0000000300007812 */ /* 0x000fca00078ec0ff */
[----:B------:R0:W1:Y:S02]  /*12470*/  SHFL.IDX PT, R14, R0, RZ, 0x1f ;  /* 0x00001fff000e7589 */ /* 0x00006400000e0000 */
.L_x_1847:
[----:B-1----:R-:W-:Y:S01]  /*12480*/  ISETP.NE.AND P0, PT, R14, RZ, PT ;  /* 0x000000ff0e00720c */ /* 0x002fe20003f05270 */
[----:B------:R-:W-:-:S12]  /*12490*/  BSSY B0, `(.L_x_1803) ;  /* 0x000002b000007945 */ /* 0x000fd80003800000 */
[----:B------:R-:W-:Y:S05]  /*124a0*/  @P0 BRA `(.L_x_1804) ;  /* 0x0000000000a40947 */ /* 0x000fea0003800000 */
[----:B------:R-:W-:-:S03]  /*124b0*/  UMOV UR4, 0xffffffff ;  /* 0xffffffff00047882 */ /* 0x000fc60000000000 */
[----:B------:R-:W-:Y:S05]  /*124c0*/  BRA.DIV UR4, `(.L_x_1805) ;  /* 0x0000001204347947 */ /* 0x000fea000b800000 */
[----:B------:R-:W-:-:S13]  /*124d0*/  ELECT P6, URZ, PT ;  /* 0x00000000003f782f */ /* 0x000fda00038c0000 */
.L_x_1850:
[----:B------:R-:W-:Y:S05]  /*124e0*/  @!P6 BRA `(.L_x_1804) ;  /* 0x000000000094e947 */ /* 0x000fea0003800000 */
[----:B------:R-:W-:-:S06]  /*124f0*/  ULOP3.LUT UR4, UR38, 0x2, URZ, 0xfc, !UPT ;  /* 0x0000000226047892 */ /* 0x000fcc000f8efc3f */
[----:B0-----:R-:W-:-:S05]  /*12500*/  IMAD.U32 R0, RZ, RZ, UR4 ;  /* 0x00000004ff007e24 */ /* 0x001fca000f8e00ff */
[----:B------:R-:W-:-:S13]  /*12510*/  ISETP.NE.AND P0, PT, R0, 0x3, PT ;  /* 0x000000030000780c */ /* 0x000fda0003f05270 */
[----:B------:R-:W-:Y:S05]  /*12520*/  @!P0 BRA `(.L_x_1806) ;  /* 0x0000000000048947 */ /* 0x000fea0003800000 */
[----:B------:R-:W-:Y:S01]  /*12530*/  BPT.TRAP 0x1 ;  /* 0x000000040000795c */ /* 0x000fe20000300000 */
.L_x_1806:
        /* <DEDUP_REMOVED lines=12> */
.L_x_1851:
[----:B------:R-:W1:Y:S02]  /*12600*/  SYNCS.PHASECHK.TRANS64.TRYWAIT P1, [R3+URZ], R0 ;  /* 0x00000000030075a7 */ /* 0x000e64000802017f */
[----:B-1----:R-:W-:Y:S05]  /*12610*/  @!P1 BRA `(.L_x_1808) ;  /* 0x0000001000149947 */ /* 0x002fea0003800000 */
.L_x_1852:
[----:B------:R-:W-:Y:S05]  /*12620*/  @!P0 BRA `(.L_x_1809) ;  /* 0x0000000000048947 */ /* 0x000fea0003800000 */
[----:B------:R-:W-:Y:S01]  /*12630*/  BPT.TRAP 0x1 ;  /* 0x000000040000795c */ /* 0x000fe20000300000 */
.L_x_1809:
[----:B-1----:R-:W-:-:S04]  /*12640*/  IMAD R3, R18, 0x8, R7 ;  /* 0x0000000812037824 */ /* 0x002fc800078e0207 */
[----:B------:R-:W1:Y:S02]  /*12650*/  SYNCS.PHASECHK.TRANS64.TRYWAIT P1, [R3+URZ+0x13260], R4 ;  /* 0x01326004030075a7 */ /* 0x000e64000802017f */
[----:B-1----:R-:W-:Y:S05]  /*12660*/  @!P1 BRA `(.L_x_1810) ;  /* 0x0000001000149947 */ /* 0x002fea0003800000 */
.L_x_1853:
[----:B------:R-:W-:Y:S05]  /*12670*/  @!P0 BRA `(.L_x_1811) ;  /* 0x0000000000048947 */ /* 0x000fea0003800000 */
[----:B------:R-:W-:Y:S01]  /*12680*/  BPT.TRAP 0x1 ;  /* 0x000000040000795c */ /* 0x000fe20000300000 */
.L_x_1811:
[----:B0-----:R-:W-:-:S04]  /*12690*/  IMAD R5, R6, 0x8, R7 ;  /* 0x0000000806057824 */ /* 0x001fc800078e0207 */
[----:B------:R-:W0:Y:S02]  /*126a0*/  SYNCS.PHASECHK.TRANS64.TRYWAIT P1, [R5+URZ+0x13260], R0 ;  /* 0x01326000050075a7 */ /* 0x000e24000802017f */
[----:B0-----:R-:W-:Y:S05]  /*126b0*/  @!P1 BRA `(.L_x_1812) ;  /* 0x0000001000149947 */ /* 0x001fea0003800000 */
.L_x_1854:
[----:B------:R-:W-:Y:S05]  /*126c0*/  @!P0 BRA `(.L_x_1813) ;  /* 0x0000000000048947 */ /* 0x000fea0003800000 */
[----:B------:R-:W-:Y:S01]  /*126d0*/  BPT.TRAP 0x1 ;  /* 0x000000040000795c */ /* 0x000fe20000300000 */
.L_x_1813:
[----:B------:R-:W2:Y:S02]  /*126e0*/  SYNCS.PHASECHK.TRANS64.TRYWAIT P0, [R3+URZ+0x13280], R4 ;  /* 0x01328004030075a7 */ /* 0x000ea4000800017f */
[----:B--2---:R-:W-:Y:S05]  /*126f0*/  @!P0 BRA `(.L_x_1814) ;  /* 0x0000001000188947 */ /* 0x004fea0003800000 */
.L_x_1815:
[----:B---3--:R3:W4:Y:S02]  /*12700*/  SYNCS.PHASECHK.TRANS64.TRYWAIT P0, [R5+URZ+0x13280], R0 ;  /* 0x01328000050075a7 */ /* 0x008724000800017f */
[----:B----4-:R-:W-:Y:S05]  /*12710*/  @!P0 NANOSLEEP.SYNCS 0x989680 ;  /* 0x009896800000895d */ /* 0x010fea0003900000 */
[----:B------:R-:W4:Y:S02]  /*12720*/  @!P0 SYNCS.PHASECHK.TRANS64 P0, [R5+URZ+0x13280], R0 ;  /* 0x01328000050085a7 */ /* 0x000f24000800007f */
[----:B----4-:R-:W-:Y:S05]  /*12730*/  @!P0 BRA `(.L_x_1815) ;  /* 0xfffffffc00f08947 */ /* 0x010fea000383ffff */
.L_x_1804:
[----:B------:R-:W-:Y:S05]  /*12740*/  BSYNC B0 ;  /* 0x0000000000007941 */ /* 0x000fea0003800000 */
.L_x_1803:
[----:B------:R-:W-:Y:S05]  /*12750*/  EXIT ;  /* 0x000000000000794d */ /* 0x000fea0003800000 */
.L_x_1683:
[----:B0-----:R-:W-:-:S04]  /*12760*/  MOV R3, UR45 ;  /* 0x0000002d00037c02 */ /* 0x001fc80008000f00 */
[----:B------:R0:W1:Y:S03]  /*12770*/  SYNCS.PHASECHK.TRANS64.TRYWAIT P1, [R3+URZ+0x13200], R6 ;  /* 0x01320006030075a7 */ /* 0x000066000802017f */
[----:B-1----:R-:W-:Y:S05]  /*12780*/  @!P1 NANOSLEEP.SYNCS 0x989680 ;  /* 0x009896800000995d */ /* 0x002fea0003900000 */
[----:B------:R-:W1:Y:S02]  /*12790*/  @!P1 SYNCS.PHASECHK.TRANS64 P1, [R3+URZ+0x13200], R6 ;  /* 0x01320006030095a7 */ /* 0x000e64000802007f */
[----:B-1----:R-:W-:Y:S05]  /*127a0*/  @!P1 BRA `(.L_x_1683) ;  /* 0xfffffffc00ec9947 */ /* 0x002fea000383ffff */
[----:B------:R-:W-:Y:S05]  /*127b0*/  BRA `(.L_x_1816) ;  /* 0xfffffef000a47947 */ /* 0x000fea000383ffff */
.L_x_1687:
[----:B-1----:R1:W2:Y:S02]  /*127c0*/  SYNCS.PHASECHK.TRANS64.TRYWAIT P1, [R2+URZ+0x13230], R3 ;  /* 0x01323003020075a7 */ /* 0x0022a4000802017f */
[----:B--2---:R-:W-:Y:S05]  /*127d0*/  @!P1 NANOSLEEP.SYNCS 0x989680 ;  /* 0x009896800000995d */ /* 0x004fea0003900000 */
[----:B------:R-:W2:Y:S02]  /*127e0*/  @!P1 SYNCS.PHASECHK.TRANS64 P1, [R2+URZ+0x13230], R3 ;  /* 0x01323003020095a7 */ /* 0x000ea4000802007f */
[----:B--2---:R-:W-:Y:S05]  /*127f0*/  @!P1 BRA `(.L_x_1687) ;  /* 0xfffffffc00f09947 */ /* 0x004fea000383ffff */
[----:B------:R-:W-:Y:S05]  /*12800*/  BRA `(.L_x_1686) ;  /* 0xfffffef000c07947 */ /* 0x000fea000383ffff */
.L_x_1692:
[----:B-1----:R-:W-:-:S04]  /*12810*/  IMAD.U32 R8, RZ, RZ, UR21 ;  /* 0x00000015ff087e24 */ /* 0x002fc8000f8e00ff */
[----:B------:R1:W2:Y:S03]  /*12820*/  SYNCS.PHASECHK.TRANS64.TRYWAIT P3, [R8+URZ+0x13230], R7 ;  /* 0x01323007080075a7 */ /* 0x0002a6000806017f */
[----:B--2---:R-:W-:Y:S05]  /*12830*/  @!P3 NANOSLEEP.SYNCS 0x989680 ;  /* 0x009896800000b95d */ /* 0x004fea0003900000 */
[----:B------:R-:W2:Y:S02]  /*12840*/  @!P3 SYNCS.PHASECHK.TRANS64 P3, [R8+URZ+0x13230], R7 ;  /* 0x013230070800b5a7 */ /* 0x000ea4000806007f */
[----:B--2---:R-:W-:Y:S05]  /*12850*/  @!P3 BRA `(.L_x_1692) ;  /* 0xfffffffc00ecb947 */ /* 0x004fea000383ffff */
[----:B------:R-:W-:Y:S05]  /*12860*/  BRA `(.L_x_1691) ;  /* 0xffffff2400cc7947 */ /* 0x000fea000383ffff */
.L_x_1696:
[----:B-1----:R-:W-:-:S04]  /*12870*/  IMAD.U32 R8, RZ, RZ, UR11 ;  /* 0x0000000bff087e24 */ /* 0x002fc8000f8e00ff */
[----:B------:R1:W2:Y:S03]  /*12880*/  SYNCS.PHASECHK.TRANS64.TRYWAIT P3, [R8+URZ+0x13250], R7 ;  /* 0x01325007080075a7 */ /* 0x0002a6000806017f */
[----:B--2---:R-:W-:Y:S05]  /*12890*/  @!P3 NANOSLEEP.SYNCS 0x989680 ;  /* 0x009896800000b95d */ /* 0x004fea0003900000 */
[----:B------:R-:W2:Y:S02]  /*128a0*/  @!P3 SYNCS.PHASECHK.TRANS64 P3, [R8+URZ+0x13250], R7 ;  /* 0x013250070800b5a7 */ /* 0x000ea4000806007f */
[----:B--2---:R-:W-:Y:S05]  /*128b0*/  @!P3 BRA `(.L_x_1696) ;  /* 0xfffffffc00ecb947 */ /* 0x004fea000383ffff */
[----:B------:R-:W-:Y:S05]  /*128c0*/  BRA `(.L_x_1695) ;  /* 0xffffff2800d87947 */ /* 0x000fea000383ffff */
.L_x_1703:
[----:B-1----:R-:W-:-:S04]  /*128d0*/  IMAD.U32 R8, RZ, RZ, UR6 ;  /* 0x00000006ff087e24 */ /* 0x002fc8000f8e00ff */
[----:B------:R1:W2:Y:S03]  /*128e0*/  SYNCS.PHASECHK.TRANS64.TRYWAIT P2, [R8+URZ+0x13230], R7 ;  /* 0x01323007080075a7 */ /* 0x0002a6000804017f */
[----:B--2---:R-:W-:Y:S05]  /*128f0*/  @!P2 NANOSLEEP.SYNCS 0x989680 ;  /* 0x009896800000a95d */ /* 0x004fea0003900000 */
[----:B------:R-:W2:Y:S02]  /*12900*/  @!P2 SYNCS.PHASECHK.TRANS64 P2, [R8+URZ+0x13230], R7 ;  /* 0x013230070800a5a7 */ /* 0x000ea4000804007f */
[----:B--2---:R-:W-:Y:S05]  /*12910*/  @!P2 BRA `(.L_x_1703) ;  /* 0xfffffffc00eca947 */ /* 0x004fea000383ffff */
[----:B------:R-:W-:Y:S05]  /*12920*/  BRA `(.L_x_1702) ;  /* 0xffffff5c00987947 */ /* 0x000fea000383ffff */
.L_x_1707:
[----:B-1----:R-:W-:-:S04]  /*12930*/  IMAD.U32 R8, RZ, RZ, UR11 ;  /* 0x0000000bff087e24 */ /* 0x002fc8000f8e00ff */
[----:B------:R1:W2:Y:S03]  /*12940*/  SYNCS.PHASECHK.TRANS64.TRYWAIT P2, [R8+URZ+0x13250], R7 ;  /* 0x01325007080075a7 */ /* 0x0002a6000804017f */
[----:B--2---:R-:W-:Y:S05]  /*12950*/  @!P2 NANOSLEEP.SYNCS 0x989680 ;  /* 0x009896800000a95d */ /* 0x004fea0003900000 */
[----:B------:R-:W2:Y:S02]  /*12960*/  @!P2 SYNCS.PHASECHK.TRANS64 P2, [R8+URZ+0x13250], R7 ;  /* 0x013250070800a5a7 */ /* 0x000ea4000804007f */
[----:B--2---:R-:W-:Y:S05]  /*12970*/  @!P2 BRA `(.L_x_1707) ;  /* 0xfffffffc00eca947 */ /* 0x004fea000383ffff */
[----:B------:R-:W-:Y:S05]  /*12980*/  BRA `(.L_x_1706) ;  /* 0xffffff6000a47947 */ /* 0x000fea000383ffff */
.L_x_1713:
[----:B-1----:R-:W-:-:S04]  /*12990*/  IMAD.U32 R5, RZ, RZ, UR14 ;  /* 0x0000000eff057e24 */ /* 0x002fc8000f8e00ff */
[----:B------:R1:W2:Y:S03]  /*129a0*/  SYNCS.PHASECHK.TRANS64.TRYWAIT P1, [R5+URZ+0x13250], R0 ;  /* 0x01325000050075a7 */ /* 0x0002a6000802017f */
[----:B--2---:R-:W-:Y:S05]  /*129b0*/  @!P1 NANOSLEEP.SYNCS 0x989680 ;  /* 0x009896800000995d */ /* 0x004fea0003900000 */
[----:B------:R-:W2:Y:S02]  /*129c0*/  @!P1 SYNCS.PHASECHK.TRANS64 P1, [R5+URZ+0x13250], R0 ;  /* 0x01325000050095a7 */ /* 0x000ea4000802007f */
[----:B--2---:R-:W-:Y:S05]  /*129d0*/  @!P1 BRA `(.L_x_1713) ;  /* 0xfffffffc00ec9947 */ /* 0x004fea000383ffff */
[----:B------:R-:W-:Y:S05]  /*129e0*/  BRA `(.L_x_1712) ;  /* 0xffffff8800647947 */ /* 0x000fea000383ffff */
.L_x_1747:
[----:B------:R-:W-:Y:S02]  /*129f0*/  IMAD.MOV.U32 R13, RZ, RZ, R20 ;  /* 0x000000ffff0d7224 */ /* 0x000fe400078e0014 */
[----:B------:R-:W-:Y:S02]  /*12a00*/  IMAD.MOV.U32 R12, RZ, RZ, RZ ;  /* 0x000000ffff0c7224 */ /* 0x000fe400078e00ff */
[----:B------:R-:W-:Y:S02]  /*12a10*/  IMAD.MOV.U32 R11, RZ, RZ, 0x1f ;  /* 0x0000001fff0b7424 */ /* 0x000fe400078e00ff */
[----:B------:R-:W-:-:S07]  /*12a20*/  IMAD.MOV.U32 R15, RZ, RZ, -0x1 ;  /* 0xffffffffff0f7424 */ /* 0x000fce00078e00ff */
[----:B------:R-:W-:Y:S05]  /*12a30*/  WARPSYNC.COLLECTIVE R15, `(.L_x_1817) ;  /* 0x000000000f087348 */ /* 0x000fea0003c00000 */
[----:B------:R0:W1:Y:S02]  /*12a40*/  SHFL.IDX P6, R14, R13, R12, R11 ;  /* 0x0000000c0d0e7389 */ /* 0x00006400000c000b */
[----:B01----:R-:W-:Y:S01]  /*12a50*/  ENDCOLLECTIVE ;  /* 0x000000000000791b */ /* 0x003fe20003800000 */
.L_x_1817:
[----:B------:R-:W-:Y:S05]  /*12a60*/  BRA `(.L_x_1818) ;  /* 0xffffffc800c47947 */ /* 0x000fea000383ffff */
.L_x_1749:
[----:B------:R-:W-:Y:S01]  /*12a70*/  BSSY B0, `(.L_x_1819) ;  /* 0x0000006000007945 */ /* 0x000fe20003800000 */
[----:B------:R-:W-:-:S07]  /*12a80*/  IMAD.MOV.U32 R15, RZ, RZ, -0x1 ;  /* 0xffffffffff0f7424 */ /* 0x000fce00078e00ff */
[----:B0-----:R-:W-:Y:S05]  /*12a90*/  WARPSYNC.COLLECTIVE R15, `(.L_x_1820) ;  /* 0x000000000f0c7348 */ /* 0x001fea0003c00000 */
[----:B------:R-:W-:Y:S02]  /*12aa0*/  ELECT P6, UR62, PT ;  /* 0x00000000003e782f */ /* 0x000fe400038c0000 */
[----:B------:R-:W-:Y:S01]  /*12ab0*/  MOV R14, UR62 ;  /* 0x0000003e000e7c02 */ /* 0x000fe20008000f00 */
[----:B0-----:R-:W-:Y:S10]  /*12ac0*/  ENDCOLLECTIVE ;  /* 0x000000000000791b */ /* 0x001ff40003800000 */
.L_x_1820:
[----:B------:R-:W-:Y:S05]  /*12ad0*/  BSYNC B0 ;  /* 0x0000000000007941 */ /* 0x000fea0003800000 */
.L_x_1819:
[----:B------:R-:W-:Y:S05]  /*12ae0*/  BRA `(.L_x_1821) ;  /* 0xffffffc800c47947 */ /* 0x000fea000383ffff */
.L_x_1751:
[----:B-1----:R1:W2:Y:S02]  /*12af0*/  SYNCS.PHASECHK.TRANS64.TRYWAIT P0, [R5+URZ+0x13280], R2 ;  /* 0x01328002050075a7 */ /* 0x0022a4000800017f */
[----:B--2---:R-:W-:Y:S05]  /*12b00*/  @!P0 NANOSLEEP.SYNCS 0x989680 ;  /* 0x009896800000895d */ /* 0x004fea0003900000 */
[----:B------:R-:W2:Y:S02]  /*12b10*/  @!P0 SYNCS.PHASECHK.TRANS64 P0, [R5+URZ+0x13280], R2 ;  /* 0x01328002050085a7 */ /* 0x000ea4000800007f */
[----:B--2---:R-:W-:Y:S05]  /*12b20*/  @!P0 BRA `(.L_x_1751) ;  /* 0xfffffffc00f08947 */ /* 0x004fea000383ffff */
[----:B------:R-:W-:Y:S05]  /*12b30*/  BRA `(.L_x_1822) ;  /* 0xffffffcc00207947 */ /* 0x000fea000383ffff */
.L_x_1753:
[----:B--2---:R2:W3:Y:S02]  /*12b40*/  SYNCS.PHASECHK.TRANS64.TRYWAIT P0, [R5+URZ+0x13240], R2 ;  /* 0x01324002050075a7 */ /* 0x0044e4000800017f */
[----:B---3--:R-:W-:Y:S05]  /*12b50*/  @!P0 NANOSLEEP.SYNCS 0x989680 ;  /* 0x009896800000895d */ /* 0x008fea0003900000 */
[----:B------:R-:W3:Y:S02]  /*12b60*/  @!P0 SYNCS.PHASECHK.TRANS64 P0, [R5+URZ+0x13240], R2 ;  /* 0x01324002050085a7 */ /* 0x000ee4000800007f */
[----:B---3--:R-:W-:Y:S05]  /*12b70*/  @!P0 BRA `(.L_x_1753) ;  /* 0xfffffffc00f08947 */ /* 0x008fea000383ffff */
[----:B------:R-:W-:Y:S05]  /*12b80*/  BRA `(.L_x_1823) ;  /* 0xffffffcc00707947 */ /* 0x000fea000383ffff */
.L_x_1757:
[----:B------:R-:W-:Y:S01]  /*12b90*/  IMAD.MOV.U32 R13, RZ, RZ, R5 ;  /* 0x000000ffff0d7224 */ /* 0x000fe200078e0005 */
[----:B------:R-:W-:Y:S01]  /*12ba0*/  MOV R15, 0xffffffff ;  /* 0xffffffff000f7802 */ /* 0x000fe20000000f00 */
[----:B------:R-:W-:Y:S02]  /*12bb0*/  IMAD.MOV.U32 R12, RZ, RZ, RZ ;  /* 0x000000ffff0c7224 */ /* 0x000fe400078e00ff */
[----:B------:R-:W-:Y:S02]  /*12bc0*/  IMAD.MOV.U32 R11, RZ, RZ, 0x1c1f ;  /* 0x00001c1fff0b7424 */ /* 0x000fe400078e00ff */
[----:B-----5:R-:W-:Y:S02]  /*12bd0*/  IMAD R7, R9, R7, RZ ;  /* 0x0000000709077224 */ /* 0x020fe400078e02ff */
[----:B------:R-:W-:-:S07]  /*12be0*/  IMAD R25, R25, 0xc0, R10 ;  /* 0x000000c019197824 */ /* 0x000fce00078e020a */
[----:B------:R-:W-:Y:S05]  /*12bf0*/  WARPSYNC.COLLECTIVE R15, `(.L_x_1824) ;  /* 0x000000000f087348 */ /* 0x000fea0003c00000 */
[----:B------:R0:W1:Y:S02]  /*12c00*/  SHFL.IDX P6, R14, R13, R12, R11 ;  /* 0x0000000c0d0e7389 */ /* 0x00006400000c000b */
[----:B01----:R-:W-:Y:S01]  /*12c10*/  ENDCOLLECTIVE ;  /* 0x000000000000791b */ /* 0x003fe20003800000 */
.L_x_1824:
[C---:B------:R-:W-:Y:S01]  /*12c20*/  VIADD R8, R25.reuse, 0x20 ;  /* 0x0000002019087836 */ /* 0x040fe20000000000 */
[----:B------:R-:W-:Y:S01]  /*12c30*/  ISETP.GE.AND P1, PT, R25, R7, PT ;  /* 0x000000071900720c */ /* 0x000fe20003f26270 */
[----:B------:R-:W-:Y:S02]  /*12c40*/  IMAD.MOV.U32 R13, RZ, RZ, R0 ;  /* 0x000000ffff0d7224 */ /* 0x000fe400078e0000 */
[----:B------:R-:W-:-:S10]  /*12c50*/  IMAD.MOV.U32 R2, RZ, RZ, R14 ;  /* 0x000000ffff027224 */ /* 0x000fd400078e000e */
[----:B------:R-:W-:Y:S05]  /*12c60*/  WARPSYNC.COLLECTIVE R15, `(.L_x_1825) ;  /* 0x000000000f087348 */ /* 0x000fea0003c00000 */
[----:B------:R0:W1:Y:S02]  /*12c70*/  SHFL.IDX P6, R14, R13, R12, R11 ;  /* 0x0000000c0d0e7389 */ /* 0x00006400000c000b */
[----:B01----:R-:W-:Y:S01]  /*12c80*/  ENDCOLLECTIVE ;  /* 0x000000000000791b */ /* 0x003fe20003800000 */
.L_x_1825:
        /* <DEDUP_REMOVED lines=8> */
.L_x_1826:
        /* <DEDUP_REMOVED lines=11> */
.L_x_1827:
        /* <DEDUP_REMOVED lines=8> */
.L_x_1828:
        /* <DEDUP_REMOVED lines=10> */
.L_x_1829:
        /* <DEDUP_REMOVED lines=8> */
.L_x_1830:
        /* <DEDUP_REMOVED lines=11> */
.L_x_1831:
[----:B------:R-:W-:Y:S02]  /*13010*/  IMAD.MOV.U32 R13, RZ, RZ, R6 ;  /* 0x000000ffff0d7224 */ /* 0x000fe400078e0006 */
[----:B------:R-:W-:Y:S02]  /*13020*/  IMAD.MOV.U32 R12, RZ, RZ, RZ ;  /* 0x000000ffff0c7224 */ /* 0x000fe400078e00ff */
[----:B------:R-:W-:-:S07]  /*13030*/  IMAD.MOV.U32 R8, RZ, RZ, R14 ;  /* 0x000000ffff087224 */ /* 0x000fce00078e000e */
[----:B------:R-:W-:Y:S05]  /*13040*/  WARPSYNC.COLLECTIVE R15, `(.L_x_1832) ;  /* 0x000000000f087348 */ /* 0x000fea0003c00000 */
[----:B------:R0:W1:Y:S02]  /*13050*/  SHFL.IDX P6, R14, R13, R12, R11 ;  /* 0x0000000c0d0e7389 */ /* 0x00006400000c000b */
[----:B01----:R-:W-:Y:S01]  /*13060*/  ENDCOLLECTIVE ;  /* 0x000000000000791b */ /* 0x003fe20003800000 */
.L_x_1832:
[----:B------:R-:W-:-:S05]  /*13070*/  @!P1 IADD3 R2, P3, R21, R8, RZ ;  /* 0x0000000815029210 */ /* 0x000fca0007f7e0ff */
[----:B------:R-:W-:-:S05]  /*13080*/  @!P1 IMAD.X R3, RZ, RZ, R5, P3 ;  /* 0x000000ffff039224 */ /* 0x000fca00018e0605 */
[----:B------:R-:W-:Y:S01]  /*13090*/  @!PT LDS RZ, [RZ] ;  /* 0x00000000fffff984 */ /* 0x000fe20000000800 */
[----:B------:R-:W-:Y:S01]  /*130a0*/  @!PT LDS RZ, [RZ] ;  /* 0x00000000fffff984 */ /* 0x000fe20000000800 */
[----:B------:R-:W-:Y:S01]  /*130b0*/  @!PT LDS RZ, [RZ] ;  /* 0x00000000fffff984 */ /* 0x000fe20000000800 */
[----:B------:R0:W-:Y:S01]  /*130c0*/  @!P1 LDGSTS.E.BYPASS.LTC128B.128 [R20+0xc800], desc[UR50][R2.64], !P0 ;  /* 0x0c80000002149fae */ /* 0x0001e2000c101d72 */
[----:B------:R-:W-:Y:S01]  /*130d0*/  IMAD.MOV.U32 R13, RZ, RZ, R4 ;  /* 0x000000ffff0d7224 */ /* 0x000fe200078e0004 */
[----:B------:R-:W-:Y:S01]  /*130e0*/  MOV R0, R14 ;  /* 0x0000000e00007202 */ /* 0x000fe20000000f00 */
[----:B0-----:R-:W-:-:S07]  /*130f0*/  VIADD R2, R25, 0x80 ;  /* 0x0000008019027836 */ /* 0x001fce0000000000 */
[----:B------:R-:W-:Y:S05]  /*13100*/  WARPSYNC.COLLECTIVE R15, `(.L_x_1833) ;  /* 0x000000000f087348 */ /* 0x000fea0003c00000 */
[----:B------:R0:W1:Y:S02]  /*13110*/  SHFL.IDX P6, R14, R13, R12, R11 ;  /* 0x0000000c0d0e7389 */ /* 0x00006400000c000b */
[----:B01----:R-:W-:Y:S01]  /*13120*/  ENDCOLLECTIVE ;  /* 0x000000000000791b */ /* 0x003fe20003800000 */
.L_x_1833:
[----:B------:R-:W-:Y:S01]  /*13130*/  ISETP.GE.AND P2, PT, R2, R7, PT ;  /* 0x000000070200720c */ /* 0x000fe20003f46270 */
[----:B------:R-:W-:Y:S02]  /*13140*/  IMAD.MOV.U32 R13, RZ, RZ, R6 ;  /* 0x000000ffff0d7224 */ /* 0x000fe400078e0006 */
[----:B------:R-:W-:-:S10]  /*13150*/  IMAD.MOV.U32 R12, RZ, RZ, 0x1 ;  /* 0x00000001ff0c7424 */ /* 0x000fd400078e00ff */
[----:B------:R-:W-:-:S13]  /*13160*/  @!P2 IADD3 R2, P1, R21, R14, RZ ;  /* 0x0000000e1502a210 */ /* 0x000fda0007f3e0ff */
[----:B------:R-:W-:Y:S05]  /*13170*/  WARPSYNC.COLLECTIVE R15, `(.L_x_1834) ;  /* 0x000000000f087348 */ /* 0x000fea0003c00000 */
[----:B------:R0:W1:Y:S02]  /*13180*/  SHFL.IDX P6, R14, R13, R12, R11 ;  /* 0x0000000c0d0e7389 */ /* 0x00006400000c000b */
[----:B01----:R-:W-:Y:S01]  /*13190*/  ENDCOLLECTIVE ;  /* 0x000000000000791b */ /* 0x003fe20003800000 */
.L_x_1834:
        /* <DEDUP_REMOVED lines=10> */
.L_x_1835:
[----:B------:R-:W-:Y:S05]  /*13240*/  BRA `(.L_x_1836) ;  /* 0xffffffd000707947 */ /* 0x000fea000383ffff */
.L_x_1760:
[----:B0-----:R0:W1:Y:S02]  /*13250*/  SYNCS.PHASECHK.TRANS64.TRYWAIT P0, [R16+URZ+0x13220], R3 ;  /* 0x01322003100075a7 */ /* 0x001064000800017f */
[----:B-1----:R-:W-:Y:S05]  /*13260*/  @!P0 NANOSLEEP.SYNCS 0x989680 ;  /* 0x009896800000895d */ /* 0x002fea0003900000 */
[----:B------:R-:W1:Y:S02]  /*13270*/  @!P0 SYNCS.PHASECHK.TRANS64 P0, [R16+URZ+0x13220], R3 ;  /* 0x01322003100085a7 */ /* 0x000e64000800007f */
[----:B-1----:R-:W-:Y:S05]  /*13280*/  @!P0 BRA `(.L_x_1760) ;  /* 0xfffffffc00f08947 */ /* 0x002fea000383ffff */
[----:B------:R-:W-:Y:S05]  /*13290*/  BRA `(.L_x_1837) ;  /* 0xffffffd000d07947 */ /* 0x000fea000383ffff */
.L_x_1766:
[----:B0-----:R0:W1:Y:S02]  /*132a0*/  SYNCS.PHASECHK.TRANS64.TRYWAIT P0, [R4+URZ+0x13280], R3 ;  /* 0x01328003040075a7 */ /* 0x001064000800017f */
[----:B-1----:R-:W-:Y:S05]  /*132b0*/  @!P0 NANOSLEEP.SYNCS 0x989680 ;  /* 0x009896800000895d */ /* 0x002fea0003900000 */
[----:B------:R-:W1:Y:S02]  /*132c0*/  @!P0 SYNCS.PHASECHK.TRANS64 P0, [R4+URZ+0x13280], R3 ;  /* 0x01328003040085a7 */ /* 0x000e64000800007f */
[----:B-1----:R-:W-:Y:S05]  /*132d0*/  @!P0 BRA `(.L_x_1766) ;  /* 0xfffffffc00f08947 */ /* 0x002fea000383ffff */
[----:B------:R-:W-:Y:S05]  /*132e0*/  BRA `(.L_x_1838) ;  /* 0xffffffd400707947 */ /* 0x000fea000383ffff */
.L_x_1771:
[----:B-1----:R1:W2:Y:S02]  /*132f0*/  SYNCS.PHASECHK.TRANS64.TRYWAIT P0, [R4+URZ+0x13240], R3 ;  /* 0x01324003040075a7 */ /* 0x0022a4000800017f */
[----:B--2---:R-:W-:Y:S05]  /*13300*/  @!P0 NANOSLEEP.SYNCS 0x989680 ;  /* 0x009896800000895d */ /* 0x004fea0003900000 */
[----:B------:R-:W2:Y:S02]  /*13310*/  @!P0 SYNCS.PHASECHK.TRANS64 P0, [R4+URZ+0x13240], R3 ;  /* 0x01324003040085a7 */ /* 0x000ea4000800007f */
[----:B--2---:R-:W-:Y:S05]  /*13320*/  @!P0 BRA `(.L_x_1771) ;  /* 0xfffffffc00f08947 */ /* 0x004fea000383ffff */
[----:B------:R-:W-:Y:S05]  /*13330*/  BRA `(.L_x_1839) ;  /* 0xffffffd400ec7947 */ /* 0x000fea000383ffff */
.L_x_1777:
[----:B0-----:R0:W1:Y:S02]  /*13340*/  SYNCS.PHASECHK.TRANS64.TRYWAIT P0, [R3+URZ+0x13270], R2 ;  /* 0x01327002030075a7 */ /* 0x001064000800017f */
[----:B-1----:R-:W-:Y:S05]  /*13350*/  @!P0 NANOSLEEP.SYNCS 0x989680 ;  /* 0x009896800000895d */ /* 0x002fea0003900000 */
[----:B------:R-:W1:Y:S02]  /*13360*/  @!P0 SYNCS.PHASECHK.TRANS64 P0, [R3+URZ+0x13270], R2 ;  /* 0x01327002030085a7 */ /* 0x000e64000800007f */
[----:B-1----:R-:W-:Y:S05]  /*13370*/  @!P0 BRA `(.L_x_1777) ;  /* 0xfffffffc00f08947 */ /* 0x002fea000383ffff */
[----:B------:R-:W-:Y:S05]  /*13380*/  BRA `(.L_x_1840) ;  /* 0xffffffd800887947 */ /* 0x000fea000383ffff */
.L_x_1779:
[----:B0-----:R0:W1:Y:S02]  /*13390*/  SYNCS.PHASECHK.TRANS64.TRYWAIT P0, [R3+URZ+0x13260], R2 ;  /* 0x01326002030075a7 */ /* 0x001064000800017f */
[----:B-1----:R-:W-:Y:S05]  /*133a0*/  @!P0 NANOSLEEP.SYNCS 0x989680 ;  /* 0x009896800000895d */ /* 0x002fea0003900000 */
[----:B------:R-:W1:Y:S02]  /*133b0*/  @!P0 SYNCS.PHASECHK.TRANS64 P0, [R3+URZ+0x13260], R2 ;  /* 0x01326002030085a7 */ /* 0x000e64000800007f */
[----:B-1----:R-:W-:Y:S05]  /*133c0*/  @!P0 BRA `(.L_x_1779) ;  /* 0xfffffffc00f08947 */ /* 0x002fea000383ffff */
[----:B------:R-:W-:Y:S05]  /*133d0*/  BRA `(.L_x_1841) ;  /* 0xffffffd800907947 */ /* 0x000fea000383ffff */
.L_x_1786:
[----:B0-----:R0:W1:Y:S02]  /*133e0*/  SYNCS.PHASECHK.TRANS64.TRYWAIT P1, [R2+URZ+0x13270], R3 ;  /* 0x01327003020075a7 */ /* 0x001064000802017f */
[----:B-1----:R-:W-:Y:S05]  /*133f0*/  @!P1 NANOSLEEP.SYNCS 0x989680 ;  /* 0x009896800000995d */ /* 0x002fea0003900000 */
[----:B------:R-:W1:Y:S02]  /*13400*/  @!P1 SYNCS.PHASECHK.TRANS64 P1, [R2+URZ+0x13270], R3 ;  /* 0x01327003020095a7 */ /* 0x000e64000802007f */
[----:B-1----:R-:W-:Y:S05]  /*13410*/  @!P1 BRA `(.L_x_1786) ;  /* 0xfffffffc00f09947 */ /* 0x002fea000383ffff */
[----:B------:R-:W-:Y:S05]  /*13420*/  BRA `(.L_x_1842) ;  /* 0xffffffdc00d47947 */ /* 0x000fea000383ffff */
.L_x_1788:
[----:B0-----:R0:W1:Y:S02]  /*13430*/  SYNCS.PHASECHK.TRANS64.TRYWAIT P1, [R2+URZ+0x13260], R5 ;  /* 0x01326005020075a7 */ /* 0x001064000802017f */
[----:B-1----:R-:W-:Y:S05]  /*13440*/  @!P1 NANOSLEEP.SYNCS 0x989680 ;  /* 0x009896800000995d */ /* 0x002fea0003900000 */
[----:B------:R-:W1:Y:S02]  /*13450*/  @!P1 SYNCS.PHASECHK.TRANS64 P1, [R2+URZ+0x13260], R5 ;  /* 0x01326005020095a7 */ /* 0x000e64000802007f */
[----:B-1----:R-:W-:Y:S05]  /*13460*/  @!P1 BRA `(.L_x_1788) ;  /* 0xfffffffc00f09947 */ /* 0x002fea000383ffff */
[----:B------:R-:W-:Y:S05]  /*13470*/  BRA `(.L_x_1843) ;  /* 0xffffffdc00dc7947 */ /* 0x000fea000383ffff */
.L_x_1801:
[----:B0-----:R0:W1:Y:S02]  /*13480*/  SYNCS.PHASECHK.TRANS64.TRYWAIT P0, [R7+URZ+0x13220], R0 ;  /* 0x01322000070075a7 */ /* 0x001064000800017f */
[----:B-1----:R-:W-:Y:S05]  /*13490*/  @!P0 NANOSLEEP.SYNCS 0x989680 ;  /* 0x009896800000895d */ /* 0x002fea0003900000 */
[----:B------:R-:W1:Y:S02]  /*134a0*/  @!P0 SYNCS.PHASECHK.TRANS64 P0, [R7+URZ+0x13220], R0 ;  /* 0x01322000070085a7 */ /* 0x000e64000800007f */
[----:B-1----:R-:W-:Y:S05]  /*134b0*/  @!P0 BRA `(.L_x_1801) ;  /* 0xfffffffc00f08947 */ /* 0x002fea000383ffff */
[----:B------:R-:W-:Y:S05]  /*134c0*/  BRA `(.L_x_1844) ;  /* 0xffffffec00d07947 */ /* 0x000fea000383ffff */
.L_x_1802:
        /* <DEDUP_REMOVED lines=11> */
.L_x_1846:
[----:B------:R-:W-:Y:S05]  /*13580*/  BSYNC B0 ;  /* 0x0000000000007941 */ /* 0x000fea0003800000 */
.L_x_1845:
[----:B------:R-:W-:Y:S05]  /*13590*/  BRA `(.L_x_1847) ;  /* 0xffffffec00b87947 */ /* 0x000fea000383ffff */
.L_x_1805:
[----:B------:R-:W-:Y:S01]  /*135a0*/  BSSY B1, `(.L_x_1848) ;  /* 0x0000006000017945 */ /* 0x000fe20003800000 */
[----:B------:R-:W-:-:S07]  /*135b0*/  IMAD.MOV.U32 R15, RZ, RZ, -0x1 ;  /* 0xffffffffff0f7424 */ /* 0x000fce00078e00ff */
[----:B0-----:R-:W-:Y:S05]  /*135c0*/  WARPSYNC.COLLECTIVE R15, `(.L_x_1849) ;  /* 0x000000000f0c7348 */ /* 0x001fea0003c00000 */
[----:B------:R-:W-:Y:S02]  /*135d0*/  ELECT P6, UR62, PT ;  /* 0x00000000003e782f */ /* 0x000fe400038c0000 */
[----:B------:R-:W-:Y:S01]  /*135e0*/  MOV R14, UR62 ;  /* 0x0000003e000e7c02 */ /* 0x000fe20008000f00 */
[----:B0-----:R-:W-:Y:S10]  /*135f0*/  ENDCOLLECTIVE ;  /* 0x000000000000791b */ /* 0x001ff40003800000 */
.L_x_1849:
[----:B------:R-:W-:Y:S05]  /*13600*/  BSYNC B1 ;  /* 0x0000000000017941 */ /* 0x000fea0003800000 */
.L_x_1848:
[----:B------:R-:W-:Y:S05]  /*13610*/  BRA `(.L_x_1850) ;  /* 0xffffffec00b07947 */ /* 0x000fea000383ffff */
.L_x_1807:
[----:B0-----:R0:W1:Y:S02]  /*13620*/  SYNCS.PHASECHK.TRANS64.TRYWAIT P1, [R5+URZ], R4 ;  /* 0x00000004050075a7 */ /* 0x001064000802017f */
[----:B-1----:R-:W-:Y:S05]  /*13630*/  @!P1 NANOSLEEP.SYNCS 0x989680 ;  /* 0x009896800000995d */ /* 0x002fea0003900000 */
[----:B------:R-:W1:Y:S02]  /*13640*/  @!P1 SYNCS.PHASECHK.TRANS64 P1, [R5+URZ], R4 ;  /* 0x00000004050095a7 */ /* 0x000e64000802007f */
[----:B-1----:R-:W-:Y:S05]  /*13650*/  @!P1 BRA `(.L_x_1807) ;  /* 0xfffffffc00f09947 */ /* 0x002fea000383ffff */
[----:B------:R-:W-:Y:S05]  /*13660*/  BRA `(.L_x_1851) ;  /* 0xffffffec00e47947 */ /* 0x000fea000383ffff */
.L_x_1808:
[----:B-1----:R1:W2:Y:S02]  /*13670*/  SYNCS.PHASECHK.TRANS64.TRYWAIT P1, [R3+URZ], R0 ;  /* 0x00000000030075a7 */ /* 0x0022a4000802017f */
[----:B--2---:R-:W-:Y:S05]  /*13680*/  @!P1 NANOSLEEP.SYNCS 0x989680 ;  /* 0x009896800000995d */ /* 0x004fea0003900000 */
[----:B------:R-:W2:Y:S02]  /*13690*/  @!P1 SYNCS.PHASECHK.TRANS64 P1, [R3+URZ], R0 ;  /* 0x00000000030095a7 */ /* 0x000ea4000802007f */
[----:B--2---:R-:W-:Y:S05]  /*136a0*/  @!P1 BRA `(.L_x_1808) ;  /* 0xfffffffc00f09947 */ /* 0x004fea000383ffff */
[----:B------:R-:W-:Y:S05]  /*136b0*/  BRA `(.L_x_1852) ;  /* 0xffffffec00d87947 */ /* 0x000fea000383ffff */
.L_x_1810:
[----:B-1----:R1:W2:Y:S02]  /*136c0*/  SYNCS.PHASECHK.TRANS64.TRYWAIT P1, [R3+URZ+0x13260], R4 ;  /* 0x01326004030075a7 */ /* 0x0022a4000802017f */
[----:B--2---:R-:W-:Y:S05]  /*136d0*/  @!P1 NANOSLEEP.SYNCS 0x989680 ;  /* 0x009896800000995d */ /* 0x004fea0003900000 */
[----:B------:R-:W2:Y:S02]  /*136e0*/  @!P1 SYNCS.PHASECHK.TRANS64 P1, [R3+URZ+0x13260], R4 ;  /* 0x01326004030095a7 */ /* 0x000ea4000802007f */
[----:B--2---:R-:W-:Y:S05]  /*136f0*/  @!P1 BRA `(.L_x_1810) ;  /* 0xfffffffc00f09947 */ /* 0x004fea000383ffff */
[----:B------:R-:W-:Y:S05]  /*13700*/  BRA `(.L_x_1853) ;  /* 0xffffffec00d87947 */ /* 0x000fea000383ffff */
.L_x_1812:
[----:B0-----:R0:W2:Y:S02]  /*13710*/  SYNCS.PHASECHK.TRANS64.TRYWAIT P1, [R5+URZ+0x13260], R0 ;  /* 0x01326000050075a7 */ /* 0x0010a4000802017f */
[----:B--2---:R-:W-:Y:S05]  /*13720*/  @!P1 NANOSLEEP.SYNCS 0x989680 ;  /* 0x009896800000995d */ /* 0x004fea0003900000 */
[----:B------:R-:W2:Y:S02]  /*13730*/  @!P1 SYNCS.PHASECHK.TRANS64 P1, [R5+URZ+0x13260], R0 ;  /* 0x01326000050095a7 */ /* 0x000ea4000802007f */
[----:B--2---:R-:W-:Y:S05]  /*13740*/  @!P1 BRA `(.L_x_1812) ;  /* 0xfffffffc00f09947 */ /* 0x004fea000383ffff */
[----:B------:R-:W-:Y:S05]  /*13750*/  BRA `(.L_x_1854) ;  /* 0xffffffec00d87947 */ /* 0x000fea000383ffff */
.L_x_1814:
[----:B--2---:R2:W3:Y:S02]  /*13760*/  SYNCS.PHASECHK.TRANS64.TRYWAIT P0, [R3+URZ+0x13280], R4 ;  /* 0x01328004030075a7 */ /* 0x0044e4000800017f */
[----:B---3--:R-:W-:Y:S05]  /*13770*/  @!P0 NANOSLEEP.SYNCS 0x989680 ;  /* 0x009896800000895d */ /* 0x008fea0003900000 */
[----:B------:R-:W3:Y:S02]  /*13780*/  @!P0 SYNCS.PHASECHK.TRANS64 P0, [R3+URZ+0x13280], R4 ;  /* 0x01328004030085a7 */ /* 0x000ee4000800007f */
[----:B---3--:R-:W-:Y:S05]  /*13790*/  @!P0 BRA `(.L_x_1814) ;  /* 0xfffffffc00f08947 */ /* 0x008fea000383ffff */
[----:B------:R-:W-:Y:S05]  /*137a0*/  BRA `(.L_x_1815) ;  /* 0xffffffec00d47947 */ /* 0x000fea000383ffff */
.L_x_1855:
        /* <DEDUP_REMOVED lines=13> */
.L_x_2203:


//--------------------- .text._ZN7cutlass13device_kernelIN5flash11enable_sm90INS1_16FlashAttnFwdSm90INS1_25CollectiveMainloopFwdSm90ILi2EN4cute5tupleIJNS5_1CILi1EEES8_S8_EEENS6_IJNS7_ILi192EEENS7_ILi160EEENS7_ILi64EEEEEELi64ENS_12float_e4m3_tEfNS_4arch4Sm90ELb1ELb0ELb1ELb1ELb0ELb1ELb0ELb1ELb1ELb1ELb0ELb0EEENS1_21CollectiveEpilogueFwdINS6_IJSA_SC_SB_EEES9_NS_10bfloat16_tESG_Li384ELb1ELb1ELb0ELb1EEENS1_36VarlenDynamicPersistentTileSchedulerILi192ELi160ELi384ELi128ELb0ELb1ELb1ELb1ELb1ELb1EEEEEEEEEvNT_6ParamsE --------------------------
	.section	.text._ZN7cutlass13device_kernelIN5flash11enable_sm90INS1_16FlashAttnFwdSm90INS1_25CollectiveMainloopFwdSm90ILi2EN4cute5tupleIJNS5_1CILi1EEES8_S8_EEENS6_IJNS7_ILi192EEENS7_ILi160EEENS7_ILi64EEEEEELi64ENS_12float_e4m3_tEfNS_4arch4Sm90ELb1ELb0ELb1ELb1ELb0ELb1ELb0ELb1ELb1ELb1ELb0ELb0EEENS1_21CollectiveEpilogueFwdINS6_IJSA_SC_SB_EEES9_NS_10bfloat16_tESG_Li384ELb1ELb1ELb0ELb1EEENS1_36VarlenDynamicPersistentTileSchedulerILi192ELi160ELi384ELi128ELb0ELb1ELb1ELb1ELb1ELb1EEEEEEEEEvNT_6ParamsE,"ax",@progbits
	.align	128
.text._ZN7cutlass13device_kernelIN5flash11enable_sm90INS1_16FlashAttnFwdSm90INS1_25CollectiveMainloopFwdSm90ILi2EN4cute5tupleIJNS5_1CILi1EEES8_S8_EEENS6_IJNS7_ILi192EEENS7_ILi160EEENS7_ILi64EEEEEELi64ENS_12float_e4m3_tEfNS_4arch4Sm90ELb1ELb0ELb1ELb1ELb0ELb1ELb0ELb1ELb1ELb1ELb0ELb0EEENS1_21CollectiveEpilogueFwdINS6_IJSA_SC_SB_EEES9_NS_10bfloat16_tESG_Li384ELb1ELb1ELb0ELb1EEENS1_36VarlenDynamicPersistentTileSchedulerILi192ELi160ELi384ELi128ELb0ELb1ELb1ELb1ELb1ELb1EEEEEEEEEvNT_6ParamsE:
        .type           _ZN7cutlass13device_kernelIN5flash11enable_sm90INS1_16FlashAttnFwdSm90INS1_25CollectiveMainloopFwdSm90ILi2EN4cute5tupleIJNS5_1CILi1EEES8_S8_EEENS6_IJNS7_ILi192EEENS7_ILi160EEENS7_ILi64EEEEEELi64ENS_12float_e4m3_tEfNS_4arch4Sm90ELb1ELb0ELb1ELb1ELb0ELb1ELb0ELb1ELb1ELb1ELb0ELb0EEENS1_21CollectiveEpilogueFwdINS6_IJSA_SC_SB_EEES9_NS_10bfloat16_tESG_Li384ELb1ELb1ELb0ELb1EEENS1_36VarlenDynamicPersistentTileSchedulerILi192ELi160ELi384ELi128ELb0ELb1ELb1ELb1ELb1ELb1EEEEEEEEEvNT_6ParamsE,@function
        .size           _ZN7cutlass13device_kernelIN5flash11enable_sm90INS1_16FlashAttnFwdSm90INS1_25CollectiveMainloopFwdSm90ILi2EN4cute5tupleIJNS5_1CILi1EEES8_S8_EEENS6_IJNS7_ILi192EEENS7_ILi160EEENS7_ILi64EEEEEELi64ENS_12float_e4m3_tEfNS_4arch4Sm90ELb1ELb0ELb1ELb1ELb0ELb1ELb0ELb1ELb1ELb1ELb0ELb0EEENS1_21CollectiveEpilogueFwdINS6_IJSA_SC_SB_EEES9_NS_10bfloat16_tESG_Li384ELb1ELb1ELb0ELb1EEENS1_36VarlenDynamicPersistentTileSchedulerILi192ELi160ELi384ELi128ELb0ELb1ELb1ELb1ELb1ELb1EEEEEEEEEvNT_6ParamsE,(.L_x_2204 - _ZN7cutlass13device_kernelIN5flash11enable_sm90INS1_16FlashAttnFwdSm90INS1_25CollectiveMainloopFwdSm90ILi2EN4cute5tupleIJNS5_1CILi1EEES8_S8_EEENS6_IJNS7_ILi192EEENS7_ILi160EEENS7_ILi64EEEEEELi64ENS_12float_e4m3_tEfNS_4arch4Sm90ELb1ELb0ELb1ELb1ELb0ELb1ELb0ELb1ELb1ELb1ELb0ELb0EEENS1_21CollectiveEpilogueFwdINS6_IJSA_SC_SB_EEES9_NS_10bfloat16_tESG_Li384ELb1ELb1ELb0ELb1EEENS1_36VarlenDynamicPersistentTileSchedulerILi192ELi160ELi384ELi128ELb0ELb1ELb1ELb1ELb1ELb1EEEEEEEEEvNT_6ParamsE)
        .other          _ZN7cutlass13device_kernelIN5flash11enable_sm90INS1_16FlashAttnFwdSm90INS1_25CollectiveMainloopFwdSm90ILi2EN4cute5tupleIJNS5_1CILi1EEES8_S8_EEENS6_IJNS7_ILi192EEENS7_ILi160EEENS7_ILi64EEEEEELi64ENS_12float_e4m3_tEfNS_4arch4Sm90ELb1ELb0ELb1ELb1ELb0ELb1ELb0ELb1ELb1ELb1ELb0ELb0EEENS1_21CollectiveEpilogueFwdINS6_IJSA_SC_SB_EEES9_NS_10bfloat16_tESG_Li384ELb1ELb1ELb0ELb1EEENS1_36VarlenDynamicPersistentTileSchedulerILi192ELi160ELi384ELi128ELb0ELb1ELb1ELb1ELb1ELb1EEEEEEEEEvNT_6ParamsE,@"STO_CUDA_ENTRY STV_DEFAULT"
_ZN7cutlass13device_kernelIN5flash11enable_sm90INS1_16FlashAttnFwdSm90INS1_25CollectiveMainloopFwdSm90ILi2EN4cute5tupleIJNS5_1CILi1EEES8_S8_EEENS6_IJNS7_ILi192EEENS7_ILi160EEENS7_ILi64EEEEEELi64ENS_12float_e4m3_tEfNS_4arch4Sm90ELb1ELb0ELb1ELb1ELb0ELb1ELb0ELb1ELb1ELb1ELb0ELb0EEENS1_21CollectiveEpilogueFwdINS6_IJSA_SC_SB_EEES9_NS_10bfloat16_tESG_Li384ELb1ELb1ELb0ELb1EEENS1_36VarlenDynamicPersistentTileSchedulerILi192ELi160ELi384ELi128ELb0ELb1ELb1ELb1ELb1ELb1EEEEEEEEEvNT_6ParamsE:
        /* <DEDUP_REMOVED lines=23> */
.L_x_1857:
[----:B------:R-:W-:Y:S05]  /*0170*/  BSYNC B0 ;  /* 0x0000000000007941 */ /* 0x000fea0003800000 */
.L_x_1856:
        /* <DEDUP_REMOVED lines=40> */
.L_x_1858:
        /* <DEDUP_REMOVED lines=22> */
.L_x_1859:
        /* <DEDUP_REMOVED lines=18> */
.L_x_1860:
        /* <DEDUP_REMOVED lines=22> */
.L_x_1861:
        /* <DEDUP_REMOVED lines=22> */
.L_x_1862:
        /* <DEDUP_REMOVED lines=9> */
.L_x_1865:
        /* <DEDUP_REMOVED lines=19> */
[----:B------:R-:W-:Y:S02]  /*0b00*/  SHF.R.S32.HI R0, RZ, 0x1f, R18 ;  /* 0x0000001fff007819 */ /* 0x000fe40000011412 */
[-C--:B------:R-:W-:Y:S02]  /*0b10*/  LEA.HI R3, R18, R18.reuse, RZ, 0x1 ;  /* 0x0000001212037211 */ /* 0x080fe400078f08ff */
[CC--:B------:R-:W-:Y:S02]  /*0b20*/  LEA.HI R4, R0.reuse, R18.reuse, RZ, 0x5 ;  /* 0x0000001200047211 */ /* 0x0c0fe400078f28ff */
[----:B------:R-:W-:Y:S02]  /*0b30*/  SHF.R.S32.HI R156, RZ, 0x1, R3 ;  /* 0x00000001ff9c7819 */ /* 0x000fe40000011403 */
[----:B--2---:R-:W-:Y:S01]  /*0b40*/  LEA.HI R2, R0, R18, RZ, 0x7 ;  /* 0x0000001200027211 */ /* 0x004fe200078f38ff */
[----:B------:R-:W-:Y:S01]  /*0b50*/  IMAD.SHL.U32 R5, R4, 0x20, RZ ;  /* 0x0000002004057824 */ /* 0x000fe200078e00ff */
[----:B------:R-:W-:-:S02]  /*0b60*/  LEA.HI R4, R3, R156, RZ, 0x1 ;  /* 0x0000009c03047211 */ /* 0x000fc400078f08ff */
[-C--:B------:R-:W-:Y:S02]  /*0b70*/  LEA.HI R6, R0, R18.reuse, RZ, 0x4 ;  /* 0x0000001200067211 */ /* 0x080fe400078f20ff */
[----:B------:R-:W-:Y:S02]  /*0b80*/  LOP3.LUT R10, R2, 0xffffff80, RZ, 0xc0, !PT ;  /* 0xffffff80020a7812 */ /* 0x000fe400078ec0ff */
[----:B------:R-:W-:Y:S02]  /*0b90*/  LOP3.LUT R9, R5, 0xfffffc00, RZ, 0xc0, !PT ;  /* 0xfffffc0005097812 */ /* 0x000fe400078ec0ff */
[----:B------:R-:W-:Y:S01]  /*0ba0*/  LOP3.LUT R5, R4, 0x3fffffe, RZ, 0xc0, !PT ;  /* 0x03fffffe04057812 */ /* 0x000fe200078ec0ff */
[----:B------:R-:W-:Y:S01]  /*0bb0*/  IMAD.IADD R20, R18, 0x1, -R10 ;  /* 0x0000000112147824 */ /* 0x000fe200078e0a0a */
[----:B------:R-:W-:Y:S02]  /*0bc0*/  LOP3.LUT R8, R6, 0x3fffff0, RZ, 0xc0, !PT ;  /* 0x03fffff006087812 */ /* 0x000fe400078ec0ff */
[----:B------:R-:W-:Y:S01]  /*0bd0*/  SHF.R.S32.HI R7, RZ, 0x4, R6 ;  /* 0x00000004ff077819 */ /* 0x000fe20000011406 */
[----:B------:R-:W-:Y:S01]  /*0be0*/  IMAD.IADD R5, R156, 0x1, -R5 ;  /* 0x000000019c057824 */ /* 0x000fe200078e0a05 */
[----:B------:R-:W-:Y:S01]  /*0bf0*/  LEA.HI R4, R0, R18, RZ, 0x2 ;  /* 0x0000001200047211 */ /* 0x000fe200078f10ff */
[----:B------:R-:W-:Y:S01]  /*0c00*/  IMAD.IADD R8, R18, 0x1, -R8 ;  /* 0x0000000112087824 */ /* 0x000fe200078e0a08 */
[----:B------:R-:W-:Y:S01]  /*0c10*/  LEA.HI R6, R6, R7, RZ, 0x1 ;  /* 0x0000000706067211 */ /* 0x000fe200078f08ff */
[----:B------:R-:W-:Y:S01]  /*0c20*/  IMAD R19, R7, 0x8, R5 ;  /* 0x0000000807137824 */ /* 0x000fe200078e0205 */
[----:B------:R-:W-:-:S02]  /*0c30*/  SHF.R.S32.HI R10, RZ, 0x1f, R20 ;  /* 0x0000001fff0a7819 */ /* 0x000fc40000011414 */
[----:B------:R-:W-:Y:S02]  /*0c40*/  SHF.R.S32.HI R21, RZ, 0x7, R2 ;  /* 0x00000007ff157819 */ /* 0x000fe40000011402 */
[--C-:B------:R-:W-:Y:S02]  /*0c50*/  SHF.R.S32.HI R2, RZ, 0x2, R4.reuse ;  /* 0x00000002ff027819 */ /* 0x100fe40000011404 */
[----:B------:R-:W-:Y:S01]  /*0c60*/  SHF.R.S32.HI R5, RZ, 0x1f, R4 ;  /* 0x0000001fff057819 */ /* 0x000fe20000011404 */
[----:B------:R-:W-:Y:S01]  /*0c70*/  IMAD R9, R8, 0x40, R9 ;  /* 0x0000004008097824 */ /* 0x000fe200078e0209 */
[----:B------:R-:W-:Y:S02]  /*0c80*/  LOP3.LUT R6, R6, 0x1ffffffe, RZ, 0xc0, !PT ;  /* 0x1ffffffe06067812 */ /* 0x000fe400078ec0ff */
[----:B------:R-:W-:Y:S02]  /*0c90*/  LEA.HI R8, R10, R20, RZ, 0x2 ;  /* 0x000000140a087211 */ /* 0x000fe400078f10ff */
[----:B------:R-:W-:Y:S01]  /*0ca0*/  LEA.HI R5, R5, R2, RZ, 0x2 ;  /* 0x0000000205057211 */ /* 0x000fe200078f10ff */
[----:B------:R-:W-:Y:S01]  /*0cb0*/  IMAD.IADD R6, R7, 0x1, -R6 ;  /* 0x0000000107067824 */ /* 0x000fe200078e0a06 */
[----:B------:R-:W-:-:S02]  /*0cc0*/  SHF.R.S32.HI R7, RZ, 0x2, R8 ;  /* 0x00000002ff077819 */ /* 0x000fc40000011408 */
[----:B------:R-:W-:Y:S02]  /*0cd0*/  SHF.R.S32.HI R12, RZ, 0x1f, R8 ;  /* 0x0000001fff0c7819 */ /* 0x000fe40000011408 */
[----:B------:R-:W-:Y:S02]  /*0ce0*/  LOP3.LUT R5, R5, 0xfffffffc, RZ, 0xc0, !PT ;  /* 0xfffffffc05057812 */ /* 0x000fe400078ec0ff */
[----:B------:R-:W-:Y:S02]  /*0cf0*/  LEA.HI R12, R12, R7, RZ, 0x3 ;  /* 0x000000070c0c7211 */ /* 0x000fe400078f18ff */
[----:B------:R-:W-:Y:S01]  /*0d00*/  LOP3.LUT R11, R4, 0xfffffffc, RZ, 0xc0, !PT ;  /* 0xfffffffc040b7812 */ /* 0x000fe200078ec0ff */
[----:B------:R-:W-:Y:S01]  /*0d10*/  IMAD.IADD R5, R2, 0x1, -R5 ;  /* 0x0000000102057824 */ /* 0x000fe200078e0a05 */
[----:B------:R-:W-:Y:S01]  /*0d20*/  LOP3.LUT R12, R12, 0xfffffff8, RZ, 0xc0, !PT ;  /* 0xfffffff80c0c7812 */ /* 0x000fe200078ec0ff */
[----:B------:R-:W-:Y:S01]  /*0d30*/  IMAD.HI R4, R21, 0x55555556, RZ ;  /* 0x5555555615047827 */ /* 0x000fe200078e02ff */
[----:B------:R-:W-:-:S03]  /*0d40*/  LEA.HI R10, R10, R20, RZ, 0x5 ;  /* 0x000000140a0a7211 */ /* 0x000fc600078f28ff */
[----:B------:R-:W-:Y:S01]  /*0d50*/  IMAD R2, R6, 0x8, R9 ;  /* 0x0000000806027824 */ /* 0x000fe200078e0209 */
[----:B------:R-:W-:Y:S01]  /*0d60*/  LEA.HI R0, R0, R18, RZ, 0x3 ;  /* 0x0000001200007211 */ /* 0x000fe200078f18ff */
[----:B------:R-:W-:Y:S01]  /*0d70*/  IMAD.IADD R7, R7, 0x1, -R12 ;  /* 0x0000000107077824 */ /* 0x000fe200078e0a0c */
[----:B------:R-:W-:Y:S02]  /*0d80*/  LEA.HI R4, R4, R4, RZ, 0x1 ;  /* 0x0000000404047211 */ /* 0x000fe400078f08ff */
[----:B------:R-:W-:Y:S01]  /*0d90*/  SHF.R.S32.HI R10, RZ, 0x5, R10 ;  /* 0x00000005ff0a7819 */ /* 0x000fe2000001140a */
[----:B------:R0:W-:Y:S01]  /*0da0*/  STL [R1+0x7c], R2 ;  /* 0x00007c0201007387 */ /* 0x0001e20000100800 */
[----:B------:R-:W-:Y:S01]  /*0db0*/  LOP3.LUT R3, R3, 0xfffffffe, RZ, 0xc0, !PT ;  /* 0xfffffffe03037812 */ /* 0x000fe200078ec0ff */
[----:B------:R-:W-:Y:S02]  /*0dc0*/  IMAD R4, R4, -0x3, R21 ;  /* 0xfffffffd04047824 */ /* 0x000fe400078e0215 */
[----:B------:R-:W-:Y:S01]  /*0dd0*/  IMAD R7, R10, 0x10, R7 ;  /* 0x000000100a077824 */ /* 0x000fe200078e0207 */
[----:B0-----:R-:W-:Y:S01]  /*0de0*/  LOP3.LUT R2, R0, 0xfffffff8, RZ, 0xc0, !PT ;  /* 0xfffffff800027812 */ /* 0x001fe200078ec0ff */
[----:B------:R-:W-:Y:S01]  /*0df0*/  IMAD.IADD R3, R18, 0x1, -R3 ;  /* 0x0000000112037824 */ /* 0x000fe200078e0a03 */
[----:B------:R-:W-:-:S03]  /*0e00*/  SHF.R.S32.HI R6, RZ, 0x3, R0 ;  /* 0x00000003ff067819 */ /* 0x000fc60000011400 */
[----:B------:R-:W-:Y:S01]  /*0e10*/  IMAD.IADD R2, R18, 0x1, -R2 ;  /* 0x0000000112027824 */ /* 0x000fe200078e0a02 */
[----:B------:R0:W-:Y:S01]  /*0e20*/  STL [R1+0x6c], R5 ;  /* 0x00006c0501007387 */ /* 0x0001e20000100800 */
[----:B------:R-:W-:Y:S02]  /*0e30*/  IMAD R4, R4, 0x40, R7 ;  /* 0x0000004004047824 */ /* 0x000fe400078e0207 */
[----:B------:R-:W-:Y:S01]  /*0e40*/  IMAD.SHL.U32 R0, R5, 0x80, RZ ;  /* 0x0000008005007824 */ /* 0x000fe200078e00ff */
[----:B------:R-:W-:Y:S01]  /*0e50*/  STL [R1+0x44], R13 ;  /* 0x0000440d01007387 */ /* 0x000fe20000100800 */
[----:B------:R-:W-:Y:S02]  /*0e60*/  SHF.L.U32 R6, R3, 0x3, RZ ;  /* 0x0000000303067819 */ /* 0x000fe400000006ff */
[----:B------:R-:W-:Y:S01]  /*0e70*/  IADD3 R11, R18, -R11, RZ ;  /* 0x8000000b120b7210 */ /* 0x000fe20007ffe0ff */
[----:B------:R-:W-:Y:S01]  /*0e80*/  STL [R1+0x48], R14 ;  /* 0x0000480e01007387 */ /* 0x000fe20000100800 */
[----:B0-----:R-:W-:Y:S01]  /*0e90*/  IMAD.SHL.U32 R5, R2, 0x8, RZ ;  /* 0x0000000802057824 */ /* 0x001fe200078e00ff */
[----:B------:R-:W-:-:S02]  /*0ea0*/  LOP3.LUT R2, R0, 0x180, RZ, 0xc0, !PT ;  /* 0x0000018000027812 */ /* 0x000fc400078ec0ff */
[----:B------:R-:W-:Y:S01]  /*0eb0*/  STL [R1+0x4c], R15 ;  /* 0x00004c0f01007387 */ /* 0x000fe20000100800 */
[----:B------:R-:W-:Y:S01]  /*0ec0*/  IMAD.SHL.U32 R18, R3, 0x10, RZ ;  /* 0x0000001003127824 */ /* 0x000fe200078e00ff */
[----:B------:R-:W-:Y:S02]  /*0ed0*/  SHF.R.S32.HI R3, RZ, 0x1f, R5 ;  /* 0x0000001fff037819 */ /* 0x000fe40000011405 */
[----:B------:R-:W-:Y:S04]  /*0ee0*/  STL [R1+0x78], R4 ;  /* 0x0000780401007387 */ /* 0x000fe80000100800 */
[----:B------:R-:W-:Y:S04]  /*0ef0*/  STL [R1+0x60], RZ ;  /* 0x000060ff01007387 */ /* 0x000fe80000100800 */
[----:B------:R-:W-:Y:S01]  /*0f00*/  STL [R1+0x4], RZ ;  /* 0x000004ff01007387 */ /* 0x000fe20000100800 */
[----:B------:R-:W-:-:S03]  /*0f10*/  LEA.HI R12, R11, R11, RZ, 0x1 ;  /* 0x0000000b0b0c7211 */ /* 0x000fc600078f08ff */
[----:B------:R0:W-:Y:S01]  /*0f20*/  STL [R1+0x8], R6 ;  /* 0x0000080601007387 */ /* 0x0001e20000100800 */
[----:B------:R-:W-:-:S03]  /*0f30*/  SHF.R.S32.HI R0, RZ, 0x1f, R156 ;  /* 0x0000001fff007819 */ /* 0x000fc6000001149c */
[----:B------:R1:W-:Y:S01]  /*0f40*/  STL [R1+0x68], R5 ;  /* 0x0000680501007387 */ /* 0x0003e20000100800 */
[----:B------:R-:W-:-:S03]  /*0f50*/  LOP3.LUT R0, R2, 0x10, R18, 0xf8, !PT ;  /* 0x0000001002007812 */ /* 0x000fc600078ef812 */
[----:B------:R-:W-:Y:S01]  /*0f60*/  STL [R1+0x2c], R2 ;  /* 0x00002c0201007387 */ /* 0x000fe20000100800 */
[----:B0-----:R-:W-:-:S03]  /*0f70*/  VIADD R6, R6, 0x10 ;  /* 0x0000001006067836 */ /* 0x001fc60000000000 */
[----:B------:R0:W-:Y:S01]  /*0f80*/  STL [R1+0x80], R3 ;  /* 0x0000800301007387 */ /* 0x0001e20000100800 */
[----:B------:R-:W-:Y:S01]  /*0f90*/  LOP3.LUT R12, R12, 0x1ffffffe, RZ, 0xc0, !PT ;  /* 0x1ffffffe0c0c7812 */ /* 0x000fe200078ec0ff */
[----:B-1----:R-:W-:Y:S01]  /*0fa0*/  IMAD.SHL.U32 R5, R19, 0x40, RZ ;  /* 0x0000004013057824 */ /* 0x002fe200078e00ff */
[----:B------:R-:W-:Y:S01]  /*0fb0*/  LOP3.LUT R8, R8, 0x7ffffffc, RZ, 0xc0, !PT ;  /* 0x7ffffffc08087812 */ /* 0x000fe200078ec0ff */
[----:B------:R-:W-:Y:S01]  /*0fc0*/  STL [R1+0x10], R6 ;  /* 0x0000100601007387 */ /* 0x000fe20000100800 */
[----:B0-----:R-:W-:Y:S02]  /*0fd0*/  SHF.R.U32.HI R3, RZ, 0x3, R2 ;  /* 0x00000003ff037819 */ /* 0x001fe40000011602 */
[----:B------:R-:W-:Y:S02]  /*0fe0*/  LOP3.LUT R2, R2, 0x30, R18, 0xf8, !PT ;  /* 0x0000003002027812 */ /* 0x000fe400078ef812 */
[----:B------:R-:W-:Y:S01]  /*0ff0*/  LOP3.LUT R0, R0, R3, RZ, 0x3c, !PT ;  /* 0x0000000300007212 */ /* 0x000fe200078e3cff */
[----:B------:R0:W-:Y:S01]  /*1000*/  STL [R1+0x30], R3 ;  /* 0x0000300301007387 */ /* 0x0001e20000100800 */
[----:B------:R-:W-:-:S02]  /*1010*/  IMAD.IADD R12, R11, 0x1, -R12 ;  /* 0x000000010b0c7824 */ /* 0x000fc400078e0a0c */
[----:B------:R-:W-:Y:S01]  /*1020*/  IMAD.IADD R7, R20, 0x1, -R8 ;  /* 0x0000000114077824 */ /* 0x000fe200078e0a08 */
[----:B------:R-:W-:Y:S01]  /*1030*/  STL [R1+0x34], R5 ;  /* 0x0000340501007387 */ /* 0x000fe20000100800 */
[----:B0-----:R-:W-:Y:S02]  /*1040*/  LOP3.LUT R3, R2, R3, RZ, 0x3c, !PT ;  /* 0x0000000302037212 */ /* 0x001fe400078e3cff */
[----:B------:R-:W-:Y:S01]  /*1050*/  SHF.R.S32.HI R2, RZ, 0x1f, R6 ;  /* 0x0000001fff027819 */ /* 0x000fe20000011406 */
[----:B------:R-:W-:Y:S02]  /*1060*/  IMAD.IADD R6, R5, 0x1, R0 ;  /* 0x0000000105067824 */ /* 0x000fe400078e0200 */
[----:B------:R-:W-:Y:S02]  /*1070*/  IMAD R0, R12, 0x8, R4 ;  /* 0x000000080c007824 */ /* 0x000fe400078e0204 */
[----:B------:R0:W-:Y:S04]  /*1080*/  STL [R1+0x70], R2 ;  /* 0x0000700201007387 */ /* 0x0001e80000100800 */
[----:B------:R1:W-:Y:S01]  /*1090*/  STL [R1+0x38], R7 ;  /* 0x0000380701007387 */ /* 0x0003e20000100800 */
[----:B0-----:R-:W-:-:S03]  /*10a0*/  IADD3 R2, R16, R5, R3 ;  /* 0x0000000510027210 */ /* 0x001fc60007ffe003 */
[----:B------:R1:W-:Y:S04]  /*10b0*/  STL [R1+0x14], R6 ;  /* 0x0000140601007387 */ /* 0x0003e80000100800 */
[----:B------:R1:W-:Y:S04]  /*10c0*/  STL [R1+0x3c], R0 ;  /* 0x00003c0001007387 */ /* 0x0003e80000100800 */
[----:B------:R1:W-:Y:S01]  /*10d0*/  STL [R1+0x74], R2 ;  /* 0x0000740201007387 */ /* 0x0003e20000100800 */
[----:B------:R-:W-:Y:S02]  /*10e0*/  CS2R R22, SRZ ;  /* 0x0000000000167805 */ /* 0x000fe4000001ff00 */
[----:B---3--:R-:W-:Y:S01]  /*10f0*/  LOP3.LUT R157, R17, 0x1, RZ, 0xfc, !PT ;  /* 0x00000001119d7812 */ /* 0x008fe200078efcff */
[----:B-1----:R-:W-:-:S07]  /*1100*/  IMAD.MOV.U32 R17, RZ, RZ, RZ ;  /* 0x000000ffff117224 */ /* 0x002fce00078e00ff */
.L_x_1977:
[----:B--2---:R-:W2:Y:S01]  /*1110*/  LDL.LU R0, [R1+0x4c] ;  /* 0x00004c0001007983 */ /* 0x004ea20000300800 */
[----:B01----:R-:W2:Y:S01]  /*1120*/  LDC.64 R2, c[0x0][0xc88] ;  /* 0x00032200ff027b82 */ /* 0x003ea20000000a00 */
[----:B------:R-:W-:Y:S01]  /*1130*/  ULDC.64 UR4, c[0x0][0xa28] ;  /* 0x00028a0000047ab9 */ /* 0x000fe20000000a00 */
[----:B------:R-:W-:Y:S01]  /*1140*/  ULDC.64 UR8, c[0x0][0xa18] ;  /* 0x0002860000087ab9 */ /* 0x000fe20000000a00 */
[----:B------:R-:W-:Y:S01]  /*1150*/  ISETP.NE.U32.AND P2, PT, RZ, UR4, PT ;  /* 0x00000004ff007c0c */ /* 0x000fe2000bf45070 */
[----:B------:R-:W3:Y:S01]  /*1160*/  LDL R27, [R1+0x48] ;  /* 0x00004800011b7983 */ /* 0x000ee20000100800 */
[----:B------:R-:W-:Y:S01]  /*1170*/  ULDC.64 UR6, c[0x0][0xa08] ;  /* 0x0002820000067ab9 */ /* 0x000fe20000000a00 */
[----:B--2---:R-:W-:-:S05]  /*1180*/  IMAD.WIDE R2, R0, 0x4, R2 ;  /* 0x0000000400027825 */ /* 0x004fca00078e0202 */
[----:B------:R-:W2:Y:S01]  /*1190*/  LDG.E R8, desc[UR40][R2.64] ;  /* 0x0000002802087981 */ /* 0x000ea2000c1e1900 */
[----:B------:R-:W-:Y:S01]  /*11a0*/  ISETP.NE.AND.EX P2, PT, RZ, UR5, PT, P2 ;  /* 0x00000005ff007c0c */ /* 0x000fe2000bf45320 */
[----:B------:R-:W-:Y:S01]  /*11b0*/  IMAD.MOV.U32 R26, RZ, RZ, RZ ;  /* 0x000000ffff1a7224 */ /* 0x000fe200078e00ff */
[----:B------:R-:W-:Y:S02]  /*11c0*/  ISETP.NE.U32.AND P1, PT, RZ, UR8, PT ;  /* 0x00000008ff007c0c */ /* 0x000fe4000bf25070 */
[----:B------:R-:W-:Y:S02]  /*11d0*/  ISETP.NE.U32.AND P0, PT, RZ, UR6, PT ;  /* 0x00000006ff007c0c */ /* 0x000fe4000bf05070 */
[----:B------:R-:W-:Y:S02]  /*11e0*/  ISETP.NE.AND.EX P1, PT, RZ, UR9, PT, P1 ;  /* 0x00000009ff007c0c */ /* 0x000fe4000bf25310 */
[----:B------:R-:W-:Y:S02]  /*11f0*/  ISETP.NE.AND.EX P0, PT, RZ, UR7, PT, P0 ;  /* 0x00000007ff007c0c */ /* 0x000fe4000bf05300 */
[----:B--2---:R-:W-:Y:S01]  /*1200*/  SHF.R.S32.HI R0, RZ, 0x1f, R8 ;  /* 0x0000001fff007819 */ /* 0x004fe20000011408 */
[----:B------:R-:W-:Y:S02]  /*1210*/  STL [R1+0x50], R8 ;  /* 0x0000500801007387 */ /* 0x000fe40000100800 */
[C---:B------:R-:W-:Y:S01]  /*1220*/  @P2 LEA R2, P3, R8.reuse, UR4, 0x2 ;  /* 0x0000000408022c11 */ /* 0x040fe2000f8610ff */
[C---:B------:R-:W-:Y:S01]  /*1230*/  IMAD.SHL.U32 R33, R8.reuse, 0x4, RZ ;  /* 0x0000000408217824 */ /* 0x040fe200078e00ff */
[C-C-:B------:R-:W-:Y:S01]  /*1240*/  SHF.L.U64.HI R32, R8.reuse, 0x2, R0.reuse ;  /* 0x0000000208207819 */ /* 0x140fe20000010200 */
[----:B------:R0:W-:Y:S01]  /*1250*/  STL [R1+0x64], R0 ;  /* 0x0000640001007387 */ /* 0x0001e20000100800 */
[----:B------:R-:W-:Y:S01]  /*1260*/  @P2 LEA.HI.X R3, R8, UR5, R0, 0x2, P3 ;  /* 0x0000000508032c11 */ /* 0x000fe200098f1400 */
[----:B------:R-:W-:Y:S01]  /*1270*/  ULDC UR4, c[0x0][0x288] ;  /* 0x0000a20000047ab9 */ /* 0x000fe20000000800 */
[----:B-----5:R-:W-:Y:S01]  /*1280*/  IADD3 R6, P4, R33, UR6, RZ ;  /* 0x0000000621067c10 */ /* 0x020fe2000ff9e0ff */
[----:B------:R1:W-:Y:S01]  /*1290*/  STL [R1+0x58], R33 ;  /* 0x0000582101007387 */ /* 0x0003e20000100800 */
[----:B0-----:R-:W-:-:S02]  /*12a0*/  IMAD.MOV.U32 R0, RZ, RZ, RZ ;  /* 0x000000ffff007224 */ /* 0x001fc400078e00ff */
[----:B------:R-:W-:Y:S01]  /*12b0*/  IADD3.X R7, R32, UR7, RZ, P4, !PT ;  /* 0x0000000720077c10 */ /* 0x000fe2000a7fe4ff */
[----:B------:R-:W-:Y:S01]  /*12c0*/  IMAD.U32 R9, RZ, RZ, UR4 ;  /* 0x00000004ff097e24 */ /* 0x000fe2000f8e00ff */
[----:B------:R1:W-:Y:S01]  /*12d0*/  STL [R1+0x5c], R32 ;  /* 0x00005c2001007387 */ /* 0x0003e20000100800 */
[----:B------:R-:W-:-:S03]  /*12e0*/  ULDC.64 UR4, c[0x0][0x418] ;  /* 0x0001060000047ab9 */ /* 0x000fc60000000a00 */
[----:B------:R1:W5:Y:S01]  /*12f0*/  @P2 LDG.E R0, desc[UR40][R2.64] ;  /* 0x0000002802002981 */ /* 0x000362000c1e1900 */
[----:B------:R-:W-:-:S03]  /*1300*/  @P1 IADD3 R4, P2, R33, UR8, RZ ;  /* 0x0000000821041c10 */ /* 0x000fc6000ff5e0ff */
[----:B------:R1:W5:Y:S01]  /*1310*/  @P0 LDG.E R26, desc[UR40][R6.64] ;  /* 0x00000028061a0981 */ /* 0x000362000c1e1900 */
[----:B------:R-:W-:Y:S01]  /*1320*/  @P1 IADD3.X R5, R32, UR9, RZ, P2, !PT ;  /* 0x0000000920051c10 */ /* 0x000fe200097fe4ff */
[----:B------:R-:W-:Y:S01]  /*1330*/  UISETP.NE.U32.AND UP0, UPT, UR4, URZ, UPT ;  /* 0x0000003f0400728c */ /* 0x000fe2000bf05070 */
[----:B------:R-:W-:Y:S02]  /*1340*/  ULDC.64 UR8, c[0x0][0xa20] ;  /* 0x0002880000087ab9 */ /* 0x000fe40000000a00 */
[----:B------:R-:W-:Y:S01]  /*1350*/  ULDC UR4, c[0x0][0x424] ;  /* 0x0001090000047ab9 */ /* 0x000fe20000000800 */
[----:B------:R-:W2:Y:S01]  /*1360*/  @P1 LDG.E R9, desc[UR40][R4.64] ;  /* 0x0000002804091981 */ /* 0x000ea2000c1e1900 */
[----:B------:R-:W-:Y:S01]  /*1370*/  UISETP.NE.AND.EX UP0, UPT, UR5, URZ, UPT, UP0 ;  /* 0x0000003f0500728c */ /* 0x000fe2000bf05300 */
[----:B------:R-:W-:Y:S02]  /*1380*/  ISETP.NE.U32.AND P2, PT, RZ, UR8, PT ;  /* 0x00000008ff007c0c */ /* 0x000fe4000bf45070 */
[----:B------:R-:W-:Y:S01]  /*1390*/  ULDC UR5, c[0x0][0x2f0] ;  /* 0x0000bc0000057ab9 */ /* 0x000fe20000000800 */
[----:B------:R-:W-:Y:S01]  /*13a0*/  USEL UR4, UR4, 0x1, UP0 ;  /* 0x0000000104047887 */ /* 0x000fe20008000000 */
[----:B------:R-:W-:-:S02]  /*13b0*/  ISETP.NE.AND.EX P2, PT, RZ, UR9, PT, P2 ;  /* 0x00000009ff007c0c */ /* 0x000fc4000bf45320 */
[----:B------:R-:W-:Y:S01]  /*13c0*/  MOV R24, R8 ;  /* 0x0000000800187202 */ /* 0x000fe20000000f00 */
[----:B------:R-:W-:-:S03]  /*13d0*/  UIMAD UR4, UR4, UR5, URZ ;  /* 0x00000005040472a4 */ /* 0x000fc6000f8e023f */
[----:B------:R-:W-:Y:S01]  /*13e0*/  ULDC UR5, c[0x0][0x348] ;  /* 0x0000d20000057ab9 */ /* 0x000fe20000000800 */
[----:B--2---:R1:W-:Y:S01]  /*13f0*/  STL [R1+0x20], R9 ;  /* 0x0000200901007387 */ /* 0x0043e20000100800 */
[----:B------:R-:W-:-:S03]  /*1400*/  IMAD.MOV.U32 R10, RZ, RZ, R9 ;  /* 0x000000ffff0a7224 */ /* 0x000fc600078e0009 */
[----:B---3--:R1:W-:Y:S01]  /*1410*/  STL [R1+0x54], R27 ;  /* 0x0000541b01007387 */ /* 0x0083e20000100800 */
[----:B------:R-:W-:Y:S05]  /*1420*/  @P1 BRA `(.L_x_1867) ;  /* 0x0000000000281947 */ /* 0x000fea0003800000 */
        /* <DEDUP_REMOVED lines=10> */
.L_x_1867:
[----:B------:R-:W-:Y:S02]  /*14d0*/  IMAD.U32 R31, RZ, RZ, UR5 ;  /* 0x00000005ff1f7e24 */ /* 0x000fe4000f8e00ff */
[----:B------:R-:W-:Y:S01]  /*14e0*/  IMAD.U32 R25, RZ, RZ, UR4 ;  /* 0x00000004ff197e24 */ /* 0x000fe2000f8e00ff */
[----:B------:R-:W-:Y:S06]  /*14f0*/  @!P2 BRA `(.L_x_1868) ;  /* 0x000000000010a947 */ /* 0x000fec0003800000 */
[----:B-1----:R-:W-:-:S04]  /*1500*/  IADD3 R2, P0, R33, UR8, RZ ;  /* 0x0000000821027c10 */ /* 0x002fc8000ff1e0ff */
[----:B------:R-:W-:-:S05]  /*1510*/  IADD3.X R3, R32, UR9, RZ, P0, !PT ;  /* 0x0000000920037c10 */ /* 0x000fca00087fe4ff */
[----:B------:R2:W5:Y:S01]  /*1520*/  LDG.E R25, desc[UR40][R2.64] ;  /* 0x0000002802197981 */ /* 0x000562000c1e1900 */
[----:B------:R-:W-:Y:S05]  /*1530*/  BRA `(.L_x_1869) ;  /* 0x0000000000107947 */ /* 0x000fea0003800000 */
.L_x_1868:
[----:B------:R-:W-:Y:S05]  /*1540*/  @!P0 BRA `(.L_x_1869) ;  /* 0x00000000000c8947 */ /* 0x000fea0003800000 */
[----:B-1----:R-:W2:Y:S04]  /*1550*/  LDG.E R2, desc[UR40][R6.64] ;  /* 0x0000002806027981 */ /* 0x002ea8000c1e1900 */
[----:B------:R-:W2:Y:S02]  /*1560*/  LDG.E R25, desc[UR40][R6.64+0x4] ;  /* 0x0000042806197981 */ /* 0x000ea4000c1e1900 */
[----:B--2---:R-:W-:-:S07]  /*1570*/  IMAD.IADD R25, R25, 0x1, -R2 ;  /* 0x0000000119197824 */ /* 0x004fce00078e0a02 */
.L_x_1869:
[----:B------:R-:W-:Y:S01]  /*1580*/  ULDC.64 UR4, c[0x0][0xa10] ;  /* 0x0002840000047ab9 */ /* 0x000fe20000000a00 */
[----:B------:R-:W3:Y:S01]  /*1590*/  LDL R11, [R1+0x44] ;  /* 0x00004400010b7983 */ /* 0x000ee20000100800 */
[----:B------:R-:W-:Y:S01]  /*15a0*/  ISETP.NE.U32.AND P0, PT, RZ, UR4, PT ;  /* 0x00000004ff007c0c */ /* 0x000fe2000bf05070 */
[----:B------:R-:W4:Y:S03]  /*15b0*/  LDC R8, c[0x0][0x448] ;  /* 0x00011200ff087b82 */ /* 0x000f260000000800 */
[----:B------:R-:W-:Y:S01]  /*15c0*/  ISETP.NE.AND.EX P0, PT, RZ, UR5, PT, P0 ;  /* 0x00000005ff007c0c */ /* 0x000fe2000bf05300 */
[----:B------:R-:W-:-:S12]  /*15d0*/  ULDC.64 UR4, c[0x0][0xa30] ;  /* 0x00028c0000047ab9 */ /* 0x000fd80000000a00 */
[----:B-12---:R-:W1:Y:S02]  /*15e0*/  @P0 LDC.64 R2, c[0x0][0xa10] ;  /* 0x00028400ff020b82 */ /* 0x006e640000000a00 */
[----:B-1----:R-:W-:-:S05]  /*15f0*/  @P0 IMAD.WIDE R2, R24, 0x4, R2 ;  /* 0x0000000418020825 */ /* 0x002fca00078e0202 */
[----:B------:R-:W2:Y:S04]  /*1600*/  @P0 LDG.E R6, desc[UR40][R2.64] ;  /* 0x0000002802060981 */ /* 0x000ea8000c1e1900 */
[----:B------:R1:W2:Y:S01]  /*1610*/  @P0 LDG.E R7, desc[UR40][R2.64+0x4] ;  /* 0x0000042802070981 */ /* 0x0002a2000c1e1900 */
[----:B------:R-:W-:Y:S01]  /*1620*/  ISETP.NE.U32.AND P1, PT, RZ, UR4, PT ;  /* 0x00000004ff007c0c */ /* 0x000fe2000bf25070 */
[----:B-----5:R-:W-:-:S03]  /*1630*/  IMAD.MOV.U32 R28, RZ, RZ, R25 ;  /* 0x000000ffff1c7224 */ /* 0x020fc600078e0019 */
[----:B------:R-:W-:-:S13]  /*1640*/  ISETP.NE.AND.EX P1, PT, RZ, UR5, PT, P1 ;  /* 0x00000005ff007c0c */ /* 0x000fda000bf25310 */
[----:B------:R-:W-:-:S04]  /*1650*/  @P1 IADD3 R4, P2, R33, UR4, RZ ;  /* 0x0000000421041c10 */ /* 0x000fc8000ff5e0ff */
[----:B------:R-:W-:-:S05]  /*1660*/  @P1 IADD3.X R5, R32, UR5, RZ, P2, !PT ;  /* 0x0000000520051c10 */ /* 0x000fca00097fe4ff */
[----:B------:R0:W5:Y:S01]  /*1670*/  @P1 LDG.E R28, desc[UR40][R4.64] ;  /* 0x00000028041c1981 */ /* 0x000162000c1e1900 */
[----:B----4-:R-:W-:-:S13]  /*1680*/  ISETP.NE.AND P1, PT, R8, 0x1, PT ;  /* 0x000000010800780c */ /* 0x010fda0003f25270 */
[----:B------:R-:W4:Y:S08]  /*1690*/  @P1 LDC R9, c[0x0][0x44c] ;  /* 0x00011300ff091b82 */ /* 0x000f300000000800 */
[----:B-1----:R-:W1:Y:S01]  /*16a0*/  @P1 LDC R3, c[0x0][0x450] ;  /* 0x00011400ff031b82 */ /* 0x002e620000000800 */
[----:B---3--:R-:W-:-:S04]  /*16b0*/  IMAD R11, R11, 0xc0, RZ ;  /* 0x000000c00b0b7824 */ /* 0x008fc800078e02ff */
[----:B------:R-:W-:Y:S01]  /*16c0*/  VIADD R2, R11, 0xbf ;  /* 0x000000bf0b027836 */ /* 0x000fe20000000000 */
[----:B------:R3:W-:Y:S01]  /*16d0*/  STL [R1+0x28], R11 ;  /* 0x0000280b01007387 */ /* 0x0007e20000100800 */
[----:B--2---:R-:W-:Y:S02]  /*16e0*/  @P0 IMAD.IADD R31, R7, 0x1, -R6 ;  /* 0x00000001071f0824 */ /* 0x004fe400078e0a06 */
[----:B------:R-:W-:Y:S02]  /*16f0*/  IMAD.IADD R6, R25, 0x1, -R0 ;  /* 0x0000000119067824 */ /* 0x000fe400078e0a00 */
[----:B----4-:R-:W-:-:S04]  /*1700*/  @P1 IMAD.HI.U32 R0, R2, R9, RZ ;  /* 0x0000000902001227 */ /* 0x010fc800078e00ff */
[----:B0-----:R-:W-:Y:S01]  /*1710*/  IMAD.IADD R4, R6, 0x1, R31 ;  /* 0x0000000106047824 */ /* 0x001fe200078e021f */
[----:B-1----:R-:W-:-:S03]  /*1720*/  @P1 SHF.R.U32.HI R2, RZ, R3, R0 ;  /* 0x00000003ff021219 */ /* 0x002fc60000011600 */
[C---:B------:R-:W-:Y:S01]  /*1730*/  VIADD R0, R4.reuse, 0x9f ;  /* 0x0000009f04007836 */ /* 0x040fe20000000000 */
[----:B------:R-:W-:Y:S01]  /*1740*/  IADD3 R30, R4, 0xa0, -R10 ;  /* 0x000000a0041e7810 */ /* 0x000fe20007ffe80a */
[----:B------:R3:W-:Y:S02]  /*1750*/  STL [R1+0x24], R4 ;  /* 0x0000240401007387 */ /* 0x0007e40000100800 */
[----:B------:R-:W-:-:S04]  /*1760*/  IMAD.HI R0, R0, 0x66666667, RZ ;  /* 0x6666666700007827 */ /* 0x000fc800078e02ff */
[----:B------:R-:W-:Y:S01]  /*1770*/  IMAD.IADD R2, R30, 0x1, R2 ;  /* 0x000000011e027824 */ /* 0x000fe200078e0202 */
[----:B------:R-:W-:-:S03]  /*1780*/  SHF.R.U32.HI R3, RZ, 0x1f, R0 ;  /* 0x0000001fff037819 */ /* 0x000fc60000011600 */
[----:B------:R-:W-:Y:S01]  /*1790*/  IMAD.HI R2, R2, 0x66666667, RZ ;  /* 0x6666666702027827 */ /* 0x000fe200078e02ff */
[----:B------:R-:W-:-:S04]  /*17a0*/  LEA.HI.SX32 R104, R0, R3, 0x1a ;  /* 0x0000000300687211 */ /* 0x000fc800078fd2ff */
[----:B------:R-:W-:-:S04]  /*17b0*/  SHF.R.U32.HI R5, RZ, 0x1f, R2 ;  /* 0x0000001fff057819 */ /* 0x000fc80000011602 */
[----:B------:R-:W-:Y:S02]  /*17c0*/  LEA.HI.SX32 R5, R2, R5, 0x1a ;  /* 0x0000000502057211 */ /* 0x000fe400078fd2ff */
[----:B------:R-:W-:Y:S02]  /*17d0*/  IADD3 R2, -R6, RZ, RZ ;  /* 0x000000ff06027210 */ /* 0x000fe40007ffe1ff */
[----:B------:R-:W-:Y:S02]  /*17e0*/  VIMNMX R5, R104, R5, PT ;  /* 0x0000000568057248 */ /* 0x000fe40003fe0100 */
[----:B------:R-:W-:-:S03]  /*17f0*/  VIMNMX R2, RZ, R2, !PT ;  /* 0x00000002ff027248 */ /* 0x000fc60007fe0100 */
[----:B------:R-:W-:-:S05]  /*1800*/  IMAD R0, R5, 0xa0, -R6 ;  /* 0x000000a005007824 */ /* 0x000fca00078e0a06 */
[----:B------:R-:W-:-:S04]  /*1810*/  VIMNMX R5, R0, R31, PT ;  /* 0x0000001f00057248 */ /* 0x000fc80003fe0100 */
[----:B------:R-:W-:Y:S01]  /*1820*/  ISETP.GT.AND P0, PT, R5, R2, PT ;  /* 0x000000020500720c */ /* 0x000fe20003f04270 */
[----:B------:R-:W-:-:S05]  /*1830*/  IMAD.WIDE.U32 R2, R2, -0x33333333, RZ ;  /* 0xcccccccd02027825 */ /* 0x000fca00078e00ff */
[----:B------:R-:W-:-:S05]  /*1840*/  SHF.R.U32.HI R29, RZ, 0x7, R3 ;  /* 0x00000007ff1d7819 */ /* 0x000fca0000011603 */
[----:B------:R-:W-:Y:S02]  /*1850*/  IMAD.MOV.U32 R2, RZ, RZ, R29 ;  /* 0x000000ffff027224 */ /* 0x000fe400078e001d */
[----:B------:R-:W-:-:S04]  /*1860*/  @P0 VIADD R0, R5, 0x9f ;  /* 0x0000009f05000836 */ /* 0x000fc80000000000 */
[----:B------:R-:W-:-:S05]  /*1870*/  @P0 IMAD.HI R0, R0, 0x66666667, RZ ;  /* 0x6666666700000827 */ /* 0x000fca00078e02ff */
[----:B------:R-:W-:-:S04]  /*1880*/  @P0 SHF.R.U32.HI R3, RZ, 0x1f, R0 ;  /* 0x0000001fff030819 */ /* 0x000fc80000011600 */
[----:B------:R-:W-:Y:S02]  /*1890*/  @P0 LEA.HI.SX32 R2, R0, R3, 0x1a ;  /* 0x0000000300020211 */ /* 0x000fe400078fd2ff */
[----:B------:R-:W-:Y:S02]  /*18a0*/  PLOP3.LUT P0, PT, PT, PT, PT, 0x80, 0x0 ;  /* 0x000000000000781c */ /* 0x000fe40003f0f070 */
[----:B------:R-:W-:-:S13]  /*18b0*/  ISETP.GT.AND P1, PT, R2, R29, PT ;  /* 0x0000001d0200720c */ /* 0x000fda0003f24270 */
[----:B---3--:R-:W-:Y:S05]  /*18c0*/  @!P1 BRA `(.L_x_1870) ;  /* 0x0000003400189947 */ /* 0x008fea0003800000 */
        /* <DEDUP_REMOVED lines=20> */
.L_x_1872:
[----:B------:R-:W-:Y:S05]  /*1a10*/  BSYNC B6 ;  /* 0x0000000000067941 */ /* 0x000fea0003800000 */
.L_x_1871:
        /* <DEDUP_REMOVED lines=20> */
.L_x_1874:
[----:B------:R-:W-:Y:S05]  /*1b60*/  BSYNC B6 ;  /* 0x0000000000067941 */ /* 0x000fea0003800000 */
.L_x_1873:
[----:B------:R-:W-:Y:S01]  /*1b70*/  ULDC.64 UR4, c[0x0][0x9f8] ;  /* 0x00027e0000047ab9 */ /* 0x000fe20000000a00 */
[----:B------:R-:W2:Y:S01]  /*1b80*/  LDL.64 R36, [R1+0x8] ;  /* 0x0000080001247983 */ /* 0x000ea20000100a00 */
[----:B------:R-:W-:Y:S01]  /*1b90*/  ISETP.NE.U32.AND P0, PT, RZ, UR4, PT ;  /* 0x00000004ff007c0c */ /* 0x000fe2000bf05070 */
[----:B------:R-:W0:Y:S02]  /*1ba0*/  LDC.64 R44, c[0x0][0x300] ;  /* 0x0000c000ff2c7b82 */ /* 0x000e240000000a00 */
[----:B------:R-:W2:Y:S01]  /*1bb0*/  LDL.64 R34, [R1+0x8] ;  /* 0x0000080001227983 */ /* 0x000ea20000100a00 */
[----:B------:R-:W-:Y:S01]  /*1bc0*/  ISETP.NE.AND.EX P0, PT, RZ, UR5, PT, P0 ;  /* 0x00000005ff007c0c */ /* 0x000fe2000bf05300 */
[----:B------:R-:W-:Y:S01]  /*1bd0*/  IMAD.IADD R51, R26, 0x1, R25 ;  /* 0x000000011a337824 */ /* 0x000fe200078e0219 */
[----:B------:R-:W-:Y:S01]  /*1be0*/  ULDC.64 UR6, c[0x0][0x330] ;  /* 0x0000cc0000067ab9 */ /* 0x000fe20000000a00 */
[----:B------:R-:W3:Y:S02]  /*1bf0*/  LDL.LU R10, [R1] ;  /* 0x00000000010a7983 */ /* 0x000ee40000300800 */
[----:B------:R-:W1:Y:S08]  /*1c00*/  LDC R15, c[0x0][0x3f4] ;  /* 0x0000fd00ff0f7b82 */ /* 0x000e700000000800 */
[----:B------:R-:W-:Y:S01]  /*1c10*/  @P0 IADD3 R4, P1, R33, UR4, RZ ;  /* 0x0000000421040c10 */ /* 0x000fe2000ff3e0ff */
[----:B------:R-:W4:Y:S03]  /*1c20*/  LDC.64 R38, c[0x0][0x3f8] ;  /* 0x0000fe00ff267b82 */ /* 0x000f260000000a00 */
[----:B------:R-:W-:Y:S01]  /*1c30*/  @P0 IADD3.X R5, R32, UR5, RZ, P1, !PT ;  /* 0x0000000520050c10 */ /* 0x000fe20008ffe4ff */
[----:B------:R-:W-:-:S04]  /*1c40*/  ULDC.64 UR4, c[0x0][0xa08] ;  /* 0x0002820000047ab9 */ /* 0x000fc80000000a00 */
[----:B------:R1:W4:Y:S01]  /*1c50*/  @P0 LDG.E R24, desc[UR40][R4.64] ;  /* 0x0000002804180981 */ /* 0x000322000c1e1900 */
[----:B------:R-:W-:Y:S01]  /*1c60*/  SHF.R.S32.HI R11, RZ, 0x1f, R51 ;  /* 0x0000001fff0b7819 */ /* 0x000fe20000011433 */
[-C--:B0-----:R-:W-:Y:S01]  /*1c70*/  IMAD.WIDE.U32 R6, R51, R44.reuse, RZ ;  /* 0x0000002c33067225 */ /* 0x081fe200078e00ff */
[----:B------:R-:W-:Y:S01]  /*1c80*/  SHF.R.S32.HI R19, RZ, 0x1f, R18 ;  /* 0x0000001fff137819 */ /* 0x000fe20000011412 */
[----:B------:R-:W0:Y:S02]  /*1c90*/  LDC.64 R32, c[0x0][0x408] ;  /* 0x00010200ff207b82 */ /* 0x000e240000000a00 */
[----:B------:R-:W-:Y:S01]  /*1ca0*/  IMAD R0, R11, R44, RZ ;  /* 0x0000002c0b007224 */ /* 0x000fe200078e02ff */
[----:B------:R-:W-:Y:S02]  /*1cb0*/  ISETP.NE.U32.AND P0, PT, RZ, UR4, PT ;  /* 0x00000004ff007c0c */ /* 0x000fe4000bf05070 */
[----:B-1----:R-:W-:Y:S01]  /*1cc0*/  ISETP.GE.AND P2, PT, R18, R15, PT ;  /* 0x0000000f1200720c */ /* 0x002fe20003f46270 */
[----:B------:R-:W-:Y:S01]  /*1cd0*/  IMAD R3, R51, R45, R0 ;  /* 0x0000002d33037224 */ /* 0x000fe200078e0200 */
[----:B------:R-:W-:-:S02]  /*1ce0*/  SHF.R.S32.HI R0, RZ, 0x1f, R27 ;  /* 0x0000001fff007819 */ /* 0x000fc4000001141b */
[----:B------:R-:W-:Y:S01]  /*1cf0*/  ISETP.NE.AND.EX P0, PT, RZ, UR5, PT, P0 ;  /* 0x00000005ff007c0c */ /* 0x000fe2000bf05300 */
[----:B------:R-:W-:Y:S01]  /*1d00*/  ULDC.64 UR4, c[0x0][0x308] ;  /* 0x0000c20000047ab9 */ /* 0x000fe20000000a00 */
[----:B------:R-:W-:Y:S01]  /*1d10*/  IADD3 R7, R7, R3, RZ ;  /* 0x0000000307077210 */ /* 0x000fe20007ffe0ff */
[C---:B------:R-:W-:Y:S02]  /*1d20*/  IMAD R3, R0.reuse, UR6, RZ ;  /* 0x0000000600037c24 */ /* 0x040fe4000f8e02ff */
[----:B------:R-:W-:Y:S02]  /*1d30*/  IMAD R0, R0, UR4, RZ ;  /* 0x0000000400007c24 */ /* 0x000fe4000f8e02ff */
[C---:B------:R-:W-:Y:S02]  /*1d40*/  IMAD R13, R27.reuse, UR7, R3 ;  /* 0x000000071b0d7c24 */ /* 0x040fe4000f8e0203 */
[C---:B------:R-:W-:Y:S02]  /*1d50*/  IMAD R3, R27.reuse, UR5, R0 ;  /* 0x000000051b037c24 */ /* 0x040fe4000f8e0200 */
[----:B------:R-:W-:Y:S01]  /*1d60*/  IMAD.WIDE.U32 R4, R27, UR4, R6 ;  /* 0x000000041b047c25 */ /* 0x000fe2000f8e0006 */
[----:B------:R-:W-:-:S03]  /*1d70*/  ULDC.64 UR4, c[0x0][0x310] ;  /* 0x0000c40000047ab9 */ /* 0x000fc60000000a00 */
[----:B------:R-:W-:Y:S01]  /*1d80*/  IMAD.WIDE.U32 R8, R27, UR6, R18 ;  /* 0x000000061b087c25 */ /* 0x000fe2000f8e0012 */
[----:B------:R-:W-:-:S03]  /*1d90*/  ULDC.64 UR6, c[0x0][0x338] ;  /* 0x0000ce0000067ab9 */ /* 0x000fc60000000a00 */
[----:B------:R-:W-:Y:S02]  /*1da0*/  IMAD.IADD R5, R5, 0x1, R3 ;  /* 0x0000000105057824 */ /* 0x000fe400078e0203 */
[----:B------:R-:W-:Y:S02]  /*1db0*/  IMAD.IADD R9, R9, 0x1, R13 ;  /* 0x0000000109097824 */ /* 0x000fe400078e020d */
[----:B--2---:R-:W-:Y:S01]  /*1dc0*/  IMAD.MOV.U32 R34, RZ, RZ, R36 ;  /* 0x000000ffff227224 */ /* 0x004fe200078e0024 */
[----:B---3--:R-:W-:-:S04]  /*1dd0*/  LOP3.LUT R10, R10, 0xfffffffb, RZ, 0xc0, !PT ;  /* 0xfffffffb0a0a7812 */ /* 0x008fc800078ec0ff */
[----:B------:R-:W-:Y:S02]  /*1de0*/  SHF.R.S32.HI R35, RZ, 0x1f, R34 ;  /* 0x0000001fff237819 */ /* 0x000fe40000011422 */
[----:B------:R-:W-:-:S03]  /*1df0*/  @P2 LOP3.LUT R10, R10, 0x4, RZ, 0xfc, !PT ;  /* 0x000000040a0a2812 */ /* 0x000fc600078efcff */
[----:B------:R-:W-:Y:S04]  /*1e00*/  STL [R1+0xc], R35 ;  /* 0x00000c2301007387 */ /* 0x000fe80000100800 */
[----:B------:R-:W2:Y:S01]  /*1e10*/  LDL R12, [R1+0x2c] ;  /* 0x00002c00010c7983 */ /* 0x000ea20000100800 */
[----:B----4-:R-:W-:Y:S02]  /*1e20*/  SHF.R.S32.HI R0, RZ, 0x1f, R24 ;  /* 0x0000001fff007819 */ /* 0x010fe40000011418 */
[----:B------:R-:W-:Y:S02]  /*1e30*/  SEL R3, R24, RZ, !P0 ;  /* 0x000000ff18037207 */ /* 0x000fe40004000000 */
[----:B------:R-:W3:Y:S04]  /*1e40*/  LDL R24, [R1+0x6c] ;  /* 0x00006c0001187983 */ /* 0x000ee80000100800 */
[----:B------:R1:W-:Y:S01]  /*1e50*/  STL [R1], R10 ;  /* 0x0000000a01007387 */ /* 0x0003e20000100800 */
[----:B------:R-:W-:-:S03]  /*1e60*/  IMAD.WIDE.U32 R46, R3, UR6, R8 ;  /* 0x00000006032e7c25 */ /* 0x000fc6000f8e0008 */
[----:B------:R-:W4:Y:S04]  /*1e70*/  LDL R8, [R1+0x34] ;  /* 0x0000340001087983 */ /* 0x000f280000100800 */
[----:B-1----:R-:W4:Y:S01]  /*1e80*/  LDL R10, [R1+0x30] ;  /* 0x00003000010a7983 */ /* 0x002f220000100800 */
[----:B------:R-:W-:Y:S02]  /*1e90*/  SEL R0, R0, RZ, !P0 ;  /* 0x000000ff00007207 */ /* 0x000fe40004000000 */
[----:B------:R-:W-:Y:S01]  /*1ea0*/  SHF.R.S32.HI R14, RZ, 0x1f, R156 ;  /* 0x0000001fff0e7819 */ /* 0x000fe2000001149c */
[----:B------:R-:W-:-:S04]  /*1eb0*/  IMAD.WIDE.U32 R48, R3, UR4, R4 ;  /* 0x0000000403307c25 */ /* 0x000fc8000f8e0004 */
[C---:B------:R-:W-:Y:S01]  /*1ec0*/  IMAD R6, R0.reuse, UR4, RZ ;  /* 0x0000000400067c24 */ /* 0x040fe2000f8e02ff */
[----:B------:R-:W1:Y:S01]  /*1ed0*/  S2R R27, SR_TID.X ;  /* 0x00000000001b7919 */ /* 0x000e620000002100 */
[----:B------:R-:W-:Y:S01]  /*1ee0*/  IMAD R4, R0, UR6, RZ ;  /* 0x0000000600047c24 */ /* 0x000fe2000f8e02ff */
[----:B------:R-:W-:Y:S01]  /*1ef0*/  ULDC UR4, c[0x0][0x2f4] ;  /* 0x0000bd0000047ab9 */ /* 0x000fe20000000800 */
[----:B------:R-:W-:Y:S02]  /*1f00*/  IMAD R7, R3, UR5, R6 ;  /* 0x0000000503077c24 */ /* 0x000fe4000f8e0206 */
        /* <DEDUP_REMOVED lines=21> */
[----:B------:R-:W-:-:S04]  /*2060*/  IMAD.WIDE.U32 R34, R156, R32, R18 ;  /* 0x000000209c227225 */ /* 0x000fc800078e0012 */
[----:B------:R-:W-:Y:S02]  /*2070*/  IMAD R6, R7, R38, RZ ;  /* 0x0000002607067224 */ /* 0x000fe400078e02ff */
[----:B------:R-:W-:Y:S02]  /*2080*/  IMAD.IADD R37, R37, 0x1, R9 ;  /* 0x0000000125257824 */ /* 0x000fe400078e0209 */
[----:B------:R-:W-:Y:S02]  /*2090*/  IMAD.IADD R35, R9, 0x1, R35 ;  /* 0x0000000109237824 */ /* 0x000fe400078e0223 */
[----:B------:R-:W-:Y:S01]  /*20a0*/  IMAD R7, R7, R32, RZ ;  /* 0x0000002007077224 */ /* 0x000fe200078e02ff */
[----:B-1----:R-:W-:Y:S01]  /*20b0*/  SHF.R.U32.HI R13, RZ, 0x7, R27 ;  /* 0x00000007ff0d7819 */ /* 0x002fe2000001161b */
[----:B------:R-:W-:Y:S01]  /*20c0*/  IMAD R55, R45, 0xa0, RZ ;  /* 0x000000a02d377824 */ /* 0x000fe200078e02ff */
[----:B------:R-:W-:Y:S01]  /*20d0*/  IADD3 R50, P0, R156, R51, RZ ;  /* 0x000000339c327210 */ /* 0x000fe20007f1e0ff */
[----:B------:R-:W-:Y:S01]  /*20e0*/  IMAD R59, R28, R39, R6 ;  /* 0x000000271c3b7224 */ /* 0x000fe200078e0206 */
[----:B------:R-:W-:Y:S01]  /*20f0*/  LOP3.LUT R60, R21, 0xfffffff0, RZ, 0xc0, !PT ;  /* 0xfffffff0153c7812 */ /* 0x000fe200078ec0ff */
[----:B------:R-:W-:-:S02]  /*2100*/  IMAD R5, R39, 0xa0, RZ ;  /* 0x000000a027057824 */ /* 0x000fc400078e02ff */
        /* <DEDUP_REMOVED lines=8> */
[----:B------:R-:W-:-:S04]  /*2190*/  IMAD.WIDE.U32 R38, R38, 0xa0, RZ ;  /* 0x000000a026267825 */ /* 0x000fc800078e00ff */
[----:B------:R-:W-:Y:S01]  /*21a0*/  IMAD.WIDE.U32 R32, R32, 0xa0, RZ ;  /* 0x000000a020207825 */ /* 0x000fe200078e00ff */
[----:B------:R-:W-:Y:S02]  /*21b0*/  ISETP.GE.AND P3, PT, R18, UR4, PT ;  /* 0x0000000412007c0c */ /* 0x000fe4000bf66270 */
[----:B------:R-:W-:Y:S01]  /*21c0*/  ISETP.GE.AND P2, PT, R52, UR4, PT ;  /* 0x0000000434007c0c */ /* 0x000fe2000bf46270 */
[----:B------:R-:W-:Y:S01]  /*21d0*/  IMAD.IADD R58, R43, 0x1, R59 ;  /* 0x000000012b3a7824 */ /* 0x000fe200078e023b */
[----:B------:R-:W-:Y:S01]  /*21e0*/  SHF.L.U32 R54, R15, 0x1, RZ ;  /* 0x000000010f367819 */ /* 0x000fe200000006ff */
[----:B------:R-:W-:Y:S01]  /*21f0*/  VIADD R53, R13, 0x8 ;  /* 0x000000080d357836 */ /* 0x000fe20000000000 */
        /* <DEDUP_REMOVED lines=8> */
[----:B------:R-:W-:Y:S01]  /*2280*/  IMAD.IADD R71, R47, 0x1, R71 ;  /* 0x000000012f477824 */ /* 0x000fe200078e0247 */
[----:B--2---:R-:W-:-:S02]  /*2290*/  LOP3.LUT R4, R12, 0x30, R21, 0xf8, !PT ;  /* 0x000000300c047812 */ /* 0x004fc400078ef815 */
[----:B---3--:R-:W-:Y:S02]  /*22a0*/  LOP3.LUT P4, RZ, R24, 0x2, RZ, 0xc0, !PT ;  /* 0x0000000218ff7812 */ /* 0x008fe4000788c0ff */
[----:B----4-:R-:W-:-:S05]  /*22b0*/  LOP3.LUT R4, R4, R10, RZ, 0x3c, !PT ;  /* 0x0000000a04047212 */ /* 0x010fca00078e3cff */
[----:B------:R-:W-:-:S07]  /*22c0*/  IMAD.IADD R70, R8, 0x1, R4 ;  /* 0x0000000108467824 */ /* 0x000fce00078e0204 */
.L_x_1904:
[----:B------:R-:W2:Y:S01]  /*22d0*/  LDL R6, [R1+0x14] ;  /* 0x0000140001067983 */ /* 0x000ea20000100800 */
[----:B0---4-:R-:W0:Y:S03]  /*22e0*/  LDC.64 R62, c[0x0][0x2e8] ;  /* 0x0000ba00ff3e7b82 */ /* 0x011e260000000a00 */
        /* <DEDUP_REMOVED lines=15> */
[----:B---3--:R-:W-:-:S04]  /*23e0*/  LOP3.LUT R4, R4, 0xfffffffd, RZ, 0xc0, !PT ;  /* 0xfffffffd04047812 */ /* 0x008fc800078ec0ff */
[C---:B------:R-:W-:Y:S01]  /*23f0*/  IADD3 R5, R73.reuse, 0x20, RZ ;  /* 0x0000002049057810 */ /* 0x040fe20007ffe0ff */
[----:B------:R-:W-:Y:S01]  /*2400*/  @P4 VIADD R5, R73, 0xffffffe0 ;  /* 0xffffffe049054836 */ /* 0x000fe20000000000 */
[----:B------:R-:W-:Y:S01]  /*2410*/  @P5 LOP3.LUT R4, R4, 0x2, RZ, 0xfc, !PT ;  /* 0x0000000204045812 */ /* 0x000fe200078efcff */
[C---:B------:R-:W-:Y:S02]  /*2420*/  IMAD.IADD R73, R16.reuse, 0x1, R73 ;  /* 0x0000000110497824 */ /* 0x040fe400078e0249 */
[----:B------:R-:W-:Y:S02]  /*2430*/  IMAD.IADD R72, R16, 0x1, R5 ;  /* 0x0000000110487824 */ /* 0x000fe400078e0205 */
        /* <DEDUP_REMOVED lines=22> */
[----:B------:R-:W2:Y:S01]  /*25a0*/  LDL.64 R74, [R1+0x8] ;  /* 0x00000800014a7983 */ /* 0x000ea20000100a00 */
[----:B------:R-:W-:-:S03]  /*25b0*/  ULDC.64 UR4, c[0x0][0x3e8] ;  /* 0x0000fa0000047ab9 */ /* 0x000fc60000000a00 */
[----:B------:R-:W3:Y:S01]  /*25c0*/  LDL R66, [R1+0x10] ;  /* 0x0000100001427983 */ /* 0x000ee20000100800 */
[----:B------:R-:W-:-:S04]  /*25d0*/  IADD3 R4, P0, P5, R42, UR4, R4 ;  /* 0x000000042a047c10 */ /* 0x000fc8000fd1e004 */
[----:B------:R-:W-:Y:S01]  /*25e0*/  IADD3.X R5, R58, UR5, R26, P0, P5 ;  /* 0x000000053a057c10 */ /* 0x000fe200087ea41a */
[----:B------:R-:W-:Y:S02]  /*25f0*/  ULDC.64 UR4, c[0x0][0x400] ;  /* 0x0001000000047ab9 */ /* 0x000fe40000000a00 */
[----:B------:R-:W-:-:S04]  /*2600*/  IADD3 R6, P0, P5, R36, UR4, R6 ;  /* 0x0000000424067c10 */ /* 0x000fc8000fd1e006 */
[----:B------:R-:W-:Y:S02]  /*2610*/  IADD3.X R7, R61, UR5, R64, P0, P5 ;  /* 0x000000053d077c10 */ /* 0x000fe400087ea440 */
[----:B------:R-:W-:Y:S02]  /*2620*/  CS2R R8, SRZ ;  /* 0x0000000000087805 */ /* 0x000fe4000001ff00 */
[----:B------:R-:W-:Y:S02]  /*2630*/  CS2R R10, SRZ ;  /* 0x00000000000a7805 */ /* 0x000fe4000001ff00 */
[----:B--2---:R-:W-:-:S13]  /*2640*/  ISETP.GE.AND P0, PT, R74, R27, PT ;  /* 0x0000001b4a00720c */ /* 0x004fda0003f06270 */
[----:B------:R0:W5:Y:S04]  /*2650*/  @!P0 LDG.E.64 R14, desc[UR40][R4.64] ;  /* 0x00000028040e8981 */ /* 0x000168000c1e1b00 */
[----:B------:R0:W5:Y:S01]  /*2660*/  @!P0 LDG.E.64 R24, desc[UR40][R6.64] ;  /* 0x0000002806188981 */ /* 0x000162000c1e1b00 */
[----:B---3--:R-:W-:-:S13]  /*2670*/  ISETP.GE.AND P0, PT, R66, R27, PT ;  /* 0x0000001b4200720c */ /* 0x008fda0003f06270 */
[----:B------:R0:W5:Y:S04]  /*2680*/  @!P0 LDG.E.64 R8, desc[UR40][R4.64+0x10] ;  /* 0x0000102804088981 */ /* 0x000168000c1e1b00 */
[----:B------:R0:W5:Y:S02]  /*2690*/  @!P0 LDG.E.64 R10, desc[UR40][R6.64+0x10] ;  /* 0x00001028060a8981 */ /* 0x000164000c1e1b00 */
.L_x_1879:
[----:B------:R-:W-:Y:S05]  /*26a0*/  BSYNC B1 ;  /* 0x0000000000017941 */ /* 0x000fea0003800000 */
.L_x_1878:
[----:B------:R-:W-:Y:S01]  /*26b0*/  ISETP.NE.AND P0, PT, R157, 0x3, PT ;  /* 0x000000039d00780c */ /* 0x000fe20003f05270 */
[----:B-----5:R-:W-:Y:S02]  /*26c0*/  IMAD.MOV.U32 R26, RZ, RZ, R8 ;  /* 0x000000ffff1a7224 */ /* 0x020fe400078e0008 */
[----:B------:R-:W-:Y:S02]  /*26d0*/  IMAD.MOV.U32 R81, RZ, RZ, R14 ;  /* 0x000000ffff517224 */ /* 0x000fe400078e000e */
[----:B------:R-:W-:Y:S02]  /*26e0*/  IMAD.MOV.U32 R62, RZ, RZ, R10 ;  /* 0x000000ffff3e7224 */ /* 0x000fe400078e000a */
[----:B------:R-:W-:-:S06]  /*26f0*/  IMAD.MOV.U32 R79, RZ, RZ, R24 ;  /* 0x000000ffff4f7224 */ /* 0x000fcc00078e0018 */
[----:B------:R-:W-:Y:S05]  /*2700*/  @!P0 BRA `(.L_x_1880) ;  /* 0x0000000000048947 */ /* 0x000fea0003800000 */
[----:B------:R-:W-:Y:S01]  /*2710*/  BPT.TRAP 0x1 ;  /* 0x000000040000795c */ /* 0x000fe20000300000 */
.L_x_1880:
[----:B0-----:R-:W2:Y:S01]  /*2720*/  LDL R4, [R1+0x4] ;  /* 0x0000040001047983 */ /* 0x001ea20000100800 */
[----:B------:R-:W-:Y:S01]  /*2730*/  IMAD R74, R17, 0x8, R16 ;  /* 0x00000008114a7824 */ /* 0x000fe200078e0210 */
[----:B------:R-:W-:Y:S01]  /*2740*/  BSSY B1, `(.L_x_1881) ;  /* 0x0000004000017945 */ /* 0x000fe20003800000 */
[----:B--2---:R-:W-:-:S04]  /*2750*/  SHF.L.U32 R75, R4, 0x1f, RZ ;  /* 0x0000001f044b7819 */ /* 0x004fc800000006ff */
[----:B------:R-:W0:Y:S02]  /*2760*/  SYNCS.PHASECHK.TRANS64.TRYWAIT P5, [R74+URZ+0x13290], R75 ;  /* 0x0132904b4a0075a7 */ /* 0x000e2400080a017f */
[----:B0-----:R-:W-:Y:S05]  /*2770*/  @!P5 BRA `(.L_x_1882) ;  /* 0x000001800018d947 */ /* 0x001fea0003800000 */
.L_x_2104:
[----:B------:R-:W-:Y:S05]  /*2780*/  BSYNC B1 ;  /* 0x0000000000017941 */ /* 0x000fea0003800000 */
.L_x_1881:
[----:B------:R-:W-:Y:S05]  /*2790*/  @P1 BRA `(.L_x_1883) ;  /* 0x0000002000641947 */ /* 0x000fea0003800000 */
[----:B------:R-:W-:Y:S04]  /*27a0*/  BSSY B1, `(.L_x_1884) ;  /* 0x0000070000017945 */ /* 0x000fe80003800000 */
[----:B------:R-:W-:Y:S05]  /*27b0*/  @P3 BRA `(.L_x_1885) ;  /* 0x0000000400b83947 */ /* 0x000fea0003800000 */
[----:B------:R-:W2:Y:S01]  /*27c0*/  LDL.64 R64, [R1+0x8] ;  /* 0x0000080001407983 */ /* 0x000ea20000100a00 */
[----:B------:R-:W-:Y:S03]  /*27d0*/  BSSY B2, `(.L_x_1886) ;  /* 0x000006b000027945 */ /* 0x000fe60003800000 */
[----:B------:R1:W3:Y:S01]  /*27e0*/  LDS.128 R4, [R73+0xe000] ;  /* 0x00e0000049047984 */ /* 0x0002e20000000c00 */
[----:B--2---:R-:W-:-:S13]  /*27f0*/  ISETP.GE.AND P5, PT, R64, R27, PT ;  /* 0x0000001b4000720c */ /* 0x004fda0003fa6270 */
[----:B-1-3--:R-:W-:Y:S05]  /*2800*/  @P5 BRA `(.L_x_1887) ;  /* 0x00000004009c5947 */ /* 0x00afea0003800000 */
[----:B------:R-:W-:Y:S02]  /*2810*/  SHF.R.U32.HI R24, RZ, 0x8, R25 ;  /* 0x00000008ff187819 */ /* 0x000fe40000011619 */
[--C-:B------:R-:W-:Y:S02]  /*2820*/  SHF.R.U32.HI R14, RZ, 0x8, R15.reuse ;  /* 0x00000008ff0e7819 */ /* 0x100fe4000001160f */
[----:B------:R-:W-:Y:S02]  /*2830*/  SHF.R.U32.HI R65, RZ, 0x10, R15 ;  /* 0x00000010ff417819 */ /* 0x000fe4000001160f */
[----:B------:R-:W-:Y:S02]  /*2840*/  SHF.R.U32.HI R63, RZ, 0x10, R25 ;  /* 0x00000010ff3f7819 */ /* 0x000fe40000011619 */
[----:B------:R-:W-:Y:S01]  /*2850*/  LOP3.LUT R64, R25, 0xff0000ff, RZ, 0xc0, !PT ;  /* 0xff0000ff19407812 */ /* 0x000fe200078ec0ff */
[----:B------:R-:W-:Y:S01]  /*2860*/  IMAD.SHL.U32 R25, R24, 0x100, RZ ;  /* 0x0000010018197824 */ /* 0x000fe200078e00ff */
[----:B------:R-:W-:Y:S01]  /*2870*/  LOP3.LUT R15, R15, 0xff0000ff, RZ, 0xc0, !PT ;  /* 0xff0000ff0f0f7812 */ /* 0x000fe200078ec0ff */
[----:B------:R-:W-:Y:S01]  /*2880*/  IMAD.MOV.U32 R24, RZ, RZ, R4 ;  /* 0x000000ffff187224 */ /* 0x000fe200078e0004 */
[----:B------:R-:W-:-:S02]  /*2890*/  SHF.L.U32 R14, R14, 0x8, RZ ;  /* 0x000000080e0e7819 */ /* 0x000fc400000006ff */
[----:B------:R-:W-:Y:S01]  /*28a0*/  LOP3.LUT R64, R64, 0xff00, R25, 0xf8, !PT ;  /* 0x0000ff0040407812 */ /* 0x000fe200078ef819 */
[----:B------:R-:W-:Y:S01]  /*28b0*/  IMAD.U32 R25, R63, 0x10000, RZ ;  /* 0x000100003f197824 */ /* 0x000fe200078e00ff */
[----:B------:R-:W-:Y:S01]  /*28c0*/  LOP3.LUT R15, R15, 0xff00, R14, 0xf8, !PT ;  /* 0x0000ff000f0f7812 */ /* 0x000fe200078ef80e */
[----:B------:R-:W-:Y:S01]  /*28d0*/  IMAD.U32 R14, R65, 0x10000, RZ ;  /* 0x00010000410e7824 */ /* 0x000fe200078e00ff */
[----:B------:R-:W-:Y:S02]  /*28e0*/  F2FP.F16.E4M3.UNPACK_B R4, R5 ;  /* 0x00000005ff04723e */ /* 0x000fe400020006ff */
[----:B------:R-:W-:Y:S02]  /*28f0*/  F2FP.F16.E4M3.UNPACK_B R63, R79.H1 ;  /* 0x0000004fff3f723e */ /* 0x000fe400030006ff */
[----:B------:R-:W-:Y:S02]  /*2900*/  LOP3.LUT R14, R15, 0xff0000, R14, 0xf8, !PT ;  /* 0x00ff00000f0e7812 */ /* 0x000fe400078ef80e */
[----:B------:R-:W-:Y:S01]  /*2910*/  LOP3.LUT R15, R64, 0xff0000, R25, 0xf8, !PT ;  /* 0x00ff0000400f7812 */ /* 0x000fe200078ef819 */
[--C-:B------:R-:W-:Y:S01]  /*2920*/  HADD2.F32 R25, -RZ, R4.reuse.H1_H1 ;  /* 0x30000004ff197230 */ /* 0x100fe20000004100 */
[----:B------:R-:W-:Y:S01]  /*2930*/  F2FP.F16.E4M3.UNPACK_B R65, R81.H1 ;  /* 0x00000051ff41723e */ /* 0x000fe200030006ff */
[----:B------:R-:W-:Y:S01]  /*2940*/  HADD2.F32 R67, -RZ, R63.H0_H0 ;  /* 0x2000003fff437230 */ /* 0x000fe20000004100 */
[----:B------:R-:W-:Y:S01]  /*2950*/  F2FP.F16.E4M3.UNPACK_B R5, R5.H1 ;  /* 0x00000005ff05723e */ /* 0x000fe200030006ff */
[----:B------:R-:W-:-:S02]  /*2960*/  HADD2.F32 R4, -RZ, R4.H0_H0 ;  /* 0x20000004ff047230 */ /* 0x000fc40000004100 */
[----:B------:R-:W-:Y:S02]  /*2970*/  HADD2.F32 R76, -RZ, R63.H1_H1 ;  /* 0x3000003fff4c7230 */ /* 0x000fe40000004100 */
[-C--:B------:R-:W-:Y:S01]  /*2980*/  FMUL.FTZ R77, R25, R67.reuse ;  /* 0x00000043194d7220 */ /* 0x080fe20000410000 */
[----:B------:R-:W-:Y:S02]  /*2990*/  HADD2.F32 R66, -RZ, R65.H0_H0 ;  /* 0x20000041ff427230 */ /* 0x000fe40000004100 */
[C---:B------:R-:W-:Y:S01]  /*29a0*/  FMUL.FTZ R78, R4.reuse, R67 ;  /* 0x00000043044e7220 */ /* 0x040fe20000410000 */
[--C-:B------:R-:W-:Y:S01]  /*29b0*/  HADD2.F32 R64, -RZ, R5.reuse.H1_H1 ;  /* 0x30000005ff407230 */ /* 0x100fe20000004100 */
[----:B------:R-:W-:Y:S01]  /*29c0*/  F2FP.F16.E4M3.UNPACK_B R67, R79 ;  /* 0x0000004fff43723e */ /* 0x000fe200020006ff */
[----:B------:R-:W-:Y:S02]  /*29d0*/  HADD2.F32 R63, -RZ, R5.H0_H0 ;  /* 0x20000005ff3f7230 */ /* 0x000fe40000004100 */
[----:B------:R-:W-:Y:S01]  /*29e0*/  FFMA.FTZ R4, R4, R66, -R77 ;  /* 0x0000004204047223 */ /* 0x000fe2000001084d */
[----:B------:R-:W-:-:S02]  /*29f0*/  HADD2.F32 R65, -RZ, R65.H1_H1 ;  /* 0x30000041ff417230 */ /* 0x000fc40000004100 */
[----:B------:R-:W-:Y:S01]  /*2a00*/  FFMA.FTZ R5, R25, R66, R78 ;  /* 0x0000004219057223 */ /* 0x000fe2000001004e */
[CC--:B------:R-:W-:Y:S01]  /*2a10*/  FMUL.FTZ R80, R64.reuse, R76.reuse ;  /* 0x0000004c40507220 */ /* 0x0c0fe20000410000 */
[C---:B------:R-:W-:Y:S01]  /*2a20*/  FMUL.FTZ R77, R63.reuse, R76 ;  /* 0x0000004c3f4d7220 */ /* 0x040fe20000410000 */
[-C--:B------:R-:W-:Y:S01]  /*2a30*/  F2FP.F16.E4M3.UNPACK_B R25, R24.reuse.H1 ;  /* 0x00000018ff19723e */ /* 0x080fe200030006ff */
[--C-:B------:R-:W-:Y:S01]  /*2a40*/  HADD2.F32 R76, -RZ, R67.reuse.H0_H0 ;  /* 0x20000043ff4c7230 */ /* 0x100fe20000004100 */
[----:B------:R-:W-:Y:S01]  /*2a50*/  F2FP.F16.E4M3.UNPACK_B R24, R24 ;  /* 0x00000018ff18723e */ /* 0x000fe200020006ff */
[-C--:B------:R-:W-:Y:S01]  /*2a60*/  FFMA.FTZ R79, R63, R65.reuse, -R80 ;  /* 0x000000413f4f7223 */ /* 0x080fe20000010850 */
[----:B------:R-:W-:Y:S01]  /*2a70*/  FFMA.FTZ R82, R64, R65, R77 ;  /* 0x0000004140527223 */ /* 0x000fe2000001004d */
[----:B------:R-:W-:Y:S01]  /*2a80*/  F2FP.F16.E4M3.UNPACK_B R66, R81 ;  /* 0x00000051ff42723e */ /* 0x000fe200020006ff */
[----:B------:R-:W-:Y:S02]  /*2a90*/  HADD2.F32 R77, -RZ, R67.H1_H1 ;  /* 0x30000043ff4d7230 */ /* 0x000fe40000004100 */
[----:B------:R-:W-:-:S02]  /*2aa0*/  HADD2.F32 R64, -RZ, R25.H0_H0 ;  /* 0x20000019ff407230 */ /* 0x000fc40000004100 */
[----:B------:R-:W-:Y:S02]  /*2ab0*/  HADD2.F32 R65, -RZ, R25.H1_H1 ;  /* 0x30000019ff417230 */ /* 0x000fe40000004100 */
[--C-:B------:R-:W-:Y:S02]  /*2ac0*/  HADD2.F32 R63, -RZ, R24.reuse.H1_H1 ;  /* 0x30000018ff3f7230 */ /* 0x100fe40000004100 */
[-C--:B------:R-:W-:Y:S01]  /*2ad0*/  FMUL.FTZ R80, R64, R77.reuse ;  /* 0x0000004d40507220 */ /* 0x080fe20000410000 */
[----:B------:R-:W-:Y:S02]  /*2ae0*/  HADD2.F32 R25, -RZ, R24.H0_H0 ;  /* 0x20000018ff197230 */ /* 0x000fe40000004100 */
[----:B------:R-:W-:Y:S01]  /*2af0*/  FMUL.FTZ R67, R65, R77 ;  /* 0x0000004d41437220 */ /* 0x000fe20000410000 */
[--C-:B------:R-:W-:Y:S02]  /*2b00*/  HADD2.F32 R24, -RZ, R66.reuse.H1_H1 ;  /* 0x30000042ff187230 */ /* 0x100fe40000004100 */
[----:B------:R-:W-:Y:S01]  /*2b10*/  FMUL.FTZ R78, R63, R76 ;  /* 0x0000004c3f4e7220 */ /* 0x000fe20000410000 */
[----:B------:R-:W-:-:S02]  /*2b20*/  HADD2.F32 R66, -RZ, R66.H0_H0 ;  /* 0x20000042ff427230 */ /* 0x000fc40000004100 */
[----:B------:R-:W-:Y:S01]  /*2b30*/  FMUL.FTZ R76, R25, R76 ;  /* 0x0000004c194c7220 */ /* 0x000fe20000410000 */
[-C--:B------:R-:W-:Y:S01]  /*2b40*/  FFMA.FTZ R67, R64, R24.reuse, -R67 ;  /* 0x0000001840437223 */ /* 0x080fe20000010843 */
[----:B------:R-:W-:Y:S01]  /*2b50*/  FFMA.FTZ R80, R65, R24, R80 ;  /* 0x0000001841507223 */ /* 0x000fe20000010050 */
[-C--:B------:R-:W-:Y:S01]  /*2b60*/  FFMA.FTZ R24, R25, R66.reuse, -R78 ;  /* 0x0000004219187223 */ /* 0x080fe2000001084e */
[----:B------:R-:W-:Y:S01]  /*2b70*/  FFMA.FTZ R25, R63, R66, R76 ;  /* 0x000000423f197223 */ /* 0x000fe2000001004c */
[----:B------:R-:W-:Y:S02]  /*2b80*/  F2FP.F16.E4M3.UNPACK_B R65, R7.H1 ;  /* 0x00000007ff41723e */ /* 0x000fe400030006ff */
[----:B------:R-:W-:Y:S02]  /*2b90*/  F2FP.SATFINITE.E4M3.F32.PACK_AB_MERGE_C R63, R82, R79, RZ ;  /* 0x0000004f523f723e */ /* 0x000fe400048070ff */
[-C--:B------:R-:W-:Y:S01]  /*2ba0*/  F2FP.F16.E4M3.UNPACK_B R79, R15.reuse.H1 ;  /* 0x0000000fff4f723e */ /* 0x080fe200030006ff */
[--C-:B------:R-:W-:Y:S01]  /*2bb0*/  HADD2.F32 R66, -RZ, R65.reuse.H0_H0 ;  /* 0x20000041ff427230 */ /* 0x100fe20000004100 */
[----:B------:R-:W-:Y:S01]  /*2bc0*/  F2FP.F16.E4M3.UNPACK_B R64, R6.H1 ;  /* 0x00000006ff40723e */ /* 0x000fe200030006ff */
[----:B------:R-:W-:Y:S01]  /*2bd0*/  HADD2.F32 R65, -RZ, R65.H1_H1 ;  /* 0x30000041ff417230 */ /* 0x000fe20000004100 */
[----:B------:R-:W-:Y:S01]  /*2be0*/  F2FP.F16.E4M3.UNPACK_B R78, R15 ;  /* 0x0000000fff4e723e */ /* 0x000fe200020006ff */
[----:B------:R-:W-:Y:S01]  /*2bf0*/  HADD2.F32 R81, -RZ, R79.H1_H1 ;  /* 0x3000004fff517230 */ /* 0x000fe20000004100 */
[----:B------:R-:W-:Y:S01]  /*2c00*/  F2FP.SATFINITE.E4M3.F32.PACK_AB_MERGE_C R84, R80, R67, RZ ;  /* 0x000000435054723e */ /* 0x000fe200048070ff */
[----:B------:R-:W-:Y:S01]  /*2c10*/  HADD2.F32 R15, -RZ, R64.H1_H1 ;  /* 0x30000040ff0f7230 */ /* 0x000fe20000004100 */
[-C--:B------:R-:W-:Y:S01]  /*2c20*/  F2FP.F16.E4M3.UNPACK_B R67, R14.reuse ;  /* 0x0000000eff43723e */ /* 0x080fe200020006ff */
[----:B------:R-:W-:Y:S01]  /*2c30*/  HADD2.F32 R80, -RZ, R78.H1_H1 ;  /* 0x3000004eff507230 */ /* 0x000fe20000004100 */
[----:B------:R-:W-:Y:S01]  /*2c40*/  F2FP.F16.E4M3.UNPACK_B R76, R14.H1 ;  /* 0x0000000eff4c723e */ /* 0x000fe200030006ff */
[----:B------:R-:W-:-:S02]  /*2c50*/  HADD2.F32 R64, -RZ, R64.H0_H0 ;  /* 0x20000040ff407230 */ /* 0x000fc40000004100 */
[-C--:B------:R-:W-:Y:S01]  /*2c60*/  FMUL.FTZ R83, R65, R81.reuse ;  /* 0x0000005141537220 */ /* 0x080fe20000410000 */
[----:B------:R-:W-:Y:S01]  /*2c70*/  FMUL.FTZ R82, R66, R81 ;  /* 0x0000005142527220 */ /* 0x000fe20000410000 */
[----:B------:R-:W-:Y:S02]  /*2c80*/  HADD2.F32 R14, -RZ, R67.H1_H1 ;  /* 0x30000043ff0e7230 */ /* 0x000fe40000004100 */
[CC--:B------:R-:W-:Y:S01]  /*2c90*/  FMUL.FTZ R81, R15.reuse, R80.reuse ;  /* 0x000000500f517220 */ /* 0x0c0fe20000410000 */
[----:B------:R-:W-:Y:S01]  /*2ca0*/  F2FP.F16.E4M3.UNPACK_B R7, R7 ;  /* 0x00000007ff07723e */ /* 0x000fe200020006ff */
[C---:B------:R-:W-:Y:S01]  /*2cb0*/  FMUL.FTZ R80, R64.reuse, R80 ;  /* 0x0000005040507220 */ /* 0x040fe20000410000 */
[----:B------:R-:W-:Y:S01]  /*2cc0*/  F2FP.F16.E4M3.UNPACK_B R6, R6 ;  /* 0x00000006ff06723e */ /* 0x000fe200020006ff */
[-C--:B------:R-:W-:Y:S01]  /*2cd0*/  FFMA.FTZ R81, R64, R14.reuse, -R81 ;  /* 0x0000000e40517223 */ /* 0x080fe20000010851 */
[----:B------:R-:W-:Y:S02]  /*2ce0*/  HADD2.F32 R77, -RZ, R76.H1_H1 ;  /* 0x3000004cff4d7230 */ /* 0x000fe40000004100 */
[----:B------:R-:W-:Y:S01]  /*2cf0*/  FFMA.FTZ R80, R15, R14, R80 ;  /* 0x0000000e0f507223 */ /* 0x000fe20000010050 */
[--C-:B------:R-:W-:Y:S01]  /*2d00*/  HADD2.F32 R14, -RZ, R7.reuse.H0_H0 ;  /* 0x20000007ff0e7230 */ /* 0x100fe20000004100 */
[----:B------:R-:W-:Y:S01]  /*2d10*/  F2FP.SATFINITE.E4M3.F32.PACK_AB_MERGE_C R5, R5, R4, R63 ;  /* 0x000000040505723e */ /* 0x000fe2000480703f */
[----:B------:R-:W-:-:S02]  /*2d20*/  HADD2.F32 R15, -RZ, R7.H1_H1 ;  /* 0x30000007ff0f7230 */ /* 0x000fc40000004100 */
[-C--:B------:R-:W-:Y:S01]  /*2d30*/  FFMA.FTZ R83, R66, R77.reuse, -R83 ;  /* 0x0000004d42537223 */ /* 0x080fe20000010853 */
[--C-:B------:R-:W-:Y:S02]  /*2d40*/  HADD2.F32 R7, -RZ, R6.reuse.H0_H0 ;  /* 0x20000006ff077230 */ /* 0x100fe40000004100 */
[----:B------:R-:W-:Y:S01]  /*2d50*/  FFMA.FTZ R82, R65, R77, R82 ;  /* 0x0000004d41527223 */ /* 0x000fe20000010052 */
[----:B------:R-:W-:Y:S01]  /*2d60*/  HADD2.F32 R79, -RZ, R79.H0_H0 ;  /* 0x2000004fff4f7230 */ /* 0x000fe20000004100 */
[----:B------:R-:W-:Y:S01]  /*2d70*/  F2FP.SATFINITE.E4M3.F32.PACK_AB_MERGE_C R80, R80, R81, RZ ;  /* 0x000000515050723e */ /* 0x000fe200048070ff */
[----:B------:R-:W-:Y:S01]  /*2d80*/  HADD2.F32 R6, -RZ, R6.H1_H1 ;  /* 0x30000006ff067230 */ /* 0x000fe20000004100 */
[----:B------:R-:W-:Y:S01]  /*2d90*/  F2FP.SATFINITE.E4M3.F32.PACK_AB_MERGE_C R4, R25, R24, R84 ;  /* 0x000000181904723e */ /* 0x000fe20004807054 */
[----:B------:R-:W-:Y:S02]  /*2da0*/  HADD2.F32 R78, -RZ, R78.H0_H0 ;  /* 0x2000004eff4e7230 */ /* 0x000fe40000004100 */
[----:B------:R-:W-:Y:S01]  /*2db0*/  FMUL.FTZ R77, R15, R79 ;  /* 0x0000004f0f4d7220 */ /* 0x000fe20000410000 */
[----:B------:R-:W-:-:S02]  /*2dc0*/  HADD2.F32 R76, -RZ, R76.H0_H0 ;  /* 0x2000004cff4c7230 */ /* 0x000fc40000004100 */
[----:B------:R-:W-:Y:S01]  /*2dd0*/  FMUL.FTZ R66, R14, R79 ;  /* 0x0000004f0e427220 */ /* 0x000fe20000410000 */
[----:B------:R-:W-:Y:S02]  /*2de0*/  HADD2.F32 R67, -RZ, R67.H0_H0 ;  /* 0x20000043ff437230 */ /* 0x000fe40000004100 */
[-C--:B------:R-:W-:Y:S01]  /*2df0*/  FMUL.FTZ R64, R6, R78.reuse ;  /* 0x0000004e06407220 */ /* 0x080fe20000410000 */
[----:B------:R-:W-:Y:S01]  /*2e00*/  FMUL.FTZ R65, R7, R78 ;  /* 0x0000004e07417220 */ /* 0x000fe20000410000 */
[-C--:B------:R-:W-:Y:S01]  /*2e10*/  FFMA.FTZ R77, R14, R76.reuse, -R77 ;  /* 0x0000004c0e4d7223 */ /* 0x080fe2000001084d */
[----:B------:R-:W-:Y:S01]  /*2e20*/  FFMA.FTZ R66, R15, R76, R66 ;  /* 0x0000004c0f427223 */ /* 0x000fe20000010042 */
[-C--:B------:R-:W-:Y:S01]  /*2e30*/  FFMA.FTZ R64, R7, R67.reuse, -R64 ;  /* 0x0000004307407223 */ /* 0x080fe20000010840 */
[----:B------:R-:W-:Y:S01]  /*2e40*/  FFMA.FTZ R65, R6, R67, R65 ;  /* 0x0000004306417223 */ /* 0x000fe20000010041 */
[----:B------:R-:W-:-:S04]  /*2e50*/  F2FP.SATFINITE.E4M3.F32.PACK_AB_MERGE_C R82, R82, R83, RZ ;  /* 0x000000535252723e */ /* 0x000fc800048070ff */
[----:B------:R-:W-:Y:S02]  /*2e60*/  F2FP.SATFINITE.E4M3.F32.PACK_AB_MERGE_C R6, R65, R64, R80 ;  /* 0x000000404106723e */ /* 0x000fe40004807050 */
[----:B------:R-:W-:-:S07]  /*2e70*/  F2FP.SATFINITE.E4M3.F32.PACK_AB_MERGE_C R7, R66, R77, R82 ;  /* 0x0000004d4207723e */ /* 0x000fce0004807052 */
.L_x_1887:
[----:B------:R-:W-:Y:S05]  /*2e80*/  BSYNC B2 ;  /* 0x0000000000027941 */ /* 0x000fea0003800000 */
.L_x_1886:
[----:B------:R1:W-:Y:S02]  /*2e90*/  STG.E.128 desc[UR40][R12.64], R4 ;  /* 0x000000040c007986 */ /* 0x0003e4000c101d28 */
.L_x_1885:
[----:B------:R-:W-:Y:S05]  /*2ea0*/  BSYNC B1 ;  /* 0x0000000000017941 */ /* 0x000fea0003800000 */
.L_x_1884:
[----:B------:R-:W-:Y:S05]  /*2eb0*/  @P2 BRA `(.L_x_1883) ;  /* 0x00000018009c2947 */ /* 0x000fea0003800000 */
[----:B-1----:R-:W2:Y:S04]  /*2ec0*/  LDL R6, [R1+0x14] ;  /* 0x0000140001067983 */ /* 0x002ea80000100800 */
[----:B------:R-:W3:Y:S01]  /*2ed0*/  LDL R14, [R1+0x10] ;  /* 0x00001000010e7983 */ /* 0x000ee20000100800 */
[----:B------:R-:W-:Y:S01]  /*2ee0*/  IMAD.MOV.U32 R5, RZ, RZ, 0x20 ;  /* 0x00000020ff057424 */ /* 0x000fe200078e00ff */
[----:B------:R-:W-:Y:S01]  /*2ef0*/  BSSY B1, `(.L_x_1888) ;  /* 0x000006f000017945 */ /* 0x000fe20003800000 */
[----:B------:R-:W-:-:S03]  /*2f00*/  IMAD R4, R17, 0x2800, RZ ;  /* 0x0000280011047824 */ /* 0x000fc600078e02ff */
[----:B------:R-:W-:-:S04]  /*2f10*/  SEL R5, R5, 0xffffffe0, !P4 ;  /* 0xffffffe005057807 */ /* 0x000fc80006000000 */
[----:B--2---:R-:W-:Y:S02]  /*2f20*/  IADD3 R5, R5, R6, R4 ;  /* 0x0000000605057210 */ /* 0x004fe40007ffe004 */
[----:B---3--:R-:W-:-:S03]  /*2f30*/  ISETP.GE.AND P5, PT, R14, R27, PT ;  /* 0x0000001b0e00720c */ /* 0x008fc60003fa6270 */
[----:B------:R-:W-:-:S06]  /*2f40*/  IMAD.IADD R4, R16, 0x1, R5 ;  /* 0x0000000110047824 */ /* 0x000fcc00078e0205 */
[----:B------:R-:W1:Y:S04]  /*2f50*/  LDS.128 R4, [R4+0xe000] ;  /* 0x00e0000004047984 */ /* 0x000e680000000c00 */
[----:B------:R-:W-:Y:S05]  /*2f60*/  @P5 BRA `(.L_x_1889) ;  /* 0x00000004009c5947 */ /* 0x000fea0003800000 */
[----:B------:R-:W-:Y:S02]  /*2f70*/  SHF.R.U32.HI R15, RZ, 0x8, R11 ;  /* 0x00000008ff0f7819 */ /* 0x000fe4000001160b */
[----:B------:R-:W-:Y:S02]  /*2f80*/  SHF.R.U32.HI R25, RZ, 0x8, R9 ;  /* 0x00000008ff197819 */ /* 0x000fe40000011609 */
[----:B------:R-:W-:Y:S01]  /*2f90*/  LOP3.LUT R10, R11, 0xff0000ff, RZ, 0xc0, !PT ;  /* 0xff0000ff0b0a7812 */ /* 0x000fe200078ec0ff */
[----:B------:R-:W-:Y:S01]  /*2fa0*/  IMAD.SHL.U32 R15, R15, 0x100, RZ ;  /* 0x000001000f0f7824 */ /* 0x000fe200078e00ff */
[----:B------:R-:W-:Y:S01]  /*2fb0*/  SHF.R.U32.HI R14, RZ, 0x10, R11 ;  /* 0x00000010ff0e7819 */ /* 0x000fe2000001160b */
[----:B------:R-:W-:Y:S01]  /*2fc0*/  IMAD.SHL.U32 R11, R25, 0x100, RZ ;  /* 0x00000100190b7824 */ /* 0x000fe200078e00ff */
[----:B------:R-:W-:Y:S02]  /*2fd0*/  LOP3.LUT R8, R9, 0xff0000ff, RZ, 0xc0, !PT ;  /* 0xff0000ff09087812 */ /* 0x000fe400078ec0ff */
[----:B------:R-:W-:Y:S01]  /*2fe0*/  SHF.R.U32.HI R24, RZ, 0x10, R9 ;  /* 0x00000010ff187819 */ /* 0x000fe20000011609 */
[----:B-1----:R-:W-:Y:S01]  /*2ff0*/  IMAD.MOV.U32 R9, RZ, RZ, R4 ;  /* 0x000000ffff097224 */ /* 0x002fe200078e0004 */
        /* <DEDUP_REMOVED lines=14> */
[-C--:B------:R-:W-:Y:S01]  /*30e0*/  FMUL.FTZ R65, R10, R27.reuse ;  /* 0x0000001b0a417220 */ /* 0x080fe20000410000 */
[----:B------:R-:W-:Y:S01]  /*30f0*/  HADD2.F32 R25, -RZ, R15.H0_H0 ;  /* 0x2000000fff197230 */ /* 0x000fe20000004100 */
[----:B------:R-:W-:Y:S01]  /*3100*/  F2FP.F16.E4M3.UNPACK_B R62, R62 ;  /* 0x0000003eff3e723e */ /* 0x000fe200020006ff */
[--C-:B------:R-:W-:Y:S01]  /*3110*/  HADD2.F32 R14, -RZ, R5.reuse.H1_H1 ;  /* 0x30000005ff0e7230 */ /* 0x100fe20000004100 */
[----:B------:R-:W-:Y:S01]  /*3120*/  F2FP.F16.E4M3.UNPACK_B R26, R26 ;  /* 0x0000001aff1a723e */ /* 0x000fe200020006ff */
[----:B------:R-:W-:Y:S02]  /*3130*/  HADD2.F32 R11, -RZ, R5.H0_H0 ;  /* 0x20000005ff0b7230 */ /* 0x000fe40000004100 */
[----:B------:R-:W-:Y:S01]  /*3140*/  FMUL.FTZ R5, R4, R27 ;  /* 0x0000001b04057220 */ /* 0x000fe20000410000 */
[----:B------:R-:W-:Y:S02]  /*3150*/  HADD2.F32 R15, -RZ, R15.H1_H1 ;  /* 0x3000000fff0f7230 */ /* 0x000fe40000004100 */
[-C--:B------:R-:W-:Y:S01]  /*3160*/  FMUL.FTZ R64, R14, R24.reuse ;  /* 0x000000180e407220 */ /* 0x080fe20000410000 */
[-C--:B------:R-:W-:Y:S01]  /*3170*/  FFMA.FTZ R4, R4, R25.reuse, -R65 ;  /* 0x0000001904047223 */ /* 0x080fe20000010841 */
[----:B------:R-:W-:Y:S01]  /*3180*/  FFMA.FTZ R5, R10, R25, R5 ;  /* 0x000000190a057223 */ /* 0x000fe20000010005 */
[C---:B------:R-:W-:Y:S01]  /*3190*/  FMUL.FTZ R27, R11.reuse, R24 ;  /* 0x000000180b1b7220 */ /* 0x040fe20000410000 */
[----:B------:R-:W-:Y:S01]  /*31a0*/  F2FP.F16.E4M3.UNPACK_B R10, R9.H1 ;  /* 0x00000009ff0a723e */ /* 0x000fe200030006ff */
[----:B------:R-:W-:Y:S01]  /*31b0*/  FFMA.FTZ R66, R11, R15, -R64 ;  /* 0x0000000f0b427223 */ /* 0x000fe20000010840 */
[----:B------:R-:W-:Y:S01]  /*31c0*/  F2FP.F16.E4M3.UNPACK_B R9, R9 ;  /* 0x00000009ff09723e */ /* 0x000fe200020006ff */
[----:B------:R-:W-:Y:S01]  /*31d0*/  FFMA.FTZ R67, R14, R15, R27 ;  /* 0x0000000f0e437223 */ /* 0x000fe2000001001b */
[----:B------:R-:W-:-:S02]  /*31e0*/  HADD2.F32 R24, -RZ, R62.H1_H1 ;  /* 0x3000003eff187230 */ /* 0x000fc40000004100 */
[--C-:B------:R-:W-:Y:S02]  /*31f0*/  HADD2.F32 R11, -RZ, R10.reuse.H0_H0 ;  /* 0x2000000aff0b7230 */ /* 0x100fe40000004100 */
[----:B------:R-:W-:Y:S01]  /*3200*/  HADD2.F32 R14, -RZ, R10.H1_H1 ;  /* 0x3000000aff0e7230 */ /* 0x000fe20000004100 */
[----:B------:R-:W-:Y:S01]  /*3210*/  F2FP.SATFINITE.E4M3.F32.PACK_AB_MERGE_C R77, R67, R66, RZ ;  /* 0x00000042434d723e */ /* 0x000fe200048070ff */
[--C-:B------:R-:W-:Y:S02]  /*3220*/  HADD2.F32 R10, -RZ, R9.reuse.H0_H0 ;  /* 0x20000009ff0a7230 */ /* 0x100fe40000004100 */
[-C--:B------:R-:W-:Y:S01]  /*3230*/  FMUL.FTZ R27, R11, R24.reuse ;  /* 0x000000180b1b7220 */ /* 0x080fe20000410000 */
[----:B------:R-:W-:Y:S02]  /*3240*/  HADD2.F32 R62, -RZ, R62.H0_H0 ;  /* 0x2000003eff3e7230 */ /* 0x000fe40000004100 */
[----:B------:R-:W-:Y:S01]  /*3250*/  FMUL.FTZ R64, R14, R24 ;  /* 0x000000180e407220 */ /* 0x000fe20000410000 */
[----:B------:R-:W-:Y:S01]  /*3260*/  HADD2.F32 R9, -RZ, R9.H1_H1 ;  /* 0x30000009ff097230 */ /* 0x000fe20000004100 */
[----:B------:R-:W-:Y:S01]  /*3270*/  F2FP.F16.E4M3.UNPACK_B R24, R8.H1 ;  /* 0x00000008ff18723e */ /* 0x000fe200030006ff */
[--C-:B------:R-:W-:Y:S01]  /*3280*/  HADD2.F32 R15, -RZ, R26.reuse.H1_H1 ;  /* 0x3000001aff0f7230 */ /* 0x100fe20000004100 */
[----:B------:R-:W-:Y:S01]  /*3290*/  F2FP.SATFINITE.E4M3.F32.PACK_AB_MERGE_C R5, R5, R4, R77 ;  /* 0x000000040505723e */ /* 0x000fe2000480704d */
[----:B------:R-:W-:-:S02]  /*32a0*/  HADD2.F32 R26, -RZ, R26.H0_H0 ;  /* 0x2000001aff1a7230 */ /* 0x000fc40000004100 */
[-C--:B------:R-:W-:Y:S01]  /*32b0*/  FMUL.FTZ R25, R9, R62.reuse ;  /* 0x0000003e09197220 */ /* 0x080fe20000410000 */
[----:B------:R-:W-:Y:S01]  /*32c0*/  FMUL.FTZ R62, R10, R62 ;  /* 0x0000003e0a3e7220 */ /* 0x000fe20000410000 */
[-C--:B------:R-:W-:Y:S01]  /*32d0*/  FFMA.FTZ R11, R11, R15.reuse, -R64 ;  /* 0x0000000f0b0b7223 */ /* 0x080fe20000010840 */
[----:B------:R-:W-:Y:S01]  /*32e0*/  FFMA.FTZ R14, R14, R15, R27 ;  /* 0x0000000f0e0e7223 */ /* 0x000fe2000001001b */
[-C--:B------:R-:W-:Y:S01]  /*32f0*/  FFMA.FTZ R64, R10, R26.reuse, -R25 ;  /* 0x0000001a0a407223 */ /* 0x080fe20000010819 */
[----:B------:R-:W-:Y:S01]  /*3300*/  FFMA.FTZ R65, R9, R26, R62 ;  /* 0x0000001a09417223 */ /* 0x000fe2000001003e */
[----:B------:R-:W-:Y:S01]  /*3310*/  F2FP.F16.E4M3.UNPACK_B R10, R7.H1 ;  /* 0x00000007ff0a723e */ /* 0x000fe200030006ff */
[--C-:B------:R-:W-:Y:S01]  /*3320*/  HADD2.F32 R25, -RZ, R24.reuse.H1_H1 ;  /* 0x30000018ff197230 */ /* 0x100fe20000004100 */
[----:B------:R-:W-:Y:S01]  /*3330*/  F2FP.F16.E4M3.UNPACK_B R26, R63.H1 ;  /* 0x0000003fff1a723e */ /* 0x000fe200030006ff */
[----:B------:R-:W-:Y:S01]  /*3340*/  HADD2.F32 R24, -RZ, R24.H0_H0 ;  /* 0x20000018ff187230 */ /* 0x000fe20000004100 */
[----:B------:R-:W-:Y:S01]  /*3350*/  F2FP.SATFINITE.E4M3.F32.PACK_AB_MERGE_C R76, R14, R11, RZ ;  /* 0x0000000b0e4c723e */ /* 0x000fe200048070ff */
[----:B------:R-:W-:Y:S01]  /*3360*/  HADD2.F32 R14, -RZ, R10.H1_H1 ;  /* 0x3000000aff0e7230 */ /* 0x000fe20000004100 */
[----:B------:R-:W-:Y:S01]  /*3370*/  F2FP.F16.E4M3.UNPACK_B R9, R6.H1 ;  /* 0x00000006ff09723e */ /* 0x000fe200030006ff */
[----:B------:R-:W-:Y:S01]  /*3380*/  HADD2.F32 R62, -RZ, R26.H1_H1 ;  /* 0x3000001aff3e7230 */ /* 0x000fe20000004100 */
[----:B------:R-:W-:Y:S01]  /*3390*/  F2FP.F16.E4M3.UNPACK_B R63, R63 ;  /* 0x0000003fff3f723e */ /* 0x000fe200020006ff */
[----:B------:R-:W-:Y:S01]  /*33a0*/  HADD2.F32 R11, -RZ, R10.H0_H0 ;  /* 0x2000000aff0b7230 */ /* 0x000fe20000004100 */
        /* <DEDUP_REMOVED lines=8> */
[----:B------:R-:W-:Y:S01]  /*3430*/  FMUL.FTZ R62, R10, R27 ;  /* 0x0000001b0a3e7220 */ /* 0x000fe20000410000 */
        /* <DEDUP_REMOVED lines=12> */
[----:B------:R-:W-:Y:S02]  /*3500*/  HADD2.F32 R6, -RZ, R6.H1_H1 ;  /* 0x30000006ff067230 */ /* 0x000fe40000004100 */
[----:B------:R-:W-:Y:S01]  /*3510*/  FMUL.FTZ R11, R9, R26 ;  /* 0x0000001a090b7220 */ /* 0x000fe20000410000 */
[----:B------:R-:W-:-:S02]  /*3520*/  HADD2.F32 R63, -RZ, R63.H0_H0 ;  /* 0x2000003fff3f7230 */ /* 0x000fc40000004100 */
[C---:B------:R-:W-:Y:S01]  /*3530*/  FMUL.FTZ R26, R8.reuse, R26 ;  /* 0x0000001a081a7220 */ /* 0x040fe20000410000 */
[----:B------:R-:W-:Y:S02]  /*3540*/  HADD2.F32 R15, -RZ, R15.H0_H0 ;  /* 0x2000000fff0f7230 */ /* 0x000fe40000004100 */
[----:B------:R-:W-:Y:S01]  /*3550*/  FFMA.FTZ R11, R8, R24, -R11 ;  /* 0x00000018080b7223 */ /* 0x000fe2000001080b */
[----:B------:R-:W-:Y:S01]  /*3560*/  F2FP.SATFINITE.E4M3.F32.PACK_AB_MERGE_C R66, R67, R66, RZ ;  /* 0x000000424342723e */ /* 0x000fe200048070ff */
[CC--:B------:R-:W-:Y:S01]  /*3570*/  FMUL.FTZ R10, R6.reuse, R63.reuse ;  /* 0x0000003f060a7220 */ /* 0x0c0fe20000410000 */
[----:B------:R-:W-:Y:S01]  /*3580*/  FMUL.FTZ R63, R7, R63 ;  /* 0x0000003f073f7220 */ /* 0x000fe20000410000 */
[----:B------:R-:W-:Y:S02]  /*3590*/  FFMA.FTZ R26, R9, R24, R26 ;  /* 0x00000018091a7223 */ /* 0x000fe4000001001a */
[-C--:B------:R-:W-:Y:S01]  /*35a0*/  FFMA.FTZ R10, R7, R15.reuse, -R10 ;  /* 0x0000000f070a7223 */ /* 0x080fe2000001080a */
[----:B------:R-:W-:-:S02]  /*35b0*/  FFMA.FTZ R63, R6, R15, R63 ;  /* 0x0000000f063f7223 */ /* 0x000fc4000001003f */
[----:B------:R-:W-:-:S03]  /*35c0*/  F2FP.SATFINITE.E4M3.F32.PACK_AB_MERGE_C R7, R26, R11, R66 ;  /* 0x0000000b1a07723e */ /* 0x000fc60004807042 */
[----:B------:R-:W-:-:S07]  /*35d0*/  F2FP.SATFINITE.E4M3.F32.PACK_AB_MERGE_C R6, R63, R10, R27 ;  /* 0x0000000a3f06723e */ /* 0x000fce000480701b */
.L_x_1889:
[----:B------:R-:W-:Y:S05]  /*35e0*/  BSYNC B1 ;  /* 0x0000000000017941 */ /* 0x000fea0003800000 */
.L_x_1888:
[----:B-1----:R1:W-:Y:S01]  /*35f0*/  STG.E.128 desc[UR40][R12.64+0x20], R4 ;  /* 0x000020040c007986 */ /* 0x0023e2000c101d28 */
[----:B------:R-:W-:Y:S05]  /*3600*/  BRA `(.L_x_1883) ;  /* 0x0000001000c87947 */ /* 0x000fea0003800000 */
.L_x_1877:
[----:B------:R-:W-:Y:S01]  /*3610*/  IMAD R5, R2, -0xa0, R31 ;  /* 0xffffff6002057824 */ /* 0x000fe200078e021f */
[----:B------:R-:W2:Y:S01]  /*3620*/  LDL.LU R66, [R1] ;  /* 0x0000000001427983 */ /* 0x000ea20000300800 */
[----:B------:R-:W-:Y:S02]  /*3630*/  CS2R R10, SRZ ;  /* 0x00000000000a7805 */ /* 0x000fe4000001ff00 */
[----:B------:R-:W-:Y:S02]  /*3640*/  CS2R R8, SRZ ;  /* 0x0000000000087805 */ /* 0x000fe4000001ff00 */
[----:B------:R-:W-:-:S04]  /*3650*/  VIMNMX R5, R5, 0xa0, PT ;  /* 0x000000a005057848 */ /* 0x000fc80003fe0100 */
        /* <DEDUP_REMOVED lines=10> */
[----:B------:R-:W3:Y:S04]  /*3700*/  @!P0 LDG.E.128 R4, desc[UR40][R12.64] ;  /* 0x000000280c048981 */ /* 0x000ee8000c1e1d00 */
[----:B------:R-:W4:Y:S01]  /*3710*/  @!P0 LDG.E.128 R8, desc[UR40][R24.64] ;  /* 0x0000002818088981 */ /* 0x000f22000c1e1d00 */
[----:B------:R-:W-:Y:S02]  /*3720*/  ISETP.GE.AND P0, PT, R18, R27, PT ;  /* 0x0000001b1200720c */ /* 0x000fe40003f06270 */
[----:B--2---:R-:W-:-:S11]  /*3730*/  LOP3.LUT R66, R66, 0xfffffffe, RZ, 0xc0, !PT ;  /* 0xfffffffe42427812 */ /* 0x004fd600078ec0ff */
[----:B------:R-:W-:Y:S02]  /*3740*/  @P0 LOP3.LUT R66, R66, 0x1, RZ, 0xfc, !PT ;  /* 0x0000000142420812 */ /* 0x000fe400078efcff */
[----:B------:R-:W-:-:S03]  /*3750*/  ISETP.NE.AND P0, PT, R157, 0x3, PT ;  /* 0x000000039d00780c */ /* 0x000fc60003f05270 */
[----:B------:R0:W-:Y:S01]  /*3760*/  STL [R1], R66 ;  /* 0x0000004201007387 */ /* 0x0001e20000100800 */
[----:B---3--:R-:W-:Y:S01]  /*3770*/  MOV R78, R6 ;  /* 0x00000006004e7202 */ /* 0x008fe20000000f00 */
[----:B------:R-:W-:Y:S02]  /*3780*/  IMAD.MOV.U32 R81, RZ, RZ, R4 ;  /* 0x000000ffff517224 */ /* 0x000fe400078e0004 */
[----:B----4-:R-:W-:Y:S02]  /*3790*/  IMAD.MOV.U32 R80, RZ, RZ, R10 ;  /* 0x000000ffff507224 */ /* 0x010fe400078e000a */
[----:B------:R-:W-:-:S04]  /*37a0*/  IMAD.MOV.U32 R82, RZ, RZ, R8 ;  /* 0x000000ffff527224 */ /* 0x000fc800078e0008 */
[----:B0-----:R-:W-:Y:S05]  /*37b0*/  @!P0 BRA `(.L_x_1890) ;  /* 0x0000000000048947 */ /* 0x001fea0003800000 */
[----:B------:R-:W-:Y:S01]  /*37c0*/  BPT.TRAP 0x1 ;  /* 0x000000040000795c */ /* 0x000fe20000300000 */
.L_x_1890:
[----:B------:R-:W2:Y:S01]  /*37d0*/  LDL R12, [R1+0x4] ;  /* 0x00000400010c7983 */ /* 0x000ea20000100800 */
[----:B------:R-:W-:Y:S01]  /*37e0*/  IMAD R74, R17, 0x8, R16 ;  /* 0x00000008114a7824 */ /* 0x000fe200078e0210 */
[----:B------:R-:W0:Y:S01]  /*37f0*/  LDC R77, c[0x0][0x2f4] ;  /* 0x0000bd00ff4d7b82 */ /* 0x000e220000000800 */
[----:B------:R-:W-:Y:S01]  /*3800*/  BSSY B1, `(.L_x_1891) ;  /* 0x0000004000017945 */ /* 0x000fe20003800000 */
[----:B--2---:R-:W-:-:S04]  /*3810*/  SHF.L.U32 R75, R12, 0x1f, RZ ;  /* 0x0000001f0c4b7819 */ /* 0x004fc800000006ff */
[----:B------:R-:W1:Y:S02]  /*3820*/  SYNCS.PHASECHK.TRANS64.TRYWAIT P5, [R74+URZ+0x13290], R75 ;  /* 0x0132904b4a0075a7 */ /* 0x000e6400080a017f */
[----:B01----:R-:W-:Y:S05]  /*3830*/  @!P5 BRA `(.L_x_1892) ;  /* 0x0000016c00fcd947 */ /* 0x003fea0003800000 */
.L_x_2105:
[----:B------:R-:W-:Y:S05]  /*3840*/  BSYNC B1 ;  /* 0x0000000000017941 */ /* 0x000fea0003800000 */
.L_x_1891:
[----:B------:R-:W-:Y:S01]  /*3850*/  ISETP.GE.OR P5, PT, R18, R77, P1 ;  /* 0x0000004d1200720c */ /* 0x000fe20000fa6670 */
        /* <DEDUP_REMOVED lines=13> */
[----:B------:R-:W-:Y:S01]  /*3930*/  IMAD.IADD R13, R77, 0x1, -R54 ;  /* 0x000000014d0d7824 */ /* 0x000fe200078e0a36 */
[----:B------:R-:W-:Y:S02]  /*3940*/  BSSY B1, `(.L_x_1893) ;  /* 0x00000e2000017945 */ /* 0x000fe40003800000 */
[----:B------:R-:W-:-:S02]  /*3950*/  IADD3.X R12, R3, R76, R69, P5, P6 ;  /* 0x0000004c030c7210 */ /* 0x000fc40002fec445 */
        /* <DEDUP_REMOVED lines=15> */
[----:B------:R-:W-:-:S05]  /*3a50*/  IMAD R15, R17, 0x2800, R12 ;  /* 0x00002800110f7824 */ /* 0x000fca00078e020c */
[----:B------:R-:W-:Y:S02]  /*3a60*/  IADD3 R24, R16, R15, RZ ;  /* 0x0000000f10187210 */ /* 0x000fe40007ffe0ff */
        /* <DEDUP_REMOVED lines=207> */
.L_x_1894:
[----:B------:R-:W-:Y:S05]  /*4760*/  BSYNC B1 ;  /* 0x0000000000017941 */ /* 0x000fea0003800000 */
.L_x_1893:
        /* <DEDUP_REMOVED lines=10> */
.L_x_1876:
[----:B------:R-:W-:-:S13]  /*4810*/  ISETP.NE.AND P0, PT, R157, 0x3, PT ;  /* 0x000000039d00780c */ /* 0x000fda0003f05270 */
[----:B------:R-:W-:Y:S05]  /*4820*/  @!P0 BRA `(.L_x_1895) ;  /* 0x0000000000048947 */ /* 0x000fea0003800000 */
[----:B------:R-:W-:Y:S01]  /*4830*/  BPT.TRAP 0x1 ;  /* 0x000000040000795c */ /* 0x000fe20000300000 */
.L_x_1895:
[----:B0-----:R-:W2:Y:S01]  /*4840*/  LDL R4, [R1+0x4] ;  /* 0x0000040001047983 */ /* 0x001ea20000100800 */
[----:B------:R-:W-:Y:S01]  /*4850*/  IMAD R74, R17, 0x8, R16 ;  /* 0x00000008114a7824 */ /* 0x000fe200078e0210 */
[----:B------:R-:W-:Y:S01]  /*4860*/  BSSY B1, `(.L_x_1896) ;  /* 0x0000006000017945 */ /* 0x000fe20003800000 */
[----:B--2---:R-:W-:Y:S01]  /*4870*/  SHF.L.U32 R75, R4, 0x1f, RZ ;  /* 0x0000001f044b7819 */ /* 0x004fe200000006ff */
[----:B------:R-:W-:-:S03]  /*4880*/  IMAD R4, R2, -0xa0, R31 ;  /* 0xffffff6002047824 */ /* 0x000fc600078e021f */
[----:B------:R-:W0:Y:S02]  /*4890*/  SYNCS.PHASECHK.TRANS64.TRYWAIT P1, [R74+URZ+0x13290], R75 ;  /* 0x0132904b4a0075a7 */ /* 0x000e24000802017f */
[----:B------:R-:W-:Y:S01]  /*48a0*/  VIMNMX R5, R4, 0xa0, PT ;  /* 0x000000a004057848 */ /* 0x000fe20003fe0100 */
[----:B0-----:R-:W-:Y:S06]  /*48b0*/  @!P1 BRA `(.L_x_1897) ;  /* 0x0000015c00f09947 */ /* 0x001fec0003800000 */
.L_x_2106:
[----:B------:R-:W-:Y:S05]  /*48c0*/  BSYNC B1 ;  /* 0x0000000000017941 */ /* 0x000fea0003800000 */
.L_x_1896:
[----:B------:R-:W-:-:S13]  /*48d0*/  ISETP.GE.AND P1, PT, R156, R5, PT ;  /* 0x000000059c00720c */ /* 0x000fda0003f26270 */
[----:B------:R-:W-:Y:S05]  /*48e0*/  @P1 BRA `(.L_x_1883) ;  /* 0x0000000000101947 */ /* 0x000fea0003800000 */
[----:B------:R-:W1:Y:S04]  /*48f0*/  @!P3 LDS.128 R4, [R73+0xe000] ;  /* 0x00e000004904b984 */ /* 0x000e680000000c00 */
[----:B------:R-:W2:Y:S04]  /*4900*/  @!P2 LDS.128 R8, [R72+0xe000] ;  /* 0x00e000004808a984 */ /* 0x000ea80000000c00 */
[----:B-1----:R1:W-:Y:S04]  /*4910*/  @!P3 STG.E.128 desc[UR40][R12.64], R4 ;  /* 0x000000040c00b986 */ /* 0x0023e8000c101d28 */
[----:B--2---:R1:W-:Y:S02]  /*4920*/  @!P2 STG.E.128 desc[UR40][R12.64+0x20], R8 ;  /* 0x000020080c00a986 */ /* 0x0043e4000c101d28 */
.L_x_1883:
[----:B------:R-:W-:Y:S05]  /*4930*/  BSYNC B0 ;  /* 0x0000000000007941 */ /* 0x000fea0003800000 */
.L_x_1875:
        /* <DEDUP_REMOVED lines=17> */
.L_x_1899:
[----:B------:R-:W-:Y:S05]  /*4a50*/  BSYNC B0 ;  /* 0x0000000000007941 */ /* 0x000fea0003800000 */
.L_x_1898:
[----:B------:R-:W5:Y:S01]  /*4a60*/  SYNCS.PHASECHK.TRANS64.TRYWAIT P0, [R74+URZ+0x132b0], R75 ;  /* 0x0132b04b4a0075a7 */ /* 0x000f62000800017f */
[----:B------:R-:W-:Y:S04]  /*4a70*/  BSSY B0, `(.L_x_1900) ;  /* 0x0000002000007945 */ /* 0x000fe80003800000 */
[----:B-----5:R-:W-:Y:S05]  /*4a80*/  @!P0 BRA `(.L_x_1901) ;  /* 0x0000015c00908947 */ /* 0x020fea0003800000 */
.L_x_2107:
[----:B------:R-:W-:Y:S05]  /*4a90*/  BSYNC B0 ;  /* 0x0000000000007941 */ /* 0x000fea0003800000 */
.L_x_1900:
[----:B------:R-:W-:Y:S04]  /*4aa0*/  BSSY B0, `(.L_x_1902) ;  /* 0x0000013000007945 */ /* 0x000fe80003800000 */
[----:B------:R-:W-:Y:S05]  /*4ab0*/  @P1 BRA `(.L_x_1903) ;  /* 0x0000000000441947 */ /* 0x000fea0003800000 */
[----:B-1----:R-:W-:Y:S01]  /*4ac0*/  IMAD.WIDE R4, R2, 0xa0, R50 ;  /* 0x000000a002047825 */ /* 0x002fe200078e0232 */
[----:B------:R-:W-:Y:S01]  /*4ad0*/  MOV R6, R46 ;  /* 0x0000002e00067202 */ /* 0x000fe20000000f00 */
[----:B------:R-:W-:Y:S01]  /*4ae0*/  ULDC.64 UR4, c[0x0][0x328] ;  /* 0x0000ca0000047ab9 */ /* 0x000fe20000000a00 */
[----:B------:R-:W-:Y:S01]  /*4af0*/  ULDC.64 UR6, c[0x0][0x318] ;  /* 0x0000c60000067ab9 */ /* 0x000fe20000000a00 */
        /* <DEDUP_REMOVED lines=13> */
.L_x_1903:
[----:B------:R-:W-:Y:S05]  /*4bd0*/  BSYNC B0 ;  /* 0x0000000000007941 */ /* 0x000fea0003800000 */
.L_x_1902:
[----:B-1----:R-:W5:Y:S04]  /*4be0*/  LDL R4, [R1] ;  /* 0x0000000001047983 */ /* 0x002f680000100800 */
[----:B------:R-:W2:Y:S01]  /*4bf0*/  LDL.LU R5, [R1+0x4] ;  /* 0x0000040001057983 */ /* 0x000ea20000300800 */
        /* <DEDUP_REMOVED lines=16> */
[----:B--2---:R-:W-:-:S05]  /*4d00*/  LOP3.LUT R5, R5, R4, RZ, 0x3c, !PT ;  /* 0x0000000405057212 */ /* 0x004fca00078e3cff */
[----:B------:R0:W-:Y:S02]  /*4d10*/  STL [R1+0x4], R5 ;  /* 0x0000040501007387 */ /* 0x0001e40000100800 */
[----:B------:R-:W-:Y:S05]  /*4d20*/  @P6 BRA `(.L_x_1904) ;  /* 0xffffffd400686947 */ /* 0x000fea000383ffff */
.L_x_1870:
[----:B------:R-:W2:Y:S01]  /*4d30*/  LDL R4, [R1+0x28] ;  /* 0x0000280001047983 */ /* 0x000ea20000100800 */
[----:B------:R-:W1:Y:S01]  /*4d40*/  LDC R0, c[0x0][0x448] ;  /* 0x00011200ff007b82 */ /* 0x000e620000000800 */
[----:B------:R-:W-:Y:S01]  /*4d50*/  BSSY B0, `(.L_x_1905) ;  /* 0x0000023000007945 */ /* 0x000fe20003800000 */
[----:B------:R-:W-:Y:S02]  /*4d60*/  CS2R R54, SRZ ;  /* 0x0000000000367805 */ /* 0x000fe4000001ff00 */
[----:B------:R-:W-:Y:S02]  /*4d70*/  CS2R R6, SRZ ;  /* 0x0000000000067805 */ /* 0x000fe4000001ff00 */
[----:B0-----:R-:W-:Y:S02]  /*4d80*/  CS2R R52, SRZ ;  /* 0x0000000000347805 */ /* 0x001fe4000001ff00 */
[----:B------:R-:W-:Y:S02]  /*4d90*/  CS2R R8, SRZ ;  /* 0x0000000000087805 */ /* 0x000fe4000001ff00 */
[----:B------:R-:W-:-:S02]  /*4da0*/  CS2R R46, SRZ ;  /* 0x00000000002e7805 */ /* 0x000fc4000001ff00 */
[----:B------:R-:W-:Y:S02]  /*4db0*/  CS2R R10, SRZ ;  /* 0x00000000000a7805 */ /* 0x000fe4000001ff00 */
[----:B------:R-:W-:Y:S02]  /*4dc0*/  CS2R R44, SRZ ;  /* 0x00000000002c7805 */ /* 0x000fe4000001ff00 */
[----:B---3--:R-:W-:Y:S02]  /*4dd0*/  CS2R R12, SRZ ;  /* 0x00000000000c7805 */ /* 0x008fe4000001ff00 */
[----:B------:R-:W-:Y:S02]  /*4de0*/  CS2R R38, SRZ ;  /* 0x0000000000267805 */ /* 0x000fe4000001ff00 */
[----:B------:R-:W-:Y:S02]  /*4df0*/  CS2R R14, SRZ ;  /* 0x00000000000e7805 */ /* 0x000fe4000001ff00 */
[----:B------:R-:W-:-:S02]  /*4e00*/  CS2R R36, SRZ ;  /* 0x0000000000247805 */ /* 0x000fc4000001ff00 */
[----:B------:R-:W-:Y:S01]  /*4e10*/  CS2R R20, SRZ ;  /* 0x0000000000147805 */ /* 0x000fe2000001ff00 */
[----:B----4-:R-:W-:Y:S02]  /*4e20*/  IMAD.MOV.U32 R24, RZ, RZ, RZ ;  /* 0x000000ffff187224 */ /* 0x010fe400078e00ff */
[----:B------:R-:W-:Y:S02]  /*4e30*/  IMAD.MOV.U32 R29, RZ, RZ, RZ ;  /* 0x000000ffff1d7224 */ /* 0x000fe400078e00ff */
[----:B------:R-:W-:Y:S01]  /*4e40*/  IMAD.MOV.U32 R56, RZ, RZ, RZ ;  /* 0x000000ffff387224 */ /* 0x000fe200078e00ff */
[----:B-1----:R-:W-:-:S13]  /*4e50*/  ISETP.NE.AND P1, PT, R0, 0x1, PT ;  /* 0x000000010000780c */ /* 0x002fda0003f25270 */
[----:B------:R-:W0:Y:S08]  /*4e60*/  @P1 LDC R0, c[0x0][0x44c] ;  /* 0x00011300ff001b82 */ /* 0x000e300000000800 */
[----:B------:R-:W1:Y:S01]  /*4e70*/  @P1 LDC R5, c[0x0][0x450] ;  /* 0x00011400ff051b82 */ /* 0x000e620000000800 */
[----:B--2---:R-:W-:-:S04]  /*4e80*/  VIADD R3, R4, 0xbf ;  /* 0x000000bf04037836 */ /* 0x004fc80000000000 */
[----:B0-----:R-:W-:-:S05]  /*4e90*/  @P1 IMAD.HI.U32 R0, R3, R0, RZ ;  /* 0x0000000003001227 */ /* 0x001fca00078e00ff */
[----:B-1----:R-:W-:Y:S02]  /*4ea0*/  @P1 SHF.R.U32.HI R3, RZ, R5, R0 ;  /* 0x00000005ff031219 */ /* 0x002fe40000011600 */
[----:B------:R-:W-:-:S03]  /*4eb0*/  PLOP3.LUT P1, PT, PT, PT, PT, 0x80, 0x0 ;  /* 0x000000000000781c */ /* 0x000fc60003f2f070 */
[----:B------:R-:W-:Y:S01]  /*4ec0*/  IMAD.IADD R3, R30, 0x1, R3 ;  /* 0x000000011e037824 */ /* 0x000fe200078e0203 */
[----:B------:R-:W-:-:S03]  /*4ed0*/  CS2R R30, SRZ ;  /* 0x00000000001e7805 */ /* 0x000fc6000001ff00 */
[----:B------:R-:W-:-:S05]  /*4ee0*/  IMAD.HI R3, R3, 0x66666667, RZ ;  /* 0x6666666703037827 */ /* 0x000fca00078e02ff */
[----:B------:R-:W-:-:S04]  /*4ef0*/  SHF.R.U32.HI R0, RZ, 0x1f, R3 ;  /* 0x0000001fff007819 */ /* 0x000fc80000011603 */
[----:B------:R-:W-:Y:S01]  /*4f00*/  LEA.HI.SX32 R3, R3, R0, 0x1a ;  /* 0x0000000003037211 */ /* 0x000fe200078fd2ff */
[----:B------:R-:W-:-:S03]  /*4f10*/  IMAD.MOV.U32 R0, RZ, RZ, RZ ;  /* 0x000000ffff007224 */ /* 0x000fc600078e00ff */
[----:B------:R-:W-:Y:S02]  /*4f20*/  VIMNMX R104, R104, R3, PT ;  /* 0x0000000368687248 */ /* 0x000fe40003fe0100 */
[----:B------:R-:W-:Y:S02]  /*4f30*/  CS2R R2, SRZ ;  /* 0x0000000000027805 */ /* 0x000fe4000001ff00 */
[----:B------:R-:W-:Y:S01]  /*4f40*/  ISETP.GE.AND P2, PT, R104, 0x1, PT ;  /* 0x000000016800780c */ /* 0x000fe20003f46270 */
[----:B------:R-:W-:-:S12]  /*4f50*/  @P0 BRA `(.L_x_1906) ;  /* 0x0000000000080947 */ /* 0x000fd80003800000 */
[----:B------:R-:W0:Y:S02]  /*4f60*/  FENCE.VIEW.ASYNC.G ;  /* 0x00000000000073c6 */ /* 0x000e240000000100 */
[----:B0-----:R-:W-:Y:S06]  /*4f70*/  BAR.ARV 0xc, 0x200 ;  /* 0x0308000000007b1d */ /* 0x001fec0000002000 */
.L_x_1906:
[----:B------:R-:W-:Y:S05]  /*4f80*/  BSYNC B0 ;  /* 0x0000000000007941 */ /* 0x000fea0003800000 */
.L_x_1905:
[----:B------:R-:W-:Y:S02]  /*4f90*/  IMAD.MOV.U32 R25, RZ, RZ, RZ ;  /* 0x000000ffff197224 */ /* 0x000fe400078e00ff */
[----:B------:R-:W-:Y:S01]  /*4fa0*/  IMAD.MOV.U32 R58, RZ, RZ, RZ ;  /* 0x000000ffff3a7224 */ /* 0x000fe200078e00ff */
[----:B------:R-:W-:Y:S06]  /*4fb0*/  @!P2 BRA `(.L_x_1907) ;  /* 0x000000d800cca947 */ /* 0x000fec0003800000 */
[----:B------:R-:W0:Y:S01]  /*4fc0*/  S2R R4, SR_TID.X ;  /* 0x0000000000047919 */ /* 0x000e220000002100 */
[----:B------:R-:W-:Y:S01]  /*4fd0*/  VIADD R24, R16, 0xb000 ;  /* 0x0000b00010187836 */ /* 0x000fe20000000000 */
[----:B------:R-:W-:Y:S04]  /*4fe0*/  BSSY B6, `(.L_x_1908) ;  /* 0x000001e000067945 */ /* 0x000fe80003800000 */
[----:B------:R-:W-:Y:S02]  /*4ff0*/  LOP3.LUT P0, RZ, R24, 0x9f, RZ, 0xc0, !PT ;  /* 0x0000009f18ff7812 */ /* 0x000fe4000780c0ff */
[----:B0-----:R-:W-:-:S04]  /*5000*/  IADD3 R5, R4, -0x80, RZ ;  /* 0xffffff8004057810 */ /* 0x001fc80007ffe0ff */
        /* <DEDUP_REMOVED lines=27> */
.L_x_1909:
[----:B------:R-:W-:Y:S05]  /*51c0*/  BSYNC B6 ;  /* 0x0000000000067941 */ /* 0x000fea0003800000 */
.L_x_1908:
        /* <DEDUP_REMOVED lines=18> */
[----:B------:R-:W-:Y:S01]  /*52f0*/  @P1 IMAD R9, R21, R9, R4 ;  /* 0x0000000915091224 */ /* 0x000fe200078e0204 */
[----:B------:R-:W-:Y:S01]  /*5300*/  @P0 IADD3 R3, R3, R7, RZ ;  /* 0x0000000703030210 */ /* 0x000fe20007ffe0ff */
[----:B------:R-:W-:Y:S01]  /*5310*/  @P1 IMAD.WIDE.U32 R4, R21, R8, RZ ;  /* 0x0000000815041225 */ /* 0x000fe200078e00ff */
[----:B------:R-:W-:-:S03]  /*5320*/  @P1 SHF.R.S32.HI R7, RZ, 0x1f, R20 ;  /* 0x0000001fff071819 */ /* 0x000fc60000011414 */
        /* <DEDUP_REMOVED lines=33> */
.L_x_1913:
[----:B-1----:R1:W2:Y:S02]  /*5540*/  SYNCS.PHASECHK.TRANS64.TRYWAIT P0, [R16+URZ+0x13200], R3 ;  /* 0x01320003100075a7 */ /* 0x0022a4000800017f */
[----:B--2---:R-:W-:Y:S05]  /*5550*/  @!P0 NANOSLEEP.SYNCS 0x989680 ;  /* 0x009896800000895d */ /* 0x004fea0003900000 */
[----:B------:R-:W2:Y:S02]  /*5560*/  @!P0 SYNCS.PHASECHK.TRANS64 P0, [R16+URZ+0x13200], R3 ;  /* 0x01320003100085a7 */ /* 0x000ea4000800007f */
[----:B--2---:R-:W-:Y:S05]  /*5570*/  @!P0 BRA `(.L_x_1913) ;  /* 0xfffffffc00f08947 */ /* 0x004fea000383ffff */
.L_x_1912:
[----:B------:R-:W-:Y:S05]  /*5580*/  BSYNC B0 ;  /* 0x0000000000007941 */ /* 0x000fea0003800000 */
.L_x_1911:
[----:B------:R-:W-:Y:S05]  /*5590*/  BRA `(.L_x_1914) ;  /* 0x0000002800fc7947 */ /* 0x000fea0003800000 */
.L_x_1910:
        /* <DEDUP_REMOVED lines=30> */
.L_x_1916:
[----:B------:R-:W-:Y:S05]  /*5780*/  BSYNC B6 ;  /* 0x0000000000067941 */ /* 0x000fea0003800000 */
.L_x_1915:
[----:B------:R-:W2:Y:S01]  /*5790*/  LDL R20, [R1+0x28] ;  /* 0x0000280001147983 */ /* 0x000ea20000100800 */
[----:B------:R-:W-:Y:S01]  /*57a0*/  ULDC.U8 UR4, c[0x0][0x410] ;  /* 0x0001040000047ab9 */ /* 0x000fe20000000000 */
[----:B------:R-:W-:Y:S01]  /*57b0*/  BSSY B0, `(.L_x_1917) ;  /* 0x0000295000007945 */ /* 0x000fe20003800000 */
[----:B------:R-:W-:Y:S01]  /*57c0*/  ISETP.NE.AND P0, PT, RZ, UR4, PT ;  /* 0x00000004ff007c0c */ /* 0x000fe2000bf05270 */
[----:B--2---:R-:W-:-:S12]  /*57d0*/  IMAD.IADD R10, R156, 0x1, R20 ;  /* 0x000000019c0a7824 */ /* 0x004fd800078e0214 */
[----:B------:R-:W-:Y:S05]  /*57e0*/  @!P0 BRA `(.L_x_1918) ;  /* 0x0000001400408947 */ /* 0x000fea0003800000 */
        /* <DEDUP_REMOVED lines=16> */
[----:B------:R-:W-:Y:S01]  /*58f0*/  IMAD R4, R0, UR4, RZ ;  /* 0x0000000400047c24 */ /* 0x000fe2000f8e02ff */
[----:B------:R-:W-:Y:S01]  /*5900*/  IADD3 R5, P1, R8, UR8, RZ ;  /* 0x0000000808057c10 */ /* 0x000fe2000ff3e0ff */
[----:B------:R-:W-:-:S04]  /*5910*/  IMAD.WIDE.U32 R6, R11, UR4, R6 ;  /* 0x000000040b067c25 */ /* 0x000fc8000f8e0006 */
[----:B------:R-:W-:Y:S02]  /*5920*/  IMAD R0, R0, UR6, RZ ;  /* 0x0000000600007c24 */ /* 0x000fe4000f8e02ff */
[C---:B------:R-:W-:Y:S01]  /*5930*/  IMAD R13, R11.reuse, UR5, R4 ;  /* 0x000000050b0d7c24 */ /* 0x040fe2000f8e0204 */
[----:B------:R-:W-:Y:S01]  /*5940*/  ULDC.64 UR4, c[0x0][0x3e8] ;  /* 0x0000fa0000047ab9 */ /* 0x000fe20000000a00 */
[----:B------:R-:W-:Y:S01]  /*5950*/  IMAD R8, R11, UR7, R0 ;  /* 0x000000070b087c24 */ /* 0x000fe2000f8e0200 */
[----:B------:R-:W-:Y:S01]  /*5960*/  IADD3 R3, P0, R6, UR4, RZ ;  /* 0x0000000406037c10 */ /* 0x000fe2000ff1e0ff */
[----:B------:R-:W-:-:S03]  /*5970*/  UMOV UR4, 0xffffffff ;  /* 0xffffffff00047882 */ /* 0x000fc60000000000 */
[----:B------:R-:W-:Y:S02]  /*5980*/  IADD3.X R13, R7, UR5, R13, P0, !PT ;  /* 0x00000005070d7c10 */ /* 0x000fe400087fe40d */
[----:B------:R-:W-:Y:S01]  /*5990*/  IADD3.X R4, R9, UR9, R8, P1, !PT ;  /* 0x0000000909047c10 */ /* 0x000fe20008ffe408 */
[----:B------:R-:W-:Y:S06]  /*59a0*/  BRA.DIV UR4, `(.L_x_1919) ;  /* 0x0000014e04dc7947 */ /* 0x000fec000b800000 */
[----:B------:R0:W1:Y:S04]  /*59b0*/  SHFL.IDX PT, R0, R13, RZ, 0x1e1f ;  /* 0x001e1fff0d007589 */ /* 0x00006800000e0000 */
[----:B------:R-:W2:Y:S04]  /*59c0*/  SHFL.IDX PT, R3, R3, RZ, 0x1e1f ;  /* 0x001e1fff03037589 */ /* 0x000ea800000e0000 */
[----:B------:R-:W3:Y:S04]  /*59d0*/  SHFL.IDX PT, R4, R4, RZ, 0x1e1f ;  /* 0x001e1fff04047589 */ /* 0x000ee800000e0000 */
[----:B------:R0:W4:Y:S02]  /*59e0*/  SHFL.IDX PT, R14, R5, RZ, 0x1e1f ;  /* 0x001e1fff050e7589 */ /* 0x00012400000e0000 */
.L_x_2113:
[----:B0-----:R-:W5:Y:S04]  /*59f0*/  LDL R5, [R1+0x20] ;  /* 0x0000200001057983 */ /* 0x001f680000100800 */
        /* <DEDUP_REMOVED lines=9> */
[----:B------:R-:W-:-:S04]  /*5a90*/  LOP3.LUT R5, R5, 0xfffffffe, RZ, 0xc0, !PT ;  /* 0xfffffffe05057812 */ /* 0x000fc800078ec0ff */
[----:B------:R-:W-:-:S04]  /*5aa0*/  IADD3 R5, R6, -R5, RZ ;  /* 0x8000000506057210 */ /* 0x000fc80007ffe0ff */
[----:B------:R-:W-:Y:S01]  /*5ab0*/  SHF.L.U32 R5, R5, 0x1f, RZ ;  /* 0x0000001f05057819 */ /* 0x000fe200000006ff */
[----:B------:R-:W-:Y:S06]  /*5ac0*/  @P0 BRA `(.L_x_1921) ;  /* 0x00000000005c0947 */ /* 0x000fec0003800000 */
[----:B------:R-:W2:Y:S01]  /*5ad0*/  LDL.64 R30, [R1+0x8] ;  /* 0x00000800011e7983 */ /* 0x000ea20000100a00 */
[----:B------:R-:W-:-:S03]  /*5ae0*/  ULDC UR4, c[0x0][0x3f4] ;  /* 0x0000fd0000047ab9 */ /* 0x000fc60000000800 */
[----:B------:R-:W3:Y:S04]  /*5af0*/  LDL R15, [R1+0x10] ;  /* 0x00001000010f7983 */ /* 0x000ee80000100800 */
[----:B------:R-:W1:Y:S01]  /*5b00*/  LDL R26, [R1+0x70] ;  /* 0x00007000011a7983 */ /* 0x000e620000100800 */
[----:B------:R-:W-:Y:S02]  /*5b10*/  CS2R R10, SRZ ;  /* 0x00000000000a7805 */ /* 0x000fe4000001ff00 */
[----:B------:R-:W-:Y:S02]  /*5b20*/  CS2R R8, SRZ ;  /* 0x0000000000087805 */ /* 0x000fe4000001ff00 */
[----:B------:R-:W-:Y:S02]  /*5b30*/  CS2R R20, SRZ ;  /* 0x0000000000147805 */ /* 0x000fe4000001ff00 */
[----:B------:R-:W-:-:S02]  /*5b40*/  CS2R R12, SRZ ;  /* 0x00000000000c7805 */ /* 0x000fc4000001ff00 */
[----:B--2---:R-:W-:Y:S02]  /*5b50*/  ISETP.GE.AND P4, PT, R30, UR4, PT ;  /* 0x000000041e007c0c */ /* 0x004fe4000bf86270 */
[----:B---3--:R-:W-:-:S11]  /*5b60*/  ISETP.GE.AND P5, PT, R15, UR4, PT ;  /* 0x000000040f007c0c */ /* 0x008fd6000bfa6270 */
[CC--:B------:R-:W-:Y:S02]  /*5b70*/  @!P4 IADD3 R6, P0, R30.reuse, R3.reuse, RZ ;  /* 0x000000031e06c210 */ /* 0x0c0fe40007f1e0ff */
[C---:B------:R-:W-:Y:S02]  /*5b80*/  @!P5 IADD3 R24, P2, R15.reuse, R3, RZ ;  /* 0x000000030f18d210 */ /* 0x040fe40007f5e0ff */
[----:B------:R-:W-:Y:S02]  /*5b90*/  @!P4 SHF.R.S32.HI R3, RZ, 0x1f, R30 ;  /* 0x0000001fff03c819 */ /* 0x000fe4000001141e */
[-C--:B----4-:R-:W-:Y:S01]  /*5ba0*/  @!P4 IADD3 R30, P1, R30, R14.reuse, RZ ;  /* 0x0000000e1e1ec210 */ /* 0x090fe20007f3e0ff */
[C-C-:B-1----:R-:W-:Y:S01]  /*5bb0*/  @!P5 IMAD.X R25, R0.reuse, 0x1, R26.reuse, P2 ;  /* 0x000000010019d824 */ /* 0x142fe200010e061a */
[----:B------:R-:W-:Y:S01]  /*5bc0*/  @!P5 IADD3 R14, P3, R15, R14, RZ ;  /* 0x0000000e0f0ed210 */ /* 0x000fe20007f7e0ff */
[--C-:B------:R-:W-:Y:S02]  /*5bd0*/  @!P4 IMAD.X R7, R0, 0x1, R3.reuse, P0 ;  /* 0x000000010007c824 */ /* 0x100fe400000e0603 */
[C---:B------:R-:W-:Y:S01]  /*5be0*/  @!P4 IMAD.X R31, R4.reuse, 0x1, R3, P1 ;  /* 0x00000001041fc824 */ /* 0x040fe200008e0603 */
[----:B------:R0:W5:Y:S01]  /*5bf0*/  @!P5 LD.E.64 R10, desc[UR40][R24.64] ;  /* 0x00000028180ad980 */ /* 0x000162000c101b00 */
[----:B------:R-:W-:-:S03]  /*5c00*/  @!P5 IMAD.X R15, R4, 0x1, R26, P3 ;  /* 0x00000001040fd824 */ /* 0x000fc600018e061a */
[----:B------:R0:W5:Y:S04]  /*5c10*/  @!P4 LD.E.64 R20, desc[UR40][R6.64] ;  /* 0x000000280614c980 */ /* 0x000168000c101b00 */
[----:B------:R0:W5:Y:S04]  /*5c20*/  @!P5 LD.E.64 R8, desc[UR40][R14.64] ;  /* 0x000000280e08d980 */ /* 0x000168000c101b00 */
[----:B------:R0:W5:Y:S02]  /*5c30*/  @!P4 LD.E.64 R12, desc[UR40][R30.64] ;  /* 0x000000281e0cc980 */ /* 0x000164000c101b00 */
.L_x_1921:
[----:B------:R-:W-:Y:S05]  /*5c40*/  BSYNC B1 ;  /* 0x0000000000017941 */ /* 0x000fea0003800000 */
.L_x_1920:
[----:B-1----:R-:W2:Y:S01]  /*5c50*/  LDL.LU R0, [R1+0x44] ;  /* 0x0000440001007983 */ /* 0x002ea20000300800 */
[----:B------:R-:W1:Y:S01]  /*5c60*/  SYNCS.PHASECHK.TRANS64.TRYWAIT P0, [R16+URZ+0x13200], R5 ;  /* 0x01320005100075a7 */ /* 0x000e62000800017f */
[----:B------:R-:W-:Y:S01]  /*5c70*/  BSSY B1, `(.L_x_1922) ;  /* 0x0000005000017945 */ /* 0x000fe20003800000 */
[----:B--2---:R-:W-:-:S05]  /*5c80*/  IMAD R0, R0, -0xc0, R27 ;  /* 0xffffff4000007824 */ /* 0x004fca00078e021b */
[----:B------:R-:W-:-:S04]  /*5c90*/  VIMNMX R3, R0, 0xc0, PT ;  /* 0x000000c000037848 */ /* 0x000fc80003fe0100 */
[----:B------:R-:W-:Y:S01]  /*5ca0*/  ISETP.GE.AND P1, PT, R156, R3, PT ;  /* 0x000000039c00720c */ /* 0x000fe20003f26270 */
[----:B-1----:R-:W-:-:S12]  /*5cb0*/  @!P0 BRA `(.L_x_1923) ;  /* 0x0000014c00848947 */ /* 0x002fd80003800000 */
.L_x_2114:
[----:B------:R-:W-:Y:S05]  /*5cc0*/  BSYNC B1 ;  /* 0x0000000000017941 */ /* 0x000fea0003800000 */
.L_x_1922:
[----:B------:R-:W-:Y:S05]  /*5cd0*/  @P1 BRA `(.L_x_1924) ;  /* 0x0000002400081947 */ /* 0x000fea0003800000 */
[----:B0-----:R-:W2:Y:S01]  /*5ce0*/  LDL.64 R6, [R1+0x8] ;  /* 0x0000080001067983 */ /* 0x001ea20000100a00 */
[----:B------:R-:W2:Y:S03]  /*5cf0*/  LDC R0, c[0x0][0x3f4] ;  /* 0x0000fd00ff007b82 */ /* 0x000ea60000000800 */
[----:B------:R-:W3:Y:S04]  /*5d00*/  LDL R3, [R1+0x10] ;  /* 0x0000100001037983 */ /* 0x000ee80000100800 */
[----:B------:R0:W5:Y:S01]  /*5d10*/  LDL R36, [R1+0x14] ;  /* 0x0000140001247983 */ /* 0x0001620000100800 */
[----:B------:R-:W-:Y:S01]  /*5d20*/  BSSY B1, `(.L_x_1925) ;  /* 0x000007b000017945 */ /* 0x000fe20003800000 */
[----:B--2---:R-:W-:-:S02]  /*5d30*/  ISETP.GE.AND P0, PT, R6, R0, PT ;  /* 0x000000000600720c */ /* 0x004fc40003f06270 */
[----:B---3--:R-:W-:-:S11]  /*5d40*/  ISETP.GE.AND P1, PT, R3, R0, PT ;  /* 0x000000000300720c */ /* 0x008fd60003f26270 */
[----:B0-----:R-:W-:Y:S05]  /*5d50*/  @P0 BRA `(.L_x_1926) ;  /* 0x0000000400dc0947 */ /* 0x001fea0003800000 */
[----:B-----5:R-:W-:Y:S01]  /*5d60*/  IMAD.IADD R0, R16, 0x1, R36 ;  /* 0x0000000110007824 */ /* 0x020fe200078e0224 */
[----:B----4-:R-:W-:Y:S02]  /*5d70*/  SHF.R.U32.HI R14, RZ, 0x8, R20 ;  /* 0x00000008ff0e7819 */ /* 0x010fe40000011614 */
[----:B------:R-:W-:Y:S02]  /*5d80*/  LOP3.LUT R3, R20, 0xff, RZ, 0xc0, !PT ;  /* 0x000000ff14037812 */ /* 0x000fe400078ec0ff */
[----:B-1----:R-:W0:Y:S01]  /*5d90*/  LDS.128 R4, [R0+0xb000] ;  /* 0x00b0000000047984 */ /* 0x002e220000000c00 */
        /* <DEDUP_REMOVED lines=115> */
.L_x_1926:
[----:B------:R-:W-:Y:S05]  /*64d0*/  BSYNC B1 ;  /* 0x0000000000017941 */ /* 0x000fea0003800000 */
.L_x_1925:
[----:B------:R-:W-:Y:S05]  /*64e0*/  @P1 BRA `(.L_x_1924) ;  /* 0x0000001c00041947 */ /* 0x000fea0003800000 */
[----:B0-----:R-:W2:Y:S01]  /*64f0*/  LDL R0, [R1+0x6c] ;  /* 0x00006c0001007983 */ /* 0x001ea20000100800 */
[----:B-----5:R-:W-:Y:S01]  /*6500*/  IMAD.IADD R3, R16, 0x1, R36 ;  /* 0x0000000110037824 */ /* 0x020fe200078e0224 */
[----:B------:R-:W-:Y:S02]  /*6510*/  SHF.R.U32.HI R13, RZ, 0x8, R11 ;  /* 0x00000008ff0d7819 */ /* 0x000fe4000001160b */
[----:B------:R-:W-:Y:S02]  /*6520*/  SHF.R.U32.HI R24, RZ, 0x8, R9 ;  /* 0x00000008ff187819 */ /* 0x000fe40000011609 */
[----:B------:R-:W-:Y:S02]  /*6530*/  SHF.R.U32.HI R15, RZ, 0x8, R8 ;  /* 0x00000008ff0f7819 */ /* 0x000fe40000011608 */
[----:B----4-:R-:W-:Y:S02]  /*6540*/  LOP3.LUT R14, R11, 0xff, RZ, 0xc0, !PT ;  /* 0x000000ff0b0e7812 */ /* 0x010fe400078ec0ff */
[----:B------:R-:W-:-:S02]  /*6550*/  LOP3.LUT R25, R9, 0xff, RZ, 0xc0, !PT ;  /* 0x000000ff09197812 */ /* 0x000fc400078ec0ff */
        /* <DEDUP_REMOVED lines=24> */
[----:B--2---:R-:W-:Y:S01]  /*66e0*/  LOP3.LUT P0, RZ, R0, 0x2, RZ, 0xc0, !PT ;  /* 0x0000000200ff7812 */ /* 0x004fe2000780c0ff */
[----:B------:R-:W-:-:S12]  /*66f0*/  VIADD R0, R3, 0x20 ;  /* 0x0000002003007836 */ /* 0x000fd80000000000 */
[----:B------:R-:W-:Y:S01]  /*6700*/  @P0 VIADD R0, R3, 0xffffffe0 ;  /* 0xffffffe003000836 */ /* 0x000fe20000000000 */
[----:B------:R-:W-:-:S04]  /*6710*/  SHF.R.U32.HI R3, RZ, 0x8, R10 ;  /* 0x00000008ff037819 */ /* 0x000fc8000001160a */
[----:B-1----:R-:W0:Y:S01]  /*6720*/  LDS.128 R4, [R0+0xb000] ;  /* 0x00b0000000047984 */ /* 0x002e220000000c00 */
        /* <DEDUP_REMOVED lines=92> */
.L_x_1918:
[----:B------:R-:W0:Y:S01]  /*6cf0*/  LDC R8, c[0x0][0x448] ;  /* 0x00011200ff087b82 */ /* 0x000e220000000800 */
[----:B------:R-:W-:Y:S01]  /*6d00*/  IMAD.MOV.U32 R7, RZ, RZ, R10 ;  /* 0x000000ffff077224 */ /* 0x000fe200078e000a */
[----:B------:R-:W-:Y:S01]  /*6d10*/  MOV R4, R26 ;  /* 0x0000001a00047202 */ /* 0x000fe20000000f00 */
[----:B------:R-:W-:Y:S01]  /*6d20*/  IMAD.MOV.U32 R5, RZ, RZ, R31 ;  /* 0x000000ffff057224 */ /* 0x000fe200078e001f */
[----:B------:R-:W-:Y:S01]  /*6d30*/  ULDC.64 UR4, c[0x0][0x3f8] ;  /* 0x0000fe0000047ab9 */ /* 0x000fe20000000a00 */
[----:B------:R-:W-:Y:S01]  /*6d40*/  IMAD.MOV.U32 R20, RZ, RZ, R24 ;  /* 0x000000ffff147224 */ /* 0x000fe200078e0018 */
[----:B------:R-:W-:Y:S01]  /*6d50*/  ULDC.64 UR6, c[0x0][0x408] ;  /* 0x0001020000067ab9 */ /* 0x000fe20000000a00 */
[----:B------:R-:W-:Y:S01]  /*6d60*/  IMAD.MOV.U32 R21, RZ, RZ, R33 ;  /* 0x000000ffff157224 */ /* 0x000fe200078e0021 */
[----:B------:R-:W-:Y:S01]  /*6d70*/  ULDC.64 UR8, c[0x0][0x400] ;  /* 0x0001000000087ab9 */ /* 0x000fe20000000a00 */
        /* <DEDUP_REMOVED lines=9> */
[C---:B------:R-:W-:Y:S01]  /*6e10*/  IMAD R13, R7.reuse, UR5, R6 ;  /* 0x00000005070d7c24 */ /* 0x040fe2000f8e0206 */
[----:B------:R-:W-:Y:S01]  /*6e20*/  ULDC.64 UR4, c[0x0][0x3e8] ;  /* 0x0000fa0000047ab9 */ /* 0x000fe20000000a00 */
[----:B------:R-:W-:Y:S01]  /*6e30*/  IMAD R0, R0, UR6, RZ ;  /* 0x0000000600007c24 */ /* 0x000fe2000f8e02ff */
[----:B------:R-:W-:Y:S01]  /*6e40*/  IADD3 R3, P0, R4, UR4, RZ ;  /* 0x0000000404037c10 */ /* 0x000fe2000ff1e0ff */
[----:B------:R-:W-:Y:S01]  /*6e50*/  UMOV UR4, 0xffffffff ;  /* 0xffffffff00047882 */ /* 0x000fe20000000000 */
[----:B------:R-:W-:Y:S01]  /*6e60*/  IADD3 R4, P1, R20, UR8, RZ ;  /* 0x0000000814047c10 */ /* 0x000fe2000ff3e0ff */
[----:B------:R-:W-:Y:S01]  /*6e70*/  IMAD R20, R7, UR7, R0 ;  /* 0x0000000707147c24 */ /* 0x000fe2000f8e0200 */
[----:B------:R-:W-:-:S04]  /*6e80*/  IADD3.X R13, R5, UR5, R13, P0, !PT ;  /* 0x00000005050d7c10 */ /* 0x000fc800087fe40d */
[----:B------:R-:W-:Y:S01]  /*6e90*/  IADD3.X R20, R21, UR9, R20, P1, !PT ;  /* 0x0000000915147c10 */ /* 0x000fe20008ffe414 */
[----:B------:R-:W-:Y:S06]  /*6ea0*/  BRA.DIV UR4, `(.L_x_1927) ;  /* 0x0000013e041c7947 */ /* 0x000fec000b800000 */
[----:B------:R0:W1:Y:S04]  /*6eb0*/  SHFL.IDX PT, R0, R13, RZ, 0x1e1f ;  /* 0x001e1fff0d007589 */ /* 0x00006800000e0000 */
[----:B------:R-:W2:Y:S04]  /*6ec0*/  SHFL.IDX PT, R3, R3, RZ, 0x1e1f ;  /* 0x001e1fff03037589 */ /* 0x000ea800000e0000 */
[----:B------:R-:W3:Y:S04]  /*6ed0*/  SHFL.IDX PT, R20, R20, RZ, 0x1e1f ;  /* 0x001e1fff14147589 */ /* 0x000ee800000e0000 */
[----:B------:R0:W4:Y:S02]  /*6ee0*/  SHFL.IDX PT, R14, R4, RZ, 0x1e1f ;  /* 0x001e1fff040e7589 */ /* 0x00012400000e0000 */
.L_x_2120:
[----:B0-----:R-:W5:Y:S01]  /*6ef0*/  LDL R4, [R1+0x20] ;  /* 0x0000200001047983 */ /* 0x001f620000100800 */
[----:B------:R-:W0:Y:S03]  /*6f00*/  LDC R27, c[0x0][0x3f4] ;  /* 0x0000fd00ff1b7b82 */ /* 0x000e260000000800 */
[----:B------:R-:W2:Y:S01]  /*6f10*/  LDL R5, [R1+0x60] ;  /* 0x0000600001057983 */ /* 0x000ea20000100800 */
[----:B------:R-:W-:Y:S01]  /*6f20*/  BSSY B1, `(.L_x_1928) ;  /* 0x0000017000017945 */ /* 0x000fe20003800000 */
[----:B------:R-:W-:Y:S01]  /*6f30*/  CS2R R6, SRZ ;  /* 0x0000000000067805 */ /* 0x000fe2000001ff00 */
[----:B-----5:R-:W-:Y:S01]  /*6f40*/  IMAD R25, R4, R8, RZ ;  /* 0x0000000804197224 */ /* 0x020fe200078e02ff */
[----:B------:R-:W-:Y:S02]  /*6f50*/  CS2R R8, SRZ ;  /* 0x0000000000087805 */ /* 0x000fe4000001ff00 */
[----:B--2---:R-:W-:-:S02]  /*6f60*/  LEA.HI R4, R5, R5, RZ, 0x1 ;  /* 0x0000000505047211 */ /* 0x004fc400078f08ff */
[----:B------:R-:W-:Y:S02]  /*6f70*/  ISETP.GE.AND P0, PT, R10, R25, PT ;  /* 0x000000190a00720c */ /* 0x000fe40003f06270 */
[----:B------:R-:W-:Y:S02]  /*6f80*/  CS2R R10, SRZ ;  /* 0x00000000000a7805 */ /* 0x000fe4000001ff00 */
[----:B------:R-:W-:-:S05]  /*6f90*/  LOP3.LUT R4, R4, 0xfffffffe, RZ, 0xc0, !PT ;  /* 0xfffffffe04047812 */ /* 0x000fca00078ec0ff */
[----:B------:R-:W-:Y:S01]  /*6fa0*/  IMAD.IADD R21, R5, 0x1, -R4 ;  /* 0x0000000105157824 */ /* 0x000fe200078e0a04 */
[----:B------:R-:W-:-:S04]  /*6fb0*/  CS2R R4, SRZ ;  /* 0x0000000000047805 */ /* 0x000fc8000001ff00 */
        /* <DEDUP_REMOVED lines=13> */
.L_x_1929:
[----:B------:R-:W-:Y:S05]  /*7090*/  BSYNC B1 ;  /* 0x0000000000017941 */ /* 0x000fea0003800000 */
.L_x_1928:
[----:B-1----:R-:W2:Y:S01]  /*70a0*/  LDL.LU R0, [R1+0x44] ;  /* 0x0000440001007983 */ /* 0x002ea20000300800 */
[----:B------:R-:W1:Y:S01]  /*70b0*/  SYNCS.PHASECHK.TRANS64.TRYWAIT P1, [R16+URZ+0x13200], R21 ;  /* 0x01320015100075a7 */ /* 0x000e62000802017f */
[----:B------:R-:W-:Y:S01]  /*70c0*/  ISETP.GE.AND P0, PT, R18, R27, PT ;  /* 0x0000001b1200720c */ /* 0x000fe20003f06270 */
[----:B------:R-:W-:Y:S01]  /*70d0*/  BSSY B1, `(.L_x_1930) ;  /* 0x0000005000017945 */ /* 0x000fe20003800000 */
[----:B--2---:R-:W-:-:S05]  /*70e0*/  IMAD R0, R0, -0xc0, R25 ;  /* 0xffffff4000007824 */ /* 0x004fca00078e0219 */
[----:B------:R-:W-:-:S04]  /*70f0*/  VIMNMX R3, R0, 0xc0, PT ;  /* 0x000000c000037848 */ /* 0x000fc80003fe0100 */
[----:B------:R-:W-:Y:S01]  /*7100*/  ISETP.GE.OR P0, PT, R156, R3, P0 ;  /* 0x000000039c00720c */ /* 0x000fe20000706670 */
[----:B-1----:R-:W-:-:S12]  /*7110*/  @!P1 BRA `(.L_x_1931) ;  /* 0x0000013800ec9947 */ /* 0x002fd80003800000 */
.L_x_2121:
[----:B------:R-:W-:Y:S05]  /*7120*/  BSYNC B1 ;  /* 0x0000000000017941 */ /* 0x000fea0003800000 */
.L_x_1930:
[----:B------:R-:W-:Y:S05]  /*7130*/  @P0 BRA `(.L_x_1924) ;  /* 0x0000000c00f00947 */ /* 0x000fea0003800000 */
[----:B------:R-:W2:Y:S04]  /*7140*/  LDL R37, [R1+0x2c] ;  /* 0x00002c0001257983 */ /* 0x000ea80000100800 */
[----:B------:R-:W2:Y:S04]  /*7150*/  LDL R34, [R1+0x30] ;  /* 0x0000300001227983 */ /* 0x000ea80000100800 */
[----:B------:R-:W2:Y:S04]  /*7160*/  LDL R32, [R1+0x34] ;  /* 0x0000340001207983 */ /* 0x000ea80000100800 */
[----:B------:R-:W2:Y:S01]  /*7170*/  LDL R48, [R1+0x74] ;  /* 0x0000740001307983 */ /* 0x000ea20000100800 */
[----:B-----5:R-:W-:-:S02]  /*7180*/  SHF.R.U32.HI R0, RZ, 0x8, R4 ;  /* 0x00000008ff007819 */ /* 0x020fc40000011604 */
[----:B------:R-:W-:Y:S02]  /*7190*/  LOP3.LUT R3, R4, 0xff, RZ, 0xc0, !PT ;  /* 0x000000ff04037812 */ /* 0x000fe400078ec0ff */
[----:B------:R-:W-:Y:S02]  /*71a0*/  LOP3.LUT R0, R0, 0xff, RZ, 0xc0, !PT ;  /* 0x000000ff00007812 */ /* 0x000fe400078ec0ff */
[----:B------:R-:W-:Y:S02]  /*71b0*/  SHF.R.U32.HI R25, RZ, 0x8, R5 ;  /* 0x00000008ff197819 */ /* 0x000fe40000011605 */
[----:B---3--:R-:W-:Y:S02]  /*71c0*/  PRMT R20, R0, 0x7604, R3 ;  /* 0x0000760400147816 */ /* 0x008fe40000000003 */
        /* <DEDUP_REMOVED lines=16> */
[----:B----4-:R-:W-:Y:S02]  /*72d0*/  SHF.R.U32.HI R14, RZ, 0x8, R7 ;  /* 0x00000008ff0e7819 */ /* 0x010fe40000011607 */
        /* <DEDUP_REMOVED lines=10> */
[----:B------:R-:W-:-:S04]  /*7380*/  SHF.R.U32.HI R30, RZ, 0x10, R6 ;  /* 0x00000010ff1e7819 */ /* 0x000fc80000011606 */
[----:B------:R-:W-:-:S04]  /*7390*/  LOP3.LUT R30, R30, 0xff, RZ, 0xc0, !PT ;  /* 0x000000ff1e1e7812 */ /* 0x000fc800078ec0ff */
[----:B------:R-:W-:Y:S02]  /*73a0*/  PRMT R31, R30, 0x7054, R31 ;  /* 0x000070541e1f7816 */ /* 0x000fe4000000001f */
[----:B------:R-:W-:-:S04]  /*73b0*/  SHF.R.U32.HI R30, RZ, 0x10, R10 ;  /* 0x00000010ff1e7819 */ /* 0x000fc8000001160a */
[----:B------:R-:W-:-:S04]  /*73c0*/  LOP3.LUT R30, R30, 0xff, RZ, 0xc0, !PT ;  /* 0x000000ff1e1e7812 */ /* 0x000fc800078ec0ff */
[----:B------:R-:W-:Y:S02]  /*73d0*/  PRMT R41, R30, 0x7054, R41 ;  /* 0x000070541e297816 */ /* 0x000fe40000000029 */
[----:B--2---:R-:W-:Y:S02]  /*73e0*/  LOP3.LUT R0, R37, 0x30, R0, 0xf8, !PT ;  /* 0x0000003025007812 */ /* 0x004fe400078ef800 */
[----:B------:R-:W-:Y:S02]  /*73f0*/  PRMT R37, R21, 0x7604, R24 ;  /* 0x0000760415257816 */ /* 0x000fe40000000018 */
[----:B------:R-:W-:Y:S02]  /*7400*/  LOP3.LUT R3, R0, R34, RZ, 0x3c, !PT ;  /* 0x0000002200037212 */ /* 0x000fe400078e3cff */
[----:B------:R-:W-:Y:S02]  /*7410*/  SHF.R.U32.HI R21, RZ, 0x10, R5 ;  /* 0x00000010ff157819 */ /* 0x000fe40000011605 */
[----:B------:R-:W-:-:S02]  /*7420*/  IADD3 R0, R16, R32, R3 ;  /* 0x0000002010007210 */ /* 0x000fc40007ffe003 */
[----:B------:R-:W-:Y:S01]  /*7430*/  SHF.R.U32.HI R32, RZ, 0x10, R7 ;  /* 0x00000010ff207819 */ /* 0x000fe20000011607 */
[----:B------:R-:W-:Y:S01]  /*7440*/  LDS.128 R12, [R48+0xb000] ;  /* 0x00b00000300c7984 */ /* 0x000fe20000000c00 */
[----:B------:R-:W-:Y:S02]  /*7450*/  LOP3.LUT R21, R21, 0xff, RZ, 0xc0, !PT ;  /* 0x000000ff15157812 */ /* 0x000fe400078ec0ff */
[----:B------:R-:W-:Y:S01]  /*7460*/  SHF.R.U32.HI R3, RZ, 0x10, R4 ;  /* 0x00000010ff037819 */ /* 0x000fe20000011604 */
[----:B------:R-:W0:Y:S01]  /*7470*/  LDS.128 R24, [R0+0xb000] ;  /* 0x00b0000000187984 */ /* 0x000e220000000c00 */
[----:B------:R-:W-:Y:S02]  /*7480*/  LOP3.LUT R32, R32, 0xff, RZ, 0xc0, !PT ;  /* 0x000000ff20207812 */ /* 0x000fe400078ec0ff */
[----:B------:R-:W-:Y:S02]  /*7490*/  PRMT R21, R21, 0x7054, R28 ;  /* 0x0000705415157816 */ /* 0x000fe4000000001c */
[----:B------:R-:W-:-:S02]  /*74a0*/  LOP3.LUT R3, R3, 0xff, RZ, 0xc0, !PT ;  /* 0x000000ff03037812 */ /* 0x000fc400078ec0ff */
[----:B------:R-:W-:Y:S02]  /*74b0*/  SHF.R.U32.HI R28, RZ, 0x10, R9 ;  /* 0x00000010ff1c7819 */ /* 0x000fe40000011609 */
[----:B------:R-:W-:Y:S02]  /*74c0*/  PRMT R33, R32, 0x7054, R33 ;  /* 0x0000705420217816 */ /* 0x000fe40000000021 */
[----:B------:R-:W-:Y:S02]  /*74d0*/  PRMT R3, R3, 0x7054, R20 ;  /* 0x0000705403037816 */ /* 0x000fe40000000014 */
[----:B------:R-:W-:Y:S02]  /*74e0*/  SHF.R.U32.HI R32, RZ, 0x10, R11 ;  /* 0x00000010ff207819 */ /* 0x000fe4000001160b */
[----:B------:R-:W-:Y:S02]  /*74f0*/  LOP3.LUT R28, R28, 0xff, RZ, 0xc0, !PT ;  /* 0x000000ff1c1c7812 */ /* 0x000fe400078ec0ff */
[----:B------:R-:W-:-:S02]  /*7500*/  SHF.R.U32.HI R20, RZ, 0x10, R8 ;  /* 0x00000010ff147819 */ /* 0x000fc40000011608 */
[----:B------:R-:W-:Y:S02]  /*7510*/  LOP3.LUT R32, R32, 0xff, RZ, 0xc0, !PT ;  /* 0x000000ff20207812 */ /* 0x000fe400078ec0ff */
[----:B------:R-:W-:Y:S02]  /*7520*/  PRMT R39, R28, 0x7054, R37 ;  /* 0x000070541c277816 */ /* 0x000fe40000000025 */
[----:B------:R-:W-:Y:S02]  /*7530*/  LOP3.LUT R20, R20, 0xff, RZ, 0xc0, !PT ;  /* 0x000000ff14147812 */ /* 0x000fe400078ec0ff */
[----:B------:R-:W-:Y:S02]  /*7540*/  PRMT R43, R32, 0x7054, R43 ;  /* 0x00007054202b7816 */ /* 0x000fe4000000002b */
[----:B------:R-:W-:Y:S02]  /*7550*/  LOP3.LUT R39, R39, 0xff000000, R9, 0xf8, !PT ;  /* 0xff00000027277812 */ /* 0x000fe400078ef809 */
[----:B------:R-:W-:-:S02]  /*7560*/  PRMT R35, R20, 0x7054, R35 ;  /* 0x0000705414237816 */ /* 0x000fc40000000023 */
[----:B------:R-:W-:Y:S02]  /*7570*/  LOP3.LUT R34, R21, 0xff000000, R5, 0xf8, !PT ;  /* 0xff00000015227812 */ /* 0x000fe400078ef805 */
[----:B------:R-:W-:Y:S02]  /*7580*/  LOP3.LUT R20, R3, 0xff000000, R4, 0xf8, !PT ;  /* 0xff00000003147812 */ /* 0x000fe400078ef804 */
[----:B------:R-:W-:Y:S02]  /*7590*/  LOP3.LUT R4, R41, 0xff000000, R10, 0xf8, !PT ;  /* 0xff00000029047812 */ /* 0x000fe400078ef80a */
[----:B------:R-:W-:Y:S02]  /*75a0*/  LOP3.LUT R43, R43, 0xff000000, R11, 0xf8, !PT ;  /* 0xff0000002b2b7812 */ /* 0x000fe400078ef80b */
[----:B------:R-:W-:Y:S02]  /*75b0*/  F2FP.F16.E4M3.UNPACK_B R40, R39 ;  /* 0x00000027ff28723e */ /* 0x000fe400020006ff */
[----:B0-----:R-:W-:-:S02]  /*75c0*/  F2FP.F16.E4M3.UNPACK_B R10, R25 ;  /* 0x00000019ff0a723e */ /* 0x001fc400020006ff */
[----:B------:R-:W-:Y:S02]  /*75d0*/  F2FP.F16.E4M3.UNPACK_B R11, R34 ;  /* 0x00000022ff0b723e */ /* 0x000fe400020006ff */
[----:B------:R-:W-:Y:S01]  /*75e0*/  LOP3.LUT R3, R31, 0xff000000, R6, 0xf8, !PT ;  /* 0xff0000001f037812 */ /* 0x000fe200078ef806 */
[--C-:B------:R-:W-:Y:S01]  /*75f0*/  HADD2.F32 R6, -RZ, R10.reuse.H0_H0 ;  /* 0x2000000aff067230 */ /* 0x100fe20000004100 */
[----:B------:R-:W-:Y:S01]  /*7600*/  LOP3.LUT R28, R35, 0xff000000, R8, 0xf8, !PT ;  /* 0xff000000231c7812 */ /* 0x000fe200078ef808 */
[----:B------:R-:W-:Y:S01]  /*7610*/  HADD2.F32 R10, -RZ, R10.H1_H1 ;  /* 0x3000000aff0a7230 */ /* 0x000fe20000004100 */
[----:B------:R-:W-:Y:S02]  /*7620*/  LOP3.LUT R37, R33, 0xff000000, R7, 0xf8, !PT ;  /* 0xff00000021257812 */ /* 0x000fe400078ef807 */
[-C--:B------:R-:W-:Y:S02]  /*7630*/  F2FP.F16.E4M3.UNPACK_B R8, R13.reuse ;  /* 0x0000000dff08723e */ /* 0x080fe400020006ff */
[----:B------:R-:W-:-:S02]  /*7640*/  F2FP.F16.E4M3.UNPACK_B R30, R13.H1 ;  /* 0x0000000dff1e723e */ /* 0x000fc400030006ff */
[-C--:B------:R-:W-:Y:S01]  /*7650*/  F2FP.F16.E4M3.UNPACK_B R31, R15.reuse ;  /* 0x0000000fff1f723e */ /* 0x080fe200020006ff */
[----:B------:R-:W-:Y:S01]  /*7660*/  HADD2.F32 R9, -RZ, R8.H0_H0 ;  /* 0x20000008ff097230 */ /* 0x000fe20000004100 */
[----:B------:R-:W-:Y:S01]  /*7670*/  F2FP.F16.E4M3.UNPACK_B R36, R15.H1 ;  /* 0x0000000fff24723e */ /* 0x000fe200030006ff */
[----:B------:R-:W-:Y:S01]  /*7680*/  HADD2.F32 R15, -RZ, R40.H0_H0 ;  /* 0x20000028ff0f7230 */ /* 0x000fe20000004100 */
[-C--:B------:R-:W-:Y:S01]  /*7690*/  F2FP.F16.E4M3.UNPACK_B R13, R12.reuse ;  /* 0x0000000cff0d723e */ /* 0x080fe200020006ff */
[----:B------:R-:W-:Y:S01]  /*76a0*/  HADD2.F32 R8, -RZ, R8.H1_H1 ;  /* 0x30000008ff087230 */ /* 0x000fe20000004100 */
[----:B------:R-:W-:Y:S01]  /*76b0*/  F2FP.F16.E4M3.UNPACK_B R33, R12.H1 ;  /* 0x0000000cff21723e */ /* 0x000fe200030006ff */
[----:B------:R-:W-:Y:S01]  /*76c0*/  HADD2.F32 R12, -RZ, R11.H0_H0 ;  /* 0x2000000bff0c7230 */ /* 0x000fe20000004100 */
[-C--:B------:R-:W-:Y:S02]  /*76d0*/  F2FP.F16.E4M3.UNPACK_B R21, R24.reuse ;  /* 0x00000018ff15723e */ /* 0x080fe400020006ff */
[----:B------:R-:W-:Y:S01]  /*76e0*/  F2FP.F16.E4M3.UNPACK_B R35, R24.H1 ;  /* 0x00000018ff23723e */ /* 0x000fe200030006ff */
[C---:B------:R-:W-:Y:S01]  /*76f0*/  FMUL.FTZ R24, R6.reuse, R15 ;  /* 0x0000000f06187220 */ /* 0x040fe20000410000 */
[----:B------:R-:W-:Y:S01]  /*7700*/  FMUL.FTZ R42, R6, R12 ;  /* 0x0000000c062a7220 */ /* 0x000fe20000410000 */
[----:B------:R-:W-:-:S02]  /*7710*/  F2FP.F16.E4M3.UNPACK_B R25, R25.H1 ;  /* 0x00000019ff19723e */ /* 0x000fc400030006ff */
[----:B------:R-:W-:Y:S01]  /*7720*/  F2FP.F16.E4M3.UNPACK_B R39, R39.H1 ;  /* 0x00000027ff27723e */ /* 0x000fe200030006ff */
[C---:B------:R-:W-:Y:S01]  /*7730*/  FFMA.FTZ R6, R9.reuse, R12, -R24 ;  /* 0x0000000c09067223 */ /* 0x040fe20000010818 */
[----:B------:R-:W-:Y:S01]  /*7740*/  F2FP.F16.E4M3.UNPACK_B R34, R34.H1 ;  /* 0x00000022ff22723e */ /* 0x000fe200030006ff */
[----:B------:R-:W-:Y:S01]  /*7750*/  FFMA.FTZ R9, R9, R15, R42 ;  /* 0x0000000f09097223 */ /* 0x000fe2000001002a */
[-C--:B------:R-:W-:Y:S01]  /*7760*/  F2FP.F16.E4M3.UNPACK_B R32, R27.reuse ;  /* 0x0000001bff20723e */ /* 0x080fe200020006ff */
[----:B------:R-:W-:Y:S01]  /*7770*/  HADD2.F32 R15, -RZ, R11.H1_H1 ;  /* 0x3000000bff0f7230 */ /* 0x000fe20000004100 */
[----:B------:R-:W-:Y:S01]  /*7780*/  F2FP.F16.E4M3.UNPACK_B R38, R27.H1 ;  /* 0x0000001bff26723e */ /* 0x000fe200030006ff */
[----:B------:R-:W-:Y:S01]  /*7790*/  HADD2.F32 R27, -RZ, R40.H1_H1 ;  /* 0x30000028ff1b7230 */ /* 0x000fe20000004100 */
[-C--:B------:R-:W-:Y:S01]  /*77a0*/  F2FP.F16.E4M3.UNPACK_B R7, R26.reuse ;  /* 0x0000001aff07723e */ /* 0x080fe200020006ff */
[----:B------:R-:W-:Y:S01]  /*77b0*/  HADD2.F32 R40, -RZ, R39.H0_H0 ;  /* 0x20000027ff287230 */ /* 0x000fe20000004100 */
[----:B------:R-:W-:Y:S01]  /*77c0*/  F2FP.F16.E4M3.UNPACK_B R26, R26.H1 ;  /* 0x0000001aff1a723e */ /* 0x000fe200030006ff */
[----:B------:R-:W-:-:S02]  /*77d0*/  HADD2.F32 R11, -RZ, R25.H0_H0 ;  /* 0x20000019ff0b7230 */ /* 0x000fc40000004100 */
[C---:B------:R-:W-:Y:S01]  /*77e0*/  FMUL.FTZ R41, R10.reuse, R27 ;  /* 0x0000001b0a297220 */ /* 0x040fe20000410000 */
[----:B------:R-:W-:Y:S02]  /*77f0*/  HADD2.F32 R24, -RZ, R34.H0_H0 ;  /* 0x20000022ff187230 */ /* 0x000fe40000004100 */
[-C--:B------:R-:W-:Y:S01]  /*7800*/  FMUL.FTZ R10, R10, R15.reuse ;  /* 0x0000000f0a0a7220 */ /* 0x080fe20000410000 */
[----:B------:R-:W-:Y:S02]  /*7810*/  HADD2.F32 R12, -RZ, R30.H0_H0 ;  /* 0x2000001eff0c7230 */ /* 0x000fe40000004100 */
[C---:B------:R-:W-:Y:S01]  /*7820*/  FMUL.FTZ R45, R11.reuse, R40 ;  /* 0x000000280b2d7220 */ /* 0x040fe20000410000 */
[----:B------:R-:W-:Y:S02]  /*7830*/  HADD2.F32 R34, -RZ, R34.H1_H1 ;  /* 0x30000022ff227230 */ /* 0x000fe40000004100 */
[----:B------:R-:W-:Y:S01]  /*7840*/  FMUL.FTZ R47, R11, R24 ;  /* 0x000000180b2f7220 */ /* 0x000fe20000410000 */
[C---:B------:R-:W-:Y:S01]  /*7850*/  FFMA.FTZ R11, R8.reuse, R15, -R41 ;  /* 0x0000000f080b7223 */ /* 0x040fe20000010829 */
[----:B------:R-:W-:Y:S01]  /*7860*/  F2FP.F16.E4M3.UNPACK_B R41, R43 ;  /* 0x0000002bff29723e */ /* 0x000fe200020006ff */
[----:B------:R-:W-:Y:S01]  /*7870*/  FFMA.FTZ R8, R8, R27, R10 ;  /* 0x0000001b08087223 */ /* 0x000fe2000001000a */
[----:B------:R-:W-:Y:S01]  /*7880*/  HADD2.F32 R27, -RZ, R39.H1_H1 ;  /* 0x30000027ff1b7230 */ /* 0x000fe20000004100 */
[----:B------:R-:W-:Y:S01]  /*7890*/  F2FP.F16.E4M3.UNPACK_B R39, R37 ;  /* 0x00000025ff27723e */ /* 0x000fe200020006ff */
[----:B------:R-:W-:-:S02]  /*78a0*/  HADD2.F32 R25, -RZ, R25.H1_H1 ;  /* 0x30000019ff197230 */ /* 0x000fc40000004100 */
[C---:B------:R-:W-:Y:S01]  /*78b0*/  FFMA.FTZ R10, R12.reuse, R24, -R45 ;  /* 0x000000180c0a7223 */ /* 0x040fe2000001082d */
[----:B------:R-:W-:Y:S02]  /*78c0*/  HADD2.F32 R42, -RZ, R41.H0_H0 ;  /* 0x20000029ff2a7230 */ /* 0x000fe40000004100 */
[----:B------:R-:W-:Y:S01]  /*78d0*/  FFMA.FTZ R12, R12, R40, R47 ;  /* 0x000000280c0c7223 */ /* 0x000fe2000001002f */
        /* <DEDUP_REMOVED lines=8> */
[----:B------:R-:W-:Y:S01]  /*7960*/  F2FP.F16.E4M3.UNPACK_B R37, R37.H1 ;  /* 0x00000025ff25723e */ /* 0x000fe200030006ff */
[----:B------:R-:W-:Y:S01]  /*7970*/  FFMA.FTZ R25, R24, R40, -R25 ;  /* 0x0000002818197223 */ /* 0x000fe20000010819 */
[----:B------:R-:W-:Y:S01]  /*7980*/  F2FP.F16.E4M3.UNPACK_B R40, R43.H1 ;  /* 0x0000002bff28723e */ /* 0x000fe200030006ff */
[C---:B------:R-:W-:Y:S01]  /*7990*/  FFMA.FTZ R15, R30.reuse, R34, -R45 ;  /* 0x000000221e0f7223 */ /* 0x040fe2000001082d */
[----:B------:R-:W-:Y:S01]  /*79a0*/  FFMA.FTZ R27, R30, R27, R44 ;  /* 0x0000001b1e1b7223 */ /* 0x000fe2000001002c */
[----:B------:R-:W-:Y:S01]  /*79b0*/  FFMA.FTZ R24, R24, R42, R47 ;  /* 0x0000002a18187223 */ /* 0x000fe2000001002f */
[----:B------:R-:W-:Y:S01]  /*79c0*/  HADD2.F32 R42, -RZ, R41.H1_H1 ;  /* 0x30000029ff2a7230 */ /* 0x000fe20000004100 */
[-C--:B------:R-:W-:Y:S01]  /*79d0*/  F2FP.F16.E4M3.UNPACK_B R5, R14.reuse ;  /* 0x0000000eff05723e */ /* 0x080fe200020006ff */
[----:B------:R-:W-:Y:S01]  /*79e0*/  HADD2.F32 R43, -RZ, R40.H0_H0 ;  /* 0x20000028ff2b7230 */ /* 0x000fe20000004100 */
[----:B------:R-:W-:Y:S01]  /*79f0*/  F2FP.F16.E4M3.UNPACK_B R14, R14.H1 ;  /* 0x0000000eff0e723e */ /* 0x000fe200030006ff */
[----:B------:R-:W-:Y:S01]  /*7a00*/  HADD2.F32 R30, -RZ, R38.H0_H0 ;  /* 0x20000026ff1e7230 */ /* 0x000fe20000004100 */
[----:B------:R-:W-:Y:S01]  /*7a10*/  F2FP.SATFINITE.E4M3.F32.PACK_AB_MERGE_C R12, R27, R12, RZ ;  /* 0x0000000c1b0c723e */ /* 0x000fe200048070ff */
[----:B------:R-:W-:-:S02]  /*7a20*/  HADD2.F32 R32, -RZ, R32.H1_H1 ;  /* 0x30000020ff207230 */ /* 0x000fc40000004100 */
[----:B------:R-:W-:Y:S02]  /*7a30*/  HADD2.F32 R41, -RZ, R37.H0_H0 ;  /* 0x20000025ff297230 */ /* 0x000fe40000004100 */
[----:B------:R-:W-:Y:S01]  /*7a40*/  FMUL.FTZ R47, R30, R43 ;  /* 0x0000002b1e2f7220 */ /* 0x000fe20000410000 */
[----:B------:R-:W-:Y:S02]  /*7a50*/  HADD2.F32 R39, -RZ, R39.H1_H1 ;  /* 0x30000027ff277230 */ /* 0x000fe40000004100 */
[----:B------:R-:W-:Y:S01]  /*7a60*/  FMUL.FTZ R44, R32, R42 ;  /* 0x0000002a202c7220 */ /* 0x000fe20000410000 */
[----:B------:R-:W-:Y:S02]  /*7a70*/  HADD2.F32 R34, -RZ, R36.H0_H0 ;  /* 0x20000024ff227230 */ /* 0x000fe40000004100 */
[----:B------:R-:W-:Y:S01]  /*7a80*/  FMUL.FTZ R46, R30, R41 ;  /* 0x000000291e2e7220 */ /* 0x000fe20000410000 */
[----:B------:R-:W-:Y:S02]  /*7a90*/  HADD2.F32 R31, -RZ, R31.H1_H1 ;  /* 0x3000001fff1f7230 */ /* 0x000fe40000004100 */
[----:B------:R-:W-:Y:S01]  /*7aa0*/  FMUL.FTZ R45, R32, R39 ;  /* 0x00000027202d7220 */ /* 0x000fe20000410000 */
[----:B------:R-:W-:Y:S01]  /*7ab0*/  F2FP.SATFINITE.E4M3.F32.PACK_AB_MERGE_C R9, R8, R9, R12 ;  /* 0x000000090809723e */ /* 0x000fe2000480700c */
[C---:B------:R-:W-:Y:S01]  /*7ac0*/  FFMA.FTZ R32, R34.reuse, R41, -R47 ;  /* 0x0000002922207223 */ /* 0x040fe2000001082f */
[----:B------:R-:W-:Y:S01]  /*7ad0*/  FFMA.FTZ R34, R34, R43, R46 ;  /* 0x0000002b22227223 */ /* 0x000fe2000001002e */
[C---:B------:R-:W-:Y:S01]  /*7ae0*/  FFMA.FTZ R30, R31.reuse, R39, -R44 ;  /* 0x000000271f1e7223 */ /* 0x040fe2000001082c */
[----:B------:R-:W-:Y:S01]  /*7af0*/  F2FP.F16.E4M3.UNPACK_B R43, R28.H1 ;  /* 0x0000001cff2b723e */ /* 0x000fe200030006ff */
[----:B------:R-:W-:Y:S01]  /*7b00*/  HADD2.F32 R44, -RZ, R40.H1_H1 ;  /* 0x30000028ff2c7230 */ /* 0x000fe20000004100 */
[----:B------:R-:W-:Y:S01]  /*7b10*/  F2FP.F16.E4M3.UNPACK_B R40, R20.H1 ;  /* 0x00000014ff28723e */ /* 0x000fe200030006ff */
[----:B------:R-:W-:Y:S01]  /*7b20*/  FFMA.FTZ R31, R31, R42, R45 ;  /* 0x0000002a1f1f7223 */ /* 0x000fe2000001002d */
        /* <DEDUP_REMOVED lines=12> */
[----:B------:R-:W-:Y:S01]  /*7bf0*/  FFMA.FTZ R47, R37, R42, -R46 ;  /* 0x0000002a252f7223 */ /* 0x000fe2000001082e */
[----:B------:R-:W-:Y:S02]  /*7c00*/  HADD2.F32 R40, -RZ, R40.H1_H1 ;  /* 0x30000028ff287230 */ /* 0x000fe40000004100 */
[----:B------:R-:W-:Y:S01]  /*7c10*/  FFMA.FTZ R45, R36, R45, R38 ;  /* 0x0000002d242d7223 */ /* 0x000fe20000010026 */
[----:B------:R-:W-:-:S02]  /*7c20*/  HADD2.F32 R38, -RZ, R43.H1_H1 ;  /* 0x3000002bff267230 */ /* 0x000fc40000004100 */
[----:B------:R-:W-:Y:S01]  /*7c30*/  FFMA.FTZ R42, R36, R41, -R39 ;  /* 0x00000029242a7223 */ /* 0x000fe20000010827 */
[----:B------:R-:W-:Y:S01]  /*7c40*/  FFMA.FTZ R49, R37, R44, R49 ;  /* 0x0000002c25317223 */ /* 0x000fe20000010031 */
[----:B------:R-:W-:Y:S01]  /*7c50*/  HADD2.F32 R33, -RZ, R33.H1_H1 ;  /* 0x30000021ff217230 */ /* 0x000fe20000004100 */
[----:B------:R-:W-:Y:S01]  /*7c60*/  F2FP.F16.E4M3.UNPACK_B R36, R20 ;  /* 0x00000014ff24723e */ /* 0x000fe200020006ff */
[C---:B------:R-:W-:Y:S01]  /*7c70*/  FMUL.FTZ R20, R35.reuse, R38 ;  /* 0x0000002623147220 */ /* 0x040fe20000410000 */
[----:B------:R-:W-:Y:S01]  /*7c80*/  F2FP.F16.E4M3.UNPACK_B R37, R28 ;  /* 0x0000001cff25723e */ /* 0x000fe200020006ff */
[-C--:B------:R-:W-:Y:S01]  /*7c90*/  FMUL.FTZ R39, R35, R40.reuse ;  /* 0x0000002823277220 */ /* 0x080fe20000410000 */
[--C-:B------:R-:W-:Y:S02]  /*7ca0*/  HADD2.F32 R28, -RZ, R21.reuse.H0_H0 ;  /* 0x20000015ff1c7230 */ /* 0x100fe40000004100 */
[----:B------:R-:W-:Y:S01]  /*7cb0*/  FFMA.FTZ R43, R33, R40, -R20 ;  /* 0x00000028212b7223 */ /* 0x000fe20000010814 */
[----:B------:R-:W-:-:S02]  /*7cc0*/  HADD2.F32 R21, -RZ, R21.H1_H1 ;  /* 0x30000015ff157230 */ /* 0x000fc40000004100 */
[----:B------:R-:W-:Y:S01]  /*7cd0*/  FFMA.FTZ R44, R33, R38, R39 ;  /* 0x00000026212c7223 */ /* 0x000fe20000010027 */
[--C-:B------:R-:W-:Y:S01]  /*7ce0*/  HADD2.F32 R35, -RZ, R37.reuse.H0_H0 ;  /* 0x20000025ff237230 */ /* 0x100fe20000004100 */
[----:B------:R-:W-:Y:S01]  /*7cf0*/  F2FP.SATFINITE.E4M3.F32.PACK_AB_MERGE_C R34, R49, R34, RZ ;  /* 0x000000223122723e */ /* 0x000fe200048070ff */
[--C-:B------:R-:W-:Y:S02]  /*7d00*/  HADD2.F32 R33, -RZ, R36.reuse.H0_H0 ;  /* 0x20000024ff217230 */ /* 0x100fe40000004100 */
[----:B------:R-:W-:Y:S02]  /*7d10*/  HADD2.F32 R38, -RZ, R37.H1_H1 ;  /* 0x30000025ff267230 */ /* 0x000fe40000004100 */
[C---:B------:R-:W-:Y:S01]  /*7d20*/  FMUL.FTZ R39, R28.reuse, R35 ;  /* 0x000000231c277220 */ /* 0x040fe20000410000 */
[----:B------:R-:W-:Y:S02]  /*7d30*/  HADD2.F32 R36, -RZ, R36.H1_H1 ;  /* 0x30000024ff247230 */ /* 0x000fe40000004100 */
[----:B------:R-:W-:Y:S01]  /*7d40*/  FMUL.FTZ R41, R28, R33 ;  /* 0x000000211c297220 */ /* 0x000fe20000410000 */
[--C-:B------:R-:W-:Y:S01]  /*7d50*/  HADD2.F32 R20, -RZ, R13.reuse.H0_H0 ;  /* 0x2000000dff147230 */ /* 0x100fe20000004100 */
[----:B------:R-:W-:Y:S01]  /*7d60*/  F2FP.F16.E4M3.UNPACK_B R37, R4.H1 ;  /* 0x00000004ff25723e */ /* 0x000fe200030006ff */
[----:B------:R-:W-:-:S02]  /*7d70*/  HADD2.F32 R13, -RZ, R13.H1_H1 ;  /* 0x3000000dff0d7230 */ /* 0x000fc40000004100 */
[C---:B------:R-:W-:Y:S01]  /*7d80*/  FMUL.FTZ R40, R21.reuse, R38 ;  /* 0x0000002615287220 */ /* 0x040fe20000410000 */
[----:B------:R-:W-:Y:S01]  /*7d90*/  F2FP.F16.E4M3.UNPACK_B R28, R3.H1 ;  /* 0x00000003ff1c723e */ /* 0x000fe200030006ff */
[----:B------:R-:W-:Y:S01]  /*7da0*/  FMUL.FTZ R21, R21, R36 ;  /* 0x0000002415157220 */ /* 0x000fe20000410000 */
[C---:B------:R-:W-:Y:S01]  /*7db0*/  FFMA.FTZ R39, R20.reuse, R33, -R39 ;  /* 0x0000002114277223 */ /* 0x040fe20000010827 */
[----:B------:R-:W-:Y:S01]  /*7dc0*/  FFMA.FTZ R41, R20, R35, R41 ;  /* 0x0000002314297223 */ /* 0x000fe20000010029 */
[----:B------:R-:W-:Y:S02]  /*7dd0*/  HADD2.F32 R35, -RZ, R37.H0_H0 ;  /* 0x20000025ff237230 */ /* 0x000fe40000004100 */
[C---:B------:R-:W-:Y:S01]  /*7de0*/  FFMA.FTZ R38, R13.reuse, R38, R21 ;  /* 0x000000260d267223 */ /* 0x040fe20000010015 */
[----:B------:R-:W-:Y:S02]  /*7df0*/  HADD2.F32 R20, -RZ, R26.H0_H0 ;  /* 0x2000001aff147230 */ /* 0x000fe40000004100 */
[----:B------:R-:W-:Y:S01]  /*7e00*/  FFMA.FTZ R40, R13, R36, -R40 ;  /* 0x000000240d287223 */ /* 0x000fe20000010828 */
[--C-:B------:R-:W-:Y:S01]  /*7e10*/  HADD2.F32 R21, -RZ, R28.reuse.H0_H0 ;  /* 0x2000001cff157230 */ /* 0x100fe20000004100 */
[----:B------:R-:W-:Y:S01]  /*7e20*/  F2FP.F16.E4M3.UNPACK_B R3, R3 ;  /* 0x00000003ff03723e */ /* 0x000fe200020006ff */
[----:B------:R-:W-:-:S02]  /*7e30*/  HADD2.F32 R33, -RZ, R28.H1_H1 ;  /* 0x3000001cff217230 */ /* 0x000fc40000004100 */
[C---:B------:R-:W-:Y:S01]  /*7e40*/  FMUL.FTZ R28, R20.reuse, R35 ;  /* 0x00000023141c7220 */ /* 0x040fe20000410000 */
[----:B------:R-:W-:Y:S02]  /*7e50*/  HADD2.F32 R13, -RZ, R14.H0_H0 ;  /* 0x2000000eff0d7230 */ /* 0x000fe40000004100 */
[----:B------:R-:W-:Y:S01]  /*7e60*/  FMUL.FTZ R20, R20, R21 ;  /* 0x0000001514147220 */ /* 0x000fe20000410000 */
[----:B------:R-:W-:Y:S01]  /*7e70*/  HADD2.F32 R37, -RZ, R37.H1_H1 ;  /* 0x30000025ff257230 */ /* 0x000fe20000004100 */
[----:B------:R-:W-:Y:S01]  /*7e80*/  F2FP.SATFINITE.E4M3.F32.PACK_AB_MERGE_C R44, R44, R45, RZ ;  /* 0x0000002d2c2c723e */ /* 0x000fe200048070ff */
[----:B------:R-:W-:Y:S02]  /*7e90*/  HADD2.F32 R26, -RZ, R26.H1_H1 ;  /* 0x3000001aff1a7230 */ /* 0x000fe40000004100 */
        /* <DEDUP_REMOVED lines=38> */
.L_x_1924:
[----:B------:R-:W-:Y:S05]  /*8100*/  BSYNC B0 ;  /* 0x0000000000007941 */ /* 0x000fea0003800000 */
.L_x_1917:
        /* <DEDUP_REMOVED lines=8> */
.L_x_1914:
[----:B------:R-:W-:-:S13]  /*8190*/  ISETP.NE.AND P1, PT, R157, 0x3, PT ;  /* 0x000000039d00780c */ /* 0x000fda0003f25270 */
[----:B------:R-:W-:Y:S05]  /*81a0*/  @!P1 BRA `(.L_x_1932) ;  /* 0x0000000000049947 */ /* 0x000fea0003800000 */
[----:B------:R-:W-:Y:S01]  /*81b0*/  BPT.TRAP 0x1 ;  /* 0x000000040000795c */ /* 0x000fe20000300000 */
.L_x_1932:
[----:B0-2---:R-:W-:Y:S01]  /*81c0*/  IMAD R0, R22, 0x8, R16 ;  /* 0x0000000816007824 */ /* 0x005fe200078e0210 */
[----:B-----5:R-:W-:-:S04]  /*81d0*/  SHF.L.U32 R5, R23, 0x1f, RZ ;  /* 0x0000001f17057819 */ /* 0x020fc800000006ff */
[----:B------:R0:W2:Y:S01]  /*81e0*/  SYNCS.PHASECHK.TRANS64.TRYWAIT P0, [R0+URZ+0x13230], R5 ;  /* 0x01323005000075a7 */ /* 0x0000a2000800017f */
[----:B------:R-:W-:Y:S05]  /*81f0*/  @!P1 BRA `(.L_x_1933) ;  /* 0x0000000000049947 */ /* 0x000fea0003800000 */
[----:B------:R-:W-:Y:S01]  /*8200*/  BPT.TRAP 0x1 ;  /* 0x000000040000795c */ /* 0x000fe20000300000 */
.L_x_1933:
[----:B-1----:R-:W3:Y:S02]  /*8210*/  S2R R3, SR_TID.X ;  /* 0x0000000000037919 */ /* 0x002ee40000002100 */
[----:B---3--:R-:W-:Y:S01]  /*8220*/  LOP3.LUT R4, R3, 0x7f, RZ, 0xc0, !PT ;  /* 0x0000007f03047812 */ /* 0x008fe200078ec0ff */
[----:B------:R-:W-:-:S03]  /*8230*/  VIADD R3, R16, 0xe000 ;  /* 0x0000e00010037836 */ /* 0x000fc60000000000 */
[----:B------:R-:W-:Y:S02]  /*8240*/  ISETP.NE.AND P2, PT, R4, RZ, PT ;  /* 0x000000ff0400720c */ /* 0x000fe40003f45270 */
[----:B------:R-:W-:-:S04]  /*8250*/  SHF.R.U32.HI R3, RZ, 0x4, R3 ;  /* 0x00000004ff037819 */ /* 0x000fc80000011603 */
[----:B------:R-:W-:Y:S01]  /*8260*/  LOP3.LUT R3, R3, 0x3fff, RZ, 0xc0, !PT ;  /* 0x00003fff03037812 */ /* 0x000fe200078ec0ff */
[----:B--2---:R-:W-:Y:S06]  /*8270*/  @P0 BRA `(.L_x_1934) ;  /* 0x0000000000080947 */ /* 0x004fec0003800000 */
[----:B------:R-:W1:Y:S02]  /*8280*/  SYNCS.PHASECHK.TRANS64.TRYWAIT P0, [R0+URZ+0x13230], R5 ;  /* 0x01323005000075a7 */ /* 0x000e64000800017f */
[----:B-1----:R-:W-:Y:S05]  /*8290*/  @!P0 BRA `(.L_x_1935) ;  /* 0x0000012800a08947 */ /* 0x002fea0003800000 */
.L_x_1934:
[----:B------:R-:W-:Y:S01]  /*82a0*/  LOP3.LUT R3, R3, 0x10000, RZ, 0xfc, !PT ;  /* 0x0001000003037812 */ /* 0x000fe200078efcff */
[----:B------:R-:W-:Y:S05]  /*82b0*/  WARPSYNC.ALL ;  /* 0x0000000000007948 */ /* 0x000fea0003800000 */
[----:B------:R-:W-:Y:S01]  /*82c0*/  STL [R1+0x18], R3 ;  /* 0x0000180301007387 */ /* 0x000fe20000100800 */
[----:B------:R-:W-:Y:S01]  /*82d0*/  IMAD R8, R22, 0x280, R3 ;  /* 0x0000028016087824 */ /* 0x000fe200078e0203 */
[----:B------:R-:W-:Y:S01]  /*82e0*/  LOP3.LUT R4, R29, 0x10000, RZ, 0xfc, !PT ;  /* 0x000100001d047812 */ /* 0x000fe200078efcff */
[----:B------:R-:W-:Y:S01]  /*82f0*/  IMAD.MOV.U32 R9, RZ, RZ, -0x7fffffe0 ;  /* 0x80000020ff097424 */ /* 0x000fe200078e00ff */
[----:B------:R-:W2:Y:S01]  /*8300*/  LDL R107, [R1+0x3c] ;  /* 0x00003c00016b7983 */ /* 0x000ea20000100800 */
[----:B01----:R-:W-:Y:S01]  /*8310*/  IMAD.MOV.U32 R5, RZ, RZ, -0x7fffffe0 ;  /* 0x80000020ff057424 */ /* 0x003fe200078e00ff */
[----:B------:R-:W-:Y:S01]  /*8320*/  R2UR UR6, R8 ;  /* 0x00000000080672ca */ /* 0x000fe200000e0000 */
[----:B------:R-:W-:Y:S01]  /*8330*/  WARPGROUP.ARRIVE ;  /* 0x00000000000079c5 */ /* 0x000fe20000000000 */
[----:B------:R-:W-:Y:S01]  /*8340*/  R2UR UR7, R9 ;  /* 0x00000000090772ca */ /* 0x000fe200000e0000 */
[----:B------:R-:W-:Y:S01]  /*8350*/  IMAD.MOV.U32 R7, RZ, RZ, -0x7fffffe0 ;  /* 0x80000020ff077424 */ /* 0x000fe200078e00ff */
[----:B------:R-:W-:Y:S01]  /*8360*/  R2UR UR4, R4 ;  /* 0x00000000040472ca */ /* 0x000fe200000e0000 */
[C---:B------:R-:W-:Y:S01]  /*8370*/  VIADD R10, R8.reuse, 0x100 ;  /* 0x00000100080a7836 */ /* 0x040fe20000000000 */
[----:B------:R-:W-:Y:S01]  /*8380*/  R2UR UR5, R5 ;  /* 0x00000000050572ca */ /* 0x000fe200000e0000 */
[----:B------:R-:W-:Y:S01]  /*8390*/  IMAD.MOV.U32 R11, RZ, RZ, -0x7fffffe0 ;  /* 0x80000020ff0b7424 */ /* 0x000fe200078e00ff */
[----:B------:R-:W-:Y:S01]  /*83a0*/  IADD3 R6, R8, 0x80, RZ ;  /* 0x0000008008067810 */ /* 0x000fe20007ffe0ff */
[----:B------:R-:W2:Y:S01]  /*83b0*/  LDL R110, [R1+0x28] ;  /* 0x00002800016e7983 */ /* 0x000ea20000100800 */
[----:B------:R-:W-:-:S03]  /*83c0*/  R2UR UR8, R4 ;  /* 0x00000000040872ca */ /* 0x000fc600000e0000 */
[----:B------:R-:W3:Y:S01]  /*83d0*/  LDL R106, [R1+0x24] ;  /* 0x00002400016a7983 */ /* 0x000ee20000100800 */
[----:B------:R-:W-:-:S03]  /*83e0*/  R2UR UR9, R5 ;  /* 0x00000000050972ca */ /* 0x000fc600000e0000 */
[----:B------:R-:W5:Y:S01]  /*83f0*/  LDL R105, [R1+0x38] ;  /* 0x0000380001697983 */ /* 0x000f620000100800 */
[----:B------:R-:W-:Y:S01]  /*8400*/  R2UR UR12, R4 ;  /* 0x00000000040c72ca */ /* 0x000fe200000e0000 */
[----:B------:R-:W-:Y:S01]  /*8410*/  QGMMA.64x32x32.F32.E4M3.E4M3 R88, gdesc[UR4], RZ, !UPT, gsb0 ;  /* 0x00600000045879f3 */ /* 0x000fe2000c0008ff */
[----:B------:R-:W-:Y:S01]  /*8420*/  R2UR UR6, R6 ;  /* 0x00000000060672ca */ /* 0x000fe200000e0000 */
[----:B------:R-:W5:Y:S01]  /*8430*/  LDL R108, [R1+0x20] ;  /* 0x00002000016c7983 */ /* 0x000f620000100800 */
[----:B------:R-:W-:Y:S01]  /*8440*/  R2UR UR7, R7 ;  /* 0x00000000070772ca */ /* 0x000fe200000e0000 */
[----:B------:R-:W-:Y:S01]  /*8450*/  VIADD R12, R8, 0x2 ;  /* 0x00000002080c7836 */ /* 0x000fe20000000000 */
[----:B------:R-:W-:Y:S01]  /*8460*/  R2UR UR4, R4 ;  /* 0x00000000040472ca */ /* 0x000fe200000e0000 */
[----:B------:R-:W-:Y:S01]  /*8470*/  IMAD.MOV.U32 R13, RZ, RZ, -0x7fffffe0 ;  /* 0x80000020ff0d7424 */ /* 0x000fe200078e00ff */
[----:B------:R-:W-:Y:S01]  /*8480*/  R2UR UR5, R5 ;  /* 0x00000000050572ca */ /* 0x000fe200000e0000 */
[----:B------:R-:W0:Y:S01]  /*8490*/  LDC R9, c[0x0][0x448] ;  /* 0x00011200ff097b82 */ /* 0x000e220000000800 */
[----:B------:R-:W-:Y:S01]  /*84a0*/  @!P2 IADD3 R0, R0, 0x13240, RZ ;  /* 0x000132400000a810 */ /* 0x000fe20007ffe0ff */
[----:B------:R-:W-:Y:S01]  /*84b0*/  ULDC UR36, c[0x0][0x988] ;  /* 0x0002620000247ab9 */ /* 0x000fe20000000800 */
[----:B------:R-:W-:Y:S01]  /*84c0*/  ULDC UR37, c[0x0][0x988] ;  /* 0x0002620000257ab9 */ /* 0x000fe20000000800 */
[----:B------:R-:W-:-:S02]  /*84d0*/  WARPGROUP.DEPBAR.LE gsb0, 0x0 ;  /* 0x00008000000079c5 */ /* 0x000fc40000010000 */
[----:B------:R-:W-:-:S06]  /*84e0*/  WARPGROUP.ARRIVE ;  /* 0x00000000000079c5 */ /* 0x000fcc0000000000 */
[----:B------:R-:W-:Y:S01]  /*84f0*/  QGMMA.64x32x32.F32.E4M3.E4M3 R72, gdesc[UR4], RZ, !UPT, gsb0 ;  /* 0x00600000044879f3 */ /* 0x000fe2000c0008ff */
[----:B------:R-:W-:Y:S02]  /*8500*/  R2UR UR10, R10 ;  /* 0x000000000a0a72ca */ /* 0x000fe400000e0000 */
[----:B------:R-:W-:Y:S01]  /*8510*/  R2UR UR11, R11 ;  /* 0x000000000b0b72ca */ /* 0x000fe200000e0000 */
[----:B------:R-:W-:Y:S01]  /*8520*/  VIADD R6, R8, 0x180 ;  /* 0x0000018008067836 */ /* 0x000fe20000000000 */
[----:B------:R-:W-:Y:S02]  /*8530*/  WARPGROUP.DEPBAR.LE gsb0, 0x0 ;  /* 0x00008000000079c5 */ /* 0x000fe40000010000 */
[----:B------:R-:W-:-:S09]  /*8540*/  WARPGROUP.ARRIVE ;  /* 0x00000000000079c5 */ /* 0x000fd20000000000 */
[----:B------:R-:W-:Y:S01]  /*8550*/  QGMMA.64x32x32.F32.E4M3.E4M3 R56, gdesc[UR8], RZ, !UPT, gsb0 ;  /* 0x00600000083879f3 */ /* 0x000fe2000c0008ff */
[----:B------:R-:W-:Y:S01]  /*8560*/  IMAD.MOV.U32 R7, RZ, RZ, -0x7fffffe0 ;  /* 0x80000020ff077424 */ /* 0x000fe200078e00ff */
        /* <DEDUP_REMOVED lines=24> */
[----:B------:R-:W-:Y:S01]  /*86f0*/  IMAD.MOV.U32 R11, RZ, RZ, -0x7fffffe0 ;  /* 0x80000020ff0b7424 */ /* 0x000fe200078e00ff */
[----:B------:R-:W-:Y:S02]  /*8700*/  IADD3 R10, R8, 0x82, RZ ;  /* 0x00000082080a7810 */ /* 0x000fe40007ffe0ff */
        /* <DEDUP_REMOVED lines=16> */
[----:B0-----:R-:W-:Y:S01]  /*8810*/  ISETP.NE.AND P0, PT, R9, 0x1, PT ;  /* 0x000000010900780c */ /* 0x001fe20003f05270 */
[----:B------:R-:W-:Y:S02]  /*8820*/  VIADD R10, R8, 0x182 ;  /* 0x00000182080a7836 */ /* 0x000fe40000000000 */
[----:B------:R-:W-:Y:S01]  /*8830*/  IMAD.MOV.U32 R11, RZ, RZ, -0x7fffffe0 ;  /* 0x80000020ff0b7424 */ /* 0x000fe200078e00ff */
[----:B------:R-:W-:Y:S02]  /*8840*/  R2UR UR4, R6 ;  /* 0x00000000060472ca */ /* 0x000fe400000e0000 */
[----:B------:R-:W-:Y:S02]  /*8850*/  R2UR UR6, R10 ;  /* 0x000000000a0672ca */ /* 0x000fe400000e0000 */
[----:B------:R-:W-:Y:S02]  /*8860*/  R2UR UR7, R11 ;  /* 0x000000000b0772ca */ /* 0x000fe400000e0000 */
[----:B------:R-:W-:-:S03]  /*8870*/  R2UR UR5, R7 ;  /* 0x00000000070572ca */ /* 0x000fc600000e0000 */
[----:B------:R-:W0:Y:S01]  /*8880*/  @P0 LDC R9, c[0x0][0x44c] ;  /* 0x00011300ff090b82 */ /* 0x000e220000000800 */
[C---:B----4-:R-:W-:Y:S01]  /*8890*/  FMUL.FTZ R14, R2.reuse, R93 ;  /* 0x0000005d020e7220 */ /* 0x050fe20000410000 */
[----:B------:R-:W-:-:S06]  /*88a0*/  FMUL.FTZ R93, R2, R98 ;  /* 0x00000062025d7220 */ /* 0x000fcc0000410000 */
[----:B------:R-:W1:Y:S01]  /*88b0*/  @P0 LDC R98, c[0x0][0x450] ;  /* 0x00011400ff620b82 */ /* 0x000e620000000800 */
[----:B------:R-:W-:Y:S02]  /*88c0*/  WARPGROUP.DEPBAR.LE gsb0, 0x0 ;  /* 0x00008000000079c5 */ /* 0x000fe40000010000 */
[----:B------:R-:W-:-:S06]  /*88d0*/  WARPGROUP.ARRIVE ;  /* 0x00000000000079c5 */ /* 0x000fcc0000000000 */
[----:B------:R-:W-:Y:S01]  /*88e0*/  QGMMA.64x32x32.F32.E4M3.E4M3 R40, gdesc[UR4], R40, gsb0 ;  /* 0x00600000042879f3 */ /* 0x000fe20008000828 */
[----:B------:R-:W-:Y:S01]  /*88f0*/  FMUL.FTZ R11, R2, R68 ;  /* 0x00000044020b7220 */ /* 0x000fe20000410000 */
[----:B--2---:R-:W-:-:S04]  /*8900*/  IMAD.IADD R68, R107, 0x1, R110 ;  /* 0x000000016b447824 */ /* 0x004fc800078e026e */
[----:B0-----:R-:W-:-:S05]  /*8910*/  @P0 IMAD.HI.U32 R9, R68, R9, RZ ;  /* 0x0000000944090227 */ /* 0x001fca00078e00ff */
[----:B-1----:R-:W-:-:S05]  /*8920*/  @P0 SHF.R.U32.HI R68, RZ, R98, R9 ;  /* 0x00000062ff440219 */ /* 0x002fca0000011609 */
[----:B------:R-:W0:Y:S01]  /*8930*/  SHFL.IDX PT, R98, R68, 0x1, 0x1c1f ;  /* 0x003c1f0044627f89 */ /* 0x000e2200000e0000 */
[C---:B------:R-:W-:Y:S01]  /*8940*/  FMUL.FTZ R20, R2.reuse, R97 ;  /* 0x0000006102147220 */ /* 0x040fe20000410000 */
[C---:B------:R-:W-:Y:S01]  /*8950*/  FMUL.FTZ R12, R2.reuse, R89 ;  /* 0x00000059020c7220 */ /* 0x040fe20000410000 */
[----:B------:R-:W-:Y:S02]  /*8960*/  IMAD.MOV.U32 R97, RZ, RZ, -0xa0 ;  /* 0xffffff60ff617424 */ /* 0x000fe400078e00ff */
[C---:B------:R-:W-:Y:S01]  /*8970*/  FMUL.FTZ R89, R2.reuse, R90 ;  /* 0x0000005a02597220 */ /* 0x040fe20000410000 */
[----:B------:R-:W-:Y:S01]  /*8980*/  FMUL.FTZ R90, R2, R91 ;  /* 0x0000005b025a7220 */ /* 0x000fe20000410000 */
[----:B---3--:R-:W-:Y:S02]  /*8990*/  IMAD R9, R104, -0xa0, R106 ;  /* 0xffffff6068097824 */ /* 0x008fe400078e026a */
[----:B------:R-:W-:Y:S01]  /*89a0*/  FMUL.FTZ R10, R2, R65 ;  /* 0x00000041020a7220 */ /* 0x000fe20000410000 */
[----:B------:R-:W-:-:S02]  /*89b0*/  IMAD R97, R104, R97, 0xa1 ;  /* 0x000000a168617424 */ /* 0x000fc400078e0261 */
[C---:B------:R-:W-:Y:S01]  /*89c0*/  FMUL.FTZ R91, R2.reuse, R94 ;  /* 0x0000005e025b7220 */ /* 0x040fe20000410000 */
[C---:B------:R-:W-:Y:S01]  /*89d0*/  FMUL.FTZ R65, R2.reuse, R69 ;  /* 0x0000004502417220 */ /* 0x040fe20000410000 */
[C---:B------:R-:W-:Y:S01]  /*89e0*/  FMUL.FTZ R69, R2.reuse, R70 ;  /* 0x0000004602457220 */ /* 0x040fe20000410000 */
[C---:B------:R-:W-:Y:S01]  /*89f0*/  FMUL.FTZ R13, R2.reuse, R92 ;  /* 0x0000005c020d7220 */ /* 0x040fe20000410000 */
[----:B------:R-:W1:Y:S01]  /*8a00*/  MUFU.TANH R89, R89 ;  /* 0x0000005900597308 */ /* 0x000e620000002400 */
[----:B------:R-:W-:Y:S02]  /*8a10*/  VIADD R9, R9, 0xa0 ;  /* 0x000000a009097836 */ /* 0x000fe40000000000 */
[----:B------:R-:W-:Y:S01]  /*8a20*/  FMUL.FTZ R92, R2, R95 ;  /* 0x0000005f025c7220 */ /* 0x000fe20000410000 */
[----:B-----5:R-:W-:-:S04]  /*8a30*/  IMAD R70, R105, -0x2, R97 ;  /* 0xfffffffe69467824 */ /* 0x020fc800078e0261 */
[----:B------:R-:W2:Y:S01]  /*8a40*/  MUFU.TANH R90, R90 ;  /* 0x0000005a005a7308 */ /* 0x000ea20000002400 */
[----:B------:R-:W-:Y:S01]  /*8a50*/  IMAD R97, R105, -0x2, R9 ;  /* 0xfffffffe69617824 */ /* 0x000fe200078e0209 */
[----:B------:R-:W-:-:S06]  /*8a60*/  IADD3 R70, -R108, R70, R106 ;  /* 0x000000466c467210 */ /* 0x000fcc0007ffe16a */
[----:B------:R-:W3:Y:S01]  /*8a70*/  MUFU.TANH R91, R91 ;  /* 0x0000005b005b7308 */ /* 0x000ee20000002400 */
[----:B0-----:R-:W-:Y:S01]  /*8a80*/  VIADDMNMX R98, R98, R70, R97, PT ;  /* 0x0000004662627246 */ /* 0x001fe20003800161 */
[----:B------:R-:W-:-:S06]  /*8a90*/  FMUL.FTZ R94, R2, R99 ;  /* 0x00000063025e7220 */ /* 0x000fcc0000410000 */
[----:B------:R-:W0:Y:S01]  /*8aa0*/  MUFU.TANH R92, R92 ;  /* 0x0000005c005c7308 */ /* 0x000e220000002400 */
[----:B------:R-:W-:Y:S01]  /*8ab0*/  ISETP.GT.AND P5, PT, R98, RZ, PT ;  /* 0x000000ff6200720c */ /* 0x000fe20003fa4270 */
[----:B------:R-:W-:Y:S01]  /*8ac0*/  FMUL.FTZ R95, R2, R102 ;  /* 0x00000066025f7220 */ /* 0x000fe20000410000 */
[----:B------:R-:W-:Y:S01]  /*8ad0*/  ISETP.GT.AND P6, PT, R98, 0x1, PT ;  /* 0x000000016200780c */ /* 0x000fe20003fc4270 */
[----:B------:R-:W-:-:S04]  /*8ae0*/  VIADD R8, R8, 0x202 ;  /* 0x0000020208087836 */ /* 0x000fc80000000000 */
[----:B------:R-:W4:Y:S01]  /*8af0*/  MUFU.TANH R93, R93 ;  /* 0x0000005d005d7308 */ /* 0x000f220000002400 */
[----:B------:R-:W-:Y:S01]  /*8b00*/  FMUL.FTZ R15, R2, R96 ;  /* 0x00000060020f7220 */ /* 0x000fe20000410000 */
[----:B------:R-:W-:Y:S01]  /*8b10*/  IMAD.MOV.U32 R9, RZ, RZ, -0x7fffffe0 ;  /* 0x80000020ff097424 */ /* 0x000fe200078e00ff */
[----:B------:R-:W-:Y:S01]  /*8b20*/  ISETP.GT.AND P3, PT, R98, 0x8, PT ;  /* 0x000000086200780c */ /* 0x000fe20003f64270 */
[----:B------:R-:W-:Y:S01]  /*8b30*/  FMUL.FTZ R96, R2, R103 ;  /* 0x0000006702607220 */ /* 0x000fe20000410000 */
[----:B-1----:R-:W-:Y:S02]  /*8b40*/  FSEL R89, R89, -INF , P5 ;  /* 0xff80000059597808 */ /* 0x002fe40002800000 */
[----:B--2---:R-:W-:Y:S01]  /*8b50*/  FSEL R90, R90, -INF , P6 ;  /* 0xff8000005a5a7808 */ /* 0x004fe20003000000 */
[----:B------:R-:W1:Y:S01]  /*8b60*/  MUFU.TANH R94, R94 ;  /* 0x0000005e005e7308 */ /* 0x000e620000002400 */
[----:B------:R-:W-:Y:S01]  /*8b70*/  R2UR UR6, R8 ;  /* 0x00000000080672ca */ /* 0x000fe200000e0000 */
[----:B------:R-:W-:-:S02]  /*8b80*/  WARPGROUP.DEPBAR.LE gsb0, 0x0 ;  /* 0x00008000000079c5 */ /* 0x000fc40000010000 */
[----:B------:R-:W-:Y:S01]  /*8b90*/  FMUL.FTZ R8, R2, R40 ;  /* 0x0000002802087220 */ /* 0x000fe20000410000 */
[----:B------:R-:W-:Y:S01]  /*8ba0*/  ISETP.GT.AND P4, PT, R98, 0x9, PT ;  /* 0x000000096200780c */ /* 0x000fe20003f84270 */
[C---:B------:R-:W-:Y:S01]  /*8bb0*/  FMUL.FTZ R74, R2.reuse, R74 ;  /* 0x0000004a024a7220 */ /* 0x040fe20000410000 */
[----:B---3--:R-:W-:Y:S01]  /*8bc0*/  FSEL R91, R91, -INF , P3 ;  /* 0xff8000005b5b7808 */ /* 0x008fe20001800000 */
[----:B------:R-:W2:Y:S01]  /*8bd0*/  MUFU.TANH R95, R95 ;  /* 0x0000005f005f7308 */ /* 0x000ea20000002400 */
[----:B------:R-:W-:Y:S02]  /*8be0*/  FMNMX.FTZ R40, R89, R90, !PT ;  /* 0x0000005a59287209 */ /* 0x000fe40007810000 */
[----:B------:R-:W-:Y:S01]  /*8bf0*/  R2UR UR7, R9 ;  /* 0x00000000090772ca */ /* 0x000fe200000e0000 */
[----:B------:R-:W-:Y:S01]  /*8c00*/  FMUL.FTZ R9, R2, R41 ;  /* 0x0000002902097220 */ /* 0x000fe20000410000 */
[----:B0-----:R-:W-:Y:S01]  /*8c10*/  FSEL R41, R92, -INF , P4 ;  /* 0xff8000005c297808 */ /* 0x001fe20002000000 */
[----:B------:R-:W-:Y:S01]  /*8c20*/  FMUL.FTZ R75, R2, R75 ;  /* 0x0000004b024b7220 */ /* 0x000fe20000410000 */
[----:B------:R-:W-:Y:S01]  /*8c30*/  ISETP.GT.AND P5, PT, R98, 0x10, PT ;  /* 0x000000106200780c */ /* 0x000fe20003fa4270 */
[----:B------:R-:W0:Y:S01]  /*8c40*/  MUFU.TANH R96, R96 ;  /* 0x0000006000607308 */ /* 0x000e220000002400 */
[----:B------:R-:W-:Y:S01]  /*8c50*/  FMNMX.FTZ R92, R91, R40, !PT ;  /* 0x000000285b5c7209 */ /* 0x000fe20007810000 */
[----:B------:R-:W-:Y:S01]  /*8c60*/  FMUL.FTZ R78, R2, R78 ;  /* 0x0000004e024e7220 */ /* 0x000fe20000410000 */
[----:B------:R-:W-:-:S02]  /*8c70*/  ISETP.GT.AND P3, PT, R98, 0x11, PT ;  /* 0x000000116200780c */ /* 0x000fc40003f64270 */
[----:B----4-:R-:W-:Y:S02]  /*8c80*/  FSEL R93, R93, -INF , P5 ;  /* 0xff8000005d5d7808 */ /* 0x010fe40002800000 */
[----:B------:R-:W-:Y:S01]  /*8c90*/  FMNMX.FTZ R92, R41, R92, !PT ;  /* 0x0000005c295c7209 */ /* 0x000fe20007810000 */
[----:B------:R-:W3:Y:S01]  /*8ca0*/  MUFU.TANH R74, R74 ;  /* 0x0000004a004a7308 */ /* 0x000ee20000002400 */
[----:B------:R-:W-:Y:S01]  /*8cb0*/  ISETP.GT.AND P4, PT, R98, 0x18, PT ;  /* 0x000000186200780c */ /* 0x000fe20003f84270 */
[----:B------:R-:W-:Y:S01]  /*8cc0*/  FMUL.FTZ R79, R2, R79 ;  /* 0x0000004f024f7220 */ /* 0x000fe20000410000 */
[----:B-1----:R-:W-:Y:S02]  /*8cd0*/  FSEL R99, R94, -INF , P3 ;  /* 0xff8000005e637808 */ /* 0x002fe40001800000 */
[----:B------:R-:W-:-:S03]  /*8ce0*/  FMNMX.FTZ R92, R93, R92, !PT ;  /* 0x0000005c5d5c7209 */ /* 0x000fc60007810000 */
[----:B------:R-:W1:Y:S01]  /*8cf0*/  MUFU.TANH R75, R75 ;  /* 0x0000004b004b7308 */ /* 0x000e620000002400 */
[----:B------:R-:W-:Y:S02]  /*8d00*/  R2UR UR4, R6 ;  /* 0x00000000060472ca */ /* 0x000fe400000e0000 */
[----:B------:R-:W-:Y:S01]  /*8d10*/  R2UR UR5, R7 ;  /* 0x00000000070572ca */ /* 0x000fe200000e0000 */
[----:B------:R-:W-:Y:S01]  /*8d20*/  FMUL.FTZ R82, R2, R82 ;  /* 0x0000005202527220 */ /* 0x000fe20000410000 */
[----:B------:R-:W-:Y:S02]  /*8d30*/  ISETP.GT.AND P3, PT, R98, 0x19, PT ;  /* 0x000000196200780c */ /* 0x000fe40003f64270 */
[----:B--2---:R-:W-:Y:S01]  /*8d40*/  FSEL R95, R95, -INF , P4 ;  /* 0xff8000005f5f7808 */ /* 0x004fe20002000000 */
[----:B------:R-:W2:Y:S01]  /*8d50*/  MUFU.TANH R78, R78 ;  /* 0x0000004e004e7308 */ /* 0x000ea20000002400 */
[----:B------:R-:W-:Y:S01]  /*8d60*/  FMNMX.FTZ R92, R99, R92, !PT ;  /* 0x0000005c635c7209 */ /* 0x000fe20007810000 */
[----:B------:R-:W-:Y:S01]  /*8d70*/  FMUL.FTZ R111, R2, R43 ;  /* 0x0000002b026f7220 */ /* 0x000fe20000410000 */
[----:B------:R-:W-:Y:S01]  /*8d80*/  ISETP.GT.AND P4, PT, R98, 0x20, PT ;  /* 0x000000206200780c */ /* 0x000fe20003f84270 */
[----:B------:R-:W-:Y:S01]  /*8d90*/  FMUL.FTZ R83, R2, R83 ;  /* 0x0000005302537220 */ /* 0x000fe20000410000 */
[----:B0-----:R-:W-:Y:S01]  /*8da0*/  FSEL R43, R96, -INF , P3 ;  /* 0xff800000602b7808 */ /* 0x001fe20001800000 */
[----:B------:R-:W-:Y:S01]  /*8db0*/  WARPGROUP.ARRIVE ;  /* 0x00000000000079c5 */ /* 0x000fe20000000000 */
[----:B------:R-:W-:Y:S01]  /*8dc0*/  FMNMX.FTZ R92, R95, R92, !PT ;  /* 0x0000005c5f5c7209 */ /* 0x000fe20007810000 */
[----:B------:R-:W0:Y:S01]  /*8dd0*/  MUFU.TANH R79, R79 ;  /* 0x0000004f004f7308 */ /* 0x000e220000002400 */
[C---:B------:R-:W-:Y:S01]  /*8de0*/  FMUL.FTZ R3, R2.reuse, R88 ;  /* 0x0000005802037220 */ /* 0x040fe20000410000 */
[----:B------:R-:W-:Y:S01]  /*8df0*/  FMUL.FTZ R88, R2, R101 ;  /* 0x0000006502587220 */ /* 0x000fe20000410000 */
[----:B------:R-:W-:Y:S01]  /*8e00*/  ISETP.GT.AND P3, PT, R98, 0x21, PT ;  /* 0x000000216200780c */ /* 0x000fe20003f64270 */
[----:B------:R-:W-:Y:S01]  /*8e10*/  FMUL.FTZ R86, R2, R86 ;  /* 0x0000005602567220 */ /* 0x000fe20000410000 */
[----:B---3--:R-:W-:Y:S01]  /*8e20*/  FSEL R101, R74, -INF , P4 ;  /* 0xff8000004a657808 */ /* 0x008fe20002000000 */
[----:B------:R-:W-:Y:S01]  /*8e30*/  QGMMA.64x32x32.F32.E4M3.E4M3 R24, gdesc[UR4], R24, gsb0 ;  /* 0x00600000041879f3 */ /* 0x000fe20008000818 */
[----:B------:R-:W-:Y:S01]  /*8e40*/  FMNMX.FTZ R92, R43, R92, !PT ;  /* 0x0000005c2b5c7209 */ /* 0x000fe20007810000 */
[----:B------:R-:W3:Y:S01]  /*8e50*/  MUFU.TANH R82, R82 ;  /* 0x0000005200527308 */ /* 0x000ee20000002400 */
[----:B------:R-:W-:Y:S01]  /*8e60*/  ISETP.GT.AND P4, PT, R98, 0x28, PT ;  /* 0x000000286200780c */ /* 0x000fe20003f84270 */
[C---:B------:R-:W-:Y:S01]  /*8e70*/  FMUL.FTZ R87, R2.reuse, R87 ;  /* 0x0000005702577220 */ /* 0x040fe20000410000 */
[----:B-1----:R-:W-:Y:S01]  /*8e80*/  FSEL R75, R75, -INF , P3 ;  /* 0xff8000004b4b7808 */ /* 0x002fe20001800000 */
[C---:B------:R-:W-:Y:S01]  /*8e90*/  FMUL.FTZ R113, R2.reuse, R47 ;  /* 0x0000002f02717220 */ /* 0x040fe20000410000 */
[----:B------:R-:W-:Y:S01]  /*8ea0*/  FMNMX.FTZ R92, R101, R92, !PT ;  /* 0x0000005c655c7209 */ /* 0x000fe20007810000 */
[----:B------:R-:W-:-:S02]  /*8eb0*/  FMUL.FTZ R58, R2, R58 ;  /* 0x0000003a023a7220 */ /* 0x000fc40000410000 */
[----:B------:R-:W1:Y:S01]  /*8ec0*/  MUFU.TANH R83, R83 ;  /* 0x0000005300537308 */ /* 0x000e620000002400 */
[----:B------:R-:W-:Y:S01]  /*8ed0*/  ISETP.GT.AND P3, PT, R98, 0x29, PT ;  /* 0x000000296200780c */ /* 0x000fe20003f64270 */
[----:B------:R-:W-:Y:S01]  /*8ee0*/  FMUL.FTZ R59, R2, R59 ;  /* 0x0000003b023b7220 */ /* 0x000fe20000410000 */
[----:B--2---:R-:W-:Y:S01]  /*8ef0*/  FSEL R47, R78, -INF , P4 ;  /* 0xff8000004e2f7808 */ /* 0x004fe20002000000 */
[C---:B------:R-:W-:Y:S01]  /*8f00*/  FMUL.FTZ R62, R2.reuse, R62 ;  /* 0x0000003e023e7220 */ /* 0x040fe20000410000 */
[----:B------:R-:W-:Y:S01]  /*8f10*/  FMNMX.FTZ R92, R75, R92, !PT ;  /* 0x0000005c4b5c7209 */ /* 0x000fe20007810000 */
[----:B------:R-:W-:Y:S02]  /*8f20*/  FMUL.FTZ R63, R2, R63 ;  /* 0x0000003f023f7220 */ /* 0x000fe40000410000 */
[----:B------:R-:W2:Y:S01]  /*8f30*/  MUFU.TANH R86, R86 ;  /* 0x0000005600567308 */ /* 0x000ea20000002400 */
[----:B------:R-:W-:Y:S01]  /*8f40*/  ISETP.GT.AND P4, PT, R98, 0x30, PT ;  /* 0x000000306200780c */ /* 0x000fe20003f84270 */
[C---:B------:R-:W-:Y:S01]  /*8f50*/  FMUL.FTZ R115, R2.reuse, R51 ;  /* 0x0000003302737220 */ /* 0x040fe20000410000 */
[----:B0-----:R-:W-:Y:S01]  /*8f60*/  FSEL R79, R79, -INF , P3 ;  /* 0xff8000004f4f7808 */ /* 0x001fe20001800000 */
[C---:B------:R-:W-:Y:S01]  /*8f70*/  FMUL.FTZ R66, R2.reuse, R66 ;  /* 0x0000004202427220 */ /* 0x040fe20000410000 */
[----:B------:R-:W-:Y:S01]  /*8f80*/  FMNMX.FTZ R92, R47, R92, !PT ;  /* 0x0000005c2f5c7209 */ /* 0x000fe20007810000 */
[C---:B------:R-:W-:Y:S01]  /*8f90*/  FMUL.FTZ R67, R2.reuse, R67 ;  /* 0x0000004302437220 */ /* 0x040fe20000410000 */
[----:B------:R-:W-:Y:S01]  /*8fa0*/  FMUL.FTZ R71, R2, R71 ;  /* 0x0000004702477220 */ /* 0x000fe20000410000 */
[----:B------:R-:W0:Y:S01]  /*8fb0*/  MUFU.TANH R87, R87 ;  /* 0x0000005700577308 */ /* 0x000e220000002400 */
[----:B------:R-:W-:Y:S01]  /*8fc0*/  ISETP.GT.AND P3, PT, R98, 0x31, PT ;  /* 0x000000316200780c */ /* 0x000fe20003f64270 */
[----:B------:R-:W-:Y:S01]  /*8fd0*/  FMUL.FTZ R40, R2, R42 ;  /* 0x0000002a02287220 */ /* 0x000fe20000410000 */
[----:B---3--:R-:W-:-:S05]  /*8fe0*/  FSEL R103, R82, -INF , P4 ;  /* 0xff80000052677808 */ /* 0x008fca0002000000 */
[----:B------:R-:W-:Y:S01]  /*8ff0*/  MUFU.TANH R69, R69 ;  /* 0x0000004500457308 */ /* 0x000fe20000002400 */
[----:B------:R-:W-:Y:S01]  /*9000*/  FMNMX.FTZ R92, R79, R92, !PT ;  /* 0x0000005c4f5c7209 */ /* 0x000fe20007810000 */
[----:B------:R-:W-:Y:S01]  /*9010*/  FMUL.FTZ R117, R2, R50 ;  /* 0x0000003202757220 */ /* 0x000fe20000410000 */
[----:B------:R-:W-:Y:S01]  /*9020*/  ISETP.GT.AND P4, PT, R98, 0x38, PT ;  /* 0x000000386200780c */ /* 0x000fe20003f84270 */
[----:B------:R-:W-:Y:S01]  /*9030*/  FMUL.FTZ R119, R2, R54 ;  /* 0x0000003602777220 */ /* 0x000fe20000410000 */
[----:B------:R-:W-:Y:S01]  /*9040*/  SHFL.IDX PT, R68, R68, RZ, 0x1c1f ;  /* 0x001c1fff44447589 */ /* 0x000fe200000e0000 */
[----:B------:R-:W-:Y:S02]  /*9050*/  ULDC UR4, c[0x0][0x988] ;  /* 0x0002620000047ab9 */ /* 0x000fe40000000800 */
[----:B------:R-:W3:Y:S01]  /*9060*/  MUFU.TANH R58, R58 ;  /* 0x0000003a003a7308 */ /* 0x000ee20000002400 */
[----:B-1----:R-:W-:Y:S02]  /*9070*/  FSEL R83, R83, -INF , P3 ;  /* 0xff80000053537808 */ /* 0x002fe40001800000 */
[----:B------:R-:W-:-:S05]  /*9080*/  FMNMX.FTZ R92, R103, R92, !PT ;  /* 0x0000005c675c7209 */ /* 0x000fca0007810000 */
[----:B------:R-:W1:Y:S01]  /*9090*/  MUFU.TANH R59, R59 ;  /* 0x0000003b003b7308 */ /* 0x000e620000002400 */
[----:B------:R-:W-:Y:S02]  /*90a0*/  ISETP.GT.AND P3, PT, R98, 0x39, PT ;  /* 0x000000396200780c */ /* 0x000fe40003f64270 */
[----:B--2---:R-:W-:Y:S02]  /*90b0*/  FSEL R51, R86, -INF , P4 ;  /* 0xff80000056337808 */ /* 0x004fe40002000000 */
[----:B------:R-:W-:-:S03]  /*90c0*/  FMNMX.FTZ R92, R83, R92, !PT ;  /* 0x0000005c535c7209 */ /* 0x000fc60007810000 */
[----:B------:R-:W2:Y:S01]  /*90d0*/  MUFU.TANH R62, R62 ;  /* 0x0000003e003e7308 */ /* 0x000ea20000002400 */
[----:B------:R-:W-:Y:S02]  /*90e0*/  ISETP.GT.AND P4, PT, R98, 0x40, PT ;  /* 0x000000406200780c */ /* 0x000fe40003f84270 */
[----:B0-----:R-:W-:Y:S02]  /*90f0*/  FSEL R87, R87, -INF , P3 ;  /* 0xff80000057577808 */ /* 0x001fe40001800000 */
[----:B------:R-:W-:-:S03]  /*9100*/  FMNMX.FTZ R92, R51, R92, !PT ;  /* 0x0000005c335c7209 */ /* 0x000fc60007810000 */
[----:B------:R-:W0:Y:S01]  /*9110*/  MUFU.TANH R63, R63 ;  /* 0x0000003f003f7308 */ /* 0x000e220000002400 */
[----:B------:R-:W-:Y:S02]  /*9120*/  ISETP.GT.AND P3, PT, R98, 0x41, PT ;  /* 0x000000416200780c */ /* 0x000fe40003f64270 */
[----:B---3--:R-:W-:Y:S02]  /*9130*/  FSEL R105, R58, -INF , P4 ;  /* 0xff8000003a697808 */ /* 0x008fe40002000000 */
[----:B------:R-:W-:-:S03]  /*9140*/  FMNMX.FTZ R92, R87, R92, !PT ;  /* 0x0000005c575c7209 */ /* 0x000fc60007810000 */
[----:B------:R-:W3:Y:S01]  /*9150*/  MUFU.TANH R66, R66 ;  /* 0x0000004200427308 */ /* 0x000ee20000002400 */
[----:B------:R-:W-:Y:S02]  /*9160*/  ISETP.GT.AND P4, PT, R98, 0x48, PT ;  /* 0x000000486200780c */ /* 0x000fe40003f84270 */
[----:B-1----:R-:W-:Y:S02]  /*9170*/  FSEL R107, R59, -INF , P3 ;  /* 0xff8000003b6b7808 */ /* 0x002fe40001800000 */
[----:B------:R-:W-:-:S03]  /*9180*/  FMNMX.FTZ R92, R105, R92, !PT ;  /* 0x0000005c695c7209 */ /* 0x000fc60007810000 */
[----:B------:R-:W1:Y:S01]  /*9190*/  MUFU.TANH R67, R67 ;  /* 0x0000004300437308 */ /* 0x000e620000002400 */
[C---:B------:R-:W-:Y:S01]  /*91a0*/  FMUL.FTZ R42, R2.reuse, R46 ;  /* 0x0000002e022a7220 */ /* 0x040fe20000410000 */
[----:B------:R-:W-:Y:S01]  /*91b0*/  FMUL.FTZ R46, R2, R55 ;  /* 0x00000037022e7220 */ /* 0x000fe20000410000 */
[----:B------:R-:W-:Y:S02]  /*91c0*/  ISETP.GT.AND P3, PT, R98, 0x49, PT ;  /* 0x000000496200780c */ /* 0x000fe40003f64270 */
[----:B--2---:R-:W-:Y:S02]  /*91d0*/  FSEL R55, R62, -INF , P4 ;  /* 0xff8000003e377808 */ /* 0x004fe40002000000 */
[----:B------:R-:W-:Y:S01]  /*91e0*/  FMNMX.FTZ R92, R107, R92, !PT ;  /* 0x0000005c6b5c7209 */ /* 0x000fe20007810000 */
[----:B------:R-:W2:Y:S01]  /*91f0*/  MUFU.TANH R71, R71 ;  /* 0x0000004700477308 */ /* 0x000ea20000002400 */
[----:B------:R-:W-:Y:S02]  /*9200*/  ISETP.GT.AND P4, PT, R98, 0x50, PT ;  /* 0x000000506200780c */ /* 0x000fe40003f84270 */
[----:B0-----:R-:W-:-:S02]  /*9210*/  FSEL R63, R63, -INF , P3 ;  /* 0xff8000003f3f7808 */ /* 0x001fc40001800000 */
[----:B------:R-:W-:Y:S02]  /*9220*/  FMNMX.FTZ R92, R55, R92, !PT ;  /* 0x0000005c375c7209 */ /* 0x000fe40007810000 */
[----:B------:R-:W-:Y:S01]  /*9230*/  ISETP.GT.AND P3, PT, R98, 0x51, PT ;  /* 0x000000516200780c */ /* 0x000fe20003f64270 */
[----:B------:R-:W0:Y:S01]  /*9240*/  MUFU.TANH R40, R40 ;  /* 0x0000002800287308 */ /* 0x000e220000002400 */
[----:B---3--:R-:W-:Y:S02]  /*9250*/  FSEL R109, R66, -INF , P4 ;  /* 0xff800000426d7808 */ /* 0x008fe40002000000 */
[----:B------:R-:W-:Y:S02]  /*9260*/  FMNMX.FTZ R92, R63, R92, !PT ;  /* 0x0000005c3f5c7209 */ /* 0x000fe40007810000 */
[----:B------:R-:W-:Y:S02]  /*9270*/  ISETP.GT.AND P4, PT, R98, 0x58, PT ;  /* 0x000000586200780c */ /* 0x000fe40003f84270 */
[----:B-1----:R-:W-:Y:S01]  /*9280*/  FSEL R67, R67, -INF , P3 ;  /* 0xff80000043437808 */ /* 0x002fe20001800000 */
[----:B------:R-:W1:Y:S01]  /*9290*/  MUFU.TANH R111, R111 ;  /* 0x0000006f006f7308 */ /* 0x000e620000002400 */
[----:B------:R-:W-:-:S02]  /*92a0*/  FMNMX.FTZ R92, R109, R92, !PT ;  /* 0x0000005c6d5c7209 */ /* 0x000fc40007810000 */
[C---:B------:R-:W-:Y:S02]  /*92b0*/  ISETP.GT.AND P3, PT, R98.reuse, 0x59, PT ;  /* 0x000000596200780c */ /* 0x040fe40003f64270 */
[----:B------:R-:W-:Y:S02]  /*92c0*/  FSEL R69, R69, -INF , P4 ;  /* 0xff80000045457808 */ /* 0x000fe40002000000 */
[----:B------:R-:W-:Y:S01]  /*92d0*/  FMNMX.FTZ R92, R67, R92, !PT ;  /* 0x0000005c435c7209 */ /* 0x000fe20007810000 */
[----:B------:R-:W3:Y:S01]  /*92e0*/  MUFU.TANH R42, R42 ;  /* 0x0000002a002a7308 */ /* 0x000ee20000002400 */
[----:B------:R-:W-:Y:S02]  /*92f0*/  ISETP.GT.AND P4, PT, R98, 0x60, PT ;  /* 0x000000606200780c */ /* 0x000fe40003f84270 */
[----:B--2---:R-:W-:Y:S02]  /*9300*/  FSEL R71, R71, -INF , P3 ;  /* 0xff80000047477808 */ /* 0x004fe40001800000 */
[----:B------:R-:W-:-:S03]  /*9310*/  FMNMX.FTZ R92, R69, R92, !PT ;  /* 0x0000005c455c7209 */ /* 0x000fc60007810000 */
[----:B------:R-:W2:Y:S01]  /*9320*/  MUFU.TANH R113, R113 ;  /* 0x0000007100717308 */ /* 0x000ea20000002400 */
[----:B------:R-:W-:Y:S02]  /*9330*/  WARPGROUP.DEPBAR.LE gsb0, 0x0 ;  /* 0x00008000000079c5 */ /* 0x000fe40000010000 */
[----:B------:R-:W-:Y:S01]  /*9340*/  FMUL.FTZ R121, R2, R27 ;  /* 0x0000001b02797220 */ /* 0x000fe20000410000 */
[----:B------:R-:W-:Y:S02]  /*9350*/  ISETP.GT.AND P3, PT, R98, 0x61, PT ;  /* 0x000000616200780c */ /* 0x000fe40003f64270 */
[----:B0-----:R-:W-:Y:S02]  /*9360*/  FSEL R27, R40, -INF , P4 ;  /* 0xff800000281b7808 */ /* 0x001fe40002000000 */
[----:B------:R-:W0:Y:S01]  /*9370*/  MUFU.TANH R117, R117 ;  /* 0x0000007500757308 */ /* 0x000e220000002400 */
[----:B------:R-:W-:Y:S02]  /*9380*/  FMNMX.FTZ R92, R71, R92, !PT ;  /* 0x0000005c475c7209 */ /* 0x000fe40007810000 */
[----:B------:R-:W-:-:S02]  /*9390*/  ISETP.GT.AND P4, PT, R98, 0x68, PT ;  /* 0x000000686200780c */ /* 0x000fc40003f84270 */
[----:B-1----:R-:W-:Y:S02]  /*93a0*/  FSEL R111, R111, -INF , P3 ;  /* 0xff8000006f6f7808 */ /* 0x002fe40001800000 */
[----:B------:R-:W-:Y:S01]  /*93b0*/  FMNMX.FTZ R92, R27, R92, !PT ;  /* 0x0000005c1b5c7209 */ /* 0x000fe20007810000 */
[----:B------:R-:W1:Y:S01]  /*93c0*/  MUFU.TANH R115, R115 ;  /* 0x0000007300737308 */ /* 0x000e620000002400 */
[C---:B------:R-:W-:Y:S01]  /*93d0*/  FMUL.FTZ R123, R2.reuse, R26 ;  /* 0x0000001a027b7220 */ /* 0x040fe20000410000 */
[----:B------:R-:W-:Y:S01]  /*93e0*/  FMUL.FTZ R26, R2, R31 ;  /* 0x0000001f021a7220 */ /* 0x000fe20000410000 */
[----:B------:R-:W-:Y:S02]  /*93f0*/  ISETP.GT.AND P3, PT, R98, 0x69, PT ;  /* 0x000000696200780c */ /* 0x000fe40003f64270 */
[----:B---3--:R-:W-:Y:S02]  /*9400*/  FSEL R31, R42, -INF , P4 ;  /* 0xff8000002a1f7808 */ /* 0x008fe40002000000 */
[----:B------:R-:W-:Y:S01]  /*9410*/  FMNMX.FTZ R92, R111, R92, !PT ;  /* 0x0000005c6f5c7209 */ /* 0x000fe20007810000 */
[----:B------:R-:W3:Y:S01]  /*9420*/  MUFU.TANH R119, R119 ;  /* 0x0000007700777308 */ /* 0x000ee20000002400 */
[----:B------:R-:W-:-:S02]  /*9430*/  ISETP.GT.AND P4, PT, R98, 0x70, PT ;  /* 0x000000706200780c */ /* 0x000fc40003f84270 */
[----:B--2---:R-:W-:Y:S02]  /*9440*/  FSEL R113, R113, -INF , P3 ;  /* 0xff80000071717808 */ /* 0x004fe40001800000 */
[----:B------:R-:W-:-:S03]  /*9450*/  FMNMX.FTZ R92, R31, R92, !PT ;  /* 0x0000005c1f5c7209 */ /* 0x000fc60007810000 */
[----:B------:R-:W2:Y:S01]  /*9460*/  MUFU.TANH R46, R46 ;  /* 0x0000002e002e7308 */ /* 0x000ea20000002400 */
[----:B------:R-:W-:Y:S01]  /*9470*/  ISETP.GT.AND P3, PT, R98, 0x71, PT ;  /* 0x000000716200780c */ /* 0x000fe20003f64270 */
[----:B------:R-:W-:Y:S01]  /*9480*/  FMUL.FTZ R125, R2, R30 ;  /* 0x0000001e027d7220 */ /* 0x000fe20000410000 */
[----:B0-----:R-:W-:Y:S02]  /*9490*/  FSEL R117, R117, -INF , P4 ;  /* 0xff80000075757808 */ /* 0x001fe40002000000 */
[----:B------:R-:W-:-:S03]  /*94a0*/  FMNMX.FTZ R92, R113, R92, !PT ;  /* 0x0000005c715c7209 */ /* 0x000fc60007810000 */
[----:B------:R-:W0:Y:S01]  /*94b0*/  MUFU.TANH R123, R123 ;  /* 0x0000007b007b7308 */ /* 0x000e220000002400 */
[----:B------:R-:W-:Y:S02]  /*94c0*/  ISETP.GT.AND P4, PT, R98, 0x78, PT ;  /* 0x000000786200780c */ /* 0x000fe40003f84270 */
[----:B-1----:R-:W-:Y:S02]  /*94d0*/  FSEL R115, R115, -INF , P3 ;  /* 0xff80000073737808 */ /* 0x002fe40001800000 */
[----:B------:R-:W-:-:S03]  /*94e0*/  FMNMX.FTZ R92, R117, R92, !PT ;  /* 0x0000005c755c7209 */ /* 0x000fc60007810000 */
[----:B------:R-:W1:Y:S01]  /*94f0*/  MUFU.TANH R121, R121 ;  /* 0x0000007900797308 */ /* 0x000e620000002400 */
[----:B------:R-:W-:Y:S01]  /*9500*/  ISETP.GT.AND P3, PT, R98, 0x79, PT ;  /* 0x000000796200780c */ /* 0x000fe20003f64270 */
[----:B------:R-:W-:Y:S01]  /*9510*/  FMUL.FTZ R129, R2, R34 ;  /* 0x0000002202817220 */ /* 0x000fe20000410000 */
[----:B---3--:R-:W-:Y:S02]  /*9520*/  FSEL R119, R119, -INF , P4 ;  /* 0xff80000077777808 */ /* 0x008fe40002000000 */
[----:B------:R-:W-:-:S03]  /*9530*/  FMNMX.FTZ R92, R115, R92, !PT ;  /* 0x0000005c735c7209 */ /* 0x000fc60007810000 */
[----:B------:R-:W3:Y:S01]  /*9540*/  MUFU.TANH R125, R125 ;  /* 0x0000007d007d7308 */ /* 0x000ee20000002400 */
[----:B------:R-:W-:Y:S01]  /*9550*/  FMUL.FTZ R30, R2, R35 ;  /* 0x00000023021e7220 */ /* 0x000fe20000410000 */
[----:B------:R-:W-:Y:S02]  /*9560*/  ISETP.GT.AND P4, PT, R98, 0x80, PT ;  /* 0x000000806200780c */ /* 0x000fe40003f84270 */
[----:B--2---:R-:W-:Y:S02]  /*9570*/  FSEL R35, R46, -INF , P3 ;  /* 0xff8000002e237808 */ /* 0x004fe40001800000 */
[----:B------:R-:W-:Y:S02]  /*9580*/  FMNMX.FTZ R92, R119, R92, !PT ;  /* 0x0000005c775c7209 */ /* 0x000fe40007810000 */
[----:B------:R-:W2:Y:S01]  /*9590*/  MUFU.TANH R26, R26 ;  /* 0x0000001a001a7308 */ /* 0x000ea20000002400 */
[----:B------:R-:W-:Y:S01]  /*95a0*/  ISETP.GT.AND P3, PT, R98, 0x81, PT ;  /* 0x000000816200780c */ /* 0x000fe20003f64270 */
[----:B------:R-:W-:Y:S01]  /*95b0*/  FMUL.FTZ R38, R2, R38 ;  /* 0x0000002602267220 */ /* 0x000fe20000410000 */
[----:B0-----:R-:W-:-:S02]  /*95c0*/  FSEL R123, R123, -INF , P4 ;  /* 0xff8000007b7b7808 */ /* 0x001fc40002000000 */
[----:B------:R-:W-:-:S03]  /*95d0*/  FMNMX.FTZ R92, R35, R92, !PT ;  /* 0x0000005c235c7209 */ /* 0x000fc60007810000 */
[----:B------:R-:W0:Y:S01]  /*95e0*/  MUFU.TANH R129, R129 ;  /* 0x0000008100817308 */ /* 0x000e220000002400 */
[----:B------:R-:W-:Y:S02]  /*95f0*/  ISETP.GT.AND P4, PT, R98, 0x88, PT ;  /* 0x000000886200780c */ /* 0x000fe40003f84270 */
[----:B-1----:R-:W-:Y:S02]  /*9600*/  FSEL R121, R121, -INF , P3 ;  /* 0xff80000079797808 */ /* 0x002fe40001800000 */
[----:B------:R-:W-:-:S03]  /*9610*/  FMNMX.FTZ R92, R123, R92, !PT ;  /* 0x0000005c7b5c7209 */ /* 0x000fc60007810000 */
[----:B------:R1:W4:Y:S01]  /*9620*/  MUFU.TANH R127, R30 ;  /* 0x0000001e007f7308 */ /* 0x0003220000002400 */
[----:B------:R-:W-:Y:S02]  /*9630*/  ISETP.GT.AND P3, PT, R98, 0x89, PT ;  /* 0x000000896200780c */ /* 0x000fe40003f64270 */
[----:B---3--:R-:W-:Y:S02]  /*9640*/  FSEL R125, R125, -INF , P4 ;  /* 0xff8000007d7d7808 */ /* 0x008fe40002000000 */
[----:B------:R-:W-:-:S03]  /*9650*/  FMNMX.FTZ R92, R121, R92, !PT ;  /* 0x0000005c795c7209 */ /* 0x000fc60007810000 */
[----:B------:R-:W3:Y:S01]  /*9660*/  MUFU.TANH R38, R38 ;  /* 0x0000002600267308 */ /* 0x000ee20000002400 */
[----:B-1----:R-:W-:Y:S01]  /*9670*/  FMUL.FTZ R30, R2, R39 ;  /* 0x00000027021e7220 */ /* 0x002fe20000410000 */
[----:B------:R-:W-:Y:S02]  /*9680*/  ISETP.GT.AND P4, PT, R98, 0x90, PT ;  /* 0x000000906200780c */ /* 0x000fe40003f84270 */
[----:B--2---:R-:W-:Y:S02]  /*9690*/  FSEL R39, R26, -INF , P3 ;  /* 0xff8000001a277808 */ /* 0x004fe40001800000 */
[----:B------:R-:W-:Y:S02]  /*96a0*/  FMNMX.FTZ R92, R125, R92, !PT ;  /* 0x0000005c7d5c7209 */ /* 0x000fe40007810000 */
[----:B------:R1:W2:Y:S01]  /*96b0*/  MUFU.TANH R34, R30 ;  /* 0x0000001e00227308 */ /* 0x0002a20000002400 */
[----:B------:R-:W-:Y:S02]  /*96c0*/  ISETP.GT.AND P3, PT, R98, 0x91, PT ;  /* 0x000000916200780c */ /* 0x000fe40003f64270 */
[----:B0-----:R-:W-:-:S02]  /*96d0*/  FSEL R129, R129, -INF , P4 ;  /* 0xff80000081817808 */ /* 0x001fc40002000000 */
[----:B------:R-:W-:Y:S02]  /*96e0*/  FMNMX.FTZ R92, R39, R92, !PT ;  /* 0x0000005c275c7209 */ /* 0x000fe40007810000 */
[C---:B------:R-:W-:Y:S02]  /*96f0*/  ISETP.GT.AND P4, PT, R98.reuse, 0x98, PT ;  /* 0x000000986200780c */ /* 0x040fe40003f84270 */
[----:B----4-:R-:W-:Y:S02]  /*9700*/  FSEL R127, R127, -INF , P3 ;  /* 0xff8000007f7f7808 */ /* 0x010fe40001800000 */
[----:B------:R-:W-:Y:S02]  /*9710*/  FMNMX.FTZ R92, R129, R92, !PT ;  /* 0x0000005c815c7209 */ /* 0x000fe40007810000 */
[----:B------:R-:W-:Y:S02]  /*9720*/  ISETP.GT.AND P3, PT, R98, 0x99, PT ;  /* 0x000000996200780c */ /* 0x000fe40003f64270 */
[----:B---3--:R-:W-:-:S02]  /*9730*/  FSEL R131, R38, -INF , P4 ;  /* 0xff80000026837808 */ /* 0x008fc40002000000 */
[----:B------:R-:W-:Y:S01]  /*9740*/  FMNMX.FTZ R92, R127, R92, !PT ;  /* 0x0000005c7f5c7209 */ /* 0x000fe20007810000 */
[----:B-1----:R-:W-:Y:S01]  /*9750*/  FMUL.FTZ R30, R2, R45 ;  /* 0x0000002d021e7220 */ /* 0x002fe20000410000 */
[----:B--2---:R-:W-:Y:S02]  /*9760*/  FSEL R45, R34, -INF , P3 ;  /* 0xff800000222d7808 */ /* 0x004fe40001800000 */
[----:B------:R-:W-:-:S04]  /*9770*/  FMNMX.FTZ R92, R131, R92, !PT ;  /* 0x0000005c835c7209 */ /* 0x000fc80007810000 */
[----:B------:R-:W-:-:S05]  /*9780*/  FMNMX.FTZ R92, R45, R92, !PT ;  /* 0x0000005c2d5c7209 */ /* 0x000fca0007810000 */
[----:B------:R-:W0:Y:S01]  /*9790*/  SHFL.BFLY PT, R59, R92, 0x2, 0x1f ;  /* 0x0c401f005c3b7f89 */ /* 0x000e2200000e0000 */
[----:B------:R-:W-:Y:S01]  /*97a0*/  FMUL.FTZ R26, R2, R44 ;  /* 0x0000002c021a7220 */ /* 0x000fe20000410000 */
[----:B0-----:R-:W-:-:S05]  /*97b0*/  FMNMX.FTZ R44, R92, R59, !PT ;  /* 0x0000003b5c2c7209 */ /* 0x001fca0007810000 */
[----:B------:R-:W0:Y:S01]  /*97c0*/  SHFL.BFLY PT, R59, R44, 0x1, 0x1f ;  /* 0x0c201f002c3b7f89 */ /* 0x000e2200000e0000 */
[----:B------:R-:W1:Y:S01]  /*97d0*/  MUFU.TANH R3, R3 ;  /* 0x0000000300037308 */ /* 0x000e620000002400 */
[----:B------:R-:W-:-:S07]  /*97e0*/  IMAD.U32 R58, RZ, RZ, UR4 ;  /* 0x00000004ff3a7e24 */ /* 0x000fce000f8e00ff */
[----:B------:R-:W2:Y:S01]  /*97f0*/  MUFU.TANH R12, R12 ;  /* 0x0000000c000c7308 */ /* 0x000ea20000002400 */
[----:B------:R-:W-:-:S07]  /*9800*/  VIADDMNMX R70, R68, R70, R97, PT ;  /* 0x0000004644467246 */ /* 0x000fce0003800161 */
[----:B------:R-:W3:Y:S01]  /*9810*/  MUFU.TANH R13, R13 ;  /* 0x0000000d000d7308 */ /* 0x000ee20000002400 */
[----:B0-----:R-:W-:Y:S01]  /*9820*/  FMNMX.FTZ R59, R44, R59, !PT ;  /* 0x0000003b2c3b7209 */ /* 0x001fe20007810000 */
[----:B------:R-:W-:-:S06]  /*9830*/  FMUL.FTZ R44, R2, R36 ;  /* 0x00000024022c7220 */ /* 0x000fcc0000410000 */
[----:B------:R-:W0:Y:S01]  /*9840*/  MUFU.TANH R14, R14 ;  /* 0x0000000e000e7308 */ /* 0x000e220000002400 */
[C---:B------:R-:W-:Y:S01]  /*9850*/  FSETP.NEU.FTZ.AND P3, PT, R59.reuse, -INF , PT ;  /* 0xff8000003b00780b */ /* 0x040fe20003f7d000 */
[----:B------:R-:W-:-:S01]  /*9860*/  FFMA.FTZ R36, R59, R58, -8 ;  /* 0xc10000003b247423 */ /* 0x000fc2000001003a */
[----:B------:R-:W-:Y:S01]  /*9870*/  ISETP.GT.AND P4, PT, R70, 0x1, PT ;  /* 0x000000014600780c */ /* 0x000fe20003f84270 */
[----:B------:R-:W-:-:S03]  /*9880*/  FMUL.FTZ R21, R2, R100 ;  /* 0x0000006402157220 */ /* 0x000fc60000410000 */
[----:B------:R-:W-:Y:S01]  /*9890*/  FSEL R36, R36, RZ, P3 ;  /* 0x000000ff24247208 */ /* 0x000fe20001800000 */
[----:B------:R-:W4:Y:S01]  /*98a0*/  MUFU.TANH R15, R15 ;  /* 0x0000000f000f7308 */ /* 0x000f220000002400 */
[C---:B------:R-:W-:Y:S02]  /*98b0*/  ISETP.GT.AND P3, PT, R70.reuse, RZ, PT ;  /* 0x000000ff4600720c */ /* 0x040fe40003f64270 */
[----:B------:R-:W-:Y:S01]  /*98c0*/  ISETP.GT.AND P5, PT, R70, 0x8, PT ;  /* 0x000000084600780c */ /* 0x000fe20003fa4270 */
[----:B------:R-:W-:-:S01]  /*98d0*/  FFMA.FTZ R46, R89, R58, -R36 ;  /* 0x0000003a592e7223 */ /* 0x000fc20000010824 */
[----:B-1----:R-:W-:Y:S02]  /*98e0*/  FSEL R89, R3, -INF , P3 ;  /* 0xff80000003597808 */ /* 0x002fe40001800000 */
[----:B--2---:R-:W-:Y:S01]  /*98f0*/  FSEL R12, R12, -INF , P4 ;  /* 0xff8000000c0c7808 */ /* 0x004fe20002000000 */
[----:B------:R-:W1:Y:S01]  /*9900*/  MUFU.TANH R20, R20 ;  /* 0x0000001400147308 */ /* 0x000e620000002400 */
[----:B------:R-:W-:Y:S01]  /*9910*/  FMUL.FTZ R40, R2, R52 ;  /* 0x0000003402287220 */ /* 0x000fe20000410000 */
[----:B------:R-:W-:Y:S01]  /*9920*/  ISETP.GT.AND P3, PT, R70, 0x9, PT ;  /* 0x000000094600780c */ /* 0x000fe20003f64270 */
[----:B------:R-:W-:Y:S01]  /*9930*/  FMUL.FTZ R72, R2, R72 ;  /* 0x0000004802487220 */ /* 0x000fe20000410000 */
[----:B---3--:R-:W-:-:S02]  /*9940*/  FSEL R13, R13, -INF , P5 ;  /* 0xff8000000d0d7808 */ /* 0x008fc40002800000 */
[----:B------:R-:W-:Y:S02]  /*9950*/  FMNMX.FTZ R52, R89, R12, !PT ;  /* 0x0000000c59347209 */ /* 0x000fe40007810000 */
[----:B------:R-:W2:Y:S01]  /*9960*/  MUFU.TANH R21, R21 ;  /* 0x0000001500157308 */ /* 0x000ea20000002400 */
[----:B------:R-:W-:-:S01]  /*9970*/  FFMA.FTZ R54, R43, R58, -R36 ;  /* 0x0000003a2b367223 */ /* 0x000fc20000010824 */
[----:B------:R-:W-:Y:S01]  /*9980*/  ISETP.GT.AND P4, PT, R70, 0x10, PT ;  /* 0x000000104600780c */ /* 0x000fe20003f84270 */
[----:B------:R-:W-:Y:S01]  /*9990*/  FMUL.FTZ R73, R2, R73 ;  /* 0x0000004902497220 */ /* 0x000fe20000410000 */
[----:B0-----:R-:W-:Y:S02]  /*99a0*/  FSEL R43, R14, -INF , P3 ;  /* 0xff8000000e2b7808 */ /* 0x001fe40001800000 */
[----:B------:R-:W-:Y:S02]  /*99b0*/  FMNMX.FTZ R52, R13, R52, !PT ;  /* 0x000000340d347209 */ /* 0x000fe40007810000 */
[----:B------:R-:W0:Y:S01]  /*99c0*/  MUFU.TANH R88, R88 ;  /* 0x0000005800587308 */ /* 0x000e220000002400 */
[----:B------:R-:W-:Y:S01]  /*99d0*/  ISETP.GT.AND P3, PT, R70, 0x11, PT ;  /* 0x000000114600780c */ /* 0x000fe20003f64270 */
[----:B------:R-:W-:Y:S01]  /*99e0*/  FMUL.FTZ R76, R2, R76 ;  /* 0x0000004c024c7220 */ /* 0x000fe20000410000 */
[----:B----4-:R-:W-:-:S02]  /*99f0*/  FSEL R15, R15, -INF , P4 ;  /* 0xff8000000f0f7808 */ /* 0x010fc40002000000 */
[----:B------:R-:W-:-:S03]  /*9a00*/  FMNMX.FTZ R52, R43, R52, !PT ;  /* 0x000000342b347209 */ /* 0x000fc60007810000 */
[----:B------:R-:W-:Y:S01]  /*9a10*/  MUFU.TANH R72, R72 ;  /* 0x0000004800487308 */ /* 0x000fe20000002400 */
[----:B------:R-:W-:Y:S01]  /*9a20*/  FMUL.FTZ R34, R2, R48 ;  /* 0x0000003002227220 */ /* 0x000fe20000410000 */
[----:B------:R-:W-:Y:S01]  /*9a30*/  FFMA.FTZ R48, R91, R58, -R36 ;  /* 0x0000003a5b307223 */ /* 0x000fe20000010824 */
[----:B------:R-:W-:Y:S01]  /*9a40*/  ISETP.GT.AND P4, PT, R70, 0x18, PT ;  /* 0x000000184600780c */ /* 0x000fe20003f84270 */
[----:B------:R-:W-:Y:S01]  /*9a50*/  FMUL.FTZ R77, R2, R77 ;  /* 0x0000004d024d7220 */ /* 0x000fe20000410000 */
[----:B-1----:R-:W-:Y:S02]  /*9a60*/  FSEL R91, R20, -INF , P3 ;  /* 0xff800000145b7808 */ /* 0x002fe40001800000 */
[----:B------:R-:W-:Y:S01]  /*9a70*/  FMNMX.FTZ R52, R15, R52, !PT ;  /* 0x000000340f347209 */ /* 0x000fe20007810000 */
[----:B------:R-:W1:Y:S01]  /*9a80*/  MUFU.TANH R73, R73 ;  /* 0x0000004900497308 */ /* 0x000e620000002400 */
[----:B------:R-:W-:Y:S01]  /*9a90*/  ISETP.GT.AND P3, PT, R70, 0x19, PT ;  /* 0x000000194600780c */ /* 0x000fe20003f64270 */
[----:B------:R-:W-:Y:S01]  /*9aa0*/  FMUL.FTZ R80, R2, R80 ;  /* 0x0000005002507220 */ /* 0x000fe20000410000 */
[----:B--2---:R-:W-:-:S02]  /*9ab0*/  FSEL R21, R21, -INF , P4 ;  /* 0xff80000015157808 */ /* 0x004fc40002000000 */
[----:B------:R-:W-:-:S03]  /*9ac0*/  FMNMX.FTZ R52, R91, R52, !PT ;  /* 0x000000345b347209 */ /* 0x000fc60007810000 */
[----:B------:R-:W2:Y:S01]  /*9ad0*/  MUFU.TANH R76, R76 ;  /* 0x0000004c004c7308 */ /* 0x000ea20000002400 */
[----:B------:R-:W-:-:S01]  /*9ae0*/  FFMA.FTZ R50, R93, R58, -R36 ;  /* 0x0000003a5d327223 */ /* 0x000fc20000010824 */
[-CC-:B------:R-:W-:Y:S01]  /*9af0*/  FFMA.FTZ R95, R95, R58.reuse, -R36.reuse ;  /* 0x0000003a5f5f7223 */ /* 0x180fe20000010824 */
[----:B------:R-:W-:-:S01]  /*9b00*/  FFMA.FTZ R93, R75, R58, -R36 ;  /* 0x0000003a4b5d7223 */ /* 0x000fc20000010824 */
[----:B------:R-:W-:Y:S01]  /*9b10*/  ISETP.GT.AND P4, PT, R70, 0x20, PT ;  /* 0x000000204600780c */ /* 0x000fe20003f84270 */
[----:B------:R-:W-:Y:S01]  /*9b20*/  FMUL.FTZ R81, R2, R81 ;  /* 0x0000005102517220 */ /* 0x000fe20000410000 */
[----:B0-----:R-:W-:Y:S02]  /*9b30*/  FSEL R75, R88, -INF , P3 ;  /* 0xff800000584b7808 */ /* 0x001fe40001800000 */
[----:B------:R-:W0:Y:S01]  /*9b40*/  MUFU.TANH R77, R77 ;  /* 0x0000004d004d7308 */ /* 0x000e220000002400 */
[----:B------:R-:W-:Y:S01]  /*9b50*/  FMNMX.FTZ R52, R21, R52, !PT ;  /* 0x0000003415347209 */ /* 0x000fe20007810000 */
[----:B------:R-:W-:Y:S01]  /*9b60*/  FMUL.FTZ R84, R2, R84 ;  /* 0x0000005402547220 */ /* 0x000fe20000410000 */
[----:B------:R-:W-:-:S02]  /*9b70*/  ISETP.GT.AND P3, PT, R70, 0x21, PT ;  /* 0x000000214600780c */ /* 0x000fc40003f64270 */
[----:B------:R-:W-:-:S03]  /*9b80*/  FMNMX.FTZ R52, R75, R52, !PT ;  /* 0x000000344b347209 */ /* 0x000fc60007810000 */
[----:B------:R-:W3:Y:S01]  /*9b90*/  MUFU.TANH R80, R80 ;  /* 0x0000005000507308 */ /* 0x000ee20000002400 */
[----:B-1----:R-:W-:Y:S01]  /*9ba0*/  FSEL R73, R73, -INF , P3 ;  /* 0xff80000049497808 */ /* 0x002fe20001800000 */
[----:B------:R-:W-:-:S06]  /*9bb0*/  FMUL.FTZ R85, R2, R85 ;  /* 0x0000005502557220 */ /* 0x000fcc0000410000 */
[----:B------:R1:W-:Y:S01]  /*9bc0*/  MUFU.EX2 R3, R95 ;  /* 0x0000005f00037308 */ /* 0x0003e20000000800 */
[----:B------:R-:W-:Y:S02]  /*9bd0*/  ISETP.GT.AND P3, PT, R70, 0x29, PT ;  /* 0x000000294600780c */ /* 0x000fe40003f64270 */
[----:B-1----:R-:W-:-:S05]  /*9be0*/  FSEL R95, R72, -INF , P4 ;  /* 0xff800000485f7808 */ /* 0x002fca0002000000 */
[----:B------:R-:W1:Y:S01]  /*9bf0*/  MUFU.TANH R81, R81 ;  /* 0x0000005100517308 */ /* 0x000e620000002400 */
[----:B------:R-:W-:Y:S02]  /*9c00*/  ISETP.GT.AND P4, PT, R70, 0x28, PT ;  /* 0x000000284600780c */ /* 0x000fe40003f84270 */
[----:B------:R-:W-:Y:S01]  /*9c10*/  FMNMX.FTZ R52, R95, R52, !PT ;  /* 0x000000345f347209 */ /* 0x000fe20007810000 */
[----:B------:R-:W-:Y:S01]  /*9c20*/  FMUL.FTZ R56, R2, R56 ;  /* 0x0000003802387220 */ /* 0x000fe20000410000 */
[----:B--2---:R-:W-:-:S03]  /*9c30*/  FSEL R97, R76, -INF , P4 ;  /* 0xff8000004c617808 */ /* 0x004fc60002000000 */
[----:B------:R-:W2:Y:S01]  /*9c40*/  MUFU.TANH R84, R84 ;  /* 0x0000005400547308 */ /* 0x000ea20000002400 */
[----:B------:R-:W-:Y:S01]  /*9c50*/  ISETP.GT.AND P4, PT, R70, 0x30, PT ;  /* 0x000000304600780c */ /* 0x000fe20003f84270 */
[----:B------:R-:W-:Y:S01]  /*9c60*/  FMUL.FTZ R57, R2, R57 ;  /* 0x0000003902397220 */ /* 0x000fe20000410000 */
[----:B0-----:R-:W-:-:S05]  /*9c70*/  FSEL R77, R77, -INF , P3 ;  /* 0xff8000004d4d7808 */ /* 0x001fca0001800000 */
[----:B------:R0:W-:Y:S01]  /*9c80*/  MUFU.EX2 R14, R54 ;  /* 0x00000036000e7308 */ /* 0x0001e20000000800 */
[----:B------:R-:W-:-:S01]  /*9c90*/  FFMA.FTZ R66, R79, R58, -R36 ;  /* 0x0000003a4f427223 */ /* 0x000fc20000010824 */
[----:B0-----:R-:W-:-:S06]  /*9ca0*/  FMNMX.FTZ R54, R73, R52, !PT ;  /* 0x0000003449367209 */ /* 0x001fcc0007810000 */
[----:B------:R-:W0:Y:S01]  /*9cb0*/  MUFU.TANH R85, R85 ;  /* 0x0000005500557308 */ /* 0x000e220000002400 */
[----:B------:R-:W-:Y:S01]  /*9cc0*/  FMNMX.FTZ R54, R97, R54, !PT ;  /* 0x0000003661367209 */ /* 0x000fe20007810000 */
[----:B------:R-:W-:Y:S01]  /*9cd0*/  FMUL.FTZ R60, R2, R60 ;  /* 0x0000003c023c7220 */ /* 0x000fe20000410000 */
[----:B------:R-:W-:Y:S02]  /*9ce0*/  ISETP.GT.AND P3, PT, R70, 0x31, PT ;  /* 0x000000314600780c */ /* 0x000fe40003f64270 */
[----:B---3--:R-:W-:-:S03]  /*9cf0*/  FSEL R79, R80, -INF , P4 ;  /* 0xff800000504f7808 */ /* 0x008fc60002000000 */
[----:B------:R-:W-:Y:S01]  /*9d00*/  MUFU.TANH R56, R56 ;  /* 0x0000003800387308 */ /* 0x000fe20000002400 */
[----:B------:R-:W-:Y:S01]  /*9d10*/  FMNMX.FTZ R62, R77, R54, !PT ;  /* 0x000000364d3e7209 */ /* 0x000fe20007810000 */
[----:B------:R-:W-:Y:S01]  /*9d20*/  FMUL.FTZ R61, R2, R61 ;  /* 0x0000003d023d7220 */ /* 0x000fe20000410000 */
[----:B------:R-:W-:Y:S02]  /*9d30*/  ISETP.GT.AND P4, PT, R70, 0x38, PT ;  /* 0x000000384600780c */ /* 0x000fe40003f84270 */
[----:B-1----:R-:W-:Y:S02]  /*9d40*/  FSEL R81, R81, -INF , P3 ;  /* 0xff80000051517808 */ /* 0x002fe40001800000 */
[----:B------:R-:W-:Y:S01]  /*9d50*/  FMNMX.FTZ R62, R79, R62, !PT ;  /* 0x0000003e4f3e7209 */ /* 0x000fe20007810000 */
[----:B------:R-:W1:Y:S01]  /*9d60*/  MUFU.TANH R57, R57 ;  /* 0x0000003900397308 */ /* 0x000e620000002400 */
[----:B------:R-:W-:Y:S01]  /*9d70*/  FMUL.FTZ R42, R2, R53 ;  /* 0x00000035022a7220 */ /* 0x000fe20000410000 */
[----:B------:R-:W-:Y:S01]  /*9d80*/  FFMA.FTZ R53, R99, R58, -R36 ;  /* 0x0000003a63357223 */ /* 0x000fe20000010824 */
[----:B------:R-:W-:Y:S01]  /*9d90*/  ISETP.GT.AND P3, PT, R70, 0x39, PT ;  /* 0x000000394600780c */ /* 0x000fe20003f64270 */
[----:B------:R-:W-:Y:S01]  /*9da0*/  FMUL.FTZ R64, R2, R64 ;  /* 0x0000004002407220 */ /* 0x000fe20000410000 */
[----:B--2---:R-:W-:-:S02]  /*9db0*/  FSEL R99, R84, -INF , P4 ;  /* 0xff80000054637808 */ /* 0x004fc40002000000 */
[----:B------:R-:W-:Y:S01]  /*9dc0*/  FMNMX.FTZ R62, R81, R62, !PT ;  /* 0x0000003e513e7209 */ /* 0x000fe20007810000 */
[----:B------:R-:W-:Y:S01]  /*9dd0*/  MUFU.TANH R60, R60 ;  /* 0x0000003c003c7308 */ /* 0x000fe20000002400 */
[----:B------:R-:W-:-:S01]  /*9de0*/  FFMA.FTZ R101, R101, R58, -R36 ;  /* 0x0000003a65657223 */ /* 0x000fc20000010824 */
[C---:B------:R-:W-:Y:S02]  /*9df0*/  ISETP.GT.AND P4, PT, R70.reuse, 0x40, PT ;  /* 0x000000404600780c */ /* 0x040fe40003f84270 */
[----:B0-----:R-:W-:Y:S02]  /*9e00*/  FSEL R85, R85, -INF , P3 ;  /* 0xff80000055557808 */ /* 0x001fe40001800000 */
[----:B------:R-:W-:Y:S02]  /*9e10*/  FMNMX.FTZ R62, R99, R62, !PT ;  /* 0x0000003e633e7209 */ /* 0x000fe40007810000 */
[----:B------:R-:W0:Y:S01]  /*9e20*/  MUFU.TANH R61, R61 ;  /* 0x0000003d003d7308 */ /* 0x000e220000002400 */
[----:B------:R-:W-:-:S02]  /*9e30*/  ISETP.GT.AND P3, PT, R70, 0x41, PT ;  /* 0x000000414600780c */ /* 0x000fc40003f64270 */
[----:B------:R-:W-:Y:S01]  /*9e40*/  FMNMX.FTZ R62, R85, R62, !PT ;  /* 0x0000003e553e7209 */ /* 0x000fe20007810000 */
[----:B------:R-:W-:-:S04]  /*9e50*/  FFMA.FTZ R103, R103, R58, -R36 ;  /* 0x0000003a67677223 */ /* 0x000fc80000010824 */
[----:B------:R-:W2:Y:S01]  /*9e60*/  MUFU.TANH R64, R64 ;  /* 0x0000004000407308 */ /* 0x000ea20000002400 */
[----:B-1----:R-:W-:-:S07]  /*9e70*/  FSEL R57, R57, -INF , P3 ;  /* 0xff80000039397808 */ /* 0x002fce0001800000 */
[----:B------:R1:W-:Y:S01]  /*9e80*/  MUFU.EX2 R20, R101 ;  /* 0x0000006500147308 */ /* 0x0003e20000000800 */
[----:B------:R-:W-:Y:S02]  /*9e90*/  ISETP.GT.AND P3, PT, R70, 0x49, PT ;  /* 0x000000494600780c */ /* 0x000fe40003f64270 */
[----:B-1----:R-:W-:-:S05]  /*9ea0*/  FSEL R101, R56, -INF , P4 ;  /* 0xff80000038657808 */ /* 0x002fca0002000000 */
[----:B------:R-:W1:Y:S01]  /*9eb0*/  MUFU.TANH R10, R10 ;  /* 0x0000000a000a7308 */ /* 0x000e620000002400 */
[----:B------:R-:W-:Y:S02]  /*9ec0*/  ISETP.GT.AND P4, PT, R70, 0x48, PT ;  /* 0x000000484600780c */ /* 0x000fe40003f84270 */
[----:B------:R-:W-:-:S04]  /*9ed0*/  FMNMX.FTZ R62, R101, R62, !PT ;  /* 0x0000003e653e7209 */ /* 0x000fc80007810000 */
[----:B------:R-:W-:Y:S01]  /*9ee0*/  FMNMX.FTZ R62, R57, R62, !PT ;  /* 0x0000003e393e7209 */ /* 0x000fe20007810000 */
[----:B------:R-:W3:Y:S01]  /*9ef0*/  MUFU.TANH R11, R11 ;  /* 0x0000000b000b7308 */ /* 0x000ee20000002400 */
[----:B0-----:R-:W-:-:S07]  /*9f00*/  FSEL R61, R61, -INF , P3 ;  /* 0xff8000003d3d7808 */ /* 0x001fce0001800000 */
[----:B------:R0:W-:Y:S01]  /*9f10*/  MUFU.EX2 R54, R103 ;  /* 0x0000006700367308 */ /* 0x0001e20000000800 */
[----:B------:R-:W-:-:S01]  /*9f20*/  FFMA.FTZ R56, R87, R58, -R36 ;  /* 0x0000003a57387223 */ /* 0x000fc20000010824 */
[----:B0-----:R-:W-:-:S06]  /*9f30*/  FSEL R103, R60, -INF , P4 ;  /* 0xff8000003c677808 */ /* 0x001fcc0002000000 */
[----:B------:R-:W0:Y:S01]  /*9f40*/  MUFU.TANH R65, R65 ;  /* 0x0000004100417308 */ /* 0x000e220000002400 */
[C---:B------:R-:W-:Y:S02]  /*9f50*/  ISETP.GT.AND P4, PT, R70.reuse, 0x50, PT ;  /* 0x000000504600780c */ /* 0x040fe40003f84270 */
[----:B------:R-:W-:Y:S02]  /*9f60*/  FMNMX.FTZ R62, R103, R62, !PT ;  /* 0x0000003e673e7209 */ /* 0x000fe40007810000 */
[----:B------:R-:W-:Y:S02]  /*9f70*/  ISETP.GT.AND P3, PT, R70, 0x51, PT ;  /* 0x000000514600780c */ /* 0x000fe40003f64270 */
[----:B--2---:R-:W-:Y:S01]  /*9f80*/  FSEL R87, R64, -INF , P4 ;  /* 0xff80000040577808 */ /* 0x004fe20002000000 */
[----:B------:R-:W2:Y:S01]  /*9f90*/  MUFU.TANH R8, R8 ;  /* 0x0000000800087308 */ /* 0x000ea20000002400 */
[----:B------:R-:W-:Y:S01]  /*9fa0*/  FMNMX.FTZ R62, R61, R62, !PT ;  /* 0x0000003e3d3e7209 */ /* 0x000fe20007810000 */
[----:B------:R-:W-:Y:S01]  /*9fb0*/  FFMA.FTZ R60, R105, R58, -R36 ;  /* 0x0000003a693c7223 */ /* 0x000fe20000010824 */
[----:B------:R-:W-:-:S02]  /*9fc0*/  ISETP.GT.AND P4, PT, R70, 0x58, PT ;  /* 0x000000584600780c */ /* 0x000fc40003f84270 */
[----:B-1----:R-:W-:Y:S02]  /*9fd0*/  FSEL R105, R10, -INF , P3 ;  /* 0xff8000000a697808 */ /* 0x002fe40001800000 */
[----:B------:R-:W-:Y:S01]  /*9fe0*/  FMNMX.FTZ R62, R87, R62, !PT ;  /* 0x0000003e573e7209 */ /* 0x000fe20007810000 */
[----:B------:R-:W1:Y:S01]  /*9ff0*/  MUFU.TANH R9, R9 ;  /* 0x0000000900097308 */ /* 0x000e620000002400 */
[----:B------:R-:W-:Y:S02]  /*a000*/  ISETP.GT.AND P3, PT, R70, 0x59, PT ;  /* 0x000000594600780c */ /* 0x000fe40003f64270 */
[----:B---3--:R-:W-:Y:S02]  /*a010*/  FSEL R11, R11, -INF , P4 ;  /* 0xff8000000b0b7808 */ /* 0x008fe40002000000 */
[----:B------:R-:W-:-:S03]  /*a020*/  FMNMX.FTZ R62, R105, R62, !PT ;  /* 0x0000003e693e7209 */ /* 0x000fc60007810000 */
[----:B------:R-:W3:Y:S01]  /*a030*/  MUFU.TANH R26, R26 ;  /* 0x0000001a001a7308 */ /* 0x000ee20000002400 */
[----:B------:R-:W-:Y:S01]  /*a040*/  ISETP.GT.AND P4, PT, R70, 0x60, PT ;  /* 0x000000604600780c */ /* 0x000fe20003f84270 */
[----:B------:R-:W-:Y:S01]  /*a050*/  FMUL.FTZ R38, R2, R49 ;  /* 0x0000003102267220 */ /* 0x000fe20000410000 */
[----:B0-----:R-:W-:Y:S02]  /*a060*/  FSEL R65, R65, -INF , P3 ;  /* 0xff80000041417808 */ /* 0x001fe40001800000 */
[----:B------:R-:W-:-:S03]  /*a070*/  FMNMX.FTZ R62, R11, R62, !PT ;  /* 0x0000003e0b3e7209 */ /* 0x000fc60007810000 */
[----:B------:R-:W0:Y:S01]  /*a080*/  MUFU.TANH R30, R30 ;  /* 0x0000001e001e7308 */ /* 0x000e220000002400 */
[----:B------:R-:W-:Y:S02]  /*a090*/  ISETP.GT.AND P3, PT, R70, 0x61, PT ;  /* 0x000000614600780c */ /* 0x000fe40003f64270 */
[----:B--2---:R-:W-:Y:S02]  /*a0a0*/  FSEL R133, R8, -INF , P4 ;  /* 0xff80000008857808 */ /* 0x004fe40002000000 */
[----:B------:R-:W-:-:S03]  /*a0b0*/  FMNMX.FTZ R62, R65, R62, !PT ;  /* 0x0000003e413e7209 */ /* 0x000fc60007810000 */
[----:B------:R-:W2:Y:S01]  /*a0c0*/  MUFU.TANH R34, R34 ;  /* 0x0000002200227308 */ /* 0x000ea20000002400 */
[----:B------:R-:W-:Y:S02]  /*a0d0*/  ISETP.GT.AND P4, PT, R70, 0x68, PT ;  /* 0x000000684600780c */ /* 0x000fe40003f84270 */
[----:B-1----:R-:W-:Y:S02]  /*a0e0*/  FSEL R9, R9, -INF , P3 ;  /* 0xff80000009097808 */ /* 0x002fe40001800000 */
[----:B------:R-:W-:-:S03]  /*a0f0*/  FMNMX.FTZ R62, R133, R62, !PT ;  /* 0x0000003e853e7209 */ /* 0x000fc60007810000 */
[----:B------:R-:W1:Y:S01]  /*a100*/  MUFU.TANH R38, R38 ;  /* 0x0000002600267308 */ /* 0x000e620000002400 */
[----:B------:R-:W-:-:S01]  /*a110*/  FFMA.FTZ R8, R55, R58, -R36 ;  /* 0x0000003a37087223 */ /* 0x000fc20000010824 */
[----:B------:R-:W-:Y:S01]  /*a120*/  ISETP.GT.AND P3, PT, R70, 0x69, PT ;  /* 0x000000694600780c */ /* 0x000fe20003f64270 */
[----:B------:R-:W-:Y:S01]  /*a130*/  FMUL.FTZ R24, R2, R24 ;  /* 0x0000001802187220 */ /* 0x000fe20000410000 */
[----:B---3--:R-:W-:Y:S02]  /*a140*/  FSEL R55, R26, -INF , P4 ;  /* 0xff8000001a377808 */ /* 0x008fe40002000000 */
[----:B------:R-:W-:Y:S02]  /*a150*/  FMNMX.FTZ R62, R9, R62, !PT ;  /* 0x0000003e093e7209 */ /* 0x000fe40007810000 */
[----:B------:R-:W3:Y:S01]  /*a160*/  MUFU.TANH R40, R40 ;  /* 0x0000002800287308 */ /* 0x000ee20000002400 */
[----:B------:R-:W-:-:S01]  /*a170*/  FFMA.FTZ R135, R63, R58, -R36 ;  /* 0x0000003a3f877223 */ /* 0x000fc20000010824 */
[----:B------:R-:W-:Y:S01]  /*a180*/  ISETP.GT.AND P4, PT, R70, 0x70, PT ;  /* 0x000000704600780c */ /* 0x000fe20003f84270 */
[----:B------:R-:W-:Y:S01]  /*a190*/  FMUL.FTZ R25, R2, R25 ;  /* 0x0000001902197220 */ /* 0x000fe20000410000 */
[----:B0-----:R-:W-:-:S02]  /*a1a0*/  FSEL R63, R30, -INF , P3 ;  /* 0xff8000001e3f7808 */ /* 0x001fc40001800000 */
[----:B------:R-:W-:Y:S02]  /*a1b0*/  FMNMX.FTZ R62, R55, R62, !PT ;  /* 0x0000003e373e7209 */ /* 0x000fe40007810000 */
[----:B------:R-:W0:Y:S01]  /*a1c0*/  MUFU.TANH R42, R42 ;  /* 0x0000002a002a7308 */ /* 0x000e220000002400 */
[----:B------:R-:W-:Y:S01]  /*a1d0*/  ISETP.GT.AND P3, PT, R70, 0x71, PT ;  /* 0x000000714600780c */ /* 0x000fe20003f64270 */
[----:B------:R-:W-:Y:S01]  /*a1e0*/  FMUL.FTZ R28, R2, R28 ;  /* 0x0000001c021c7220 */ /* 0x000fe20000410000 */
[----:B--2---:R-:W-:Y:S02]  /*a1f0*/  FSEL R137, R34, -INF , P4 ;  /* 0xff80000022897808 */ /* 0x004fe40002000000 */
[----:B------:R-:W-:-:S03]  /*a200*/  FMNMX.FTZ R62, R63, R62, !PT ;  /* 0x0000003e3f3e7209 */ /* 0x000fc60007810000 */
[----:B------:R-:W2:Y:S01]  /*a210*/  MUFU.TANH R24, R24 ;  /* 0x0000001800187308 */ /* 0x000ea20000002400 */
[----:B------:R-:W-:-:S01]  /*a220*/  FFMA.FTZ R26, R109, R58, -R36 ;  /* 0x0000003a6d1a7223 */ /* 0x000fc20000010824 */
[----:B------:R-:W-:Y:S01]  /*a230*/  ISETP.GT.AND P4, PT, R70, 0x78, PT ;  /* 0x000000784600780c */ /* 0x000fe20003f84270 */
[----:B------:R-:W-:Y:S01]  /*a240*/  FMUL.FTZ R29, R2, R29 ;  /* 0x0000001d021d7220 */ /* 0x000fe20000410000 */
[----:B-1----:R-:W-:Y:S02]  /*a250*/  FSEL R109, R38, -INF , P3 ;  /* 0xff800000266d7808 */ /* 0x002fe40001800000 */
[----:B------:R-:W-:Y:S02]  /*a260*/  FMNMX.FTZ R62, R137, R62, !PT ;  /* 0x0000003e893e7209 */ /* 0x000fe40007810000 */
[----:B------:R-:W1:Y:S01]  /*a270*/  MUFU.TANH R25, R25 ;  /* 0x0000001900197308 */ /* 0x000e620000002400 */
[----:B------:R-:W-:Y:S01]  /*a280*/  ISETP.GT.AND P3, PT, R70, 0x79, PT ;  /* 0x000000794600780c */ /* 0x000fe20003f64270 */
[----:B------:R-:W-:Y:S01]  /*a290*/  FMUL.FTZ R32, R2, R32 ;  /* 0x0000002002207220 */ /* 0x000fe20000410000 */
[----:B---3--:R-:W-:-:S02]  /*a2a0*/  FSEL R139, R40, -INF , P4 ;  /* 0xff800000288b7808 */ /* 0x008fc40002000000 */
[----:B------:R-:W-:-:S03]  /*a2b0*/  FMNMX.FTZ R62, R109, R62, !PT ;  /* 0x0000003e6d3e7209 */ /* 0x000fc60007810000 */
[----:B------:R-:W3:Y:S01]  /*a2c0*/  MUFU.TANH R28, R28 ;  /* 0x0000001c001c7308 */ /* 0x000ee20000002400 */
[----:B------:R-:W-:-:S01]  /*a2d0*/  FFMA.FTZ R141, R67, R58, -R36 ;  /* 0x0000003a438d7223 */ /* 0x000fc20000010824 */
[----:B------:R-:W-:Y:S01]  /*a2e0*/  ISETP.GT.AND P4, PT, R70, 0x80, PT ;  /* 0x000000804600780c */ /* 0x000fe20003f84270 */
[----:B------:R-:W-:Y:S01]  /*a2f0*/  FMUL.FTZ R33, R2, R33 ;  /* 0x0000002102217220 */ /* 0x000fe20000410000 */
[----:B0-----:R-:W-:Y:S02]  /*a300*/  FSEL R67, R42, -INF , P3 ;  /* 0xff8000002a437808 */ /* 0x001fe40001800000 */
[----:B------:R-:W-:Y:S02]  /*a310*/  FMNMX.FTZ R62, R139, R62, !PT ;  /* 0x0000003e8b3e7209 */ /* 0x000fe40007810000 */
[----:B------:R-:W0:Y:S01]  /*a320*/  MUFU.TANH R29, R29 ;  /* 0x0000001d001d7308 */ /* 0x000e220000002400 */
[----:B------:R-:W-:Y:S02]  /*a330*/  ISETP.GT.AND P3, PT, R70, 0x81, PT ;  /* 0x000000814600780c */ /* 0x000fe40003f64270 */
[----:B--2---:R-:W-:-:S02]  /*a340*/  FSEL R143, R24, -INF , P4 ;  /* 0xff800000188f7808 */ /* 0x004fc40002000000 */
[----:B------:R-:W-:-:S03]  /*a350*/  FMNMX.FTZ R62, R67, R62, !PT ;  /* 0x0000003e433e7209 */ /* 0x000fc60007810000 */
[----:B------:R-:W2:Y:S01]  /*a360*/  MUFU.TANH R32, R32 ;  /* 0x0000002000207308 */ /* 0x000ea20000002400 */
[----:B------:R-:W-:Y:S01]  /*a370*/  ISETP.GT.AND P4, PT, R70, 0x88, PT ;  /* 0x000000884600780c */ /* 0x000fe20003f84270 */
[----:B------:R-:W-:Y:S01]  /*a380*/  FMUL.FTZ R37, R2, R37 ;  /* 0x0000002502257220 */ /* 0x000fe20000410000 */
[----:B-1----:R-:W-:Y:S02]  /*a390*/  FSEL R25, R25, -INF , P3 ;  /* 0xff80000019197808 */ /* 0x002fe40001800000 */
[----:B------:R-:W-:-:S03]  /*a3a0*/  FMNMX.FTZ R62, R143, R62, !PT ;  /* 0x0000003e8f3e7209 */ /* 0x000fc60007810000 */
[----:B------:R-:W1:Y:S01]  /*a3b0*/  MUFU.TANH R33, R33 ;  /* 0x0000002100217308 */ /* 0x000e620000002400 */
[----:B------:R-:W-:-:S01]  /*a3c0*/  FFMA.FTZ R24, R69, R58, -R36 ;  /* 0x0000003a45187223 */ /* 0x000fc20000010824 */
[----:B------:R-:W-:Y:S02]  /*a3d0*/  ISETP.GT.AND P3, PT, R70, 0x89, PT ;  /* 0x000000894600780c */ /* 0x000fe40003f64270 */
[----:B---3--:R-:W-:Y:S02]  /*a3e0*/  FSEL R69, R28, -INF , P4 ;  /* 0xff8000001c457808 */ /* 0x008fe40002000000 */
[----:B------:R-:W-:Y:S02]  /*a3f0*/  FMNMX.FTZ R62, R25, R62, !PT ;  /* 0x0000003e193e7209 */ /* 0x000fe40007810000 */
[----:B------:R-:W3:Y:S01]  /*a400*/  MUFU.TANH R44, R44 ;  /* 0x0000002c002c7308 */ /* 0x000ee20000002400 */
[----:B------:R-:W-:Y:S02]  /*a410*/  ISETP.GT.AND P4, PT, R70, 0x90, PT ;  /* 0x000000904600780c */ /* 0x000fe40003f84270 */
[----:B0-----:R-:W-:-:S02]  /*a420*/  FSEL R29, R29, -INF , P3 ;  /* 0xff8000001d1d7808 */ /* 0x001fc40001800000 */
[----:B------:R-:W-:-:S03]  /*a430*/  FMNMX.FTZ R62, R69, R62, !PT ;  /* 0x0000003e453e7209 */ /* 0x000fc60007810000 */
[----:B------:R-:W0:Y:S01]  /*a440*/  MUFU.TANH R37, R37 ;  /* 0x0000002500257308 */ /* 0x000e220000002400 */
[----:B------:R-:W-:Y:S02]  /*a450*/  ISETP.GT.AND P3, PT, R70, 0x91, PT ;  /* 0x000000914600780c */ /* 0x000fe40003f64270 */
[----:B--2---:R-:W-:Y:S02]  /*a460*/  FSEL R145, R32, -INF , P4 ;  /* 0xff80000020917808 */ /* 0x004fe40002000000 */
[----:B------:R-:W-:Y:S02]  /*a470*/  FMNMX.FTZ R62, R29, R62, !PT ;  /* 0x0000003e1d3e7209 */ /* 0x000fe40007810000 */
[----:B------:R-:W-:Y:S02]  /*a480*/  ISETP.GT.AND P4, PT, R70, 0x98, PT ;  /* 0x000000984600780c */ /* 0x000fe40003f84270 */
[----:B-1----:R-:W-:Y:S02]  /*a490*/  FSEL R33, R33, -INF , P3 ;  /* 0xff80000021217808 */ /* 0x002fe40001800000 */
[----:B------:R-:W-:-:S02]  /*a4a0*/  FMNMX.FTZ R62, R145, R62, !PT ;  /* 0x0000003e913e7209 */ /* 0x000fc40007810000 */
[----:B------:R-:W-:Y:S02]  /*a4b0*/  ISETP.GT.AND P3, PT, R70, 0x99, PT ;  /* 0x000000994600780c */ /* 0x000fe40003f64270 */
[----:B---3--:R-:W-:Y:S02]  /*a4c0*/  FSEL R147, R44, -INF , P4 ;  /* 0xff8000002c937808 */ /* 0x008fe40002000000 */
[----:B------:R-:W-:Y:S02]  /*a4d0*/  FMNMX.FTZ R62, R33, R62, !PT ;  /* 0x0000003e213e7209 */ /* 0x000fe40007810000 */
[----:B0-----:R-:W-:Y:S02]  /*a4e0*/  FSEL R37, R37, -INF , P3 ;  /* 0xff80000025257808 */ /* 0x001fe40001800000 */
[----:B------:R-:W-:Y:S01]  /*a4f0*/  FMNMX.FTZ R62, R147, R62, !PT ;  /* 0x0000003e933e7209 */ /* 0x000fe20007810000 */
[----:B------:R-:W-:-:S03]  /*a500*/  FFMA.FTZ R30, R31, R58, -R36 ;  /* 0x0000003a1f1e7223 */ /* 0x000fc60000010824 */
[----:B------:R-:W-:Y:S01]  /*a510*/  FMNMX.FTZ R62, R37, R62, !PT ;  /* 0x0000003e253e7209 */ /* 0x000fe20007810000 */
[----:B------:R-:W-:-:S04]  /*a520*/  FFMA.FTZ R31, R113, R58, -R36 ;  /* 0x0000003a711f7223 */ /* 0x000fc80000010824 */
[----:B------:R-:W0:Y:S01]  /*a530*/  SHFL.BFLY PT, R113, R62, 0x2, 0x1f ;  /* 0x0c401f003e717f89 */ /* 0x000e2200000e0000 */
[----:B------:R-:W-:-:S01]  /*a540*/  FFMA.FTZ R28, R111, R58, -R36 ;  /* 0x0000003a6f1c7223 */ /* 0x000fc20000010824 */
[----:B------:R-:W-:Y:S01]  /*a550*/  FFMA.FTZ R111, R115, R58, -R36 ;  /* 0x0000003a736f7223 */ /* 0x000fe20000010824 */
[----:B0-----:R-:W-:-:S05]  /*a560*/  FMNMX.FTZ R44, R62, R113, !PT ;  /* 0x000000713e2c7209 */ /* 0x001fca0007810000 */
[----:B------:R-:W0:Y:S01]  /*a570*/  SHFL.BFLY PT, R115, R44, 0x1, 0x1f ;  /* 0x0c201f002c737f89 */ /* 0x000e2200000e0000 */
        /* <DEDUP_REMOVED lines=15> */
[----:B0-----:R-:W-:Y:S01]  /*a670*/  FMNMX.FTZ R60, R44, R115, !PT ;  /* 0x000000732c3c7209 */ /* 0x001fe20007810000 */
[----:B------:R-:W-:-:S03]  /*a680*/  FFMA.FTZ R39, R39, R58, -R36 ;  /* 0x0000003a27277223 */ /* 0x000fc60000010824 */
[C---:B------:R-:W-:Y:S01]  /*a690*/  FSETP.NEU.FTZ.AND P3, PT, R60.reuse, -INF , PT ;  /* 0xff8000003c00780b */ /* 0x040fe20003f7d000 */
[----:B------:R-:W-:-:S01]  /*a6a0*/  FFMA.FTZ R62, R60, R58, -8 ;  /* 0xc10000003c3e7423 */ /* 0x000fc2000001003a */
[-CC-:B------:R-:W-:Y:S01]  /*a6b0*/  FFMA.FTZ R42, R129, R58.reuse, -R36.reuse ;  /* 0x0000003a812a7223 */ /* 0x180fe20000010824 */
[----:B------:R-:W-:-:S01]  /*a6c0*/  FFMA.FTZ R127, R127, R58, -R36 ;  /* 0x0000003a7f7f7223 */ /* 0x000fc20000010824 */
[-CC-:B------:R-:W-:Y:S01]  /*a6d0*/  FFMA.FTZ R44, R131, R58.reuse, -R36.reuse ;  /* 0x0000003a832c7223 */ /* 0x180fe20000010824 */
[----:B------:R-:W-:-:S01]  /*a6e0*/  FFMA.FTZ R45, R45, R58, -R36 ;  /* 0x0000003a2d2d7223 */ /* 0x000fc20000010824 */
[----:B------:R-:W-:Y:S01]  /*a6f0*/  FSEL R36, R62, RZ, P3 ;  /* 0x000000ff3e247208 */ /* 0x000fe20001800000 */
[----:B------:R-:W-:Y:S04]  /*a700*/  MUFU.EX2 R46, R46 ;  /* 0x0000002e002e7308 */ /* 0x000fe80000000800 */
[----:B------:R-:W-:-:S04]  /*a710*/  FFMA.FTZ R62, R89, R58, -R36 ;  /* 0x0000003a593e7223 */ /* 0x000fc80000010824 */
[----:B------:R-:W0:Y:S01]  /*a720*/  MUFU.EX2 R49, R49 ;  /* 0x0000003100317308 */ /* 0x000e220000000800 */
[----:B------:R-:W-:-:S01]  /*a730*/  FFMA.FTZ R89, R12, R58, -R36 ;  /* 0x0000003a0c597223 */ /* 0x000fc20000010824 */
[----:B------:R-:W-:-:S06]  /*a740*/  FFMA.FTZ R12, R13, R58, -R36 ;  /* 0x0000003a0d0c7223 */ /* 0x000fcc0000010824 */
[----:B------:R-:W1:Y:S01]  /*a750*/  MUFU.EX2 R48, R48 ;  /* 0x0000003000307308 */ /* 0x000e620000000800 */
[----:B------:R-:W-:-:S07]  /*a760*/  FFMA.FTZ R13, R43, R58, -R36 ;  /* 0x0000003a2b0d7223 */ /* 0x000fce0000010824 */
[----:B------:R-:W2:Y:S01]  /*a770*/  MUFU.EX2 R41, R41 ;  /* 0x0000002900297308 */ /* 0x000ea20000000800 */
[----:B------:R-:W-:-:S07]  /*a780*/  FFMA.FTZ R15, R15, R58, -R36 ;  /* 0x0000003a0f0f7223 */ /* 0x000fce0000010824 */
[----:B------:R-:W-:Y:S08]  /*a790*/  MUFU.EX2 R62, R62 ;  /* 0x0000003e003e7308 */ /* 0x000ff00000000800 */
[----:B------:R-:W3:Y:S08]  /*a7a0*/  MUFU.EX2 R89, R89 ;  /* 0x0000005900597308 */ /* 0x000ef00000000800 */
[----:B------:R-:W4:Y:S01]  /*a7b0*/  MUFU.EX2 R50, R50 ;  /* 0x0000003200327308 */ /* 0x000f220000000800 */
[----:B------:R-:W-:-:S07]  /*a7c0*/  FFMA.FTZ R64, R91, R58, -R36 ;  /* 0x0000003a5b407223 */ /* 0x000fce0000010824 */
[----:B------:R5:W-:Y:S08]  /*a7d0*/  MUFU.EX2 R52, R66 ;  /* 0x0000004200347308 */ /* 0x000bf00000000800 */
[----:B------:R-:W4:Y:S01]  /*a7e0*/  MUFU.EX2 R12, R12 ;  /* 0x0000000c000c7308 */ /* 0x000f220000000800 */
[----:B-----5:R-:W-:-:S01]  /*a7f0*/  FFMA.FTZ R66, R73, R58, -R36 ;  /* 0x0000003a49427223 */ /* 0x020fc20000010824 */
[----:B------:R-:W-:Y:S01]  /*a800*/  FFMA.FTZ R73, R81, R58, -R36 ;  /* 0x0000003a51497223 */ /* 0x000fe20000010824 */
[----:B0-----:R-:W-:-:S05]  /*a810*/  FADD.FTZ R81, R46, R49 ;  /* 0x000000312e517221 */ /* 0x001fca0000010000 */
[----:B------:R-:W0:Y:S01]  /*a820*/  MUFU.EX2 R53, R53 ;  /* 0x0000003500357308 */ /* 0x000e220000000800 */
[----:B-1----:R-:W-:-:S01]  /*a830*/  FADD.FTZ R84, R48, R81 ;  /* 0x0000005130547221 */ /* 0x002fc20000010000 */
[----:B------:R-:W-:-:S06]  /*a840*/  FFMA.FTZ R43, R21, R58, -R36 ;  /* 0x0000003a152b7223 */ /* 0x000fcc0000010824 */
[----:B------:R-:W1:Y:S01]  /*a850*/  MUFU.EX2 R13, R13 ;  /* 0x0000000d000d7308 */ /* 0x000e620000000800 */
[----:B--2---:R-:W-:-:S01]  /*a860*/  FADD.FTZ R81, R41, R84 ;  /* 0x0000005429517221 */ /* 0x004fc20000010000 */
[----:B------:R-:W-:Y:S01]  /*a870*/  FFMA.FTZ R82, R65, R58, -R36 ;  /* 0x0000003a41527223 */ /* 0x000fe20000010824 */
[----:B---3--:R-:W-:-:S05]  /*a880*/  FADD.FTZ R65, R62, R89 ;  /* 0x000000593e417221 */ /* 0x008fca0000010000 */
[----:B------:R-:W2:Y:S01]  /*a890*/  MUFU.EX2 R15, R15 ;  /* 0x0000000f000f7308 */ /* 0x000ea20000000800 */
[----:B------:R-:W-:-:S01]  /*a8a0*/  FFMA.FTZ R68, R75, R58, -R36 ;  /* 0x0000003a4b447223 */ /* 0x000fc20000010824 */
[----:B----4-:R-:W-:Y:S01]  /*a8b0*/  FADD.FTZ R84, R50, R81 ;  /* 0x0000005132547221 */ /* 0x010fe20000010000 */
[----:B------:R-:W-:-:S05]  /*a8c0*/  FADD.FTZ R86, R12, R65 ;  /* 0x000000410c567221 */ /* 0x000fca0000010000 */
[----:B------:R-:W3:Y:S01]  /*a8d0*/  MUFU.EX2 R64, R64 ;  /* 0x0000004000407308 */ /* 0x000ee20000000800 */
[----:B------:R-:W-:-:S01]  /*a8e0*/  FFMA.FTZ R21, R95, R58, -R36 ;  /* 0x0000003a5f157223 */ /* 0x000fc20000010824 */
[----:B0-----:R-:W-:Y:S01]  /*a8f0*/  FADD.FTZ R88, R53, R84 ;  /* 0x0000005435587221 */ /* 0x001fe20000010000 */
[----:B-1----:R-:W-:-:S05]  /*a900*/  FADD.FTZ R86, R13, R86 ;  /* 0x000000560d567221 */ /* 0x002fca0000010000 */
[----:B------:R-:W0:Y:S01]  /*a910*/  MUFU.EX2 R43, R43 ;  /* 0x0000002b002b7308 */ /* 0x000e220000000800 */
[----:B------:R-:W-:-:S01]  /*a920*/  FADD.FTZ R65, R3, R88 ;  /* 0x0000005803417221 */ /* 0x000fc20000010000 */
[----:B------:R-:W-:-:S06]  /*a930*/  FFMA.FTZ R84, R63, R58, -R36 ;  /* 0x0000003a3f547223 */ /* 0x000fcc0000010824 */
[----:B------:R-:W1:Y:S01]  /*a940*/  MUFU.EX2 R93, R93 ;  /* 0x0000005d005d7308 */ /* 0x000e620000000800 */
[----:B--2---:R-:W-:-:S01]  /*a950*/  FADD.FTZ R63, R15, R86 ;  /* 0x000000560f3f7221 */ /* 0x004fc20000010000 */
[----:B------:R-:W-:-:S06]  /*a960*/  FFMA.FTZ R70, R97, R58, -R36 ;  /* 0x0000003a61467223 */ /* 0x000fcc0000010824 */
[----:B------:R-:W2:Y:S01]  /*a970*/  MUFU.EX2 R68, R68 ;  /* 0x0000004400447308 */ /* 0x000ea20000000800 */
[----:B------:R-:W-:-:S07]  /*a980*/  FADD.FTZ R65, R14, R65 ;  /* 0x000000410e417221 */ /* 0x000fce0000010000 */
[----:B------:R-:W4:Y:S01]  /*a990*/  MUFU.EX2 R47, R47 ;  /* 0x0000002f002f7308 */ /* 0x000f220000000800 */
[----:B---3--:R-:W-:-:S01]  /*a9a0*/  FADD.FTZ R88, R64, R63 ;  /* 0x0000003f40587221 */ /* 0x008fc20000010000 */
[----:B------:R-:W-:-:S06]  /*a9b0*/  FFMA.FTZ R75, R77, R58, -R36 ;  /* 0x0000003a4d4b7223 */ /* 0x000fcc0000010824 */
[----:B------:R-:W3:Y:S01]  /*a9c0*/  MUFU.EX2 R21, R21 ;  /* 0x0000001500157308 */ /* 0x000ee20000000800 */
[----:B------:R-:W-:-:S01]  /*a9d0*/  FADD.FTZ R90, R20, R65 ;  /* 0x00000041145a7221 */ /* 0x000fc20000010000 */
[----:B0-----:R-:W-:-:S06]  /*a9e0*/  FADD.FTZ R65, R43, R88 ;  /* 0x000000582b417221 */ /* 0x001fcc0000010000 */
[----:B------:R-:W0:Y:S01]  /*a9f0*/  MUFU.EX2 R66, R66 ;  /* 0x0000004200427308 */ /* 0x000e220000000800 */
[----:B------:R-:W-:-:S01]  /*aa00*/  FFMA.FTZ R72, R79, R58, -R36 ;  /* 0x0000003a4f487223 */ /* 0x000fc20000010824 */
[----:B-1----:R-:W-:Y:S01]  /*aa10*/  FADD.FTZ R90, R93, R90 ;  /* 0x0000005a5d5a7221 */ /* 0x002fe20000010000 */
[----:B--2---:R-:W-:-:S05]  /*aa20*/  FADD.FTZ R88, R68, R65 ;  /* 0x0000004144587221 */ /* 0x004fca0000010000 */
[----:B------:R-:W1:Y:S01]  /*aa30*/  MUFU.EX2 R70, R70 ;  /* 0x0000004600467308 */ /* 0x000e620000000800 */
[----:B----4-:R-:W-:-:S01]  /*aa40*/  FADD.FTZ R65, R47, R90 ;  /* 0x0000005a2f417221 */ /* 0x010fc20000010000 */
[----:B------:R-:W-:-:S06]  /*aa50*/  FFMA.FTZ R63, R25, R58, -R36 ;  /* 0x0000003a193f7223 */ /* 0x000fcc0000010824 */
[----:B------:R-:W2:Y:S01]  /*aa60*/  MUFU.EX2 R83, R83 ;  /* 0x0000005300537308 */ /* 0x000ea20000000800 */
[----:B---3--:R-:W-:-:S01]  /*aa70*/  FADD.FTZ R25, R21, R88 ;  /* 0x0000005815197221 */ /* 0x008fc20000010000 */
[----:B------:R-:W-:-:S06]  /*aa80*/  FFMA.FTZ R76, R99, R58, -R36 ;  /* 0x0000003a634c7223 */ /* 0x000fcc0000010824 */
[----:B------:R-:W3:Y:S01]  /*aa90*/  MUFU.EX2 R75, R75 ;  /* 0x0000004b004b7308 */ /* 0x000ee20000000800 */
[----:B------:R-:W-:-:S07]  /*aaa0*/  FADD.FTZ R81, R52, R65 ;  /* 0x0000004134517221 */ /* 0x000fce0000010000 */
[----:B------:R-:W4:Y:S01]  /*aab0*/  MUFU.EX2 R51, R51 ;  /* 0x0000003300337308 */ /* 0x000f220000000800 */
[----:B0-----:R-:W-:-:S01]  /*aac0*/  FADD.FTZ R65, R66, R25 ;  /* 0x0000001942417221 */ /* 0x001fc20000010000 */
[----:B------:R-:W-:-:S06]  /*aad0*/  FFMA.FTZ R77, R85, R58, -R36 ;  /* 0x0000003a554d7223 */ /* 0x000fcc0000010824 */
[----:B------:R-:W0:Y:S01]  /*aae0*/  MUFU.EX2 R72, R72 ;  /* 0x0000004800487308 */ /* 0x000e220000000800 */
[----:B------:R-:W-:-:S07]  /*aaf0*/  FADD.FTZ R90, R54, R81 ;  /* 0x00000051365a7221 */ /* 0x000fce0000010000 */
[----:B------:R-:W5:Y:S01]  /*ab00*/  MUFU.EX2 R56, R56 ;  /* 0x0000003800387308 */ /* 0x000f620000000800 */
[----:B-1----:R-:W-:-:S01]  /*ab10*/  FADD.FTZ R88, R70, R65 ;  /* 0x0000004146587221 */ /* 0x002fc20000010000 */
[----:B------:R-:W-:-:S06]  /*ab20*/  FFMA.FTZ R74, R101, R58, -R36 ;  /* 0x0000003a654a7223 */ /* 0x000fcc0000010824 */
[----:B------:R-:W1:Y:S01]  /*ab30*/  MUFU.EX2 R73, R73 ;  /* 0x0000004900497308 */ /* 0x000e620000000800 */
[----:B------:R-:W-:-:S01]  /*ab40*/  FFMA.FTZ R79, R61, R58, -R36 ;  /* 0x0000003a3d4f7223 */ /* 0x000fc20000010824 */
[-CC-:B------:R-:W-:Y:S01]  /*ab50*/  FFMA.FTZ R57, R57, R58.reuse, -R36.reuse ;  /* 0x0000003a39397223 */ /* 0x180fe20000010824 */
[----:B------:R-:W-:-:S01]  /*ab60*/  FFMA.FTZ R78, R103, R58, -R36 ;  /* 0x0000003a674e7223 */ /* 0x000fc20000010824 */
[-CC-:B------:R-:W-:Y:S01]  /*ab70*/  FFMA.FTZ R61, R87, R58.reuse, -R36.reuse ;  /* 0x0000003a573d7223 */ /* 0x180fe20000010824 */
[----:B------:R-:W-:-:S03]  /*ab80*/  FFMA.FTZ R80, R105, R58, -R36 ;  /* 0x0000003a69507223 */ /* 0x000fc60000010824 */
        /* <DEDUP_REMOVED lines=14> */
[----:B------:R-:W-:Y:S01]  /*ac70*/  FFMA.FTZ R33, R33, R58, -R36 ;  /* 0x0000003a21217223 */ /* 0x000fe20000010824 */
[----:B--2---:R-:W-:-:S01]  /*ac80*/  FADD.FTZ R90, R83, R90 ;  /* 0x0000005a535a7221 */ /* 0x004fc20000010000 */
[-CC-:B------:R-:W-:Y:S01]  /*ac90*/  FFMA.FTZ R147, R147, R58.reuse, -R36.reuse ;  /* 0x0000003a93937223 */ /* 0x180fe20000010824 */
[----:B------:R-:W2:Y:S01]  /*aca0*/  MUFU.EX2 R77, R77 ;  /* 0x0000004d004d7308 */ /* 0x000ea20000000800 */
[----:B------:R-:W-:-:S01]  /*acb0*/  FFMA.FTZ R36, R37, R58, -R36 ;  /* 0x0000003a25247223 */ /* 0x000fc20000010824 */
[----:B---3--:R-:W-:Y:S01]  /*acc0*/  FADD.FTZ R37, R75, R88 ;  /* 0x000000584b257221 */ /* 0x008fe20000010000 */
[----:B----4-:R-:W-:-:S01]  /*acd0*/  FADD.FTZ R65, R51, R90 ;  /* 0x0000005a33417221 */ /* 0x010fc20000010000 */
[----:B------:R-:W-:-:S04]  /*ace0*/  F2FP.SATFINITE.E4M3.F32.PACK_AB_MERGE_C R153, R41, R48, RZ ;  /* 0x000000302999723e */ /* 0x000fc800048070ff */
[----:B------:R-:W3:Y:S01]  /*acf0*/  MUFU.EX2 R8, R8 ;  /* 0x0000000800087308 */ /* 0x000ee20000000800 */
[----:B0-----:R-:W-:-:S01]  /*ad00*/  FADD.FTZ R48, R72, R37 ;  /* 0x0000002548307221 */ /* 0x001fc20000010000 */
[----:B-----5:R-:W-:Y:S01]  /*ad10*/  FADD.FTZ R65, R56, R65 ;  /* 0x0000004138417221 */ /* 0x020fe20000010000 */
[----:B------:R-:W-:-:S05]  /*ad20*/  F2FP.SATFINITE.E4M3.F32.PACK_AB_MERGE_C R155, R14, R3, RZ ;  /* 0x000000030e9b723e */ /* 0x000fca00048070ff */
[----:B------:R-:W0:Y:S01]  /*ad30*/  MUFU.EX2 R135, R135 ;  /* 0x0000008700877308 */ /* 0x000e220000000800 */
[----:B-1----:R-:W-:-:S01]  /*ad40*/  FADD.FTZ R3, R73, R48 ;  /* 0x0000003049037221 */ /* 0x002fc20000010000 */
[----:B------:R-:W-:-:S06]  /*ad50*/  F2FP.SATFINITE.E4M3.F32.PACK_AB_MERGE_C R149, R52, R47, RZ ;  /* 0x0000002f3495723e */ /* 0x000fcc00048070ff */
[----:B------:R-:W1:Y:S01]  /*ad60*/  MUFU.EX2 R74, R74 ;  /* 0x0000004a004a7308 */ /* 0x000e620000000800 */
[----:B------:R-:W-:-:S01]  /*ad70*/  FADD.FTZ R52, R10, R65 ;  /* 0x000000410a347221 */ /* 0x000fc20000010000 */
[----:B------:R-:W-:-:S06]  /*ad80*/  FADD.FTZ R48, R76, R3 ;  /* 0x000000034c307221 */ /* 0x000fcc0000010000 */
[----:B------:R-:W4:Y:S01]  /*ad90*/  MUFU.EX2 R57, R57 ;  /* 0x0000003900397308 */ /* 0x000f220000000800 */
[----:B------:R-:W-:-:S01]  /*ada0*/  FADD.FTZ R37, R107, R52 ;  /* 0x000000346b257221 */ /* 0x000fc20000010000 */
[----:B--2---:R-:W-:-:S06]  /*adb0*/  FADD.FTZ R3, R77, R48 ;  /* 0x000000304d037221 */ /* 0x004fcc0000010000 */
[----:B------:R-:W2:Y:S01]  /*adc0*/  MUFU.EX2 R26, R26 ;  /* 0x0000001a001a7308 */ /* 0x000ea20000000800 */
[----:B------:R-:W-:-:S07]  /*add0*/  F2FP.SATFINITE.E4M3.F32.PACK_AB_MERGE_C R152, R13, R12, RZ ;  /* 0x0000000c0d98723e */ /* 0x000fce00048070ff */
[----:B------:R-:W5:Y:S01]  /*ade0*/  MUFU.EX2 R78, R78 ;  /* 0x0000004e004e7308 */ /* 0x000f620000000800 */
[----:B---3--:R-:W-:-:S01]  /*adf0*/  FADD.FTZ R12, R8, R37 ;  /* 0x00000025080c7221 */ /* 0x008fc20000010000 */
[----:B0-----:R-:W-:-:S06]  /*ae00*/  F2FP.SATFINITE.E4M3.F32.PACK_AB_MERGE_C R37, R135, R8, RZ ;  /* 0x000000088725723e */ /* 0x001fcc00048070ff */
[----:B------:R-:W0:Y:S01]  /*ae10*/  MUFU.EX2 R141, R141 ;  /* 0x0000008d008d7308 */ /* 0x000e220000000800 */
[----:B-1----:R-:W-:-:S07]  /*ae20*/  FADD.FTZ R8, R74, R3 ;  /* 0x000000034a087221 */ /* 0x002fce0000010000 */
[----:B------:R-:W1:Y:S01]  /*ae30*/  MUFU.EX2 R79, R79 ;  /* 0x0000004f004f7308 */ /* 0x000e620000000800 */
[----:B------:R-:W-:-:S01]  /*ae40*/  FADD.FTZ R135, R135, R12 ;  /* 0x0000000c87877221 */ /* 0x000fc20000010000 */
[----:B----4-:R-:W-:-:S06]  /*ae50*/  FADD.FTZ R3, R57, R8 ;  /* 0x0000000839037221 */ /* 0x010fcc0000010000 */
[----:B------:R-:W3:Y:S08]  /*ae60*/  MUFU.EX2 R24, R24 ;  /* 0x0000001800187308 */ /* 0x000ef00000000800 */
[----:B------:R-:W4:Y:S01]  /*ae70*/  MUFU.EX2 R61, R61 ;  /* 0x0000003d003d7308 */ /* 0x000f220000000800 */
[----:B--2---:R-:W-:-:S01]  /*ae80*/  FADD.FTZ R48, R26, R135 ;  /* 0x000000871a307221 */ /* 0x004fc20000010000 */
[----:B-----5:R-:W-:-:S06]  /*ae90*/  FADD.FTZ R12, R78, R3 ;  /* 0x000000034e0c7221 */ /* 0x020fcc0000010000 */
[----:B------:R-:W2:Y:S01]  /*aea0*/  MUFU.EX2 R80, R80 ;  /* 0x0000005000507308 */ /* 0x000ea20000000800 */
[----:B------:R-:W-:Y:S01]  /*aeb0*/  @!P2 PRMT R0, RZ, 0x654, R0 ;  /* 0x00000654ff00a816 */ /* 0x000fe20000000000 */
[----:B0-----:R-:W-:Y:S01]  /*aec0*/  FADD.FTZ R3, R141, R48 ;  /* 0x000000308d037221 */ /* 0x001fe20000010000 */
[----:B-1----:R-:W-:-:S05]  /*aed0*/  FADD.FTZ R12, R79, R12 ;  /* 0x0000000c4f0c7221 */ /* 0x002fca0000010000 */
[----:B------:R-:W0:Y:S01]  /*aee0*/  MUFU.EX2 R11, R11 ;  /* 0x0000000b000b7308 */ /* 0x000e220000000800 */
[----:B------:R1:W-:Y:S01]  /*aef0*/  @!P2 SYNCS.ARRIVE.TRANS64.RED.A1T0 RZ, [R0+URZ], RZ ;  /* 0x000000ff00ffa9a7 */ /* 0x0003e2000810043f */
[----:B------:R-:W-:Y:S01]  /*af00*/  F2FP.SATFINITE.E4M3.F32.PACK_AB_MERGE_C R153, R49, R46, R153 ;  /* 0x0000002e3199723e */ /* 0x000fe20004807099 */
[----:B---3--:R-:W-:-:S05]  /*af10*/  FADD.FTZ R46, R24, R3 ;  /* 0x00000003182e7221 */ /* 0x008fca0000010000 */
[----:B------:R-:W3:Y:S01]  /*af20*/  MUFU.EX2 R71, R71 ;  /* 0x0000004700477308 */ /* 0x000ee20000000800 */
[----:B----4-:R-:W-:-:S07]  /*af30*/  FADD.FTZ R3, R61, R12 ;  /* 0x0000000c3d037221 */ /* 0x010fce0000010000 */
[----:B------:R-:W4:Y:S01]  /*af40*/  MUFU.EX2 R82, R82 ;  /* 0x0000005200527308 */ /* 0x000f220000000800 */
[----:B--2---:R-:W-:-:S07]  /*af50*/  FADD.FTZ R12, R80, R3 ;  /* 0x00000003500c7221 */ /* 0x004fce0000010000 */
[----:B------:R-:W2:Y:S08]  /*af60*/  MUFU.EX2 R27, R27 ;  /* 0x0000001b001b7308 */ /* 0x000eb00000000800 */
[----:B-1----:R-:W1:Y:S01]  /*af70*/  MUFU.EX2 R0, R133 ;  /* 0x0000008500007308 */ /* 0x002e620000000800 */
[----:B0-----:R-:W-:-:S07]  /*af80*/  FADD.FTZ R3, R11, R12 ;  /* 0x0000000c0b037221 */ /* 0x001fce0000010000 */
[----:B------:R-:W0:Y:S08]  /*af90*/  MUFU.EX2 R28, R28 ;  /* 0x0000001c001c7308 */ /* 0x000e300000000800 */
[----:B------:R-:W5:Y:S01]  /*afa0*/  MUFU.EX2 R9, R9 ;  /* 0x0000000900097308 */ /* 0x000f620000000800 */
[----:B---3--:R-:W-:-:S01]  /*afb0*/  FADD.FTZ R46, R71, R46 ;  /* 0x0000002e472e7221 */ /* 0x008fc20000010000 */
[----:B----4-:R-:W-:-:S06]  /*afc0*/  F2FP.SATFINITE.E4M3.F32.PACK_AB_MERGE_C R146, R82, R11, RZ ;  /* 0x0000000b5292723e */ /* 0x010fcc00048070ff */
[----:B------:R-:W-:Y:S01]  /*afd0*/  MUFU.EX2 R30, R30 ;  /* 0x0000001e001e7308 */ /* 0x000fe20000000800 */
[----:B------:R-:W-:-:S07]  /*afe0*/  FADD.FTZ R11, R82, R3 ;  /* 0x00000003520b7221 */ /* 0x000fce0000010000 */
[----:B------:R-:W3:Y:S08]  /*aff0*/  MUFU.EX2 R31, R31 ;  /* 0x0000001f001f7308 */ /* 0x000ef00000000800 */
[----:B------:R-:W4:Y:S01]  /*b000*/  MUFU.EX2 R55, R55 ;  /* 0x0000003700377308 */ /* 0x000f220000000800 */
[----:B------:R-:W-:Y:S01]  /*b010*/  F2FP.SATFINITE.E4M3.F32.PACK_AB_MERGE_C R149, R93, R20, R149 ;  /* 0x000000145d95723e */ /* 0x000fe20004807095 */
[----:B--2---:R-:W-:-:S06]  /*b020*/  FADD.FTZ R13, R27, R46 ;  /* 0x0000002e1b0d7221 */ /* 0x004fcc0000010000 */
[----:B------:R-:W2:Y:S01]  /*b030*/  MUFU.EX2 R84, R84 ;  /* 0x0000005400547308 */ /* 0x000ea20000000800 */
[----:B-1----:R-:W-:-:S01]  /*b040*/  FADD.FTZ R20, R0, R11 ;  /* 0x0000000b00147221 */ /* 0x002fc20000010000 */
[----:B0-----:R-:W-:-:S06]  /*b050*/  FADD.FTZ R13, R28, R13 ;  /* 0x0000000d1c0d7221 */ /* 0x001fcc0000010000 */
[----:B------:R-:W-:Y:S01]  /*b060*/  MUFU.EX2 R34, R34 ;  /* 0x0000002200227308 */ /* 0x000fe20000000800 */
[----:B-----5:R-:W-:-:S07]  /*b070*/  FADD.FTZ R20, R9, R20 ;  /* 0x0000001409147221 */ /* 0x020fce0000010000 */
[----:B------:R-:W-:Y:S08]  /*b080*/  MUFU.EX2 R35, R35 ;  /* 0x0000002300237308 */ /* 0x000ff00000000800 */
[----:B------:R-:W0:Y:S01]  /*b090*/  MUFU.EX2 R32, R32 ;  /* 0x0000002000207308 */ /* 0x000e220000000800 */
[----:B---3--:R-:W-:-:S07]  /*b0a0*/  F2FP.SATFINITE.E4M3.F32.PACK_AB_MERGE_C R12, R31, R30, RZ ;  /* 0x0000001e1f0c723e */ /* 0x008fce00048070ff */
[----:B------:R-:W1:Y:S01]  /*b0b0*/  MUFU.EX2 R25, R137 ;  /* 0x0000008900197308 */ /* 0x000e620000000800 */
[----:B------:R-:W-:-:S07]  /*b0c0*/  FADD.FTZ R30, R30, R13 ;  /* 0x0000000d1e1e7221 */ /* 0x000fce0000010000 */
[----:B------:R-:W-:Y:S01]  /*b0d0*/  MUFU.EX2 R111, R111 ;  /* 0x0000006f006f7308 */ /* 0x000fe20000000800 */
[----:B----4-:R-:W-:-:S07]  /*b0e0*/  FADD.FTZ R11, R55, R20 ;  /* 0x00000014370b7221 */ /* 0x010fce0000010000 */
[----:B------:R-:W3:Y:S01]  /*b0f0*/  MUFU.EX2 R86, R86 ;  /* 0x0000005600567308 */ /* 0x000ee20000000800 */
[----:B------:R-:W-:Y:S01]  /*b100*/  F2FP.SATFINITE.E4M3.F32.PACK_AB_MERGE_C R24, R71, R24, RZ ;  /* 0x000000184718723e */ /* 0x000fe200048070ff */
[----:B------:R-:W4:Y:S01]  /*b110*/  @P0 LDC R13, c[0x0][0x44c] ;  /* 0x00011300ff0d0b82 */ /* 0x000f220000000800 */
[----:B------:R-:W-:-:S01]  /*b120*/  FADD.FTZ R31, R31, R30 ;  /* 0x0000001e1f1f7221 */ /* 0x000fc20000010000 */
[----:B--2---:R-:W-:-:S04]  /*b130*/  F2FP.SATFINITE.E4M3.F32.PACK_AB_MERGE_C R140, R84, R55, RZ ;  /* 0x00000037548c723e */ /* 0x004fc800048070ff */
[----:B------:R-:W2:Y:S01]  /*b140*/  MUFU.EX2 R14, R139 ;  /* 0x0000008b000e7308 */ /* 0x000ea20000000800 */
[----:B------:R-:W-:-:S01]  /*b150*/  FADD.FTZ R84, R84, R11 ;  /* 0x0000000b54547221 */ /* 0x000fc20000010000 */
[----:B------:R-:W-:Y:S01]  /*b160*/  F2FP.SATFINITE.E4M3.F32.PACK_AB_MERGE_C R141, R141, R26, R24 ;  /* 0x0000001a8d8d723e */ /* 0x000fe20004807018 */
[----:B0-----:R-:W-:-:S01]  /*b170*/  FADD.FTZ R24, R32, R31 ;  /* 0x0000001f20187221 */ /* 0x001fc20000010000 */
[----:B------:R-:W-:-:S04]  /*b180*/  F2FP.SATFINITE.E4M3.F32.PACK_AB_MERGE_C R3, R28, R27, R12 ;  /* 0x0000001b1c03723e */ /* 0x000fc8000480700c */
[----:B------:R-:W0:Y:S01]  /*b190*/  MUFU.EX2 R67, R67 ;  /* 0x0000004300437308 */ /* 0x000e220000000800 */
[----:B------:R-:W5:Y:S01]  /*b1a0*/  @P0 LDC R28, c[0x0][0x450] ;  /* 0x00011400ff1c0b82 */ /* 0x000f620000000800 */
[----:B-1----:R-:W-:-:S06]  /*b1b0*/  FADD.FTZ R11, R25, R84 ;  /* 0x00000054190b7221 */ /* 0x002fcc0000010000 */
[----:B------:R-:W-:Y:S01]  /*b1c0*/  MUFU.EX2 R40, R40 ;  /* 0x0000002800287308 */ /* 0x000fe20000000800 */
[----:B---3--:R-:W-:-:S07]  /*b1d0*/  FADD.FTZ R11, R86, R11 ;  /* 0x0000000b560b7221 */ /* 0x008fce0000010000 */
[----:B------:R-:W-:Y:S08]  /*b1e0*/  MUFU.EX2 R39, R39 ;  /* 0x0000002700277308 */ /* 0x000ff00000000800 */
[----:B------:R1:W-:Y:S08]  /*b1f0*/  MUFU.EX2 R8, R143 ;  /* 0x0000008f00087308 */ /* 0x0003f00000000800 */
[----:B------:R-:W3:Y:S01]  /*b200*/  MUFU.EX2 R38, R38 ;  /* 0x0000002600267308 */ /* 0x000ee20000000800 */
[----:B-1----:R-:W-:-:S04]  /*b210*/  F2FP.SATFINITE.E4M3.F32.PACK_AB_MERGE_C R143, R35, R34, RZ ;  /* 0x00000022238f723e */ /* 0x002fc800048070ff */
[C---:B------:R-:W-:Y:S01]  /*b220*/  F2FP.SATFINITE.E4M3.F32.PACK_AB_MERGE_C R143, R111.reuse, R32, R143 ;  /* 0x000000206f8f723e */ /* 0x040fe2000480708f */
[----:B------:R-:W-:-:S02]  /*b230*/  FADD.FTZ R111, R111, R24 ;  /* 0x000000186f6f7221 */ /* 0x000fc40000010000 */
[----:B------:R-:W1:Y:S01]  /*b240*/  MUFU.EX2 R113, R113 ;  /* 0x0000007100717308 */ /* 0x000e620000000800 */
[----:B--2---:R-:W-:-:S01]  /*b250*/  FADD.FTZ R24, R14, R11 ;  /* 0x0000000b0e187221 */ /* 0x004fc20000010000 */
[----:B------:R-:W-:-:S06]  /*b260*/  FADD.FTZ R34, R34, R111 ;  /* 0x0000006f22227221 */ /* 0x000fcc0000010000 */
[----:B------:R-:W2:Y:S01]  /*b270*/  MUFU.EX2 R63, R63 ;  /* 0x0000003f003f7308 */ /* 0x000ea20000000800 */
[----:B------:R-:W-:-:S01]  /*b280*/  FADD.FTZ R35, R35, R34 ;  /* 0x0000002223237221 */ /* 0x000fc20000010000 */
[C---:B0-----:R-:W-:Y:S01]  /*b290*/  F2FP.SATFINITE.E4M3.F32.PACK_AB_MERGE_C R11, R67.reuse, R14, RZ ;  /* 0x0000000e430b723e */ /* 0x041fe200048070ff */
[----:B------:R-:W-:-:S05]  /*b2a0*/  FADD.FTZ R67, R67, R24 ;  /* 0x0000001843437221 */ /* 0x000fca0000010000 */
[----:B------:R-:W0:Y:S01]  /*b2b0*/  MUFU.EX2 R69, R69 ;  /* 0x0000004500457308 */ /* 0x000e220000000800 */
[----:B------:R-:W-:Y:S01]  /*b2c0*/  F2FP.SATFINITE.E4M3.F32.PACK_AB_MERGE_C R43, R68, R43, RZ ;  /* 0x0000002b442b723e */ /* 0x000fe200048070ff */
[----:B---3--:R-:W-:Y:S01]  /*b2d0*/  FADD.FTZ R26, R38, R35 ;  /* 0x00000023261a7221 */ /* 0x008fe20000010000 */
[----:B------:R-:W-:-:S05]  /*b2e0*/  F2FP.SATFINITE.E4M3.F32.PACK_AB_MERGE_C R137, R39, R40, RZ ;  /* 0x000000282789723e */ /* 0x000fca00048070ff */
[----:B------:R-:W3:Y:S01]  /*b2f0*/  MUFU.EX2 R12, R29 ;  /* 0x0000001d000c7308 */ /* 0x000ee20000000800 */
[----:B------:R-:W-:-:S01]  /*b300*/  FADD.FTZ R14, R8, R67 ;  /* 0x00000043080e7221 */ /* 0x000fc20000010000 */
[----:B------:R-:W-:Y:S01]  /*b310*/  F2FP.SATFINITE.E4M3.F32.PACK_AB_MERGE_C R154, R64, R15, R43 ;  /* 0x0000000f409a723e */ /* 0x000fe2000480702b */
[----:B----4-:R-:W-:-:S05]  /*b320*/  @P0 IMAD.HI.U32 R15, R110, R13, RZ ;  /* 0x0000000d6e0f0227 */ /* 0x010fca00078e00ff */
[----:B------:R-:W-:Y:S01]  /*b330*/  MUFU.EX2 R44, R44 ;  /* 0x0000002c002c7308 */ /* 0x000fe20000000800 */
[C---:B-1----:R-:W-:Y:S01]  /*b340*/  F2FP.SATFINITE.E4M3.F32.PACK_AB_MERGE_C R137, R113.reuse, R38, R137 ;  /* 0x000000267189723e */ /* 0x042fe20004807089 */
[----:B------:R-:W-:-:S06]  /*b350*/  FADD.FTZ R113, R113, R26 ;  /* 0x0000001a71717221 */ /* 0x000fcc0000010000 */
[----:B------:R-:W-:Y:S01]  /*b360*/  MUFU.EX2 R45, R45 ;  /* 0x0000002d002d7308 */ /* 0x000fe20000000800 */
[----:B--2---:R-:W-:-:S07]  /*b370*/  FADD.FTZ R14, R63, R14 ;  /* 0x0000000e3f0e7221 */ /* 0x004fce0000010000 */
[----:B------:R-:W1:Y:S01]  /*b380*/  MUFU.EX2 R42, R42 ;  /* 0x0000002a002a7308 */ /* 0x000e620000000800 */
[----:B------:R-:W-:-:S07]  /*b390*/  IMAD.MOV.U32 R13, RZ, RZ, R110 ;  /* 0x000000ffff0d7224 */ /* 0x000fce00078e006e */
[----:B------:R-:W2:Y:S01]  /*b3a0*/  MUFU.EX2 R145, R145 ;  /* 0x0000009100917308 */ /* 0x000ea20000000800 */
[----:B------:R-:W-:-:S01]  /*b3b0*/  FADD.FTZ R40, R40, R113 ;  /* 0x0000007128287221 */ /* 0x000fc20000010000 */
[----:B------:R-:W-:-:S06]  /*b3c0*/  F2FP.SATFINITE.E4M3.F32.PACK_AB_MERGE_C R140, R9, R0, R140 ;  /* 0x00000000098c723e */ /* 0x000fcc000480708c */
[----:B------:R-:W4:Y:S01]  /*b3d0*/  MUFU.EX2 R115, R127 ;  /* 0x0000007f00737308 */ /* 0x000f220000000800 */
[----:B-----5:R-:W-:Y:S01]  /*b3e0*/  @P0 SHF.R.U32.HI R13, RZ, R28, R15 ;  /* 0x0000001cff0d0219 */ /* 0x020fe2000001160f */
[----:B0-----:R-:W-:-:S06]  /*b3f0*/  FADD.FTZ R9, R69, R14 ;  /* 0x0000000e45097221 */ /* 0x001fcc0000010000 */
[----:B------:R-:W0:Y:S01]  /*b400*/  MUFU.EX2 R20, R33 ;  /* 0x0000002100147308 */ /* 0x000e220000000800 */
[----:B------:R-:W-:-:S01]  /*b410*/  FADD.FTZ R39, R39, R40 ;  /* 0x0000002827277221 */ /* 0x000fc20000010000 */
[C---:B---3--:R-:W-:Y:S01]  /*b420*/  F2FP.SATFINITE.E4M3.F32.PACK_AB_MERGE_C R69, R12.reuse, R69, RZ ;  /* 0x000000450c45723e */ /* 0x048fe200048070ff */
[----:B------:R-:W-:-:S01]  /*b430*/  FADD.FTZ R12, R12, R9 ;  /* 0x000000090c0c7221 */ /* 0x000fc20000010000 */
[----:B------:R-:W-:Y:S01]  /*b440*/  IADD3 R14, R13, R106, -R108 ;  /* 0x0000006a0d0e7210 */ /* 0x000fe20007ffe86c */
[----:B-1----:R-:W-:-:S01]  /*b450*/  FADD.FTZ R0, R42, R39 ;  /* 0x000000272a007221 */ /* 0x002fc20000010000 */
[----:B------:R-:W-:Y:S01]  /*b460*/  F2FP.SATFINITE.E4M3.F32.PACK_AB_MERGE_C R13, R45, R44, RZ ;  /* 0x0000002c2d0d723e */ /* 0x000fe200048070ff */
[----:B--2---:R-:W-:-:S02]  /*b470*/  FADD.FTZ R9, R145, R12 ;  /* 0x0000000c91097221 */ /* 0x004fc40000010000 */
[----:B------:R-:W-:Y:S01]  /*b480*/  IMAD.HI R14, R14, 0x66666667, RZ ;  /* 0x666666670e0e7827 */ /* 0x000fe200078e02ff */
[----:B----4-:R-:W-:-:S03]  /*b490*/  F2FP.SATFINITE.E4M3.F32.PACK_AB_MERGE_C R139, R115, R42, R13 ;  /* 0x0000002a738b723e */ /* 0x010fc6000480700d */
[----:B------:R-:W-:Y:S01]  /*b4a0*/  FADD.FTZ R115, R115, R0 ;  /* 0x0000000073737221 */ /* 0x000fe20000010000 */
[----:B------:R-:W-:Y:S01]  /*b4b0*/  F2FP.SATFINITE.E4M3.F32.PACK_AB_MERGE_C R70, R75, R70, RZ ;  /* 0x000000464b46723e */ /* 0x000fe200048070ff */
[----:B------:R-:W-:Y:S01]  /*b4c0*/  MUFU.EX2 R147, R147 ;  /* 0x0000009300937308 */ /* 0x000fe20000000800 */
[----:B0-----:R-:W-:-:S01]  /*b4d0*/  FADD.FTZ R0, R20, R9 ;  /* 0x0000000914007221 */ /* 0x001fc20000010000 */
[----:B------:R-:W-:-:S06]  /*b4e0*/  SHF.R.U32.HI R9, RZ, 0x1f, R14 ;  /* 0x0000001fff097819 */ /* 0x000fcc000001160e */
[----:B------:R-:W0:Y:S01]  /*b4f0*/  MUFU.EX2 R36, R36 ;  /* 0x0000002400247308 */ /* 0x000e220000000800 */
[----:B------:R-:W-:Y:S01]  /*b500*/  LEA.HI.SX32 R9, R14, R9, 0x1a ;  /* 0x000000090e097211 */ /* 0x000fe200078fd2ff */
[----:B------:R-:W-:Y:S01]  /*b510*/  VIADD R14, R104, 0xfffffffe ;  /* 0xfffffffe680e7836 */ /* 0x000fe20000000000 */
[----:B------:R-:W-:Y:S02]  /*b520*/  F2FP.SATFINITE.E4M3.F32.PACK_AB_MERGE_C R148, R66, R21, R70 ;  /* 0x000000154294723e */ /* 0x000fe40004807046 */
[----:B------:R-:W-:-:S04]  /*b530*/  VIMNMX R21, RZ, R9, !PT ;  /* 0x00000009ff157248 */ /* 0x000fc80007fe0100 */
[----:B------:R-:W-:Y:S02]  /*b540*/  ISETP.GE.AND P2, PT, R14, R21, PT ;  /* 0x000000150e00720c */ /* 0x000fe40003f46270 */
[----:B------:R-:W-:Y:S01]  /*b550*/  F2FP.SATFINITE.E4M3.F32.PACK_AB_MERGE_C R136, R63, R8, R69 ;  /* 0x000000083f88723e */ /* 0x000fe20004807045 */
[----:B------:R-:W-:Y:S01]  /*b560*/  FADD.FTZ R44, R44, R115 ;  /* 0x000000732c2c7221 */ /* 0x000fe20000010000 */
[----:B------:R-:W-:Y:S02]  /*b570*/  F2FP.SATFINITE.E4M3.F32.PACK_AB_MERGE_C R151, R56, R51, RZ ;  /* 0x000000333897723e */ /* 0x000fe400048070ff */
[----:B------:R-:W-:Y:S02]  /*b580*/  F2FP.SATFINITE.E4M3.F32.PACK_AB_MERGE_C R10, R107, R10, R37 ;  /* 0x0000000a6b0a723e */ /* 0x000fe40004807025 */
[----:B0-----:R-:W-:Y:S01]  /*b590*/  F2FP.SATFINITE.E4M3.F32.PACK_AB_MERGE_C R8, R36, R147, RZ ;  /* 0x000000932408723e */ /* 0x001fe200048070ff */
[----:B------:R-:W-:Y:S01]  /*b5a0*/  FADD.FTZ R147, R147, R0 ;  /* 0x0000000093937221 */ /* 0x000fe20000010000 */
[----:B------:R-:W-:Y:S01]  /*b5b0*/  F2FP.SATFINITE.E4M3.F32.PACK_AB_MERGE_C R76, R77, R76, RZ ;  /* 0x0000004c4d4c723e */ /* 0x000fe200048070ff */
[----:B------:R-:W-:Y:S01]  /*b5c0*/  BSSY B0, `(.L_x_1936) ;  /* 0x00003c9000007945 */ /* 0x000fe20003800000 */
[----:B------:R-:W-:-:S02]  /*b5d0*/  F2FP.SATFINITE.E4M3.F32.PACK_AB_MERGE_C R78, R79, R78, RZ ;  /* 0x0000004e4f4e723e */ /* 0x000fc400048070ff */
[----:B------:R-:W-:Y:S01]  /*b5e0*/  F2FP.SATFINITE.E4M3.F32.PACK_AB_MERGE_C R138, R20, R145, R8 ;  /* 0x00000091148a723e */ /* 0x000fe20004807008 */
[----:B------:R-:W-:-:S01]  /*b5f0*/  FADD.FTZ R20, R36, R147 ;  /* 0x0000009324147221 */ /* 0x000fc20000010000 */
[----:B------:R-:W-:Y:S01]  /*b600*/  F2FP.SATFINITE.E4M3.F32.PACK_AB_MERGE_C R155, R53, R50, R155 ;  /* 0x00000032359b723e */ /* 0x000fe2000480709b */
[----:B------:R-:W-:-:S01]  /*b610*/  FADD.FTZ R0, R45, R44 ;  /* 0x0000002c2d007221 */ /* 0x000fc20000010000 */
[----:B------:R-:W-:Y:S01]  /*b620*/  F2FP.SATFINITE.E4M3.F32.PACK_AB_MERGE_C R151, R83, R54, R151 ;  /* 0x000000365397723e */ /* 0x000fe20004807097 */
[----:B------:R-:W-:Y:S01]  /*b630*/  IMAD.MOV.U32 R147, RZ, RZ, R141 ;  /* 0x000000ffff937224 */ /* 0x000fe200078e008d */
[----:B------:R-:W-:Y:S02]  /*b640*/  F2FP.SATFINITE.E4M3.F32.PACK_AB_MERGE_C R142, R86, R25, R11 ;  /* 0x00000019568e723e */ /* 0x000fe4000480700b */
[----:B------:R-:W-:Y:S02]  /*b650*/  CS2R R54, SRZ ;  /* 0x0000000000367805 */ /* 0x000fe4000001ff00 */
[----:B------:R-:W-:-:S02]  /*b660*/  F2FP.SATFINITE.E4M3.F32.PACK_AB_MERGE_C R152, R89, R62, R152 ;  /* 0x0000003e5998723e */ /* 0x000fc40004807098 */
[----:B------:R-:W-:Y:S02]  /*b670*/  CS2R R52, SRZ ;  /* 0x0000000000347805 */ /* 0x000fe4000001ff00 */
[----:B------:R-:W-:Y:S02]  /*b680*/  F2FP.SATFINITE.E4M3.F32.PACK_AB_MERGE_C R150, R73, R72, R76 ;  /* 0x000000484996723e */ /* 0x000fe4000480704c */
[----:B------:R-:W-:Y:S02]  /*b690*/  CS2R R50, SRZ ;  /* 0x0000000000327805 */ /* 0x000fe4000001ff00 */
[----:B------:R-:W-:Y:S02]  /*b6a0*/  F2FP.SATFINITE.E4M3.F32.PACK_AB_MERGE_C R144, R57, R74, R78 ;  /* 0x0000004a3990723e */ /* 0x000fe4000480704e */
[----:B------:R-:W-:Y:S02]  /*b6b0*/  CS2R R48, SRZ ;  /* 0x0000000000307805 */ /* 0x000fe4000001ff00 */
[----:B------:R-:W-:-:S02]  /*b6c0*/  F2FP.SATFINITE.E4M3.F32.PACK_AB_MERGE_C R146, R80, R61, R146 ;  /* 0x0000003d5092723e */ /* 0x000fc40004807092 */
        /* <DEDUP_REMOVED lines=11> */
[----:B------:R-:W-:Y:S01]  /*b780*/  CS2R R24, SRZ ;  /* 0x0000000000187805 */ /* 0x000fe2000001ff00 */
[----:B------:R-:W-:-:S02]  /*b790*/  IMAD.MOV.U32 R145, RZ, RZ, R10 ;  /* 0x000000ffff917224 */ /* 0x000fc400078e000a */
[----:B------:R-:W-:Y:S01]  /*b7a0*/  IMAD.MOV.U32 R141, RZ, RZ, R3 ;  /* 0x000000ffff8d7224 */ /* 0x000fe200078e0003 */
[----:B------:R-:W-:Y:S06]  /*b7b0*/  @!P2 BRA `(.L_x_1937) ;  /* 0x0000003800a4a947 */ /* 0x000fec0003800000 */
[----:B------:R-:W-:Y:S01]  /*b7c0*/  BSSY B1, `(.L_x_1937) ;  /* 0x00003a8000017945 */ /* 0x000fe20003800000 */
[----:B------:R-:W-:Y:S02]  /*b7d0*/  IMAD.MOV.U32 R12, RZ, RZ, R59 ;  /* 0x000000ffff0c7224 */ /* 0x000fe400078e003b */
[----:B------:R-:W-:Y:S02]  /*b7e0*/  IMAD.MOV.U32 R3, RZ, RZ, R60 ;  /* 0x000000ffff037224 */ /* 0x000fe400078e003c */
[----:B------:R-:W-:Y:S02]  /*b7f0*/  IMAD.MOV.U32 R9, RZ, RZ, R23 ;  /* 0x000000ffff097224 */ /* 0x000fe400078e0017 */
[----:B------:R-:W-:Y:S02]  /*b800*/  IMAD.MOV.U32 R8, RZ, RZ, R22 ;  /* 0x000000ffff087224 */ /* 0x000fe400078e0016 */
[----:B------:R-:W-:-:S07]  /*b810*/  IMAD.MOV.U32 R55, RZ, RZ, RZ ;  /* 0x000000ffff377224 */ /* 0x000fce00078e00ff */
.L_x_1949:
[----:B------:R-:W-:-:S04]  /*b820*/  ISETP.NE.AND P2, PT, R8, 0x1, PT ;  /* 0x000000010800780c */ /* 0x000fc80003f45270 */
[----:B------:R-:W-:-:S04]  /*b830*/  SEL R10, RZ, 0x1, P2 ;  /* 0x00000001ff0a7807 */ /* 0x000fc80001000000 */
[----:B------:R-:W-:Y:S01]  /*b840*/  LOP3.LUT R23, R9, R10, RZ, 0x3c, !PT ;  /* 0x0000000a09177212 */ /* 0x000fe200078e3cff */
[----:B0-----:R-:W-:Y:S06]  /*b850*/  @!P1 BRA `(.L_x_1938) ;  /* 0x0000000000049947 */ /* 0x001fec0003800000 */
[----:B------:R-:W-:Y:S01]  /*b860*/  BPT.TRAP 0x1 ;  /* 0x000000040000795c */ /* 0x000fe20000300000 */
.L_x_1938:
[----:B------:R-:W-:Y:S01]  /*b870*/  VIADD R22, R8, 0x1 ;  /* 0x0000000108167836 */ /* 0x000fe20000000000 */
[----:B------:R-:W-:-:S04]  /*b880*/  SHF.L.U32 R10, R23, 0x1f, RZ ;  /* 0x0000001f170a7819 */ /* 0x000fc800000006ff */
[----:B------:R-:W-:-:S04]  /*b890*/  ISETP.NE.AND P2, PT, R22, 0x2, PT ;  /* 0x000000021600780c */ /* 0x000fc80003f45270 */
[----:B------:R-:W-:-:S04]  /*b8a0*/  SEL R22, R22, RZ, P2 ;  /* 0x000000ff16167207 */ /* 0x000fc80001000000 */
[----:B------:R-:W-:-:S04]  /*b8b0*/  LEA R13, R22, R16, 0x3 ;  /* 0x00000010160d7211 */ /* 0x000fc800078e18ff */
[----:B------:R0:W1:Y:S01]  /*b8c0*/  SYNCS.PHASECHK.TRANS64.TRYWAIT P2, [R13+URZ+0x13230], R10 ;  /* 0x0132300a0d0075a7 */ /* 0x000062000804017f */
[----:B------:R-:W-:Y:S05]  /*b8d0*/  @!P1 BRA `(.L_x_1939) ;  /* 0x0000000000049947 */ /* 0x000fea0003800000 */
[----:B------:R-:W-:Y:S01]  /*b8e0*/  BPT.TRAP 0x1 ;  /* 0x000000040000795c */ /* 0x000fe20000300000 */
.L_x_1939:
        /* <DEDUP_REMOVED lines=8> */
.L_x_1941:
[----:B------:R-:W-:Y:S05]  /*b970*/  BSYNC B2 ;  /* 0x0000000000027941 */ /* 0x000fea0003800000 */
.L_x_1940:
        /* <DEDUP_REMOVED lines=29> */
[----:B------:R-:W-:Y:S02]  /*bb50*/  R2UR UR23, R11 ;  /* 0x000000000b1772ca */ /* 0x000fe400000e0000 */
        /* <DEDUP_REMOVED lines=8> */
[----:B------:R-:W-:Y:S02]  /*bbe0*/  MOV R11, 0x80000020 ;  /* 0x80000020000b7802 */ /* 0x000fe40000000f00 */
        /* <DEDUP_REMOVED lines=48> */
.L_x_1943:
[----:B------:R-:W-:Y:S01]  /*bef0*/  SHF.L.U32 R9, R9, 0x1f, RZ ;  /* 0x0000001f09097819 */ /* 0x000fe200000006ff */
[----:B------:R-:W-:-:S04]  /*bf00*/  IMAD R15, R8, 0x8, R16 ;  /* 0x00000008080f7824 */ /* 0x000fc800078e0210 */
[----:B------:R0:W1:Y:S01]  /*bf10*/  SYNCS.PHASECHK.TRANS64.TRYWAIT P2, [R15+URZ+0x13250], R9 ;  /* 0x013250090f0075a7 */ /* 0x000062000804017f */
[----:B------:R-:W-:Y:S05]  /*bf20*/  @!P1 BRA `(.L_x_1944) ;  /* 0x0000000000049947 */ /* 0x000fea0003800000 */
[----:B------:R-:W-:Y:S01]  /*bf30*/  BPT.TRAP 0x1 ;  /* 0x000000040000795c */ /* 0x000fe20000300000 */
.L_x_1944:
[----:B------:R-:W-:Y:S04]  /*bf40*/  BSSY B2, `(.L_x_1945) ;  /* 0x0000004000027945 */ /* 0x000fe80003800000 */
[----:B-1----:R-:W-:Y:S05]  /*bf50*/  @P2 BRA `(.L_x_1946) ;  /* 0x0000000000082947 */ /* 0x002fea0003800000 */
[----:B------:R-:W1:Y:S02]  /*bf60*/  SYNCS.PHASECHK.TRANS64.TRYWAIT P2, [R15+URZ+0x13250], R9 ;  /* 0x013250090f0075a7 */ /* 0x000e64000804017f */
[----:B-1----:R-:W-:Y:S05]  /*bf70*/  @!P2 BRA `(.L_x_1947) ;  /* 0x000000ec0090a947 */ /* 0x002fea0003800000 */
.L_x_1946:
[----:B------:R-:W-:Y:S05]  /*bf80*/  BSYNC B2 ;  /* 0x0000000000027941 */ /* 0x000fea0003800000 */
.L_x_1945:
        /* <DEDUP_REMOVED lines=14> */
[----:B------:R-:W-:Y:S02]  /*c070*/  WARPGROUP.DEPBAR.LE gsb0, 0x0 ;  /* 0x00008000000079c5 */ /* 0x000fe40000010000 */
[----:B------:R-:W-:Y:S01]  /*c080*/  WARPGROUP.ARRIVE ;  /* 0x00000000000079c5 */ /* 0x000fe20000000000 */
[----:B------:R-:W2:Y:S04]  /*c090*/  LDL R152, [R1+0x3c] ;  /* 0x00003c0001987983 */ /* 0x000ea80000100800 */
[----:B------:R-:W3:Y:S05]  /*c0a0*/  LDL R153, [R1+0x38] ;  /* 0x0000380001997983 */ /* 0x000eea0000100800 */
[----:B------:R-:W-:Y:S01]  /*c0b0*/  QGMMA.64x64x32.F32.E4M3.E4M3 R24, R148, gdesc[UR4], R24, gsb0 ;  /* 0x00e0000494187df3 */ /* 0x000fe20008000818 */
[----:B------:R-:W4:Y:S04]  /*c0c0*/  LDL R154, [R1+0x24] ;  /* 0x00002400019a7983 */ /* 0x000f280000100800 */
[----:B------:R-:W4:Y:S01]  /*c0d0*/  LDL R155, [R1+0x20] ;  /* 0x00002000019b7983 */ /* 0x000f220000100800 */
[----:B------:R-:W-:-:S03]  /*c0e0*/  WARPGROUP.DEPBAR.LE gsb0, 0x0 ;  /* 0x00008000000079c5 */ /* 0x000fc60000010000 */
[----:B------:R-:W2:Y:S01]  /*c0f0*/  LDL R151, [R1+0x28] ;  /* 0x0000280001977983 */ /* 0x000ea20000100800 */
[----:B------:R-:W-:Y:S01]  /*c100*/  VIADD R10, R8, 0x100 ;  /* 0x00000100080a7836 */ /* 0x000fe20000000000 */
[----:B------:R-:W-:Y:S01]  /*c110*/  MOV R11, 0xc0000010 ;  /* 0xc0000010000b7802 */ /* 0x000fe20000000f00 */
[----:B------:R-:W-:Y:S01]  /*c120*/  WARPGROUP.ARRIVE ;  /* 0x00000000000079c5 */ /* 0x000fe20000000000 */
[C---:B------:R-:W-:Y:S01]  /*c130*/  FMUL.FTZ R9, R2.reuse, R120 ;  /* 0x0000007802097220 */ /* 0x040fe20000410000 */
[----:B------:R-:W-:Y:S01]  /*c140*/  FMUL.FTZ R120, R2, R123 ;  /* 0x0000007b02787220 */ /* 0x000fe20000410000 */
[----:B------:R-:W-:Y:S01]  /*c150*/  R2UR UR6, R10 ;  /* 0x000000000a0672ca */ /* 0x000fe200000e0000 */
[----:B------:R-:W-:Y:S01]  /*c160*/  VIADD R10, R8, 0x180 ;  /* 0x00000180080a7836 */ /* 0x000fe20000000000 */
[----:B------:R-:W-:Y:S01]  /*c170*/  R2UR UR7, R11 ;  /* 0x000000000b0772ca */ /* 0x000fe200000e0000 */
[----:B------:R-:W-:Y:S02]  /*c180*/  IMAD.MOV.U32 R11, RZ, RZ, -0x3ffffff0 ;  /* 0xc0000010ff0b7424 */ /* 0x000fe400078e00ff */
        /* <DEDUP_REMOVED lines=9> */
[----:B------:R-:W0:Y:S01]  /*c220*/  MUFU.TANH R9, R9 ;  /* 0x0000000900097308 */ /* 0x000e220000002400 */
        /* <DEDUP_REMOVED lines=21> */
[----:B------:R-:W1:Y:S01]  /*c380*/  @P0 LDC R89, c[0x0][0x44c] ;  /* 0x00011300ff590b82 */ /* 0x000e620000000800 */
[C---:B------:R-:W-:Y:S01]  /*c390*/  FMUL.FTZ R111, R2.reuse, R114 ;  /* 0x00000072026f7220 */ /* 0x040fe20000410000 */
[C---:B------:R-:W-:Y:S01]  /*c3a0*/  FMUL.FTZ R114, R2.reuse, R115 ;  /* 0x0000007302727220 */ /* 0x040fe20000410000 */
[C---:B------:R-:W-:Y:S01]  /*c3b0*/  FMUL.FTZ R115, R2.reuse, R118 ;  /* 0x0000007602737220 */ /* 0x040fe20000410000 */
[C---:B------:R-:W-:Y:S01]  /*c3c0*/  FMUL.FTZ R118, R2.reuse, R88 ;  /* 0x0000005802767220 */ /* 0x040fe20000410000 */
[----:B------:R-:W5:Y:S01]  /*c3d0*/  MUFU.TANH R11, R11 ;  /* 0x0000000b000b7308 */ /* 0x000f620000002400 */
[C---:B------:R-:W-:Y:S01]  /*c3e0*/  FMUL.FTZ R108, R2.reuse, R108 ;  /* 0x0000006c026c7220 */ /* 0x040fe20000410000 */
[C---:B------:R-:W-:Y:S01]  /*c3f0*/  FMUL.FTZ R109, R2.reuse, R109 ;  /* 0x0000006d026d7220 */ /* 0x040fe20000410000 */
[----:B------:R-:W0:Y:S01]  /*c400*/  @P0 LDC R88, c[0x0][0x450] ;  /* 0x00011400ff580b82 */ /* 0x000e220000000800 */
        /* <DEDUP_REMOVED lines=34> */
[----:B------:R-:W-:-:S02]  /*c630*/  FMUL.FTZ R71, R2, R71 ;  /* 0x0000004702477220 */ /* 0x000fc40000410000 */
[----:B------:R-:W5:Y:S08]  /*c640*/  MUFU.TANH R129, R129 ;  /* 0x0000008100817308 */ /* 0x000f700000002400 */
[----:B------:R-:W5:Y:S01]  /*c650*/  MUFU.TANH R131, R131 ;  /* 0x0000008300837308 */ /* 0x000f620000002400 */
[----:B------:R-:W-:Y:S02]  /*c660*/  WARPGROUP.DEPBAR.LE gsb0, 0x0 ;  /* 0x00008000000079c5 */ /* 0x000fe40000010000 */
[----:B------:R-:W-:-:S05]  /*c670*/  WARPGROUP.ARRIVE ;  /* 0x00000000000079c5 */ /* 0x000fca0000000000 */
[----:B------:R-:W5:Y:S01]  /*c680*/  MUFU.TANH R104, R104 ;  /* 0x0000006800687308 */ /* 0x000f620000002400 */
[----:B------:R-:W-:Y:S07]  /*c690*/  QGMMA.64x64x32.F32.E4M3.E4M3 R24, R140, gdesc[UR4], R24, gsb0 ;  /* 0x00e000048c187df3 */ /* 0x000fee0008000818 */
[----:B------:R-:W5:Y:S08]  /*c6a0*/  MUFU.TANH R133, R133 ;  /* 0x0000008500857308 */ /* 0x000f700000002400 */
        /* <DEDUP_REMOVED lines=8> */
[----:B------:R-:W5:Y:S01]  /*c730*/  MUFU.TANH R135, R135 ;  /* 0x0000008700877308 */ /* 0x000f620000002400 */
[----:B------:R-:W-:-:S02]  /*c740*/  WARPGROUP.DEPBAR.LE gsb0, 0x0 ;  /* 0x00008000000079c5 */ /* 0x000fc40000010000 */
        /* <DEDUP_REMOVED lines=8> */
[----:B------:R-:W-:-:S07]  /*c7d0*/  WARPGROUP.ARRIVE ;  /* 0x00000000000079c5 */ /* 0x000fce0000000000 */
[----:B------:R-:W5:Y:S08]  /*c7e0*/  MUFU.TANH R95, R95 ;  /* 0x0000005f005f7308 */ /* 0x000f700000002400 */
[----:B------:R-:W5:Y:S08]  /*c7f0*/  MUFU.TANH R96, R96 ;  /* 0x0000006000607308 */ /* 0x000f700000002400 */
[----:B------:R-:W5:Y:S08]  /*c800*/  MUFU.TANH R98, R98 ;  /* 0x0000006200627308 */ /* 0x000f700000002400 */
[----:B------:R-:W5:Y:S08]  /*c810*/  MUFU.TANH R99, R99 ;  /* 0x0000006300637308 */ /* 0x000f700000002400 */
        /* <DEDUP_REMOVED lines=9> */
[----:B--2---:R-:W-:-:S04]  /*c8b0*/  IMAD.IADD R100, R152, 0x1, R151 ;  /* 0x0000000198647824 */ /* 0x004fc800078e0297 */
[----:B-1----:R-:W-:-:S03]  /*c8c0*/  @P0 IMAD.HI.U32 R89, R100, R89, RZ ;  /* 0x0000005964590227 */ /* 0x002fc600078e00ff */
[----:B------:R-:W-:Y:S02]  /*c8d0*/  MUFU.TANH R61, R61 ;  /* 0x0000003d003d7308 */ /* 0x000fe40000002400 */
[----:B0-----:R-:W-:Y:S01]  /*c8e0*/  @P0 SHF.R.U32.HI R100, RZ, R88, R89 ;  /* 0x00000058ff640219 */ /* 0x001fe20000011659 */
[----:B------:R-:W-:Y:S02]  /*c8f0*/  IMAD.MOV.U32 R89, RZ, RZ, -0x3ffffff0 ;  /* 0xc0000010ff597424 */ /* 0x000fe400078e00ff */
[----:B------:R-:W-:Y:S02]  /*c900*/  VIADD R88, R8, 0x200 ;  /* 0x0000020008587836 */ /* 0x000fe40000000000 */
[----:B------:R-:W0:Y:S01]  /*c910*/  SHFL.IDX PT, R102, R100, RZ, 0x1c1f ;  /* 0x001c1fff64667589 */ /* 0x000e2200000e0000 */
[----:B------:R-:W-:Y:S01]  /*c920*/  R2UR UR7, R89 ;  /* 0x00000000590772ca */ /* 0x000fe200000e0000 */
[----:B------:R-:W-:Y:S01]  /*c930*/  IMAD.MOV.U32 R89, RZ, RZ, -0xa0 ;  /* 0xffffff60ff597424 */ /* 0x000fe200078e00ff */
[----:B------:R-:W-:Y:S01]  /*c940*/  R2UR UR6, R88 ;  /* 0x00000000580672ca */ /* 0x000fe200000e0000 */
[C---:B------:R-:W-:Y:S01]  /*c950*/  FMUL.FTZ R88, R2.reuse, R72 ;  /* 0x0000004802587220 */ /* 0x040fe20000410000 */
[----:B------:R-:W-:Y:S01]  /*c960*/  FMUL.FTZ R72, R2, R74 ;  /* 0x0000004a02487220 */ /* 0x000fe20000410000 */
[----:B------:R-:W-:-:S02]  /*c970*/  IMAD R89, R14, R89, 0x1 ;  /* 0x000000010e597424 */ /* 0x000fc400078e0259 */
[C---:B------:R-:W-:Y:S01]  /*c980*/  FMUL.FTZ R74, R2.reuse, R75 ;  /* 0x0000004b024a7220 */ /* 0x040fe20000410000 */
[----:B------:R-:W-:Y:S01]  /*c990*/  FMUL.FTZ R75, R2, R76 ;  /* 0x0000004c024b7220 */ /* 0x000fe20000410000 */
[----:B------:R-:W-:Y:S01]  /*c9a0*/  MUFU.TANH R8, R103 ;  /* 0x0000006700087308 */ /* 0x000fe20000002400 */
[----:B---3--:R-:W-:Y:S01]  /*c9b0*/  IMAD R89, R153, -0x2, R89 ;  /* 0xfffffffe99597824 */ /* 0x008fe200078e0259 */
[----:B------:R-:W1:Y:S04]  /*c9c0*/  SHFL.IDX PT, R100, R100, 0x1, 0x1c1f ;  /* 0x003c1f0064647f89 */ /* 0x000e6800000e0000 */
[----:B----4-:R-:W-:Y:S01]  /*c9d0*/  IADD3 R89, -R155, R89, R154 ;  /* 0x000000599b597210 */ /* 0x010fe20007ffe19a */
[----:B------:R-:W-:Y:S01]  /*c9e0*/  QGMMA.64x64x32.F32.E4M3.E4M3 R24, R136, gdesc[UR4], R24, gsb0 ;  /* 0x00e0000488187df3 */ /* 0x000fe20008000818 */
[----:B------:R-:W2:Y:S02]  /*c9f0*/  MUFU.TANH R88, R88 ;  /* 0x0000005800587308 */ /* 0x000ea40000002400 */
[----:B------:R-:W3:Y:S01]  /*ca00*/  S2R R155, SR_TID.X ;  /* 0x00000000009b7919 */ /* 0x000ee20000002100 */
[----:B0-----:R-:W-:-:S05]  /*ca10*/  IMAD.IADD R102, R89, 0x1, R102 ;  /* 0x0000000159667824 */ /* 0x001fca00078e0266 */
[----:B------:R-:W0:Y:S01]  /*ca20*/  MUFU.TANH R75, R75 ;  /* 0x0000004b004b7308 */ /* 0x000e220000002400 */
[C---:B------:R-:W-:Y:S02]  /*ca30*/  ISETP.GT.AND P2, PT, R102.reuse, RZ, PT ;  /* 0x000000ff6600720c */ /* 0x040fe40003f44270 */
[----:B------:R-:W-:Y:S02]  /*ca40*/  ISETP.GT.AND P3, PT, R102, 0x1, PT ;  /* 0x000000016600780c */ /* 0x000fe40003f64270 */
[----:B------:R-:W-:-:S03]  /*ca50*/  FSEL R9, R9, -INF , P2 ;  /* 0xff80000009097808 */ /* 0x000fc60001000000 */
[----:B------:R-:W4:Y:S01]  /*ca60*/  MUFU.TANH R64, R64 ;  /* 0x0000004000407308 */ /* 0x000f220000002400 */
[C---:B------:R-:W-:Y:S01]  /*ca70*/  ISETP.GT.AND P2, PT, R102.reuse, 0x8, PT ;  /* 0x000000086600780c */ /* 0x040fe20003f44270 */
[----:B-1----:R-:W-:Y:S01]  /*ca80*/  IMAD.IADD R100, R89, 0x1, R100 ;  /* 0x0000000159647824 */ /* 0x002fe200078e0264 */
[----:B-----5:R-:W-:Y:S02]  /*ca90*/  FSEL R11, R11, -INF , P3 ;  /* 0xff8000000b0b7808 */ /* 0x020fe40001800000 */
[----:B------:R-:W-:Y:S02]  /*caa0*/  FMNMX.FTZ R76, R9, R3, !PT ;  /* 0x00000003094c7209 */ /* 0x000fe40007810000 */
[----:B------:R-:W-:Y:S01]  /*cab0*/  ISETP.GT.AND P3, PT, R102, 0x9, PT ;  /* 0x000000096600780c */ /* 0x000fe20003f64270 */
[----:B------:R-:W1:Y:S01]  /*cac0*/  MUFU.TANH R65, R65 ;  /* 0x0000004100417308 */ /* 0x000e620000002400 */
[----:B------:R-:W-:Y:S02]  /*cad0*/  FSEL R121, R121, -INF , P2 ;  /* 0xff80000079797808 */ /* 0x000fe40001000000 */
[----:B------:R-:W-:-:S02]  /*cae0*/  FMNMX.FTZ R76, R11, R76, !PT ;  /* 0x0000004c0b4c7209 */ /* 0x000fc40007810000 */
[C---:B------:R-:W-:Y:S02]  /*caf0*/  ISETP.GT.AND P2, PT, R102.reuse, 0x10, PT ;  /* 0x000000106600780c */ /* 0x040fe40003f44270 */
[----:B------:R-:W-:Y:S01]  /*cb00*/  FSEL R123, R123, -INF , P3 ;  /* 0xff8000007b7b7808 */ /* 0x000fe20001800000 */
[----:B------:R-:W5:Y:S01]  /*cb10*/  MUFU.TANH R68, R68 ;  /* 0x0000004400447308 */ /* 0x000f620000002400 */
[----:B------:R-:W-:Y:S02]  /*cb20*/  FMNMX.FTZ R76, R121, R76, !PT ;  /* 0x0000004c794c7209 */ /* 0x000fe40007810000 */
[C---:B------:R-:W-:Y:S02]  /*cb30*/  ISETP.GT.AND P3, PT, R102.reuse, 0x11, PT ;  /* 0x000000116600780c */ /* 0x040fe40003f64270 */
[----:B------:R-:W-:Y:S02]  /*cb40*/  FSEL R125, R125, -INF , P2 ;  /* 0xff8000007d7d7808 */ /* 0x000fe40001000000 */
[----:B------:R-:W-:Y:S01]  /*cb50*/  FMNMX.FTZ R76, R123, R76, !PT ;  /* 0x0000004c7b4c7209 */ /* 0x000fe20007810000 */
[----:B------:R-:W-:Y:S01]  /*cb60*/  MUFU.TANH R126, R126 ;  /* 0x0000007e007e7308 */ /* 0x000fe20000002400 */
[----:B------:R-:W-:-:S02]  /*cb70*/  ISETP.GT.AND P2, PT, R102, 0x18, PT ;  /* 0x000000186600780c */ /* 0x000fc40003f44270 */
[----:B------:R-:W-:Y:S02]  /*cb80*/  FSEL R128, R128, -INF , P3 ;  /* 0xff80000080807808 */ /* 0x000fe40001800000 */
[----:B------:R-:W-:Y:S02]  /*cb90*/  FMNMX.FTZ R76, R125, R76, !PT ;  /* 0x0000004c7d4c7209 */ /* 0x000fe40007810000 */
[----:B------:R-:W-:Y:S01]  /*cba0*/  ISETP.GT.AND P3, PT, R102, 0x19, PT ;  /* 0x000000196600780c */ /* 0x000fe20003f64270 */
[----:B------:R-:W-:Y:S01]  /*cbb0*/  MUFU.TANH R106, R106 ;  /* 0x0000006a006a7308 */ /* 0x000fe20000002400 */
[----:B------:R-:W-:Y:S02]  /*cbc0*/  FSEL R129, R129, -INF , P2 ;  /* 0xff80000081817808 */ /* 0x000fe40001000000 */
[----:B------:R-:W-:Y:S02]  /*cbd0*/  FMNMX.FTZ R76, R128, R76, !PT ;  /* 0x0000004c804c7209 */ /* 0x000fe40007810000 */
[----:B------:R-:W-:-:S02]  /*cbe0*/  ISETP.GT.AND P2, PT, R102, 0x20, PT ;  /* 0x000000206600780c */ /* 0x000fc40003f44270 */
[----:B------:R-:W-:Y:S01]  /*cbf0*/  FSEL R131, R131, -INF , P3 ;  /* 0xff80000083837808 */ /* 0x000fe20001800000 */
[----:B------:R-:W-:Y:S01]  /*cc00*/  MUFU.TANH R114, R114 ;  /* 0x0000007200727308 */ /* 0x000fe20000002400 */
[----:B------:R-:W-:Y:S02]  /*cc10*/  FMNMX.FTZ R76, R129, R76, !PT ;  /* 0x0000004c814c7209 */ /* 0x000fe40007810000 */
[----:B------:R-:W-:Y:S02]  /*cc20*/  ISETP.GT.AND P3, PT, R102, 0x21, PT ;  /* 0x000000216600780c */ /* 0x000fe40003f64270 */
[----:B------:R-:W-:Y:S02]  /*cc30*/  FSEL R104, R104, -INF , P2 ;  /* 0xff80000068687808 */ /* 0x000fe40001000000 */
[----:B------:R-:W-:Y:S01]  /*cc40*/  FMNMX.FTZ R76, R131, R76, !PT ;  /* 0x0000004c834c7209 */ /* 0x000fe20007810000 */
[----:B------:R-:W3:Y:S01]  /*cc50*/  MUFU.TANH R122, R122 ;  /* 0x0000007a007a7308 */ /* 0x000ee20000002400 */
[----:B------:R-:W-:-:S02]  /*cc60*/  ISETP.GT.AND P2, PT, R102, 0x28, PT ;  /* 0x000000286600780c */ /* 0x000fc40003f44270 */
[----:B------:R-:W-:Y:S02]  /*cc70*/  FSEL R133, R133, -INF , P3 ;  /* 0xff80000085857808 */ /* 0x000fe40001800000 */
[----:B------:R-:W-:Y:S02]  /*cc80*/  FMNMX.FTZ R76, R104, R76, !PT ;  /* 0x0000004c684c7209 */ /* 0x000fe40007810000 */
[----:B------:R-:W-:Y:S01]  /*cc90*/  ISETP.GT.AND P3, PT, R102, 0x29, PT ;  /* 0x000000296600780c */ /* 0x000fe20003f64270 */
[----:B------:R-:W-:Y:S01]  /*cca0*/  MUFU.TANH R91, R91 ;  /* 0x0000005b005b7308 */ /* 0x000fe20000002400 */
[----:B------:R-:W-:Y:S02]  /*ccb0*/  FSEL R108, R108, -INF , P2 ;  /* 0xff8000006c6c7808 */ /* 0x000fe40001000000 */
[----:B------:R-:W-:Y:S01]  /*ccc0*/  FMNMX.FTZ R76, R133, R76, !PT ;  /* 0x0000004c854c7209 */ /* 0x000fe20007810000 */
[----:B------:R-:W-:Y:S02]  /*ccd0*/  WARPGROUP.DEPBAR.LE gsb0, 0x0 ;  /* 0x00008000000079c5 */ /* 0x000fe40000010000 */
[----:B------:R-:W-:-:S02]  /*cce0*/  ISETP.GT.AND P2, PT, R102, 0x30, PT ;  /* 0x000000306600780c */ /* 0x000fc40003f44270 */
[----:B------:R-:W-:Y:S01]  /*ccf0*/  FSEL R109, R109, -INF , P3 ;  /* 0xff8000006d6d7808 */ /* 0x000fe20001800000 */
[----:B------:R-:W-:Y:S01]  /*cd00*/  MUFU.TANH R132, R132 ;  /* 0x0000008400847308 */ /* 0x000fe20000002400 */
[----:B------:R-:W-:Y:S02]  /*cd10*/  FMNMX.FTZ R76, R108, R76, !PT ;  /* 0x0000004c6c4c7209 */ /* 0x000fe40007810000 */
[----:B------:R-:W-:Y:S02]  /*cd20*/  ISETP.GT.AND P3, PT, R102, 0x31, PT ;  /* 0x000000316600780c */ /* 0x000fe40003f64270 */
        /* <DEDUP_REMOVED lines=21> */
[C---:B------:R-:W-:Y:S01]  /*ce80*/  ISETP.GT.AND P3, PT, R102.reuse, 0x49, PT ;  /* 0x000000496600780c */ /* 0x040fe20003f64270 */
        /* <DEDUP_REMOVED lines=23> */
[----:B--2---:R-:W-:Y:S02]  /*d000*/  FSEL R88, R88, -INF , P2 ;  /* 0xff80000058587808 */ /* 0x004fe40001000000 */
[----:B------:R-:W-:Y:S01]  /*d010*/  FMNMX.FTZ R76, R99, R76, !PT ;  /* 0x0000004c634c7209 */ /* 0x000fe20007810000 */
[----:B------:R-:W-:Y:S01]  /*d020*/  MUFU.TANH R105, R105 ;  /* 0x0000006900697308 */ /* 0x000fe20000002400 */
[----:B------:R-:W-:-:S02]  /*d030*/  ISETP.GT.AND P2, PT, R102, 0x68, PT ;  /* 0x000000686600780c */ /* 0x000fc40003f44270 */
[----:B------:R-:W-:Y:S02]  /*d040*/  FSEL R73, R73, -INF , P3 ;  /* 0xff80000049497808 */ /* 0x000fe40001800000 */
[----:B------:R-:W-:Y:S02]  /*d050*/  FMNMX.FTZ R76, R88, R76, !PT ;  /* 0x0000004c584c7209 */ /* 0x000fe40007810000 */
[C---:B------:R-:W-:Y:S01]  /*d060*/  ISETP.GT.AND P4, PT, R102.reuse, 0x69, PT ;  /* 0x000000696600780c */ /* 0x040fe20003f84270 */
[----:B------:R-:W-:Y:S01]  /*d070*/  MUFU.TANH R107, R107 ;  /* 0x0000006b006b7308 */ /* 0x000fe20000002400 */
[----:B0-----:R-:W-:Y:S02]  /*d080*/  FSEL R75, R75, -INF , P2 ;  /* 0xff8000004b4b7808 */ /* 0x001fe40001000000 */
        /* <DEDUP_REMOVED lines=20> */
[C---:B------:R-:W-:Y:S02]  /*d1d0*/  ISETP.GT.AND P4, PT, R102.reuse, 0x81, PT ;  /* 0x000000816600780c */ /* 0x040fe40003f84270 */
[----:B------:R-:W-:Y:S02]  /*d1e0*/  ISETP.GT.AND P3, PT, R102, 0x88, PT ;  /* 0x000000886600780c */ /* 0x000fe40003f64270 */
[----:B------:R-:W-:Y:S01]  /*d1f0*/  FSEL R56, R56, -INF , P5 ;  /* 0xff80000038387808 */ /* 0x000fe20002800000 */
[----:B------:R-:W-:Y:S01]  /*d200*/  MUFU.TANH R90, R90 ;  /* 0x0000005a005a7308 */ /* 0x000fe20000002400 */
[----:B------:R-:W-:-:S02]  /*d210*/  FMNMX.FTZ R103, R85, R76, !PT ;  /* 0x0000004c55677209 */ /* 0x000fc40007810000 */
[----:B------:R-:W-:Y:S02]  /*d220*/  FSEL R57, R57, -INF , P4 ;  /* 0xff80000039397808 */ /* 0x000fe40002000000 */
[----:B------:R-:W-:Y:S01]  /*d230*/  FSEL R76, R60, -INF , P3 ;  /* 0xff8000003c4c7808 */ /* 0x000fe20001800000 */
[----:B------:R-:W-:Y:S01]  /*d240*/  FMUL.FTZ R60, R2, R69 ;  /* 0x00000045023c7220 */ /* 0x000fe20000410000 */
[C---:B------:R-:W-:Y:S01]  /*d250*/  ISETP.GT.AND P2, PT, R102.reuse, 0x89, PT ;  /* 0x000000896600780c */ /* 0x040fe20003f44270 */
[----:B------:R-:W-:Y:S01]  /*d260*/  MUFU.TANH R92, R92 ;  /* 0x0000005c005c7308 */ /* 0x000fe20000002400 */
[C---:B------:R-:W-:Y:S02]  /*d270*/  ISETP.GT.AND P6, PT, R102.reuse, 0x90, PT ;  /* 0x000000906600780c */ /* 0x040fe40003fc4270 */
[C---:B------:R-:W-:Y:S02]  /*d280*/  ISETP.GT.AND P5, PT, R102.reuse, 0x91, PT ;  /* 0x000000916600780c */ /* 0x040fe40003fa4270 */
[----:B------:R-:W-:-:S02]  /*d290*/  ISETP.GT.AND P4, PT, R102, 0x98, PT ;  /* 0x000000986600780c */ /* 0x000fc40003f84270 */
[----:B------:R-:W-:Y:S01]  /*d2a0*/  ISETP.GT.AND P3, PT, R102, 0x99, PT ;  /* 0x000000996600780c */ /* 0x000fe20003f64270 */
[----:B------:R-:W0:Y:S01]  /*d2b0*/  MUFU.TANH R60, R60 ;  /* 0x0000003c003c7308 */ /* 0x000e220000002400 */
[----:B------:R-:W-:Y:S01]  /*d2c0*/  FMNMX.FTZ R102, R56, R103, !PT ;  /* 0x0000006738667209 */ /* 0x000fe20007810000 */
[----:B------:R-:W-:Y:S01]  /*d2d0*/  FMUL.FTZ R103, R2, R58 ;  /* 0x0000003a02677220 */ /* 0x000fe20000410000 */
[----:B------:R-:W-:Y:S02]  /*d2e0*/  FSEL R61, R61, -INF , P2 ;  /* 0xff8000003d3d7808 */ /* 0x000fe40001000000 */
[----:B------:R-:W-:Y:S02]  /*d2f0*/  FMNMX.FTZ R102, R57, R102, !PT ;  /* 0x0000006639667209 */ /* 0x000fe40007810000 */
[----:B----4-:R-:W-:Y:S01]  /*d300*/  FSEL R69, R64, -INF , P6 ;  /* 0xff80000040457808 */ /* 0x010fe20003000000 */
[----:B------:R-:W2:Y:S01]  /*d310*/  MUFU.TANH R93, R93 ;  /* 0x0000005d005d7308 */ /* 0x000ea20000002400 */
[----:B------:R-:W-:-:S02]  /*d320*/  FMNMX.FTZ R102, R76, R102, !PT ;  /* 0x000000664c667209 */ /* 0x000fc40007810000 */
[----:B-1----:R-:W-:Y:S02]  /*d330*/  FSEL R65, R65, -INF , P5 ;  /* 0xff80000041417808 */ /* 0x002fe40002800000 */
[----:B------:R-:W-:Y:S02]  /*d340*/  FMNMX.FTZ R102, R61, R102, !PT ;  /* 0x000000663d667209 */ /* 0x000fe40007810000 */
[----:B-----5:R-:W-:Y:S01]  /*d350*/  FSEL R68, R68, -INF , P4 ;  /* 0xff80000044447808 */ /* 0x020fe20002000000 */
[----:B------:R1:W-:Y:S01]  /*d360*/  MUFU.TANH R64, R79 ;  /* 0x0000004f00407308 */ /* 0x0003e20000002400 */
[----:B------:R-:W-:Y:S02]  /*d370*/  FMNMX.FTZ R102, R69, R102, !PT ;  /* 0x0000006645667209 */ /* 0x000fe40007810000 */
[----:B------:R-:W-:Y:S02]  /*d380*/  ISETP.GT.AND P2, PT, R100, 0x8, PT ;  /* 0x000000086400780c */ /* 0x000fe40003f44270 */
[----:B------:R-:W-:-:S02]  /*d390*/  FMNMX.FTZ R102, R65, R102, !PT ;  /* 0x0000006641667209 */ /* 0x000fc40007810000 */
[----:B---3--:R-:W-:Y:S01]  /*d3a0*/  FSEL R122, R122, -INF , P2 ;  /* 0xff8000007a7a7808 */ /* 0x008fe20001000000 */
[----:B------:R-:W3:Y:S01]  /*d3b0*/  MUFU.TANH R94, R94 ;  /* 0x0000005e005e7308 */ /* 0x000ee20000002400 */
[----:B-1----:R-:W-:Y:S01]  /*d3c0*/  FMUL.FTZ R79, R2, R82 ;  /* 0x00000052024f7220 */ /* 0x002fe20000410000 */
[----:B0-----:R-:W-:Y:S02]  /*d3d0*/  FSEL R82, R60, -INF , P3 ;  /* 0xff8000003c527808 */ /* 0x001fe40001800000 */
[----:B------:R-:W-:Y:S02]  /*d3e0*/  FMNMX.FTZ R102, R68, R102, !PT ;  /* 0x0000006644667209 */ /* 0x000fe40007810000 */
[----:B------:R-:W-:Y:S02]  /*d3f0*/  ISETP.GT.AND P3, PT, R100, 0x10, PT ;  /* 0x000000106400780c */ /* 0x000fe40003f64270 */
[----:B------:R-:W-:Y:S01]  /*d400*/  FMNMX.FTZ R102, R82, R102, !PT ;  /* 0x0000006652667209 */ /* 0x000fe20007810000 */
[----:B------:R-:W0:Y:S01]  /*d410*/  MUFU.TANH R101, R101 ;  /* 0x0000006500657308 */ /* 0x000e220000002400 */
[----:B------:R-:W-:-:S02]  /*d420*/  FSEL R126, R126, -INF , P3 ;  /* 0xff8000007e7e7808 */ /* 0x000fc40001800000 */
[C---:B------:R-:W-:Y:S01]  /*d430*/  ISETP.GT.AND P3, PT, R100.reuse, 0x21, PT ;  /* 0x000000216400780c */ /* 0x040fe20003f64270 */
[----:B------:R-:W1:Y:S01]  /*d440*/  SHFL.BFLY PT, R60, R102, 0x2, 0x1f ;  /* 0x0c401f00663c7f89 */ /* 0x000e6200000e0000 */
[----:B------:R-:W-:Y:S02]  /*d450*/  ISETP.GT.AND P2, PT, R100, 0x19, PT ;  /* 0x000000196400780c */ /* 0x000fe40003f44270 */
[----:B------:R-:W-:Y:S01]  /*d460*/  FSEL R106, R106, -INF , P3 ;  /* 0xff8000006a6a7808 */ /* 0x000fe20001800000 */
[----:B------:R-:W4:Y:S01]  /*d470*/  MUFU.TANH R72, R72 ;  /* 0x0000004800487308 */ /* 0x000f220000002400 */
[----:B------:R-:W-:Y:S02]  /*d480*/  ISETP.GT.AND P3, PT, R100, 0x31, PT ;  /* 0x000000316400780c */ /* 0x000fe40003f64270 */
[----:B------:R-:W-:Y:S02]  /*d490*/  FSEL R132, R132, -INF , P2 ;  /* 0xff80000084847808 */ /* 0x000fe40001000000 */
[----:B------:R-:W-:-:S02]  /*d4a0*/  FSEL R114, R114, -INF , P3 ;  /* 0xff80000072727808 */ /* 0x000fc40001800000 */
[C---:B------:R-:W-:Y:S01]  /*d4b0*/  ISETP.GT.AND P3, PT, R100.reuse, 0x41, PT ;  /* 0x000000416400780c */ /* 0x040fe20003f64270 */
[----:B------:R-:W5:Y:S01]  /*d4c0*/  MUFU.TANH R78, R78 ;  /* 0x0000004e004e7308 */ /* 0x000f620000002400 */
[C---:B------:R-:W-:Y:S02]  /*d4d0*/  ISETP.GT.AND P6, PT, R100.reuse, RZ, PT ;  /* 0x000000ff6400720c */ /* 0x040fe40003fc4270 */
[----:B------:R-:W-:Y:S02]  /*d4e0*/  FSEL R91, R91, -INF , P3 ;  /* 0xff8000005b5b7808 */ /* 0x000fe40001800000 */
[C---:B------:R-:W-:Y:S02]  /*d4f0*/  ISETP.GT.AND P3, PT, R100.reuse, 0x51, PT ;  /* 0x000000516400780c */ /* 0x040fe40003f64270 */
[----:B------:R-:W-:Y:S01]  /*d500*/  ISETP.GT.AND P5, PT, R100, 0x1, PT ;  /* 0x000000016400780c */ /* 0x000fe20003fa4270 */
[----:B------:R-:W5:Y:S01]  /*d510*/  MUFU.TANH R79, R79 ;  /* 0x0000004f004f7308 */ /* 0x000f620000002400 */
[----:B------:R-:W-:-:S02]  /*d520*/  FSEL R97, R97, -INF , P3 ;  /* 0xff80000061617808 */ /* 0x000fc40001800000 */
[----:B------:R-:W-:Y:S02]  /*d530*/  ISETP.GT.AND P3, PT, R100, 0x61, PT ;  /* 0x000000616400780c */ /* 0x000fe40003f64270 */
[----:B-1----:R-:W-:Y:S02]  /*d540*/  FMNMX.FTZ R60, R102, R60, !PT ;  /* 0x0000003c663c7209 */ /* 0x002fe40007810000 */
[----:B------:R-:W-:Y:S01]  /*d550*/  FSEL R74, R74, -INF , P3 ;  /* 0xff8000004a4a7808 */ /* 0x000fe20001800000 */
[----:B------:R-:W1:Y:S01]  /*d560*/  MUFU.TANH R86, R86 ;  /* 0x0000005600567308 */ /* 0x000e620000002400 */
[----:B------:R-:W-:Y:S01]  /*d570*/  ISETP.GT.AND P3, PT, R100, 0x71, PT ;  /* 0x000000716400780c */ /* 0x000fe20003f64270 */
[----:B------:R-:W2:Y:S01]  /*d580*/  SHFL.BFLY PT, R58, R60, 0x1, 0x1f ;  /* 0x0c201f003c3a7f89 */ /* 0x000ea200000e0000 */
[----:B------:R-:W-:Y:S02]  /*d590*/  FSEL R10, R10, -INF , P6 ;  /* 0xff8000000a0a7808 */ /* 0x000fe40003000000 */
[----:B------:R-:W-:-:S02]  /*d5a0*/  FSEL R83, R83, -INF , P3 ;  /* 0xff80000053537808 */ /* 0x000fc40001800000 */
[----:B------:R-:W-:Y:S01]  /*d5b0*/  ISETP.GT.AND P3, PT, R100, 0x81, PT ;  /* 0x000000816400780c */ /* 0x000fe20003f64270 */
[----:B------:R-:W1:Y:S01]  /*d5c0*/  MUFU.TANH R87, R87 ;  /* 0x0000005700577308 */ /* 0x000e620000002400 */
[----:B------:R-:W-:Y:S02]  /*d5d0*/  FSEL R120, R120, -INF , P5 ;  /* 0xff80000078787808 */ /* 0x000fe40002800000 */
[C---:B------:R-:W-:Y:S02]  /*d5e0*/  ISETP.GT.AND P4, PT, R100.reuse, 0x9, PT ;  /* 0x000000096400780c */ /* 0x040fe40003f84270 */
[----:B------:R-:W-:Y:S02]  /*d5f0*/  ISETP.GT.AND P6, PT, R100, 0x11, PT ;  /* 0x000000116400780c */ /* 0x000fe40003fc4270 */
[----:B------:R-:W-:Y:S01]  /*d600*/  FSEL R124, R124, -INF , P4 ;  /* 0xff8000007c7c7808 */ /* 0x000fe20002000000 */
[----:B------:R-:W1:Y:S01]  /*d610*/  MUFU.TANH R103, R103 ;  /* 0x0000006700677308 */ /* 0x000e620000002400 */
[----:B------:R-:W-:-:S02]  /*d620*/  ISETP.GT.AND P5, PT, R100, 0x18, PT ;  /* 0x000000186400780c */ /* 0x000fc40003fa4270 */
[----:B------:R-:W-:Y:S02]  /*d630*/  FSEL R127, R127, -INF , P6 ;  /* 0xff8000007f7f7808 */ /* 0x000fe40003000000 */
[----:B------:R-:W-:Y:S02]  /*d640*/  FSEL R130, R130, -INF , P5 ;  /* 0xff80000082827808 */ /* 0x000fe40002800000 */
[C---:B------:R-:W-:Y:S01]  /*d650*/  ISETP.GT.AND P4, PT, R100.reuse, 0x20, PT ;  /* 0x000000206400780c */ /* 0x040fe20003f84270 */
[----:B------:R-:W1:Y:S01]  /*d660*/  MUFU.TANH R62, R62 ;  /* 0x0000003e003e7308 */ /* 0x000e620000002400 */
[----:B------:R-:W-:Y:S02]  /*d670*/  ISETP.GT.AND P6, PT, R100, 0x28, PT ;  /* 0x000000286400780c */ /* 0x000fe40003fc4270 */
[----:B--2---:R-:W-:Y:S01]  /*d680*/  FMNMX.FTZ R60, R60, R58, !PT ;  /* 0x0000003a3c3c7209 */ /* 0x004fe20007810000 */
[----:B------:R-:W-:Y:S01]  /*d690*/  IMAD.U32 R58, RZ, RZ, UR37 ;  /* 0x00000025ff3a7e24 */ /* 0x000fe2000f8e00ff */
[----:B------:R-:W-:-:S02]  /*d6a0*/  FSEL R105, R105, -INF , P4 ;  /* 0xff80000069697808 */ /* 0x000fc40002000000 */
[C---:B------:R-:W-:Y:S01]  /*d6b0*/  FSETP.NEU.FTZ.AND P2, PT, R60.reuse, -INF , PT ;  /* 0xff8000003c00780b */ /* 0x040fe20003f5d000 */
[----:B------:R-:W-:-:S01]  /*d6c0*/  FFMA.FTZ R89, R60, R58, -8 ;  /* 0xc10000003c597423 */ /* 0x000fc2000001003a */
[C---:B------:R-:W-:Y:S01]  /*d6d0*/  ISETP.GT.AND P5, PT, R100.reuse, 0x29, PT ;  /* 0x000000296400780c */ /* 0x040fe20003fa4270 */
[----:B------:R-:W2:Y:S01]  /*d6e0*/  MUFU.TANH R63, R63 ;  /* 0x0000003f003f7308 */ /* 0x000ea20000002400 */
[----:B------:R-:W-:Y:S02]  /*d6f0*/  FSEL R107, R107, -INF , P6 ;  /* 0xff8000006b6b7808 */ /* 0x000fe40003000000 */
[----:B------:R-:W-:Y:S02]  /*d700*/  FSEL R89, R89, RZ, P2 ;  /* 0x000000ff59597208 */ /* 0x000fe40001000000 */
[----:B------:R-:W-:Y:S02]  /*d710*/  ISETP.GT.AND P4, PT, R100, 0x30, PT ;  /* 0x000000306400780c */ /* 0x000fe40003f84270 */
[----:B------:R-:W-:Y:S01]  /*d720*/  FSEL R110, R110, -INF , P5 ;  /* 0xff8000006e6e7808 */ /* 0x000fe20002800000 */
[----:B------:R-:W-:-:S01]  /*d730*/  FFMA.FTZ R102, R121, R58, -R89 ;  /* 0x0000003a79667223 */ /* 0x000fc20000010859 */
[-CC-:B------:R-:W-:Y:S01]  /*d740*/  FFMA.FTZ R121, R123, R58.reuse, -R89.reuse ;  /* 0x0000003a7b797223 */ /* 0x180fe20000010859 */
[----:B------:R-:W-:-:S01]  /*d750*/  FFMA.FTZ R123, R125, R58, -R89 ;  /* 0x0000003a7d7b7223 */ /* 0x000fc20000010859 */
[-CC-:B------:R-:W-:Y:S01]  /*d760*/  FFMA.FTZ R125, R128, R58.reuse, -R89.reuse ;  /* 0x0000003a807d7223 */ /* 0x180fe20000010859 */
[----:B------:R-:W-:-:S01]  /*d770*/  FFMA.FTZ R128, R129, R58, -R89 ;  /* 0x0000003a81807223 */ /* 0x000fc20000010859 */
[----:B------:R-:W-:Y:S01]  /*d780*/  FSEL R129, R59, -INF , P3 ;  /* 0xff8000003b817808 */ /* 0x000fe20001800000 */
[----:B------:R-:W2:Y:S01]  /*d790*/  MUFU.TANH R66, R66 ;  /* 0x0000004200427308 */ /* 0x000ea20000002400 */
[----:B------:R-:W-:Y:S01]  /*d7a0*/  FMNMX.FTZ R59, R10, R12, !PT ;  /* 0x0000000c0a3b7209 */ /* 0x000fe20007810000 */
[-CC-:B------:R-:W-:Y:S01]  /*d7b0*/  FFMA.FTZ R141, R131, R58.reuse, -R89.reuse ;  /* 0x0000003a838d7223 */ /* 0x180fe20000010859 */
[----:B------:R-:W-:Y:S01]  /*d7c0*/  FSEL R111, R111, -INF , P4 ;  /* 0xff8000006f6f7808 */ /* 0x000fe20002000000 */
[-CC-:B------:R-:W-:Y:S01]  /*d7d0*/  FFMA.FTZ R9, R9, R58.reuse, -R89.reuse ;  /* 0x0000003a09097223 */ /* 0x180fe20000010859 */
[----:B------:R-:W-:Y:S01]  /*d7e0*/  FMNMX.FTZ R59, R120, R59, !PT ;  /* 0x0000003b783b7209 */ /* 0x000fe20007810000 */
[-CC-:B------:R-:W-:Y:S01]  /*d7f0*/  FFMA.FTZ R11, R11, R58.reuse, -R89.reuse ;  /* 0x0000003a0b0b7223 */ /* 0x180fe20000010859 */
[----:B------:R-:W-:Y:S01]  /*d800*/  ISETP.GT.AND P6, PT, R100, 0x38, PT ;  /* 0x000000386400780c */ /* 0x000fe20003fc4270 */
[----:B------:R-:W2:Y:S01]  /*d810*/  MUFU.TANH R67, R67 ;  /* 0x0000004300437308 */ /* 0x000ea20000002400 */
[----:B------:R-:W-:Y:S01]  /*d820*/  FMNMX.FTZ R59, R122, R59, !PT ;  /* 0x0000003b7a3b7209 */ /* 0x000fe20007810000 */
[-CC-:B------:R-:W-:Y:S01]  /*d830*/  FFMA.FTZ R108, R108, R58.reuse, -R89.reuse ;  /* 0x0000003a6c6c7223 */ /* 0x180fe20000010859 */
[----:B------:R-:W-:Y:S01]  /*d840*/  ISETP.GT.AND P5, PT, R100, 0x39, PT ;  /* 0x000000396400780c */ /* 0x000fe20003fa4270 */
[-CC-:B------:R-:W-:Y:S01]  /*d850*/  FFMA.FTZ R109, R109, R58.reuse, -R89.reuse ;  /* 0x0000003a6d6d7223 */ /* 0x180fe20000010859 */
[----:B------:R-:W-:Y:S01]  /*d860*/  FMNMX.FTZ R59, R124, R59, !PT ;  /* 0x0000003b7c3b7209 */ /* 0x000fe20007810000 */
[-CC-:B------:R-:W-:Y:S01]  /*d870*/  FFMA.FTZ R112, R112, R58.reuse, -R89.reuse ;  /* 0x0000003a70707223 */ /* 0x180fe20000010859 */
[----:B------:R-:W-:Y:S01]  /*d880*/  FSEL R115, R115, -INF , P6 ;  /* 0xff80000073737808 */ /* 0x000fe20003000000 */
        /* <DEDUP_REMOVED lines=16> */
[-CC-:B------:R-:W-:Y:S01]  /*d990*/  FFMA.FTZ R98, R98, R58.reuse, -R89.reuse ;  /* 0x0000003a62627223 */ /* 0x180fe20000010859 */
[----:B------:R-:W-:Y:S01]  /*d9a0*/  FMNMX.FTZ R59, R105, R59, !PT ;  /* 0x0000003b693b7209 */ /* 0x000fe20007810000 */
[-CC-:B------:R-:W-:Y:S01]  /*d9b0*/  FFMA.FTZ R99, R99, R58.reuse, -R89.reuse ;  /* 0x0000003a63637223 */ /* 0x180fe20000010859 */
[----:B------:R-:W-:Y:S01]  /*d9c0*/  ISETP.GT.AND P5, PT, R100, 0x49, PT ;  /* 0x000000496400780c */ /* 0x000fe20003fa4270 */
[-CC-:B------:R-:W-:Y:S01]  /*d9d0*/  FFMA.FTZ R88, R88, R58.reuse, -R89.reuse ;  /* 0x0000003a58587223 */ /* 0x180fe20000010859 */
        /* <DEDUP_REMOVED lines=14> */
[----:B---3--:R-:W-:Y:S01]  /*dac0*/  FSEL R94, R94, -INF , P4 ;  /* 0xff8000005e5e7808 */ /* 0x008fe20002000000 */
[-CC-:B------:R-:W-:Y:S01]  /*dad0*/  FFMA.FTZ R57, R57, R58.reuse, -R89.reuse ;  /* 0x0000003a39397223 */ /* 0x180fe20000010859 */
[----:B------:R-:W-:Y:S01]  /*dae0*/  FMNMX.FTZ R59, R114, R59, !PT ;  /* 0x0000003b723b7209 */ /* 0x000fe20007810000 */
[-CC-:B------:R-:W-:Y:S01]  /*daf0*/  FFMA.FTZ R76, R76, R58.reuse, -R89.reuse ;  /* 0x0000003a4c4c7223 */ /* 0x180fe20000010859 */
[C---:B------:R-:W-:Y:S01]  /*db00*/  ISETP.GT.AND P6, PT, R100.reuse, 0x58, PT ;  /* 0x000000586400780c */ /* 0x040fe20003fc4270 */
[-CC-:B------:R-:W-:Y:S01]  /*db10*/  FFMA.FTZ R61, R61, R58.reuse, -R89.reuse ;  /* 0x0000003a3d3d7223 */ /* 0x180fe20000010859 */
[----:B------:R-:W-:Y:S01]  /*db20*/  FMNMX.FTZ R59, R115, R59, !PT ;  /* 0x0000003b733b7209 */ /* 0x000fe20007810000 */
[-CC-:B------:R-:W-:Y:S01]  /*db30*/  FFMA.FTZ R69, R69, R58.reuse, -R89.reuse ;  /* 0x0000003a45457223 */ /* 0x180fe20000010859 */
[----:B------:R-:W-:Y:S01]  /*db40*/  ISETP.GT.AND P5, PT, R100, 0x59, PT ;  /* 0x000000596400780c */ /* 0x000fe20003fa4270 */
[-CC-:B------:R-:W-:Y:S01]  /*db50*/  FFMA.FTZ R65, R65, R58.reuse, -R89.reuse ;  /* 0x0000003a41417223 */ /* 0x180fe20000010859 */
[----:B------:R-:W-:Y:S01]  /*db60*/  FMNMX.FTZ R59, R117, R59, !PT ;  /* 0x0000003b753b7209 */ /* 0x000fe20007810000 */
[-CC-:B------:R-:W-:Y:S01]  /*db70*/  FFMA.FTZ R68, R68, R58.reuse, -R89.reuse ;  /* 0x0000003a44447223 */ /* 0x180fe20000010859 */
[----:B0-----:R-:W-:Y:S01]  /*db80*/  FSEL R101, R101, -INF , P6 ;  /* 0xff80000065657808 */ /* 0x001fe20003000000 */
[----:B------:R-:W-:Y:S01]  /*db90*/  FFMA.FTZ R82, R82, R58, -R89 ;  /* 0x0000003a52527223 */ /* 0x000fe20000010859 */
[----:B------:R-:W-:Y:S01]  /*dba0*/  FMNMX.FTZ R59, R90, R59, !PT ;  /* 0x0000003b5a3b7209 */ /* 0x000fe20007810000 */
[----:B------:R-:W-:Y:S01]  /*dbb0*/  MUFU.EX2 R9, R9 ;  /* 0x0000000900097308 */ /* 0x000fe20000000800 */
[----:B------:R-:W-:-:S02]  /*dbc0*/  ISETP.GT.AND P4, PT, R100, 0x60, PT ;  /* 0x000000606400780c */ /* 0x000fc40003f84270 */
[----:B------:R-:W-:Y:S02]  /*dbd0*/  FMNMX.FTZ R59, R91, R59, !PT ;  /* 0x0000003b5b3b7209 */ /* 0x000fe40007810000 */
[----:B------:R-:W-:Y:S02]  /*dbe0*/  FSEL R8, R8, -INF , P5 ;  /* 0xff80000008087808 */ /* 0x000fe40002800000 */
[----:B------:R-:W-:Y:S01]  /*dbf0*/  FMNMX.FTZ R59, R92, R59, !PT ;  /* 0x0000003b5c3b7209 */ /* 0x000fe20007810000 */
[----:B------:R-:W-:Y:S01]  /*dc00*/  MUFU.EX2 R11, R11 ;  /* 0x0000000b000b7308 */ /* 0x000fe20000000800 */
[----:B----4-:R-:W-:Y:S02]  /*dc10*/  FSEL R72, R72, -INF , P4 ;  /* 0xff80000048487808 */ /* 0x010fe40002000000 */
[----:B------:R-:W-:Y:S02]  /*dc20*/  FMNMX.FTZ R59, R93, R59, !PT ;  /* 0x0000003b5d3b7209 */ /* 0x000fe40007810000 */
[----:B------:R-:W-:-:S02]  /*dc30*/  ISETP.GT.AND P6, PT, R100, 0x68, PT ;  /* 0x000000686400780c */ /* 0x000fc40003fc4270 */
[----:B------:R-:W-:Y:S01]  /*dc40*/  FMNMX.FTZ R59, R94, R59, !PT ;  /* 0x0000003b5e3b7209 */ /* 0x000fe20007810000 */
[----:B------:R-:W-:Y:S01]  /*dc50*/  MUFU.EX2 R102, R102 ;  /* 0x0000006600667308 */ /* 0x000fe20000000800 */
[----:B------:R-:W-:Y:S02]  /*dc60*/  ISETP.GT.AND P5, PT, R100, 0x69, PT ;  /* 0x000000696400780c */ /* 0x000fe40003fa4270 */
[----:B------:R-:W-:Y:S02]  /*dc70*/  FMNMX.FTZ R59, R97, R59, !PT ;  /* 0x0000003b613b7209 */ /* 0x000fe40007810000 */
[----:B-----5:R-:W-:Y:S02]  /*dc80*/  FSEL R78, R78, -INF , P6 ;  /* 0xff8000004e4e7808 */ /* 0x020fe40003000000 */
[----:B------:R-:W-:Y:S01]  /*dc90*/  FMNMX.FTZ R59, R101, R59, !PT ;  /* 0x0000003b653b7209 */ /* 0x000fe20007810000 */
[----:B------:R-:W-:Y:S01]  /*dca0*/  MUFU.EX2 R121, R121 ;  /* 0x0000007900797308 */ /* 0x000fe20000000800 */
[----:B------:R-:W-:-:S02]  /*dcb0*/  ISETP.GT.AND P4, PT, R100, 0x70, PT ;  /* 0x000000706400780c */ /* 0x000fc40003f84270 */
[----:B------:R-:W-:Y:S02]  /*dcc0*/  FMNMX.FTZ R59, R8, R59, !PT ;  /* 0x0000003b083b7209 */ /* 0x000fe40007810000 */
[----:B------:R-:W-:Y:S02]  /*dcd0*/  FSEL R64, R64, -INF , P5 ;  /* 0xff80000040407808 */ /* 0x000fe40002800000 */
[----:B------:R-:W-:Y:S01]  /*dce0*/  FMNMX.FTZ R59, R72, R59, !PT ;  /* 0x0000003b483b7209 */ /* 0x000fe20007810000 */
[----:B------:R-:W-:Y:S01]  /*dcf0*/  MUFU.EX2 R123, R123 ;  /* 0x0000007b007b7308 */ /* 0x000fe20000000800 */
[----:B------:R-:W-:Y:S02]  /*dd00*/  FSEL R79, R79, -INF , P4 ;  /* 0xff8000004f4f7808 */ /* 0x000fe40002000000 */
[----:B------:R-:W-:Y:S02]  /*dd10*/  FMNMX.FTZ R59, R74, R59, !PT ;  /* 0x0000003b4a3b7209 */ /* 0x000fe40007810000 */
[----:B------:R-:W-:-:S02]  /*dd20*/  ISETP.GT.AND P6, PT, R100, 0x78, PT ;  /* 0x000000786400780c */ /* 0x000fc40003fc4270 */
[----:B------:R-:W-:Y:S01]  /*dd30*/  FMNMX.FTZ R59, R78, R59, !PT ;  /* 0x0000003b4e3b7209 */ /* 0x000fe20007810000 */
[----:B------:R-:W-:Y:S01]  /*dd40*/  MUFU.EX2 R125, R125 ;  /* 0x0000007d007d7308 */ /* 0x000fe20000000800 */
[----:B------:R-:W-:Y:S02]  /*dd50*/  ISETP.GT.AND P5, PT, R100, 0x79, PT ;  /* 0x000000796400780c */ /* 0x000fe40003fa4270 */
[----:B------:R-:W-:Y:S02]  /*dd60*/  FMNMX.FTZ R59, R64, R59, !PT ;  /* 0x0000003b403b7209 */ /* 0x000fe40007810000 */
[----:B-1----:R-:W-:Y:S02]  /*dd70*/  FSEL R86, R86, -INF , P6 ;  /* 0xff80000056567808 */ /* 0x002fe40003000000 */
        /* <DEDUP_REMOVED lines=13> */
[----:B------:R-:W-:Y:S02]  /*de50*/  FSEL R131, R62, -INF , P6 ;  /* 0xff8000003e837808 */ /* 0x000fe40003000000 */
        /* <DEDUP_REMOVED lines=9> */
[C---:B------:R-:W-:Y:S02]  /*def0*/  ISETP.GT.AND P6, PT, R100.reuse, 0x98, PT ;  /* 0x000000986400780c */ /* 0x040fe40003fc4270 */
[----:B------:R-:W-:Y:S01]  /*df00*/  ISETP.GT.AND P5, PT, R100, 0x99, PT ;  /* 0x000000996400780c */ /* 0x000fe20003fa4270 */
[-CC-:B------:R-:W-:Y:S01]  /*df10*/  FFMA.FTZ R100, R104, R58.reuse, -R89.reuse ;  /* 0x0000003a68647223 */ /* 0x180fe20000010859 */
[----:B------:R-:W-:-:S01]  /*df20*/  FFMA.FTZ R104, R133, R58, -R89 ;  /* 0x0000003a85687223 */ /* 0x000fc20000010859 */
[-CC-:B------:R-:W-:Y:S01]  /*df30*/  FFMA.FTZ R133, R134, R58.reuse, -R89.reuse ;  /* 0x0000003a86857223 */ /* 0x180fe20000010859 */
[----:B------:R-:W-:Y:S01]  /*df40*/  FSEL R67, R67, -INF , P3 ;  /* 0xff80000043437808 */ /* 0x000fe20001800000 */
[-CC-:B------:R-:W-:Y:S01]  /*df50*/  FFMA.FTZ R134, R135, R58.reuse, -R89.reuse ;  /* 0x0000003a87867223 */ /* 0x180fe20000010859 */
[----:B------:R-:W-:Y:S01]  /*df60*/  FMNMX.FTZ R59, R66, R59, !PT ;  /* 0x0000003b423b7209 */ /* 0x000fe20007810000 */
[-CC-:B------:R-:W-:Y:S01]  /*df70*/  FFMA.FTZ R135, R140, R58.reuse, -R89.reuse ;  /* 0x0000003a8c877223 */ /* 0x180fe20000010859 */
[----:B------:R-:W-:-:S01]  /*df80*/  FFMA.FTZ R140, R75, R58, -R89 ;  /* 0x0000003a4b8c7223 */ /* 0x000fc20000010859 */
[----:B------:R-:W-:Y:S01]  /*df90*/  FSEL R75, R70, -INF , P6 ;  /* 0xff800000464b7808 */ /* 0x000fe20003000000 */
[----:B------:R-:W-:Y:S01]  /*dfa0*/  MUFU.EX2 R100, R100 ;  /* 0x0000006400647308 */ /* 0x000fe20000000800 */
[----:B------:R-:W-:-:S02]  /*dfb0*/  FMNMX.FTZ R59, R67, R59, !PT ;  /* 0x0000003b433b7209 */ /* 0x000fc40007810000 */
[----:B------:R-:W-:Y:S02]  /*dfc0*/  FSEL R71, R71, -INF , P5 ;  /* 0xff80000047477808 */ /* 0x000fe40002800000 */
[----:B------:R-:W-:Y:S02]  /*dfd0*/  FMNMX.FTZ R59, R75, R59, !PT ;  /* 0x0000003b4b3b7209 */ /* 0x000fe40007810000 */
[----:B------:R-:W-:Y:S01]  /*dfe0*/  LOP3.LUT R142, R155, 0x7f, RZ, 0xc0, !PT ;  /* 0x0000007f9b8e7812 */ /* 0x000fe200078ec0ff */
[----:B------:R0:W-:Y:S01]  /*dff0*/  MUFU.EX2 R70, R140 ;  /* 0x0000008c00467308 */ /* 0x0001e20000000800 */
[----:B------:R-:W-:-:S07]  /*e000*/  FMNMX.FTZ R59, R71, R59, !PT ;  /* 0x0000003b473b7209 */ /* 0x000fce0007810000 */
[----:B------:R-:W-:Y:S01]  /*e010*/  MUFU.EX2 R104, R104 ;  /* 0x0000006800687308 */ /* 0x000fe20000000800 */
[----:B0-----:R-:W0:Y:S07]  /*e020*/  SHFL.BFLY PT, R140, R59, 0x2, 0x1f ;  /* 0x0c401f003b8c7f89 */ /* 0x001e2e00000e0000 */
        /* <DEDUP_REMOVED lines=8> */
[----:B0-----:R-:W-:-:S07]  /*e0b0*/  FMNMX.FTZ R59, R59, R140, !PT ;  /* 0x0000008c3b3b7209 */ /* 0x001fce0007810000 */
[----:B------:R-:W-:Y:S01]  /*e0c0*/  MUFU.EX2 R135, R135 ;  /* 0x0000008700877308 */ /* 0x000fe20000000800 */
[C---:B------:R-:W-:Y:S01]  /*e0d0*/  FSETP.NEU.FTZ.AND P3, PT, R59.reuse, -INF , PT ;  /* 0xff8000003b00780b */ /* 0x040fe20003f7d000 */
[----:B------:R-:W-:-:S05]  /*e0e0*/  FFMA.FTZ R140, R59, R58, -8 ;  /* 0xc10000003b8c7423 */ /* 0x000fca000001003a */
[----:B------:R-:W-:Y:S01]  /*e0f0*/  FSEL R89, R140, RZ, P3 ;  /* 0x000000ff8c597208 */ /* 0x000fe20001800000 */
[----:B------:R-:W-:Y:S01]  /*e100*/  MUFU.EX2 R95, R95 ;  /* 0x0000005f005f7308 */ /* 0x000fe20000000800 */
[----:B------:R-:W-:Y:S02]  /*e110*/  FSEL R140, R60, RZ, P2 ;  /* 0x000000ff3c8c7208 */ /* 0x000fe40001000000 */
[----:B------:R-:W-:Y:S01]  /*e120*/  ISETP.NE.AND P2, PT, R142, RZ, PT ;  /* 0x000000ff8e00720c */ /* 0x000fe20003f45270 */
[----:B------:R-:W-:-:S01]  /*e130*/  FFMA.FTZ R10, R10, R58, -R89 ;  /* 0x0000003a0a0a7223 */ /* 0x000fc20000010859 */
[----:B------:R-:W-:Y:S01]  /*e140*/  FFMA.FTZ R120, R120, R58, -R89 ;  /* 0x0000003a78787223 */ /* 0x000fe20000010859 */
[----:B------:R-:W-:-:S01]  /*e150*/  FADD.FTZ R140, -R140, R3 ;  /* 0x000000038c8c7221 */ /* 0x000fc20000010100 */
[----:B------:R-:W-:Y:S01]  /*e160*/  FSEL R3, R59, RZ, P3 ;  /* 0x000000ff3b037208 */ /* 0x000fe20001800000 */
[----:B------:R-:W-:-:S01]  /*e170*/  FFMA.FTZ R122, R122, R58, -R89 ;  /* 0x0000003a7a7a7223 */ /* 0x000fc20000010859 */
[-CC-:B------:R-:W-:Y:S01]  /*e180*/  FFMA.FTZ R124, R124, R58.reuse, -R89.reuse ;  /* 0x0000003a7c7c7223 */ /* 0x180fe20000010859 */
[----:B------:R-:W-:Y:S01]  /*e190*/  MUFU.EX2 R10, R10 ;  /* 0x0000000a000a7308 */ /* 0x000fe20000000800 */
[----:B------:R-:W-:-:S01]  /*e1a0*/  FFMA.FTZ R126, R126, R58, -R89 ;  /* 0x0000003a7e7e7223 */ /* 0x000fc20000010859 */
[----:B------:R-:W-:Y:S01]  /*e1b0*/  FADD.FTZ R3, -R3, R12 ;  /* 0x0000000c03037221 */ /* 0x000fe20000010100 */
[-C--:B------:R-:W-:Y:S01]  /*e1c0*/  FMUL.FTZ R12, R140, R58.reuse ;  /* 0x0000003a8c0c7220 */ /* 0x080fe20000410000 */
[-CC-:B------:R-:W-:Y:S01]  /*e1d0*/  FFMA.FTZ R127, R127, R58.reuse, -R89.reuse ;  /* 0x0000003a7f7f7223 */ /* 0x180fe20000010859 */
[----:B------:R-:W-:-:S01]  /*e1e0*/  FFMA.FTZ R130, R130, R58, -R89 ;  /* 0x0000003a82827223 */ /* 0x000fc20000010859 */
[-C--:B------:R-:W-:Y:S01]  /*e1f0*/  FMUL.FTZ R3, R3, R58.reuse ;  /* 0x0000003a03037220 */ /* 0x080fe20000410000 */
        /* <DEDUP_REMOVED lines=29> */
[----:B------:R-:W-:Y:S01]  /*e3d0*/  FFMA.FTZ R87, R87, R58, -R89 ;  /* 0x0000003a57577223 */ /* 0x000fe20000010859 */
[----:B------:R-:W-:-:S01]  /*e3e0*/  FADD.FTZ R20, R11, R20 ;  /* 0x000000140b147221 */ /* 0x000fc20000010000 */
[-CC-:B------:R-:W-:Y:S01]  /*e3f0*/  FFMA.FTZ R103, R103, R58.reuse, -R89.reuse ;  /* 0x0000003a67677223 */ /* 0x180fe20000010859 */
[----:B------:R-:W-:-:S01]  /*e400*/  FFMA.FTZ R129, R129, R58, -R89 ;  /* 0x0000003a81817223 */ /* 0x000fc20000010859 */
[----:B------:R-:W0:Y:S01]  /*e410*/  MUFU.EX2 R124, R124 ;  /* 0x0000007c007c7308 */ /* 0x000e220000000800 */
[----:B-1----:R-:W-:-:S01]  /*e420*/  FFMA.FTZ R0, R3, R0, R10 ;  /* 0x0000000003007223 */ /* 0x002fc2000001000a */
[----:B------:R-:W-:Y:S01]  /*e430*/  FADD.FTZ R20, R102, R20 ;  /* 0x0000001466147221 */ /* 0x000fe20000010000 */
[----:B------:R-:W-:-:S01]  /*e440*/  FFMA.FTZ R131, R131, R58, -R89 ;  /* 0x0000003a83837223 */ /* 0x000fc20000010859 */
[----:B------:R-:W-:Y:S01]  /*e450*/  FFMA.FTZ R63, R63, R58, -R89 ;  /* 0x0000003a3f3f7223 */ /* 0x000fe20000010859 */
[----:B------:R-:W-:-:S01]  /*e460*/  FADD.FTZ R0, R120, R0 ;  /* 0x0000000078007221 */ /* 0x000fc20000010000 */
[----:B------:R-:W-:Y:S01]  /*e470*/  FADD.FTZ R20, R121, R20 ;  /* 0x0000001479147221 */ /* 0x000fe20000010000 */
[----:B------:R-:W-:-:S01]  /*e480*/  FFMA.FTZ R66, R66, R58, -R89 ;  /* 0x0000003a42427223 */ /* 0x000fc20000010859 */
[----:B------:R-:W1:Y:S01]  /*e490*/  MUFU.EX2 R126, R126 ;  /* 0x0000007e007e7308 */ /* 0x000e620000000800 */
[----:B--2---:R-:W-:-:S01]  /*e4a0*/  FADD.FTZ R0, R122, R0 ;  /* 0x000000007a007221 */ /* 0x004fc20000010000 */
[----:B------:R-:W-:Y:S01]  /*e4b0*/  FADD.FTZ R20, R123, R20 ;  /* 0x000000147b147221 */ /* 0x000fe20000010000 */
[----:B------:R-:W-:-:S01]  /*e4c0*/  FFMA.FTZ R67, R67, R58, -R89 ;  /* 0x0000003a43437223 */ /* 0x000fc20000010859 */
[-CC-:B------:R-:W-:Y:S01]  /*e4d0*/  FFMA.FTZ R75, R75, R58.reuse, -R89.reuse ;  /* 0x0000003a4b4b7223 */ /* 0x180fe20000010859 */
[----:B------:R-:W-:-:S01]  /*e4e0*/  FFMA.FTZ R71, R71, R58, -R89 ;  /* 0x0000003a47477223 */ /* 0x000fc20000010859 */
[----:B------:R-:W-:Y:S01]  /*e4f0*/  FADD.FTZ R20, R125, R20 ;  /* 0x000000147d147221 */ /* 0x000fe20000010000 */
[----:B------:R-:W-:Y:S01]  /*e500*/  @!P2 VIADD R13, R13, 0x13240 ;  /* 0x000132400d0da836 */ /* 0x000fe20000000000 */
[----:B------:R-:W2:Y:S01]  /*e510*/  MUFU.EX2 R127, R127 ;  /* 0x0000007f007f7308 */ /* 0x000ea20000000800 */
[----:B0-----:R-:W-:-:S01]  /*e520*/  FADD.FTZ R0, R124, R0 ;  /* 0x000000007c007221 */ /* 0x001fc20000010000 */
[----:B------:R-:W-:-:S02]  /*e530*/  FADD.FTZ R20, R128, R20 ;  /* 0x0000001480147221 */ /* 0x000fc40000010000 */
[----:B------:R-:W-:Y:S02]  /*e540*/  @!P2 PRMT R13, RZ, 0x654, R13 ;  /* 0x00000654ff0da816 */ /* 0x000fe4000000000d */
[----:B------:R-:W-:Y:S02]  /*e550*/  FADD.FTZ R20, R62, R20 ;  /* 0x000000143e147221 */ /* 0x000fe40000010000 */
[----:B------:R-:W0:Y:S01]  /*e560*/  MUFU.EX2 R130, R130 ;  /* 0x0000008200827308 */ /* 0x000e220000000800 */
[----:B-1----:R-:W-:-:S01]  /*e570*/  FADD.FTZ R0, R126, R0 ;  /* 0x000000007e007221 */ /* 0x002fc20000010000 */
[----:B------:R-:W-:Y:S01]  /*e580*/  FADD.FTZ R20, R100, R20 ;  /* 0x0000001464147221 */ /* 0x000fe20000010000 */
[----:B------:R1:W-:Y:S03]  /*e590*/  @!P2 SYNCS.ARRIVE.TRANS64.RED.A1T0 RZ, [R13+URZ], RZ ;  /* 0x000000ff0dffa9a7 */ /* 0x0003e6000810043f */
[----:B------:R-:W-:-:S02]  /*e5a0*/  FADD.FTZ R20, R104, R20 ;  /* 0x0000001468147221 */ /* 0x000fc40000010000 */
[----:B------:R-:W3:Y:S01]  /*e5b0*/  MUFU.EX2 R132, R132 ;  /* 0x0000008400847308 */ /* 0x000ee20000000800 */
        /* <DEDUP_REMOVED lines=8> */
[----:B---3--:R-:W-:-:S01]  /*e640*/  FADD.FTZ R0, R132, R0 ;  /* 0x0000000084007221 */ /* 0x008fc20000010000 */
[----:B------:R-:W-:-:S04]  /*e650*/  FADD.FTZ R20, R116, R20 ;  /* 0x0000001474147221 */ /* 0x000fc80000010000 */
[----:B------:R-:W-:Y:S02]  /*e660*/  FADD.FTZ R20, R133, R20 ;  /* 0x0000001485147221 */ /* 0x000fe40000010000 */
        /* <DEDUP_REMOVED lines=10> */
[----:B------:R-:W-:-:S06]  /*e710*/  FADD.FTZ R20, R95, R20 ;  /* 0x000000145f147221 */ /* 0x000fcc0000010000 */
        /* <DEDUP_REMOVED lines=37> */
[----:B--2---:R-:W-:-:S04]  /*e970*/  FADD.FTZ R20, R73, R20 ;  /* 0x0000001449147221 */ /* 0x004fc80000010000 */
[----:B------:R-:W-:-:S03]  /*e980*/  FADD.FTZ R20, R70, R20 ;  /* 0x0000001446147221 */ /* 0x000fc60000010000 */
        /* <DEDUP_REMOVED lines=51> */
[----:B---3--:R-:W-:-:S01]  /*ecc0*/  FADD.FTZ R0, R75, R0 ;  /* 0x000000004b007221 */ /* 0x008fc20000010000 */
[----:B--2---:R-:W-:-:S03]  /*ecd0*/  FADD.FTZ R20, R82, R20 ;  /* 0x0000001452147221 */ /* 0x004fc60000010000 */
[----:B0-----:R-:W-:Y:S01]  /*ece0*/  FADD.FTZ R0, R71, R0 ;  /* 0x0000000047007221 */ /* 0x001fe20000010000 */
[----:B-1----:R-:W-:Y:S06]  /*ecf0*/  @!P1 BRA `(.L_x_1948) ;  /* 0x0000000000049947 */ /* 0x002fec0003800000 */
[----:B------:R-:W-:Y:S01]  /*ed00*/  BPT.TRAP 0x1 ;  /* 0x000000040000795c */ /* 0x000fe20000300000 */
.L_x_1948:
[----:B------:R-:W2:Y:S01]  /*ed10*/  LDL R13, [R1+0x1c] ;  /* 0x00001c00010d7983 */ /* 0x000ea20000100800 */
[----:B------:R-:W-:Y:S01]  /*ed20*/  ISETP.GT.AND P2, PT, R14, R21, PT ;  /* 0x000000150e00720c */ /* 0x000fe20003f44270 */
[----:B------:R-:W-:Y:S01]  /*ed30*/  VIADD R15, R15, 0x13260 ;  /* 0x000132600f0f7836 */ /* 0x000fe20000000000 */
        /* <DEDUP_REMOVED lines=76> */
[----:B------:R-:W-:Y:S02]  /*f200*/  IADD3 R14, R14, -0x1, RZ ;  /* 0xffffffff0e0e7810 */ /* 0x000fe40007ffe0ff */
[----:B--2---:R-:W-:-:S04]  /*f210*/  PRMT R15, R13, 0x654, R15 ;  /* 0x000006540d0f7816 */ /* 0x004fc8000000000f */
[----:B------:R0:W-:Y:S01]  /*f220*/  SYNCS.ARRIVE.TRANS64.RED.A1T0 RZ, [R15+URZ], RZ ;  /* 0x000000ff0fff79a7 */ /* 0x0001e2000810043f */
[----:B------:R-:W-:Y:S05]  /*f230*/  @P2 BRA `(.L_x_1949) ;  /* 0xffffffc400782947 */ /* 0x000fea000383ffff */
[----:B------:R-:W-:Y:S05]  /*f240*/  BSYNC B1 ;  /* 0x0000000000017941 */ /* 0x000fea0003800000 */
.L_x_1937:
[----:B------:R-:W-:Y:S05]  /*f250*/  BSYNC B0 ;  /* 0x0000000000007941 */ /* 0x000fea0003800000 */
.L_x_1936:
[----:B------:R-:W-:Y:S01]  /*f260*/  ISETP.GE.AND P0, PT, R14, RZ, PT ;  /* 0x000000ff0e00720c */ /* 0x000fe20003f06270 */
[----:B------:R-:W-:-:S12]  /*f270*/  BSSY B0, `(.L_x_1950) ;  /* 0x00002f1000007945 */ /* 0x000fd80003800000 */
[----:B------:R-:W-:Y:S05]  /*f280*/  @!P0 BRA `(.L_x_1951) ;  /* 0x0000002c00bc8947 */ /* 0x000fea0003800000 */
[----:B------:R-:W-:Y:S02]  /*f290*/  IMAD.MOV.U32 R12, RZ, RZ, R59 ;  /* 0x000000ffff0c7224 */ /* 0x000fe400078e003b */
[----:B------:R-:W-:Y:S02]  /*f2a0*/  IMAD.MOV.U32 R3, RZ, RZ, R60 ;  /* 0x000000ffff037224 */ /* 0x000fe400078e003c */
[----:B------:R-:W-:Y:S02]  /*f2b0*/  IMAD.MOV.U32 R9, RZ, RZ, R23 ;  /* 0x000000ffff097224 */ /* 0x000fe400078e0017 */
[----:B------:R-:W-:-:S07]  /*f2c0*/  IMAD.MOV.U32 R8, RZ, RZ, R22 ;  /* 0x000000ffff087224 */ /* 0x000fce00078e0016 */
.L_x_1963:
[----:B0-----:R-:W-:-:S05]  /*f2d0*/  VIADD R15, R8, 0x1 ;  /* 0x00000001080f7836 */ /* 0x001fca0000000000 */
[----:B------:R-:W-:-:S04]  /*f2e0*/  ISETP.NE.AND P0, PT, R15, 0x2, PT ;  /* 0x000000020f00780c */ /* 0x000fc80003f05270 */
[----:B------:R-:W-:Y:S02]  /*f2f0*/  SEL R15, R15, RZ, P0 ;  /* 0x000000ff0f0f7207 */ /* 0x000fe40000000000 */
[----:B------:R-:W-:-:S03]  /*f300*/  SEL R10, RZ, 0x1, P0 ;  /* 0x00000001ff0a7807 */ /* 0x000fc60000000000 */
[----:B------:R-:W-:Y:S01]  /*f310*/  IMAD.MOV.U32 R22, RZ, RZ, R15 ;  /* 0x000000ffff167224 */ /* 0x000fe200078e000f */
[----:B------:R-:W-:Y:S01]  /*f320*/  LOP3.LUT R23, R9, R10, RZ, 0x3c, !PT ;  /* 0x0000000a09177212 */ /* 0x000fe200078e3cff */
[----:B-1----:R-:W-:Y:S06]  /*f330*/  @!P1 BRA `(.L_x_1952) ;  /* 0x0000000000049947 */ /* 0x002fec0003800000 */
[----:B------:R-:W-:Y:S01]  /*f340*/  BPT.TRAP 0x1 ;  /* 0x000000040000795c */ /* 0x000fe20000300000 */
.L_x_1952:
[----:B------:R-:W-:Y:S01]  /*f350*/  IMAD R10, R22, 0x8, R16 ;  /* 0x00000008160a7824 */ /* 0x000fe200078e0210 */
[----:B------:R-:W-:-:S04]  /*f360*/  SHF.L.U32 R11, R23, 0x1f, RZ ;  /* 0x0000001f170b7819 */ /* 0x000fc800000006ff */
[----:B------:R0:W1:Y:S01]  /*f370*/  SYNCS.PHASECHK.TRANS64.TRYWAIT P0, [R10+URZ+0x13230], R11 ;  /* 0x0132300b0a0075a7 */ /* 0x000062000800017f */
[----:B------:R-:W-:Y:S05]  /*f380*/  @!P1 BRA `(.L_x_1953) ;  /* 0x0000000000049947 */ /* 0x000fea0003800000 */
[----:B------:R-:W-:Y:S01]  /*f390*/  BPT.TRAP 0x1 ;  /* 0x000000040000795c */ /* 0x000fe20000300000 */
.L_x_1953:
[----:B------:R-:W2:Y:S01]  /*f3a0*/  LDL R13, [R1+0x18] ;  /* 0x00001800010d7983 */ /* 0x000ea20000100800 */
[----:B------:R-:W-:Y:S01]  /*f3b0*/  BSSY B1, `(.L_x_1954) ;  /* 0x0000007000017945 */ /* 0x000fe20003800000 */
[----:B--2---:R-:W-:-:S04]  /*f3c0*/  IMAD R13, R22, 0x280, R13 ;  /* 0x00000280160d7824 */ /* 0x004fc800078e020d */
[C---:B------:R-:W-:Y:S01]  /*f3d0*/  VIADD R21, R13.reuse, 0x100 ;  /* 0x000001000d157836 */ /* 0x040fe20000000000 */
[----:B------:R-:W-:Y:S01]  /*f3e0*/  IADD3 R56, R13, 0x80, RZ ;  /* 0x000000800d387810 */ /* 0x000fe20007ffe0ff */
[----:B-1----:R-:W-:Y:S06]  /*f3f0*/  @P0 BRA `(.L_x_1955) ;  /* 0x0000000000080947 */ /* 0x002fec0003800000 */
[----:B------:R-:W1:Y:S02]  /*f400*/  SYNCS.PHASECHK.TRANS64.TRYWAIT P0, [R10+URZ+0x13230], R11 ;  /* 0x0132300b0a0075a7 */ /* 0x000e64000800017f */
[----:B-1----:R-:W-:Y:S05]  /*f410*/  @!P0 BRA `(.L_x_1956) ;  /* 0x000000b8007c8947 */ /* 0x002fea0003800000 */
.L_x_1955:
[----:B------:R-:W-:Y:S05]  /*f420*/  BSYNC B1 ;  /* 0x0000000000017941 */ /* 0x000fea0003800000 */
.L_x_1954:
        /* <DEDUP_REMOVED lines=36> */
[----:B------:R-:W-:Y:S02]  /*f670*/  IADD3 R58, R13, 0x182, RZ ;  /* 0x000001820d3a7810 */ /* 0x000fe40007ffe0ff */
        /* <DEDUP_REMOVED lines=50> */
.L_x_1957:
[----:B------:R-:W-:Y:S01]  /*f9a0*/  SHF.L.U32 R9, R9, 0x1f, RZ ;  /* 0x0000001f09097819 */ /* 0x000fe200000006ff */
[----:B------:R-:W-:-:S04]  /*f9b0*/  IMAD R13, R8, 0x8, R16 ;  /* 0x00000008080d7824 */ /* 0x000fc800078e0210 */
[----:B------:R0:W1:Y:S01]  /*f9c0*/  SYNCS.PHASECHK.TRANS64.TRYWAIT P0, [R13+URZ+0x13250], R9 ;  /* 0x013250090d0075a7 */ /* 0x000062000800017f */
[----:B------:R-:W-:Y:S05]  /*f9d0*/  @!P1 BRA `(.L_x_1958) ;  /* 0x0000000000049947 */ /* 0x000fea0003800000 */
[----:B------:R-:W-:Y:S01]  /*f9e0*/  BPT.TRAP 0x1 ;  /* 0x000000040000795c */ /* 0x000fe20000300000 */
.L_x_1958:
[----:B------:R-:W-:Y:S04]  /*f9f0*/  BSSY B1, `(.L_x_1959) ;  /* 0x0000004000017945 */ /* 0x000fe80003800000 */
[----:B-1----:R-:W-:Y:S05]  /*fa00*/  @P0 BRA `(.L_x_1960) ;  /* 0x0000000000080947 */ /* 0x002fea0003800000 */
[----:B------:R-:W1:Y:S02]  /*fa10*/  SYNCS.PHASECHK.TRANS64.TRYWAIT P0, [R13+URZ+0x13250], R9 ;  /* 0x013250090d0075a7 */ /* 0x000e64000800017f */
[----:B-1----:R-:W-:Y:S05]  /*fa20*/  @!P0 BRA `(.L_x_1961) ;  /* 0x000000b4000c8947 */ /* 0x002fea0003800000 */
.L_x_1960:
[----:B------:R-:W-:Y:S05]  /*fa30*/  BSYNC B1 ;  /* 0x0000000000017941 */ /* 0x000fea0003800000 */
.L_x_1959:
        /* <DEDUP_REMOVED lines=94> */
[----:B------:R-:W-:-:S05]  /*10020*/  FMUL.FTZ R71, R2, R71 ;  /* 0x0000004702477220 */ /* 0x000fca0000410000 */
        /* <DEDUP_REMOVED lines=31> */
[----:B------:R-:W-:Y:S01]  /*10220*/  @!P0 IMAD R15, R15, 0x8, R16 ;  /* 0x000000080f0f8824 */ /* 0x000fe200078e0210 */
[----:B------:R-:W-:-:S03]  /*10230*/  FMNMX.FTZ R133, R124, R133, !PT ;  /* 0x000000857c857209 */ /* 0x000fc60007810000 */
[----:B------:R-:W2:Y:S01]  /*10240*/  MUFU.TANH R126, R126 ;  /* 0x0000007e007e7308 */ /* 0x000ea20000002400 */
[----:B-1----:R-:W-:Y:S01]  /*10250*/  FMNMX.FTZ R134, R122, R134, !PT ;  /* 0x000000867a867209 */ /* 0x002fe20007810000 */
[----:B------:R-:W-:-:S03]  /*10260*/  @!P0 VIADD R15, R15, 0x13240 ;  /* 0x000132400f0f8836 */ /* 0x000fc60000000000 */
[----:B------:R-:W-:Y:S02]  /*10270*/  FMNMX.FTZ R134, R123, R134, !PT ;  /* 0x000000867b867209 */ /* 0x000fe40007810000 */
[----:B------:R-:W-:Y:S01]  /*10280*/  @!P0 PRMT R15, RZ, 0x654, R15 ;  /* 0x00000654ff0f8816 */ /* 0x000fe2000000000f */
        /* <DEDUP_REMOVED lines=102> */
[----:B------:R0:W-:Y:S01]  /*108f0*/  MUFU.TANH R133, R134 ;  /* 0x0000008600857308 */ /* 0x0001e20000002400 */
[----:B--2---:R-:W-:-:S07]  /*10900*/  FMNMX.FTZ R57, R85, R57, !PT ;  /* 0x0000003955397209 */ /* 0x004fce0007810000 */
[----:B------:R-:W2:Y:S01]  /*10910*/  MUFU.TANH R132, R132 ;  /* 0x0000008400847308 */ /* 0x000ea20000002400 */
[----:B0-----:R-:W-:Y:S01]  /*10920*/  FMUL.FTZ R134, R2, R58 ;  /* 0x0000003a02867220 */ /* 0x001fe20000410000 */
[----:B-1----:R-:W-:-:S06]  /*10930*/  FMNMX.FTZ R56, R86, R56, !PT ;  /* 0x0000003856387209 */ /* 0x002fcc0007810000 */
[----:B------:R-:W0:Y:S08]  /*10940*/  MUFU.TANH R87, R87 ;  /* 0x0000005700577308 */ /* 0x000e300000002400 */
[----:B------:R-:W1:Y:S01]  /*10950*/  MUFU.TANH R134, R134 ;  /* 0x0000008600867308 */ /* 0x000e620000002400 */
[----:B--2---:R-:W-:-:S04]  /*10960*/  FMNMX.FTZ R57, R132, R57, !PT ;  /* 0x0000003984397209 */ /* 0x004fc80007810000 */
[----:B------:R-:W-:-:S03]  /*10970*/  FMNMX.FTZ R57, R133, R57, !PT ;  /* 0x0000003985397209 */ /* 0x000fc60007810000 */
        /* <DEDUP_REMOVED lines=26> */
[----:B------:R-:W-:-:S05]  /*10b20*/  IMAD.MOV.U32 R57, RZ, RZ, -0x3ffffff0 ;  /* 0xc0000010ff397424 */ /* 0x000fca00078e00ff */
[----:B------:R-:W-:Y:S02]  /*10b30*/  R2UR UR7, R57 ;  /* 0x00000000390772ca */ /* 0x000fe400000e0000 */
[----:B-1----:R-:W-:Y:S02]  /*10b40*/  FMNMX.FTZ R58, R70, R56, !PT ;  /* 0x00000038463a7209 */ /* 0x002fe40007810000 */
[----:B------:R-:W0:Y:S02]  /*10b50*/  SHFL.BFLY PT, R56, R60, 0x2, 0x1f ;  /* 0x0c401f003c387f89 */ /* 0x000e2400000e0000 */
[----:B--2---:R-:W-:-:S05]  /*10b60*/  FMNMX.FTZ R58, R71, R58, !PT ;  /* 0x0000003a473a7209 */ /* 0x004fca0007810000 */
[----:B------:R-:W1:Y:S01]  /*10b70*/  SHFL.BFLY PT, R59, R58, 0x2, 0x1f ;  /* 0x0c401f003a3b7f89 */ /* 0x000e6200000e0000 */
[----:B0-----:R-:W-:Y:S02]  /*10b80*/  FMNMX.FTZ R60, R60, R56, !PT ;  /* 0x000000383c3c7209 */ /* 0x001fe40007810000 */
[----:B------:R-:W-:-:S03]  /*10b90*/  IADD3 R56, R8, 0x180, RZ ;  /* 0x0000018008387810 */ /* 0x000fc60007ffe0ff */
        /* <DEDUP_REMOVED lines=8> */
[C---:B------:R-:W-:Y:S01]  /*10c20*/  FADD.FTZ R3, -R60.reuse, R3 ;  /* 0x000000033c037221 */ /* 0x040fe20000010100 */
[----:B------:R-:W-:Y:S01]  /*10c30*/  R2UR UR7, R57 ;  /* 0x00000000390772ca */ /* 0x000fe200000e0000 */
[-C--:B------:R-:W-:Y:S02]  /*10c40*/  FFMA.FTZ R57, R60, R58.reuse, -8 ;  /* 0xc10000003c397423 */ /* 0x080fe4000001003a */
[----:B------:R-:W-:Y:S01]  /*10c50*/  FMUL.FTZ R3, R3, R58 ;  /* 0x0000003a03037220 */ /* 0x000fe20000410000 */
[----:B-1----:R-:W-:Y:S01]  /*10c60*/  FMNMX.FTZ R59, R59, R56, !PT ;  /* 0x000000383b3b7209 */ /* 0x002fe20007810000 */
[----:B------:R-:W-:Y:S02]  /*10c70*/  VIADD R56, R8, 0x200 ;  /* 0x0000020008387836 */ /* 0x000fe40000000000 */
[-CC-:B------:R-:W-:Y:S01]  /*10c80*/  FFMA.FTZ R9, R9, R58.reuse, -R57.reuse ;  /* 0x0000003a09097223 */ /* 0x180fe20000010839 */
[----:B------:R-:W-:-:S01]  /*10c90*/  FFMA.FTZ R10, R10, R58, -R57 ;  /* 0x0000003a0a0a7223 */ /* 0x000fc20000010839 */
[----:B------:R-:W-:Y:S01]  /*10ca0*/  FFMA.FTZ R104, R104, R58, -R57 ;  /* 0x0000003a68687223 */ /* 0x000fe20000010839 */
[----:B------:R-:W-:-:S01]  /*10cb0*/  FADD.FTZ R8, -R59, R12 ;  /* 0x0000000c3b087221 */ /* 0x000fc20000010100 */
        /* <DEDUP_REMOVED lines=38> */
[-C--:B------:R-:W-:Y:S01]  /*10f20*/  FFMA.FTZ R69, R59, R58.reuse, -8 ;  /* 0xc10000003b457423 */ /* 0x080fe2000001003a */
[-C--:B------:R-:W-:Y:S01]  /*10f30*/  FMUL.FTZ R8, R8, R58.reuse ;  /* 0x0000003a08087220 */ /* 0x080fe20000410000 */
[----:B------:R-:W-:Y:S02]  /*10f40*/  MUFU.EX2 R3, R3 ;  /* 0x0000000300037308 */ /* 0x000fe40000000800 */
[----:B------:R-:W-:-:S01]  /*10f50*/  FFMA.FTZ R11, R11, R58, -R69 ;  /* 0x0000003a0b0b7223 */ /* 0x000fc20000010845 */
        /* <DEDUP_REMOVED lines=28> */
[----:B------:R-:W-:-:S02]  /*11120*/  WARPGROUP.DEPBAR.LE gsb0, 0x0 ;  /* 0x00008000000079c5 */ /* 0x000fc40000010000 */
[----:B------:R-:W2:Y:S01]  /*11130*/  MUFU.EX2 R10, R10 ;  /* 0x0000000a000a7308 */ /* 0x000ea20000000800 */
[----:B0-----:R-:W-:-:S01]  /*11140*/  FFMA.FTZ R20, R3, R20, R9 ;  /* 0x0000001403147223 */ /* 0x001fc20000010009 */
[----:B------:R-:W-:Y:S01]  /*11150*/  WARPGROUP.ARRIVE ;  /* 0x00000000000079c5 */ /* 0x000fe20000000000 */
[----:B------:R-:W-:-:S01]  /*11160*/  FFMA.FTZ R78, R78, R58, -R69 ;  /* 0x0000003a4e4e7223 */ /* 0x000fc20000010845 */
[-CC-:B------:R-:W-:Y:S01]  /*11170*/  FFMA.FTZ R79, R79, R58.reuse, -R69.reuse ;  /* 0x0000003a4f4f7223 */ /* 0x180fe20000010845 */
[----:B------:R-:W-:-:S01]  /*11180*/  FFMA.FTZ R82, R82, R58, -R69 ;  /* 0x0000003a52527223 */ /* 0x000fc20000010845 */
[-CC-:B------:R-:W-:Y:S01]  /*11190*/  FFMA.FTZ R83, R83, R58.reuse, -R69.reuse ;  /* 0x0000003a53537223 */ /* 0x180fe20000010845 */
[----:B------:R-:W-:-:S01]  /*111a0*/  FFMA.FTZ R86, R86, R58, -R69 ;  /* 0x0000003a56567223 */ /* 0x000fc20000010845 */
        /* <DEDUP_REMOVED lines=13> */
[----:B------:R-:W-:-:S03]  /*11280*/  FFMA.FTZ R69, R71, R58, -R69 ;  /* 0x0000003a47457223 */ /* 0x000fc60000010845 */
        /* <DEDUP_REMOVED lines=156> */
.L_x_1962:
[----:B------:R-:W2:Y:S01]  /*11c50*/  LDL R15, [R1+0x1c] ;  /* 0x00001c00010f7983 */ /* 0x000ea20000100800 */
[----:B------:R-:W-:Y:S01]  /*11c60*/  ISETP.GT.AND P0, PT, R14, RZ, PT ;  /* 0x000000ff0e00720c */ /* 0x000fe20003f04270 */
[----:B------:R-:W-:Y:S01]  /*11c70*/  VIADD R13, R13, 0x13260 ;  /* 0x000132600d0d7836 */ /* 0x000fe20000000000 */
        /* <DEDUP_REMOVED lines=76> */
[----:B------:R-:W-:Y:S02]  /*12140*/  MOV R9, R23 ;  /* 0x0000001700097202 */ /* 0x000fe40000000f00 */
[----:B--2---:R-:W-:-:S04]  /*12150*/  PRMT R13, R15, 0x654, R13 ;  /* 0x000006540f0d7816 */ /* 0x004fc8000000000d */
[----:B------:R1:W-:Y:S01]  /*12160*/  SYNCS.ARRIVE.TRANS64.RED.A1T0 RZ, [R13+URZ], RZ ;  /* 0x000000ff0dff79a7 */ /* 0x0003e2000810043f */
[----:B------:R-:W-:Y:S05]  /*12170*/  @P0 BRA `(.L_x_1963) ;  /* 0xffffffd000540947 */ /* 0x000fea000383ffff */
.L_x_1951:
[----:B------:R-:W-:Y:S05]  /*12180*/  BSYNC B0 ;  /* 0x0000000000007941 */ /* 0x000fea0003800000 */
.L_x_1950:
[----:B------:R-:W-:Y:S06]  /*12190*/  BAR.ARV 0x8, 0x200 ;  /* 0x0208000000007b1d */ /* 0x000fec0000002000 */
[----:B------:R-:W-:Y:S05]  /*121a0*/  @!P1 BRA `(.L_x_1964) ;  /* 0x0000000000049947 */ /* 0x000fea0003800000 */
[----:B------:R-:W-:Y:S01]  /*121b0*/  BPT.TRAP 0x1 ;  /* 0x000000040000795c */ /* 0x000fe20000300000 */
.L_x_1964:
[----:B------:R-:W-:Y:S01]  /*121c0*/  IMAD R8, R22, 0x8, R16 ;  /* 0x0000000816087824 */ /* 0x000fe200078e0210 */
[----:B------:R-:W-:-:S04]  /*121d0*/  SHF.L.U32 R3, R23, 0x1f, RZ ;  /* 0x0000001f17037819 */ /* 0x000fc800000006ff */
[----:B------:R2:W3:Y:S01]  /*121e0*/  SYNCS.PHASECHK.TRANS64.TRYWAIT P0, [R8+URZ+0x13250], R3 ;  /* 0x01325003080075a7 */ /* 0x0004e2000800017f */
[----:B------:R-:W-:Y:S05]  /*121f0*/  @!P1 BRA `(.L_x_1965) ;  /* 0x0000000000049947 */ /* 0x000fea0003800000 */
[----:B------:R-:W-:Y:S01]  /*12200*/  BPT.TRAP 0x1 ;  /* 0x000000040000795c */ /* 0x000fe20000300000 */
.L_x_1965:
[----:B------:R-:W-:Y:S04]  /*12210*/  BSSY B0, `(.L_x_1966) ;  /* 0x0000004000007945 */ /* 0x000fe80003800000 */
[----:B---3--:R-:W-:Y:S05]  /*12220*/  @P0 BRA `(.L_x_1967) ;  /* 0x0000000000080947 */ /* 0x008fea0003800000 */
[----:B------:R-:W3:Y:S02]  /*12230*/  SYNCS.PHASECHK.TRANS64.TRYWAIT P0, [R8+URZ+0x13250], R3 ;  /* 0x01325003080075a7 */ /* 0x000ee4000800017f */
[----:B---3--:R-:W-:Y:S05]  /*12240*/  @!P0 BRA `(.L_x_1968) ;  /* 0x0000008c00188947 */ /* 0x008fea0003800000 */
.L_x_1967:
[----:B------:R-:W-:Y:S05]  /*12250*/  BSYNC B0 ;  /* 0x0000000000007941 */ /* 0x000fea0003800000 */
.L_x_1966:
[----:B------:R-:W4:Y:S04]  /*12260*/  LDL R9, [R1+0x64] ;  /* 0x0000640001097983 */ /* 0x000f280000100800 */
[----:B------:R-:W5:Y:S01]  /*12270*/  LDL R12, [R1+0x50] ;  /* 0x00005000010c7983 */ /* 0x000f620000100800 */
[----:B------:R-:W-:-:S03]  /*12280*/  ULDC.64 UR4, c[0x0][0x9a0] ;  /* 0x0002680000047ab9 */ /* 0x000fc60000000a00 */
[----:B------:R-:W5:Y:S01]  /*12290*/  LDL.LU R11, [R1+0x48] ;  /* 0x00004800010b7983 */ /* 0x000f620000300800 */
[----:B------:R-:W-:Y:S01]  /*122a0*/  VIADD R16, R16, 0x1000 ;  /* 0x0000100010107836 */ /* 0x000fe20000000000 */
[----:B------:R-:W-:Y:S01]  /*122b0*/  ISETP.NE.U32.AND P0, PT, RZ, UR4, PT ;  /* 0x00000004ff007c0c */ /* 0x000fe2000bf05070 */
[----:B------:R-:W-:-:S03]  /*122c0*/  WARPGROUP.ARRIVE ;  /* 0x00000000000079c5 */ /* 0x000fc60000000000 */
[----:B------:R-:W-:Y:S02]  /*122d0*/  SHF.R.U32.HI R16, RZ, 0x4, R16 ;  /* 0x00000004ff107819 */ /* 0x000fe40000011610 */
[----:B------:R-:W-:Y:S02]  /*122e0*/  ISETP.NE.AND.EX P0, PT, RZ, UR5, PT, P0 ;  /* 0x00000005ff007c0c */ /* 0x000fe4000bf05300 */
[----:B------:R-:W-:-:S04]  /*122f0*/  LOP3.LUT R16, R16, 0x3fff, RZ, 0xc0, !PT ;  /* 0x00003fff10107812 */ /* 0x000fc800078ec0ff */
[----:B--23--:R-:W-:-:S05]  /*12300*/  LOP3.LUT R3, R16, 0x10000, RZ, 0xfc, !PT ;  /* 0x0001000010037812 */ /* 0x00cfca00078efcff */
[----:B------:R-:W-:Y:S02]  /*12310*/  IMAD R2, R22, 0x280, R3 ;  /* 0x0000028016027824 */ /* 0x000fe400078e0203 */
[----:B------:R-:W-:Y:S01]  /*12320*/  IMAD.MOV.U32 R3, RZ, RZ, -0x3ffffff0 ;  /* 0xc0000010ff037424 */ /* 0x000fe200078e00ff */
[----:B------:R-:W4:Y:S02]  /*12330*/  @P0 LDC.64 R6, c[0x0][0x9c8] ;  /* 0x00027200ff060b82 */ /* 0x000f240000000a00 */
[----:B------:R-:W-:Y:S02]  /*12340*/  R2UR UR6, R2 ;  /* 0x00000000020672ca */ /* 0x000fe400000e0000 */
[----:B------:R-:W-:-:S04]  /*12350*/  R2UR UR7, R3 ;  /* 0x00000000030772ca */ /* 0x000fc800000e0000 */
[----:B------:R-:W2:Y:S09]  /*12360*/  @P0 LDC.64 R4, c[0x0][0x9d0] ;  /* 0x00027400ff040b82 */ /* 0x000eb20000000a00 */
[----:B------:R-:W-:Y:S03]  /*12370*/  QGMMA.64x64x32.F32.E4M3.E4M3 R24, R152, gdesc[UR4], R24, gsb0 ;  /* 0x00e0000498187df3 */ /* 0x000fe60008000818 */
[----:B------:R-:W-:-:S02]  /*12380*/  WARPGROUP.DEPBAR.LE gsb0, 0x0 ;  /* 0x00008000000079c5 */ /* 0x000fc40000010000 */
[----:B------:R-:W-:Y:S01]  /*12390*/  WARPGROUP.ARRIVE ;  /* 0x00000000000079c5 */ /* 0x000fe20000000000 */
[----:B----4-:R-:W-:-:S04]  /*123a0*/  @P0 IMAD R10, R9, R6, RZ ;  /* 0x00000006090a0224 */ /* 0x010fc800078e02ff */
[C---:B-----5:R-:W-:Y:S02]  /*123b0*/  @P0 IMAD R3, R12.reuse, R7, R10 ;  /* 0x000000070c030224 */ /* 0x060fe400078e020a */
[----:B------:R-:W-:Y:S01]  /*123c0*/  @P0 IMAD.WIDE.U32 R6, R12, R6, RZ ;  /* 0x000000060c060225 */ /* 0x000fe200078e00ff */
[----:B------:R-:W-:-:S03]  /*123d0*/  @P0 SHF.R.S32.HI R9, RZ, 0x1f, R11 ;  /* 0x0000001fff090819 */ /* 0x000fc6000001140b */
[----:B------:R-:W-:Y:S02]  /*123e0*/  @P0 IMAD.IADD R7, R7, 0x1, R3 ;  /* 0x0000000107070824 */ /* 0x000fe400078e0203 */
[-C--:B--2---:R-:W-:Y:S02]  /*123f0*/  @P0 IMAD R10, R9, R4.reuse, RZ ;  /* 0x00000004090a0224 */ /* 0x084fe400078e02ff */
[----:B------:R-:W-:Y:S02]  /*12400*/  IMAD.MOV.U32 R9, RZ, RZ, 0x3f800000 ;  /* 0x3f800000ff097424 */ /* 0x000fe400078e00ff */
[C---:B------:R-:W-:Y:S02]  /*12410*/  @P0 IMAD R3, R11.reuse, R5, R10 ;  /* 0x000000050b030224 */ /* 0x040fe400078e020a */
[----:B------:R-:W-:-:S04]  /*12420*/  @P0 IMAD.WIDE.U32 R4, R11, R4, R6 ;  /* 0x000000040b040225 */ /* 0x000fc800078e0006 */
[----:B------:R-:W-:Y:S01]  /*12430*/  @P0 IMAD.IADD R3, R5, 0x1, R3 ;  /* 0x0000000105030824 */ /* 0x000fe200078e0203 */
[----:B------:R-:W-:Y:S01]  /*12440*/  @P0 LEA R6, P2, R4, UR4, 0x2 ;  /* 0x0000000404060c11 */ /* 0x000fe2000f8410ff */
[----:B------:R-:W-:-:S03]  /*12450*/  IMAD.MOV.U32 R5, RZ, RZ, -0x3ffffff0 ;  /* 0xc0000010ff057424 */ /* 0x000fc600078e00ff */
[----:B------:R-:W-:Y:S01]  /*12460*/  @P0 LEA.HI.X R7, R4, UR5, R3, 0x2, P2 ;  /* 0x0000000504070c11 */ /* 0x000fe200090f1403 */
[----:B------:R-:W-:Y:S01]  /*12470*/  VIADD R4, R2, 0x80 ;  /* 0x0000008002047836 */ /* 0x000fe20000000000 */
[----:B------:R-:W-:-:S03]  /*12480*/  R2UR UR7, R5 ;  /* 0x00000000050772ca */ /* 0x000fc600000e0000 */
[----:B------:R2:W3:Y:S01]  /*12490*/  @P0 LDG.E R9, desc[UR40][R6.64] ;  /* 0x0000002806090981 */ /* 0x0004e2000c1e1900 */
[----:B------:R-:W-:Y:S01]  /*124a0*/  R2UR UR6, R4 ;  /* 0x00000000040672ca */ /* 0x000fe200000e0000 */
[----:B------:R-:W-:Y:S01]  /*124b0*/  VIADD R4, R2, 0x100 ;  /* 0x0000010002047836 */ /* 0x000fe20000000000 */
[----:B------:R-:W-:Y:S01]  /*124c0*/  MOV R5, 0xc0000010 ;  /* 0xc000001000057802 */ /* 0x000fe20000000f00 */
[----:B------:R-:W-:Y:S01]  /*124d0*/  SHFL.BFLY PT, R3, R20, 0x2, 0x1f ;  /* 0x0c401f0014037f89 */ /* 0x000fe200000e0000 */
[----:B------:R-:W-:-:S03]  /*124e0*/  IMAD.MOV.U32 R10, RZ, RZ, RZ ;  /* 0x000000ffff0a7224 */ /* 0x000fc600078e00ff */
[----:B--2---:R-:W2:Y:S06]  /*124f0*/  SHFL.BFLY PT, R7, R0, 0x2, 0x1f ;  /* 0x0c401f0000077f89 */ /* 0x004eac00000e0000 */
[----:B------:R-:W-:Y:S01]  /*12500*/  QGMMA.64x64x32.F32.E4M3.E4M3 R24, R148, gdesc[UR4], R24, gsb0 ;  /* 0x00e0000494187df3 */ /* 0x000fe20008000818 */
[----:B------:R-:W-:Y:S01]  /*12510*/  R2UR UR6, R4 ;  /* 0x00000000040672ca */ /* 0x000fe200000e0000 */
[----:B------:R-:W-:Y:S01]  /*12520*/  VIADD R4, R2, 0x180 ;  /* 0x0000018002047836 */ /* 0x000fe20000000000 */
[----:B------:R-:W-:Y:S01]  /*12530*/  R2UR UR7, R5 ;  /* 0x00000000050772ca */ /* 0x000fe200000e0000 */
[----:B------:R-:W-:-:S02]  /*12540*/  IMAD.MOV.U32 R5, RZ, RZ, -0x3ffffff0 ;  /* 0xc0000010ff057424 */ /* 0x000fc400078e00ff */
[----:B------:R-:W-:Y:S02]  /*12550*/  VIADD R2, R2, 0x200 ;  /* 0x0000020002027836 */ /* 0x000fe40000000000 */
[----:B--2---:R-:W-:-:S01]  /*12560*/  FADD.FTZ R7, R7, R0 ;  /* 0x0000000007077221 */ /* 0x004fc20000010000 */
[----:B------:R-:W-:Y:S01]  /*12570*/  IMAD.MOV.U32 R0, RZ, RZ, -0x800000 ;  /* 0xff800000ff007424 */ /* 0x000fe200078e00ff */
[----:B------:R-:W-:Y:S02]  /*12580*/  WARPGROUP.DEPBAR.LE gsb0, 0x0 ;  /* 0x00008000000079c5 */ /* 0x000fe40000010000 */
[----:B------:R-:W-:-:S06]  /*12590*/  WARPGROUP.ARRIVE ;  /* 0x00000000000079c5 */ /* 0x000fcc0000000000 */
[----:B------:R-:W-:Y:S01]  /*125a0*/  QGMMA.64x64x32.F32.E4M3.E4M3 R24, R144, gdesc[UR4], R24, gsb0 ;  /* 0x00e0000490187df3 */ /* 0x000fe20008000818 */
[----:B------:R-:W-:Y:S01]  /*125b0*/  R2UR UR6, R4 ;  /* 0x00000000040672ca */ /* 0x000fe200000e0000 */
[----:B------:R-:W-:Y:S01]  /*125c0*/  FADD.FTZ R4, R3, R20 ;  /* 0x0000001403047221 */ /* 0x000fe20000010000 */
[----:B------:R-:W-:Y:S01]  /*125d0*/  R2UR UR7, R5 ;  /* 0x00000000050772ca */ /* 0x000fe200000e0000 */
[----:B------:R-:W-:-:S03]  /*125e0*/  IMAD.MOV.U32 R3, RZ, RZ, -0x3ffffff0 ;  /* 0xc0000010ff037424 */ /* 0x000fc600078e00ff */
[----:B------:R-:W2:Y:S02]  /*125f0*/  SHFL.BFLY PT, R5, R4, 0x1, 0x1f ;  /* 0x0c201f0004057f89 */ /* 0x000ea400000e0000 */
[----:B--2---:R-:W-:-:S01]  /*12600*/  FADD.FTZ R6, R4, R5 ;  /* 0x0000000504067221 */ /* 0x004fc20000010000 */
[----:B------:R-:W-:-:S03]  /*12610*/  IMAD.MOV.U32 R4, RZ, RZ, RZ ;  /* 0x000000ffff047224 */ /* 0x000fc600078e00ff */
[C---:B------:R-:W-:Y:S01]  /*12620*/  FMUL.FTZ R5, R6.reuse, 0.00390625 ;  /* 0x3b80000006057820 */ /* 0x040fe20000410000 */
[----:B------:R-:W-:-:S04]  /*12630*/  FSETP.NE.FTZ.AND P0, PT, R6, RZ, PT ;  /* 0x000000ff0600720b */ /* 0x000fc80003f15000 */
[----:B------:R-:W-:-:S09]  /*12640*/  FSETP.NE.FTZ.AND P2, PT, R5, RZ, PT ;  /* 0x000000ff0500720b */ /* 0x000fd20003f55000 */
[----:B------:R-:W-:Y:S08]  /*12650*/  @P0 MUFU.RCP R4, R6 ;  /* 0x0000000600040308 */ /* 0x000ff00000001000 */
[----:B------:R-:W2:Y:S02]  /*12660*/  @P2 MUFU.LG2 R5, R5 ;  /* 0x0000000500052308 */ /* 0x000ea40000000c00 */
[----:B--2---:R-:W-:Y:S01]  /*12670*/  @P2 FMUL.FTZ R6, R5, 0.69314718246459960938 ;  /* 0x3f31721805062820 */ /* 0x004fe20000410000 */
[----:B------:R-:W-:-:S02]  /*12680*/  WARPGROUP.DEPBAR.LE gsb0, 0x0 ;  /* 0x00008000000079c5 */ /* 0x000fc40000010000 */
[----:B------:R-:W-:-:S06]  /*12690*/  WARPGROUP.ARRIVE ;  /* 0x00000000000079c5 */ /* 0x000fcc0000000000 */
[----:B------:R-:W-:Y:S01]  /*126a0*/  QGMMA.64x64x32.F32.E4M3.E4M3 R24, R140, gdesc[UR4], R24, gsb0 ;  /* 0x00e000048c187df3 */ /* 0x000fe20008000818 */
[----:B------:R-:W-:Y:S02]  /*126b0*/  R2UR UR6, R2 ;  /* 0x00000000020672ca */ /* 0x000fe400000e0000 */
[----:B------:R-:W-:Y:S01]  /*126c0*/  R2UR UR7, R3 ;  /* 0x00000000030772ca */ /* 0x000fe200000e0000 */
[----:B------:R-:W2:Y:S01]  /*126d0*/  SHFL.BFLY PT, R2, R7, 0x1, 0x1f ;  /* 0x0c201f0007027f89 */ /* 0x000ea200000e0000 */
[----:B------:R-:W-:Y:S01]  /*126e0*/  @P2 FMUL.FTZ R3, R58, 0.69314718246459960938 ;  /* 0x3f3172183a032820 */ /* 0x000fe20000410000 */
[----:B--2---:R-:W-:Y:S01]  /*126f0*/  FADD.FTZ R11, R7, R2 ;  /* 0x00000002070b7221 */ /* 0x004fe20000010000 */
[----:B------:R-:W-:Y:S02]  /*12700*/  IMAD.MOV.U32 R2, RZ, RZ, -0x800000 ;  /* 0xff800000ff027424 */ /* 0x000fe400078e00ff */
[----:B------:R-:W-:Y:S01]  /*12710*/  @P2 FFMA.FTZ R2, R3, R60, R6 ;  /* 0x0000003c03022223 */ /* 0x000fe20000010006 */
[C---:B-1----:R-:W-:Y:S01]  /*12720*/  FMUL.FTZ R13, R11.reuse, 0.00390625 ;  /* 0x3b8000000b0d7820 */ /* 0x042fe20000410000 */
[----:B------:R-:W-:-:S04]  /*12730*/  FSETP.NE.FTZ.AND P0, PT, R11, RZ, PT ;  /* 0x000000ff0b00720b */ /* 0x000fc80003f15000 */
[----:B------:R-:W-:-:S09]  /*12740*/  FSETP.NE.FTZ.AND P3, PT, R13, RZ, PT ;  /* 0x000000ff0d00720b */ /* 0x000fd20003f75000 */
[----:B------:R-:W-:Y:S04]  /*12750*/  @P0 MUFU.RCP R10, R11 ;  /* 0x0000000b000a0308 */ /* 0x000fe80000001000 */
[----:B0-----:R-:W-:-:S04]  /*12760*/  @P3 FMUL.FTZ R15, R58, 0.69314718246459960938 ;  /* 0x3f3172183a0f3820 */ /* 0x001fc80000410000 */
[----:B------:R-:W0:Y:S02]  /*12770*/  @P3 MUFU.LG2 R7, R13 ;  /* 0x0000000d00073308 */ /* 0x000e240000000c00 */
[----:B0-----:R-:W-:-:S04]  /*12780*/  @P3 FMUL.FTZ R12, R7, 0.69314718246459960938 ;  /* 0x3f317218070c3820 */ /* 0x001fc80000410000 */
[----:B------:R-:W-:Y:S01]  /*12790*/  @P3 FFMA.FTZ R0, R15, R59, R12 ;  /* 0x0000003b0f003223 */ /* 0x000fe2000001000c */
[----:B------:R-:W-:Y:S02]  /*127a0*/  WARPGROUP.DEPBAR.LE gsb0, 0x0 ;  /* 0x00008000000079c5 */ /* 0x000fe40000010000 */
[----:B------:R-:W-:-:S06]  /*127b0*/  WARPGROUP.ARRIVE ;  /* 0x00000000000079c5 */ /* 0x000fcc0000000000 */
[----:B------:R-:W-:Y:S01]  /*127c0*/  QGMMA.64x64x32.F32.E4M3.E4M3 R24, R136, gdesc[UR4], R24, gsb0 ;  /* 0x00e0000488187df3 */ /* 0x000fe20008000818 */
[-C--:B---3--:R-:W-:Y:S01]  /*127d0*/  FMUL.FTZ R4, R4, R9.reuse ;  /* 0x0000000904047220 */ /* 0x088fe20000410000 */
[----:B------:R-:W-:Y:S01]  /*127e0*/  FMUL.FTZ R5, R10, R9 ;  /* 0x000000090a057220 */ /* 0x000fe20000410000 */
[----:B------:R-:W-:Y:S02]  /*127f0*/  WARPGROUP.DEPBAR.LE gsb0, 0x0 ;  /* 0x00008000000079c5 */ /* 0x000fe40000010000 */
[----:B------:R-:W-:Y:S05]  /*12800*/  @!P1 BRA `(.L_x_1969) ;  /* 0x0000000000049947 */ /* 0x000fea0003800000 */
[----:B------:R-:W-:Y:S01]  /*12810*/  BPT.TRAP 0x1 ;  /* 0x000000040000795c */ /* 0x000fe20000300000 */
.L_x_1969:
[----:B------:R-:W2:Y:S01]  /*12820*/  LDL.LU R3, [R1+0x1c] ;  /* 0x00001c0001037983 */ /* 0x000ea20000300800 */
[----:B------:R-:W-:Y:S02]  /*12830*/  VIADD R8, R8, 0x13260 ;  /* 0x0001326008087836 */ /* 0x000fe40000000000 */
[-C--:B------:R-:W-:Y:S01]  /*12840*/  FMUL.FTZ R56, R25, R4.reuse ;  /* 0x0000000419387220 */ /* 0x080fe20000410000 */
[-C--:B------:R-:W-:Y:S01]  /*12850*/  FMUL.FTZ R58, R24, R4.reuse ;  /* 0x00000004183a7220 */ /* 0x080fe20000410000 */
[----:B------:R-:W3:Y:S01]  /*12860*/  LDL.LU R16, [R1+0x60] ;  /* 0x0000600001107983 */ /* 0x000ee20000300800 */
[----:B------:R-:W-:Y:S02]  /*12870*/  VIADD R22, R22, 0x1 ;  /* 0x0000000116167836 */ /* 0x000fe40000000000 */
[-C--:B------:R-:W-:Y:S01]  /*12880*/  FMUL.FTZ R25, R28, R4.reuse ;  /* 0x000000041c197220 */ /* 0x080fe20000410000 */
[-C--:B------:R-:W-:Y:S02]  /*12890*/  FMUL.FTZ R29, R29, R4.reuse ;  /* 0x000000041d1d7220 */ /* 0x080fe40000410000 */
[----:B------:R-:W-:Y:S01]  /*128a0*/  ISETP.NE.AND P0, PT, R22, 0x2, PT ;  /* 0x000000021600780c */ /* 0x000fe20003f05270 */
        /* <DEDUP_REMOVED lines=27> */
[----:B------:R-:W-:-:S02]  /*12a60*/  SEL R22, R22, RZ, P0 ;  /* 0x000000ff16167207 */ /* 0x000fc40000000000 */
[----:B--2---:R-:W-:Y:S02]  /*12a70*/  PRMT R3, R3, 0x654, R8 ;  /* 0x0000065403037816 */ /* 0x004fe40000000008 */
[----:B---3--:R-:W-:Y:S01]  /*12a80*/  IADD3 R16, R16, 0x1, RZ ;  /* 0x0000000110107810 */ /* 0x008fe20007ffe0ff */
[----:B------:R-:W-:Y:S01]  /*12a90*/  FMUL.FTZ R8, R49, R4 ;  /* 0x0000000431087220 */ /* 0x000fe20000410000 */
[----:B------:R0:W-:Y:S03]  /*12aa0*/  SYNCS.ARRIVE.TRANS64.RED.A1T0 RZ, [R3+URZ], RZ ;  /* 0x000000ff03ff79a7 */ /* 0x0001e6000810043f */
[----:B------:R1:W-:Y:S01]  /*12ab0*/  STL [R1+0x60], R16 ;  /* 0x0000601001007387 */ /* 0x0003e20000100800 */
[----:B------:R-:W-:Y:S01]  /*12ac0*/  SEL R4, RZ, 0x1, P0 ;  /* 0x00000001ff047807 */ /* 0x000fe20000000000 */
[----:B0-----:R-:W-:-:S03]  /*12ad0*/  FMUL.FTZ R3, R50, R5 ;  /* 0x0000000532037220 */ /* 0x001fc60000410000 */
[----:B------:R-:W-:-:S07]  /*12ae0*/  LOP3.LUT R23, R23, R4, RZ, 0x3c, !PT ;  /* 0x0000000417177212 */ /* 0x000fce00078e3cff */
.L_x_1907:
[----:B------:R-:W0:Y:S08]  /*12af0*/  S2UR UR4, SR_CgaCtaId ;  /* 0x00000000000479c3 */ /* 0x000e300000008800 */
[----:B------:R-:W-:Y:S01]  /*12b00*/  BAR.SYNC.DEFER_BLOCKING 0x5, 0x200 ;  /* 0x0148000000007b1d */ /* 0x000fe20000010000 */
[----:B-1----:R-:W-:-:S05]  /*12b10*/  MOV R16, 0x400 ;  /* 0x0000040000107802 */ /* 0x002fca0000000f00 */
[----:B------:R-:W-:Y:S01]  /*12b20*/  BSSY B0, `(.L_x_1970) ;  /* 0x00001d7000007945 */ /* 0x000fe20003800000 */
[----:B0-----:R-:W-:-:S05]  /*12b30*/  IMAD.U32 R4, RZ, RZ, UR4 ;  /* 0x00000004ff047e24 */ /* 0x001fca000f8e00ff */
        /* <DEDUP_REMOVED lines=10> */
[----:B------:R-:W-:Y:S01]  /*12be0*/  F2FP.BF16.F32.PACK_AB R9, R46, R9 ;  /* 0x000000092e09723e */ /* 0x000fe200000010ff */
[----:B------:R-:W-:Y:S01]  /*12bf0*/  ULDC.64 UR6, c[0x0][0xb98] ;  /* 0x0002e60000067ab9 */ /* 0x000fe20000000a00 */
[----:B------:R-:W3:Y:S04]  /*12c00*/  LDL.LU R4, [R1+0x50] ;  /* 0x0000500001047983 */ /* 0x000ee80000300800 */
[----:B0-----:R-:W4:Y:S01]  /*12c10*/  LDL R35, [R1+0x7c] ;  /* 0x00007c0001237983 */ /* 0x001f220000100800 */
[----:B------:R-:W-:-:S03]  /*12c20*/  F2FP.BF16.F32.PACK_AB R12, R45, R12 ;  /* 0x0000000c2d0c723e */ /* 0x000fc600000010ff */
[----:B------:R-:W4:Y:S01]  /*12c30*/  LDL R46, [R1+0x3c] ;  /* 0x00003c00012e7983 */ /* 0x000f220000100800 */
[----:B------:R-:W-:-:S03]  /*12c40*/  F2FP.BF16.F32.PACK_AB R11, R44, R11 ;  /* 0x0000000b2c0b723e */ /* 0x000fc600000010ff */
[----:B------:R-:W4:Y:S04]  /*12c50*/  LDL.LU R45, [R1+0x58] ;  /* 0x00005800012d7983 */ /* 0x000f280000300800 */
[----:B------:R-:W4:Y:S01]  /*12c60*/  LDL.LU R44, [R1+0x5c] ;  /* 0x00005c00012c7983 */ /* 0x000f220000300800 */
[----:B------:R-:W0:Y:S01]  /*12c70*/  S2R R33, SR_SWINHI ;  /* 0x0000000000217919 */ /* 0x000e220000002f00 */
[----:B------:R-:W-:Y:S02]  /*12c80*/  F2FP.BF16.F32.PACK_AB R25, R25, R58 ;  /* 0x0000003a1919723e */ /* 0x000fe400000010ff */
[----:B------:R-:W-:Y:S01]  /*12c90*/  F2FP.BF16.F32.PACK_AB R56, R29, R56 ;  /* 0x000000381d38723e */ /* 0x000fe200000010ff */
[----:B------:R-:W4:Y:S01]  /*12ca0*/  LDL R40, [R1+0x28] ;  /* 0x0000280001287983 */ /* 0x000f220000100800 */
[----:B------:R-:W-:-:S02]  /*12cb0*/  F2FP.BF16.F32.PACK_AB R15, R36, R15 ;  /* 0x0000000f240f723e */ /* 0x000fc400000010ff */
[----:B------:R-:W-:Y:S01]  /*12cc0*/  F2FP.BF16.F32.PACK_AB R20, R37, R20 ;  /* 0x000000142514723e */ /* 0x000fe200000010ff */
[----:B------:R-:W4:Y:S01]  /*12cd0*/  LDL R42, [R1+0x54] ;  /* 0x00005400012a7983 */ /* 0x000f220000100800 */
[----:B------:R-:W-:Y:S02]  /*12ce0*/  F2FP.BF16.F32.PACK_AB R31, R31, R24 ;  /* 0x000000181f1f723e */ /* 0x000fe400000010ff */
[----:B------:R-:W-:Y:S02]  /*12cf0*/  F2FP.BF16.F32.PACK_AB R30, R30, R21 ;  /* 0x000000151e1e723e */ /* 0x000fe400000010ff */
[----:B------:R-:W-:Y:S02]  /*12d00*/  F2FP.BF16.F32.PACK_AB R7, R52, R7 ;  /* 0x000000073407723e */ /* 0x000fe400000010ff */
[----:B------:R-:W-:Y:S02]  /*12d10*/  F2FP.BF16.F32.PACK_AB R8, R53, R8 ;  /* 0x000000083508723e */ /* 0x000fe400000010ff */
[----:B------:R-:W-:-:S02]  /*12d20*/  F2FP.BF16.F32.PACK_AB R3, R54, R3 ;  /* 0x000000033603723e */ /* 0x000fc400000010ff */
[----:B------:R-:W-:Y:S02]  /*12d30*/  F2FP.BF16.F32.PACK_AB R13, R38, R13 ;  /* 0x0000000d260d723e */ /* 0x000fe400000010ff */
[----:B------:R-:W-:Y:S02]  /*12d40*/  F2FP.BF16.F32.PACK_AB R14, R39, R14 ;  /* 0x0000000e270e723e */ /* 0x000fe400000010ff */
[----:B------:R-:W-:Y:S01]  /*12d50*/  F2FP.BF16.F32.PACK_AB R10, R47, R10 ;  /* 0x0000000a2f0a723e */ /* 0x000fe200000010ff */
[----:B------:R-:W-:Y:S01]  /*12d60*/  BAR.SYNC.DEFER_BLOCKING 0x1, 0x180 ;  /* 0x0046000000007b1d */ /* 0x000fe20000010000 */
[----:B--2---:R-:W-:Y:S02]  /*12d70*/  IMAD.MOV.U32 R32, RZ, RZ, R5 ;  /* 0x000000ffff207224 */ /* 0x004fe400078e0005 */
[----:B---3--:R-:W-:Y:S02]  /*12d80*/  IMAD.MOV.U32 R34, RZ, RZ, R4 ;  /* 0x000000ffff227224 */ /* 0x008fe400078e0004 */
[----:B-1----:R-:W-:-:S05]  /*12d90*/  IMAD.SHL.U32 R4, R27, 0x4, RZ ;  /* 0x000000041b047824 */ /* 0x002fca00078e00ff */
[----:B------:R-:W-:-:S04]  /*12da0*/  LOP3.LUT R4, R4, 0xc, RZ, 0xc0, !PT ;  /* 0x0000000c04047812 */ /* 0x000fc800078ec0ff */
[----:B------:R-:W-:-:S05]  /*12db0*/  IADD3 R4, P0, R4, UR4, RZ ;  /* 0x0000000404047c10 */ /* 0x000fca000ff1e0ff */
[----:B------:R-:W-:Y:S01]  /*12dc0*/  IMAD.X R5, RZ, RZ, UR5, P0 ;  /* 0x00000005ff057e24 */ /* 0x000fe200080e06ff */
[----:B------:R-:W-:-:S04]  /*12dd0*/  ULDC.64 UR4, c[0x0][0xc00] ;  /* 0x0003000000047ab9 */ /* 0x000fc80000000a00 */
[----:B------:R1:W2:Y:S02]  /*12de0*/  LDG.E.CONSTANT R26, desc[UR40][R4.64] ;  /* 0x00000028041a7981 */ /* 0x0002a4000c1e9900 */
[----:B-1----:R-:W-:-:S04]  /*12df0*/  LOP3.LUT P1, R4, R27, 0x3, RZ, 0xc0, !PT ;  /* 0x000000031b047812 */ /* 0x002fc8000782c0ff */
[----:B------:R-:W-:-:S04]  /*12e00*/  ISETP.EQ.OR P1, PT, R4, 0x3, !P1 ;  /* 0x000000030400780c */ /* 0x000fc80004f22670 */
[----:B------:R-:W-:Y:S02]  /*12e10*/  SEL R27, R25, R56, P1 ;  /* 0x00000038191b7207 */ /* 0x000fe40000800000 */
[----:B------:R-:W-:Y:S02]  /*12e20*/  SEL R56, R56, R25, P1 ;  /* 0x0000001938387207 */ /* 0x000fe40000800000 */
[----:B------:R-:W-:Y:S02]  /*12e30*/  SEL R25, R15, R20, P1 ;  /* 0x000000140f197207 */ /* 0x000fe40000800000 */
[----:B------:R-:W-:Y:S02]  /*12e40*/  SEL R24, R20, R15, P1 ;  /* 0x0000000f14187207 */ /* 0x000fe40000800000 */
[----:B------:R-:W-:Y:S02]  /*12e50*/  MOV R20, R16 ;  /* 0x0000001000147202 */ /* 0x000fe40000000f00 */
[----:B0-----:R-:W-:-:S02]  /*12e60*/  MOV R21, R33 ;  /* 0x0000002100157202 */ /* 0x001fc40000000f00 */
[----:B------:R-:W-:Y:S02]  /*12e70*/  F2FP.BF16.F32.PACK_AB R4, R55, R6 ;  /* 0x000000063704723e */ /* 0x000fe400000010ff */
[----:B------:R-:W-:Y:S02]  /*12e80*/  SEL R29, R7, R8, P1 ;  /* 0x00000008071d7207 */ /* 0x000fe40000800000 */
[----:B-----5:R-:W-:Y:S01]  /*12e90*/  SEL R28, R8, R7, P1 ;  /* 0x00000007081c7207 */ /* 0x020fe20000800000 */
[----:B----4-:R-:W-:Y:S01]  /*12ea0*/  IMAD.WIDE R6, R35, 0x2, R20 ;  /* 0x0000000223067825 */ /* 0x010fe200078e0214 */
[----:B------:R-:W-:Y:S02]  /*12eb0*/  SEL R33, R30, R31, P1 ;  /* 0x0000001f1e217207 */ /* 0x000fe40000800000 */
[----:B------:R-:W-:Y:S02]  /*12ec0*/  SEL R30, R31, R30, P1 ;  /* 0x0000001e1f1e7207 */ /* 0x000fe40000800000 */
[----:B------:R-:W-:-:S02]  /*12ed0*/  IADD3 R43, P0, R6, 0x60, RZ ;  /* 0x00000060062b7810 */ /* 0x000fc40007f1e0ff */
[----:B------:R-:W-:Y:S01]  /*12ee0*/  IADD3 R41, P2, R6, 0x40, RZ ;  /* 0x0000004006297810 */ /* 0x000fe20007f5e0ff */
[----:B------:R-:W-:Y:S01]  /*12ef0*/  IMAD.MOV.U32 R49, RZ, RZ, R32 ;  /* 0x000000ffff317224 */ /* 0x000fe200078e0020 */
[----:B------:R-:W-:Y:S02]  /*12f00*/  SEL R35, R3, R4, P1 ;  /* 0x0000000403237207 */ /* 0x000fe40000800000 */
[----:B------:R-:W-:Y:S02]  /*12f10*/  SEL R36, R4, R3, P1 ;  /* 0x0000000304247207 */ /* 0x000fe40000800000 */
[----:B------:R-:W-:Y:S02]  /*12f20*/  LOP3.LUT R8, R41, 0x380, RZ, 0xc0, !PT ;  /* 0x0000038029087812 */ /* 0x000fe400078ec0ff */
[----:B------:R-:W-:Y:S01]  /*12f30*/  LOP3.LUT R32, R43, 0x380, RZ, 0xc0, !PT ;  /* 0x000003802b207812 */ /* 0x000fe200078ec0ff */
[----:B------:R-:W-:Y:S01]  /*12f40*/  IMAD.MOV.U32 R48, RZ, RZ, R34 ;  /* 0x000000ffff307224 */ /* 0x000fe200078e0022 */
[----:B------:R-:W-:-:S02]  /*12f50*/  SEL R31, R13, R14, P1 ;  /* 0x0000000e0d1f7207 */ /* 0x000fc40000800000 */
[----:B------:R-:W-:Y:S02]  /*12f60*/  SEL R15, R11, R12, P1 ;  /* 0x0000000c0b0f7207 */ /* 0x000fe40000800000 */
[----:B------:R-:W-:Y:S02]  /*12f70*/  SEL R14, R14, R13, P1 ;  /* 0x0000000d0e0e7207 */ /* 0x000fe40000800000 */
[----:B------:R-:W-:Y:S02]  /*12f80*/  SHF.R.U64 R8, R8, 0x3, RZ ;  /* 0x0000000308087819 */ /* 0x000fe400000012ff */
[----:B------:R-:W-:Y:S02]  /*12f90*/  SHF.R.U64 R32, R32, 0x3, RZ ;  /* 0x0000000320207819 */ /* 0x000fe400000012ff */
[----:B------:R-:W-:Y:S02]  /*12fa0*/  SEL R12, R12, R11, P1 ;  /* 0x0000000b0c0c7207 */ /* 0x000fe40000800000 */
[----:B------:R-:W-:-:S02]  /*12fb0*/  SEL R13, R9, R10, P1 ;  /* 0x0000000a090d7207 */ /* 0x000fc40000800000 */
[----:B------:R-:W-:Y:S02]  /*12fc0*/  SEL R34, R10, R9, P1 ;  /* 0x000000090a227207 */ /* 0x000fe40000800000 */
[----:B------:R-:W-:Y:S02]  /*12fd0*/  LOP3.LUT R10, R8, R41, RZ, 0x3c, !PT ;  /* 0x00000029080a7212 */ /* 0x000fe400078e3cff */
[----:B------:R-:W-:Y:S02]  /*12fe0*/  LOP3.LUT R8, R32, R43, RZ, 0x3c, !PT ;  /* 0x0000002b20087212 */ /* 0x000fe400078e3cff */
[C---:B------:R-:W-:Y:S02]  /*12ff0*/  IADD3 R39, P3, R6.reuse, 0x20, RZ ;  /* 0x0000002006277810 */ /* 0x040fe40007f7e0ff */
[----:B------:R-:W-:Y:S02]  /*13000*/  LOP3.LUT R37, R6, 0x380, RZ, 0xc0, !PT ;  /* 0x0000038006257812 */ /* 0x000fe400078ec0ff */
[----:B------:R-:W-:-:S02]  /*13010*/  LOP3.LUT R4, R39, 0x380, RZ, 0xc0, !PT ;  /* 0x0000038027047812 */ /* 0x000fc400078ec0ff */
[----:B------:R-:W-:Y:S02]  /*13020*/  SHF.R.U64 R37, R37, 0x3, RZ ;  /* 0x0000000325257819 */ /* 0x000fe400000012ff */
[----:B------:R-:W-:Y:S01]  /*13030*/  SHF.R.U64 R4, R4, 0x3, RZ ;  /* 0x0000000304047819 */ /* 0x000fe200000012ff */
[--C-:B------:R-:W-:Y:S01]  /*13040*/  IMAD.X R5, RZ, RZ, R7.reuse, P3 ;  /* 0x000000ffff057224 */ /* 0x100fe200018e0607 */
[----:B------:R-:W-:Y:S02]  /*13050*/  LOP3.LUT R6, R37, R6, RZ, 0x3c, !PT ;  /* 0x0000000625067212 */ /* 0x000fe400078e3cff */
[----:B------:R-:W-:Y:S01]  /*13060*/  LOP3.LUT R4, R4, R39, RZ, 0x3c, !PT ;  /* 0x0000002704047212 */ /* 0x000fe200078e3cff */
[--C-:B------:R-:W-:Y:S01]  /*13070*/  IMAD.X R9, RZ, RZ, R7.reuse, P0 ;  /* 0x000000ffff097224 */ /* 0x100fe200000e0607 */
[----:B------:R-:W-:Y:S01]  /*13080*/  MOV R38, R6 ;  /* 0x0000000600267202 */ /* 0x000fe20000000f00 */
[----:B------:R-:W-:Y:S01]  /*13090*/  IMAD.X R11, RZ, RZ, R7, P2 ;  /* 0x000000ffff0b7224 */ /* 0x000fe200010e0607 */
        /* <DEDUP_REMOVED lines=15> */
[----:B------:R-:W3:Y:S04]  /*13190*/  SHFL.IDX PT, R34, R34, R3, 0x1c1f ;  /* 0x001c1f0322227589 */ /* 0x000ee800000e0000 */
[----:B------:R-:W-:Y:S04]  /*131a0*/  SHFL.IDX PT, R29, R29, R26, 0x1c1f ;  /* 0x001c1f1a1d1d7589 */ /* 0x000fe800000e0000 */
[----:B------:R-:W4:Y:S04]  /*131b0*/  SHFL.IDX PT, R28, R28, R3, 0x1c1f ;  /* 0x001c1f031c1c7589 */ /* 0x000f2800000e0000 */
[----:B------:R-:W-:Y:S04]  /*131c0*/  SHFL.IDX PT, R35, R35, R26, 0x1c1f ;  /* 0x001c1f1a23237589 */ /* 0x000fe800000e0000 */
[----:B------:R2:W4:Y:S01]  /*131d0*/  SHFL.IDX PT, R36, R36, R3, 0x1c1f ;  /* 0x001c1f0324247589 */ /* 0x00052200000e0000 */
[----:B0-----:R-:W-:-:S02]  /*131e0*/  SEL R4, R27, R56, P1 ;  /* 0x000000381b047207 */ /* 0x001fc40000800000 */
[----:B------:R-:W-:Y:S02]  /*131f0*/  SEL R6, R56, R27, P1 ;  /* 0x0000001b38067207 */ /* 0x000fe40000800000 */
[----:B-1----:R-:W-:Y:S02]  /*13200*/  SEL R5, R33, R30, P1 ;  /* 0x0000001e21057207 */ /* 0x002fe40000800000 */
[----:B------:R-:W-:Y:S02]  /*13210*/  SEL R7, R30, R33, P1 ;  /* 0x000000211e077207 */ /* 0x000fe40000800000 */
[----:B------:R-:W-:Y:S01]  /*13220*/  MOV R30, R10 ;  /* 0x0000000a001e7202 */ /* 0x000fe20000000f00 */
[----:B--2---:R-:W0:Y:S01]  /*13230*/  LDC R3, c[0x0][0xbe8] ;  /* 0x0002fa00ff037b82 */ /* 0x004e220000000800 */
[----:B------:R-:W-:Y:S01]  /*13240*/  MOV R27, R8 ;  /* 0x00000008001b7202 */ /* 0x000fe20000000f00 */
[----:B------:R1:W-:Y:S01]  /*13250*/  STSM.16.M88.4 [R38], R4 ;  /* 0x0000000426007844 */ /* 0x0003e20000000200 */
[----:B------:R-:W-:-:S02]  /*13260*/  SEL R8, R15, R12, P1 ;  /* 0x0000000c0f087207 */ /* 0x000fc40000800000 */
[----:B------:R-:W-:Y:S02]  /*13270*/  SEL R10, R12, R15, P1 ;  /* 0x0000000f0c0a7207 */ /* 0x000fe40000800000 */
[----:B---3--:R-:W-:Y:S02]  /*13280*/  SEL R9, R13, R34, P1 ;  /* 0x000000220d097207 */ /* 0x008fe40000800000 */
[----:B------:R-:W-:Y:S02]  /*13290*/  SEL R11, R34, R13, P1 ;  /* 0x0000000d220b7207 */ /* 0x000fe40000800000 */
[----:B----4-:R-:W-:Y:S01]  /*132a0*/  SEL R12, R29, R28, P1 ;  /* 0x0000001c1d0c7207 */ /* 0x010fe20000800000 */
[----:B------:R-:W-:Y:S01]  /*132b0*/  ULDC UR8, c[0x0][0xa88] ;  /* 0x0002a20000087ab9 */ /* 0x000fe20000000800 */
[----:B------:R-:W-:Y:S01]  /*132c0*/  SEL R14, R28, R29, P1 ;  /* 0x0000001d1c0e7207 */ /* 0x000fe20000800000 */
[----:B------:R-:W2:Y:S01]  /*132d0*/  LDL R34, [R1+0x68] ;  /* 0x0000680001227983 */ /* 0x000ea20000100800 */
[----:B------:R-:W-:-:S02]  /*132e0*/  SEL R13, R35, R36, P1 ;  /* 0x00000024230d7207 */ /* 0x000fc40000800000 */
[----:B-1----:R-:W-:Y:S02]  /*132f0*/  SEL R4, R25, R24, P1 ;  /* 0x0000001819047207 */ /* 0x002fe40000800000 */
[----:B------:R-:W-:Y:S02]  /*13300*/  SEL R6, R24, R25, P1 ;  /* 0x0000001918067207 */ /* 0x000fe40000800000 */
[----:B------:R-:W-:Y:S02]  /*13310*/  SEL R5, R31, R32, P1 ;  /* 0x000000201f057207 */ /* 0x000fe40000800000 */
[----:B------:R-:W-:Y:S02]  /*13320*/  SEL R7, R32, R31, P1 ;  /* 0x0000001f20077207 */ /* 0x000fe40000800000 */
[----:B------:R-:W-:-:S03]  /*13330*/  SEL R15, R36, R35, P1 ;  /* 0x00000023240f7207 */ /* 0x000fc60000800000 */
[----:B------:R1:W-:Y:S04]  /*13340*/  STSM.16.M88.4 [R37], R4 ;  /* 0x0000000425007844 */ /* 0x0003e80000000200 */
[----:B------:R3:W-:Y:S04]  /*13350*/  STSM.16.M88.4 [R30], R8 ;  /* 0x000000081e007844 */ /* 0x0007e80000000200 */
[----:B------:R4:W-:Y:S01]  /*13360*/  STSM.16.M88.4 [R27], R12 ;  /* 0x0000000c1b007844 */ /* 0x0009e20000000200 */
[----:B------:R-:W-:Y:S01]  /*13370*/  BAR.SYNC.DEFER_BLOCKING 0x1, 0x180 ;  /* 0x0046000000007b1d */ /* 0x000fe20000010000 */
[----:B------:R-:W-:-:S02]  /*13380*/  IADD3 R24, P2, R45, UR4, RZ ;  /* 0x000000042d187c10 */ /* 0x000fc4000ff5e0ff */
[----:B------:R-:W-:Y:S02]  /*13390*/  MOV R28, RZ ;  /* 0x000000ff001c7202 */ /* 0x000fe40000000f00 */
[----:B------:R-:W-:Y:S01]  /*133a0*/  IADD3.X R25, R44, UR5, RZ, P2, !PT ;  /* 0x000000052c197c10 */ /* 0x000fe200097fe4ff */
[----:B------:R-:W-:Y:S01]  /*133b0*/  IMAD.IADD R31, R46, 0x1, R40 ;  /* 0x000000012e1f7824 */ /* 0x000fe200078e0228 */
[----:B------:R-:W-:Y:S01]  /*133c0*/  SHF.R.S32.HI R32, RZ, 0x1f, R42 ;  /* 0x0000001fff207819 */ /* 0x000fe2000001142a */
[----:B------:R-:W-:Y:S02]  /*133d0*/  ULDC.64 UR4, c[0x0][0xb90] ;  /* 0x0002e40000047ab9 */ /* 0x000fe40000000a00 */
[----:B------:R-:W4:Y:S01]  /*133e0*/  @P0 LDG.E R28, desc[UR40][R24.64] ;  /* 0x00000028181c0981 */ /* 0x000f22000c1e1900 */
[----:B0-----:R-:W-:-:S13]  /*133f0*/  ISETP.NE.AND P2, PT, R3, 0x1, PT ;  /* 0x000000010300780c */ /* 0x001fda0003f45270 */
[----:B------:R-:W0:Y:S08]  /*13400*/  @P2 LDC R26, c[0x0][0xbec] ;  /* 0x0002fb00ff1a2b82 */ /* 0x000e300000000800 */
[----:B------:R-:W3:Y:S01]  /*13410*/  @P2 LDC R29, c[0x0][0xbf0] ;  /* 0x0002fc00ff1d2b82 */ /* 0x000ee20000000800 */
[----:B-1----:R-:W-:Y:S02]  /*13420*/  IMAD.MOV.U32 R7, RZ, RZ, R31 ;  /* 0x000000ffff077224 */ /* 0x002fe400078e001f */
[----:B------:R-:W-:-:S02]  /*13430*/  IMAD R5, R32, UR4, RZ ;  /* 0x0000000420057c24 */ /* 0x000fc4000f8e02ff */
[----:B0-----:R-:W-:-:S05]  /*13440*/  @P2 IMAD.HI.U32 R4, R31, R26, RZ ;  /* 0x0000001a1f042227 */ /* 0x001fca00078e00ff */
[----:B---3--:R-:W-:Y:S01]  /*13450*/  @P2 SHF.R.U32.HI R7, RZ, R29, R4 ;  /* 0x0000001dff072219 */ /* 0x008fe20000011604 */
[----:B------:R-:W-:Y:S01]  /*13460*/  IMAD R11, R42, UR5, R5 ;  /* 0x000000052a0b7c24 */ /* 0x000fe2000f8e0205 */
[----:B------:R-:W-:Y:S02]  /*13470*/  SEL R30, R49, RZ, !P0 ;  /* 0x000000ff311e7207 */ /* 0x000fe40004000000 */
[----:B------:R-:W-:Y:S01]  /*13480*/  SEL R33, R48, RZ, !P0 ;  /* 0x000000ff30217207 */ /* 0x000fe20004000000 */
        /* <DEDUP_REMOVED lines=27> */
[----:B------:R-:W-:Y:S01]  /*13640*/  LEA.HI.X R11, R6, UR7, R7, 0x2, P4 ;  /* 0x00000007060b7c11 */ /* 0x000fe2000a0f1407 */
[----:B0-----:R-:W-:-:S05]  /*13650*/  VIADD R48, R13, 0xffffff80 ;  /* 0xffffff800d307836 */ /* 0x001fca0000000000 */
[----:B------:R-:W-:-:S04]  /*13660*/  SHF.R.S32.HI R38, RZ, 0x1f, R48 ;  /* 0x0000001fff267819 */ /* 0x000fc80000011430 */
[----:B------:R-:W-:-:S04]  /*13670*/  LEA.HI R38, R38, R48, RZ, 0x3 ;  /* 0x0000003026267211 */ /* 0x000fc800078f18ff */
[----:B------:R-:W-:-:S05]  /*13680*/  SHF.R.S32.HI R38, RZ, 0x3, R38 ;  /* 0x00000003ff267819 */ /* 0x000fca0000011426 */
[----:B--2---:R-:W-:Y:S01]  /*13690*/  IMAD R9, R38, 0x40, R34 ;  /* 0x0000004026097824 */ /* 0x004fe200078e0222 */
[----:B-1----:R-:W-:Y:S06]  /*136a0*/  @P1 BRA `(.L_x_1972) ;  /* 0x0000000000101947 */ /* 0x002fec0003800000 */
[----:B------:R-:W-:Y:S05]  /*136b0*/  @!P0 BRA `(.L_x_1972) ;  /* 0x00000000000c8947 */ /* 0x000fea0003800000 */
[----:B------:R-:W2:Y:S04]  /*136c0*/  LDG.E R5, desc[UR40][R24.64] ;  /* 0x0000002818057981 */ /* 0x000ea8000c1e1900 */
[----:B-----5:R-:W2:Y:S02]  /*136d0*/  LDG.E R8, desc[UR40][R24.64+0x4] ;  /* 0x0000042818087981 */ /* 0x020ea4000c1e1900 */
[----:B--2---:R-:W-:-:S07]  /*136e0*/  IMAD.IADD R8, R8, 0x1, -R5 ;  /* 0x0000000108087824 */ /* 0x004fce00078e0a05 */
.L_x_1972:
        /* <DEDUP_REMOVED lines=14> */
[----:B------:R-:W-:Y:S02]  /*137d0*/  IADD3 R13, R14, -R13, RZ ;  /* 0x8000000d0e0d7210 */ /* 0x000fe40007ffe0ff */
[----:B------:R-:W-:-:S02]  /*137e0*/  IADD3 R25, P4, R20, 0x3000, RZ ;  /* 0x0000300014197810 */ /* 0x000fc40007f9e0ff */
[----:B------:R-:W-:Y:S02]  /*137f0*/  LOP3.LUT P0, RZ, R13, 0x3, RZ, 0xc0, !PT ;  /* 0x000000030dff7812 */ /* 0x000fe4000780c0ff */
[----:B------:R-:W-:Y:S02]  /*13800*/  LEA.HI R36, R36, R48, RZ, 0x3 ;  /* 0x0000003024247211 */ /* 0x000fe400078f18ff */
[----:B------:R-:W-:Y:S02]  /*13810*/  IADD3 R13, P3, R20, 0x1800, RZ ;  /* 0x00001800140d7810 */ /* 0x000fe40007f7e0ff */
[----:B------:R-:W-:Y:S02]  /*13820*/  LOP3.LUT R36, R36, 0xfffffff8, RZ, 0xc0, !PT ;  /* 0xfffffff824247812 */ /* 0x000fe400078ec0ff */
[----:B------:R-:W-:Y:S02]  /*13830*/  LOP3.LUT R9, R20, 0x380, RZ, 0xc0, !PT ;  /* 0x0000038014097812 */ /* 0x000fe400078ec0ff */
[----:B------:R-:W-:Y:S01]  /*13840*/  LOP3.LUT R24, R25, 0x380, RZ, 0xc0, !PT ;  /* 0x0000038019187812 */ /* 0x000fe200078ec0ff */
[----:B------:R-:W-:Y:S01]  /*13850*/  IMAD.IADD R36, R48, 0x1, -R36 ;  /* 0x0000000130247824 */ /* 0x000fe200078e0a24 */
[----:B------:R-:W-:-:S02]  /*13860*/  SHF.R.U64 R9, R9, 0x3, RZ ;  /* 0x0000000309097819 */ /* 0x000fc400000012ff */
[----:B------:R-:W-:-:S04]  /*13870*/  SHF.R.U64 R24, R24, 0x3, RZ ;  /* 0x0000000318187819 */ /* 0x000fc800000012ff */
[----:B------:R-:W-:Y:S01]  /*13880*/  LOP3.LUT R24, R24, R25, RZ, 0x3c, !PT ;  /* 0x0000001918187212 */ /* 0x000fe200078e3cff */
[----:B------:R-:W-:Y:S02]  /*13890*/  IMAD.X R25, RZ, RZ, R21, P4 ;  /* 0x000000ffff197224 */ /* 0x000fe400020e0615 */
[----:B--2---:R-:W-:-:S04]  /*138a0*/  IMAD.IADD R12, R12, 0x1, R40 ;  /* 0x000000010c0c7824 */ /* 0x004fc800078e0228 */
[C---:B------:R-:W-:Y:S01]  /*138b0*/  VIADD R8, R12.reuse, 0x8 ;  /* 0x000000080c087836 */ /* 0x040fe20000000000 */
[-C--:B------:R-:W-:Y:S02]  /*138c0*/  ISETP.GE.OR P1, PT, R12, R35.reuse, P0 ;  /* 0x000000230c00720c */ /* 0x080fe40000726670 */
[----:B------:R-:W-:Y:S02]  /*138d0*/  LOP3.LUT R12, R13, 0x380, RZ, 0xc0, !PT ;  /* 0x000003800d0c7812 */ /* 0x000fe400078ec0ff */
[----:B------:R-:W-:Y:S02]  /*138e0*/  ISETP.GE.OR P0, PT, R8, R35, P0 ;  /* 0x000000230800720c */ /* 0x000fe40000706670 */
[----:B------:R-:W-:Y:S02]  /*138f0*/  SHF.R.U64 R12, R12, 0x3, RZ ;  /* 0x000000030c0c7819 */ /* 0x000fe400000012ff */
[----:B------:R-:W-:Y:S01]  /*13900*/  LOP3.LUT R8, R9, R20, RZ, 0x3c, !PT ;  /* 0x0000001409087212 */ /* 0x000fe200078e3cff */
[--C-:B------:R-:W-:Y:S01]  /*13910*/  IMAD.MOV.U32 R9, RZ, RZ, R21.reuse ;  /* 0x000000ffff097224 */ /* 0x100fe200078e0015 */
[----:B------:R-:W-:Y:S01]  /*13920*/  LOP3.LUT R12, R12, R13, RZ, 0x3c, !PT ;  /* 0x0000000d0c0c7212 */ /* 0x000fe200078e3cff */
[----:B------:R-:W-:-:S02]  /*13930*/  IMAD.X R13, RZ, RZ, R21, P3 ;  /* 0x000000ffff0d7224 */ /* 0x000fc400018e0615 */
[----:B-1----:R-:W-:Y:S04]  /*13940*/  @!P1 ST.E desc[UR40][R4.64], R2 ;  /* 0x0000000204009985 */ /* 0x002fe8000c101928 */
        /* <DEDUP_REMOVED lines=25> */
[----:B------:R-:W-:Y:S02]  /*13ae0*/  IMAD.IADD R28, R40, 0x1, R0 ;  /* 0x00000001281c7824 */ /* 0x000fe400078e0200 */
[C---:B------:R-:W-:Y:S02]  /*13af0*/  IMAD R29, R42.reuse, UR5, R2 ;  /* 0x000000052a1d7c24 */ /* 0x040fe4000f8e0202 */
[----:B------:R-:W-:Y:S01]  /*13b00*/  IMAD.WIDE.U32 R20, R42, UR4, R20 ;  /* 0x000000042a147c25 */ /* 0x000fe2000f8e0014 */
[----:B------:R-:W-:-:S03]  /*13b10*/  ULDC.64 UR4, c[0x0][0xaf0] ;  /* 0x0002bc0000047ab9 */ /* 0x000fc60000000a00 */
[----:B-1----:R-:W-:-:S04]  /*13b20*/  @P2 IMAD.HI.U32 R0, R28, R31, RZ ;  /* 0x0000001f1c002227 */ /* 0x002fc800078e00ff */
[----:B------:R-:W-:Y:S01]  /*13b30*/  IMAD.IADD R21, R21, 0x1, R29 ;  /* 0x0000000115157824 */ /* 0x000fe200078e021d */
[----:B------:R-:W-:Y:S01]  /*13b40*/  MOV R29, R28 ;  /* 0x0000001c001d7202 */ /* 0x000fe20000000f00 */
[----:B------:R-:W-:Y:S01]  /*13b50*/  IMAD R2, R30, UR4, RZ ;  /* 0x000000041e027c24 */ /* 0x000fe2000f8e02ff */
[----:B------:R-:W-:Y:S01]  /*13b60*/  @P2 SHF.R.U32.HI R29, RZ, R37, R0 ;  /* 0x00000025ff1d2219 */ /* 0x000fe20000011600 */
[----:B------:R-:W-:-:S03]  /*13b70*/  IMAD.WIDE.U32 R20, R33, UR4, R20 ;  /* 0x0000000421147c25 */ /* 0x000fc6000f8e0014 */
[--C-:B------:R-:W-:Y:S01]  /*13b80*/  SHF.R.S32.HI R0, RZ, 0x1f, R29.reuse ;  /* 0x0000001fff007819 */ /* 0x100fe2000001141d */
        /* <DEDUP_REMOVED lines=20> */
[----:B------:R-:W-:Y:S02]  /*13cd0*/  IMAD.IADD R32, R38, 0x1, R40 ;  /* 0x0000000126207824 */ /* 0x000fe400078e0228 */
[----:B------:R-:W1:Y:S04]  /*13ce0*/  SHFL.IDX PT, R28, R30, 0x1, 0x181f ;  /* 0x00381f001e1c7f89 */ /* 0x000e6800000e0000 */
[----:B------:R-:W1:Y:S01]  /*13cf0*/  SHFL.IDX PT, R33, R30, 0x2, 0x181f ;  /* 0x00581f001e217f89 */ /* 0x000e6200000e0000 */
[----:B------:R-:W-:-:S03]  /*13d00*/  ISETP.GE.AND P0, PT, R34, UR4, PT ;  /* 0x0000000422007c0c */ /* 0x000fc6000bf06270 */
[----:B------:R-:W2:Y:S01]  /*13d10*/  SHFL.IDX PT, R3, R31, RZ, 0x181f ;  /* 0x00181fff1f037589 */ /* 0x000ea200000e0000 */
[----:B------:R-:W-:-:S03]  /*13d20*/  VIADD R0, R32, 0x30 ;  /* 0x0000003020007836 */ /* 0x000fc60000000000 */
[----:B------:R-:W2:Y:S01]  /*13d30*/  SHFL.IDX PT, R21, R31, 0x1, 0x181f ;  /* 0x00381f001f157f89 */ /* 0x000ea200000e0000 */
[----:B------:R-:W-:-:S03]  /*13d40*/  VIADD R2, R32, 0x60 ;  /* 0x0000006020027836 */ /* 0x000fc60000000000 */
        /* <DEDUP_REMOVED lines=12> */
[----:B------:R-:W1:Y:S04]  /*13e10*/  SHFL.IDX PT, R30, R30, 0x3, 0x181f ;  /* 0x00781f001e1e7f89 */ /* 0x000e6800000e0000 */
[----:B------:R-:W0:Y:S01]  /*13e20*/  SHFL.IDX PT, R31, R31, 0x3, 0x181f ;  /* 0x00781f001f1f7f89 */ /* 0x000e2200000e0000 */
        /* <DEDUP_REMOVED lines=11> */
.L_x_1971:
        /* <DEDUP_REMOVED lines=16> */
[----:B------:R-:W-:Y:S02]  /*13fe0*/  @P1 IADD3.X R5, R0, UR5, RZ, P2, !PT ;  /* 0x0000000500051c10 */ /* 0x000fe400097fe4ff */
[----:B------:R-:W-:-:S06]  /*13ff0*/  MOV R0, UR4 ;  /* 0x0000000400007c02 */ /* 0x000fcc0008000f00 */
[----:B------:R2:W5:Y:S01]  /*14000*/  @P1 LDG.E R0, desc[UR40][R4.64] ;  /* 0x0000002804001981 */ /* 0x000562000c1e1900 */
[----:B-1----:R-:W-:Y:S01]  /*14010*/  ISETP.NE.AND P2, PT, R25, 0x1, PT ;  /* 0x000000011900780c */ /* 0x002fe20003f45270 */
[----:B---3-5:R-:W-:-:S12]  /*14020*/  VIADD R28, R7, 0xffffff80 ;  /* 0xffffff80071c7836 */ /* 0x028fd80000000000 */
[----:B------:R-:W1:Y:S01]  /*14030*/  @P2 LDC R27, c[0x0][0xbec] ;  /* 0x0002fb00ff1b2b82 */ /* 0x000e620000000800 */
[----:B------:R-:W-:Y:S01]  /*14040*/  ISETP.GE.AND P3, PT, R28, 0xc0, PT ;  /* 0x000000c01c00780c */ /* 0x000fe20003f66270 */
[----:B--2---:R-:W-:-:S12]  /*14050*/  @P1 BRA `(.L_x_1974) ;  /* 0x0000000000101947 */ /* 0x004fd80003800000 */
[----:B------:R-:W-:Y:S05]  /*14060*/  @!P0 BRA `(.L_x_1974) ;  /* 0x00000000000c8947 */ /* 0x000fea0003800000 */
[----:B------:R-:W2:Y:S04]  /*14070*/  LDG.E R5, desc[UR40][R2.64] ;  /* 0x0000002802057981 */ /* 0x000ea8000c1e1900 */
[----:B------:R-:W2:Y:S02]  /*14080*/  LDG.E R0, desc[UR40][R2.64+0x4] ;  /* 0x0000042802007981 */ /* 0x000ea4000c1e1900 */
[----:B--2---:R-:W-:-:S07]  /*14090*/  IMAD.IADD R0, R0, 0x1, -R5 ;  /* 0x0000000100007824 */ /* 0x004fce00078e0a05 */
.L_x_1974:
[----:B------:R-:W2:Y:S04]  /*140a0*/  LDL.LU R3, [R1+0x50] ;  /* 0x0000500001037983 */ /* 0x000ea80000300800 */
[----:B------:R-:W3:Y:S04]  /*140b0*/  LDL.LU R2, [R1+0x64] ;  /* 0x0000640001027983 */ /* 0x000ee80000300800 */
[----:B------:R-:W4:Y:S04]  /*140c0*/  LDL R26, [R1+0x54] ;  /* 0x00005400011a7983 */ /* 0x000f280000100800 */
[----:B------:R0:W5:Y:S01]  /*140d0*/  LDL R24, [R1+0x28] ;  /* 0x0000280001187983 */ /* 0x0001620000100800 */
[----:B------:R-:W-:Y:S01]  /*140e0*/  BSSY B1, `(.L_x_1975) ;  /* 0x000002c000017945 */ /* 0x000fe20003800000 */
[----:B------:R-:W-:-:S02]  /*140f0*/  SHF.R.S32.HI R11, RZ, 0x1f, R6 ;  /* 0x0000001fff0b7819 */ /* 0x000fc40000011406 */
[----:B--2---:R-:W-:Y:S02]  /*14100*/  SEL R13, R3, RZ, !P0 ;  /* 0x000000ff030d7207 */ /* 0x004fe40004000000 */
[----:B---3--:R-:W-:Y:S02]  /*14110*/  SEL R12, R2, RZ, !P0 ;  /* 0x000000ff020c7207 */ /* 0x008fe40004000000 */
[----:B----4-:R-:W-:Y:S01]  /*14120*/  SHF.R.S32.HI R10, RZ, 0x1f, R26 ;  /* 0x0000001fff0a7819 */ /* 0x010fe2000001141a */
[----:B0-----:R-:W-:Y:S06]  /*14130*/  @P3 BRA `(.L_x_1976) ;  /* 0x0000000000983947 */ /* 0x001fec0003800000 */
[----:B------:R-:W0:Y:S01]  /*14140*/  LDC R9, c[0x0][0xbe8] ;  /* 0x0002fa00ff097b82 */ /* 0x000e220000000800 */
[----:B-----5:R-:W-:Y:S01]  /*14150*/  IADD3 R8, R24, -0x80, R7 ;  /* 0xffffff8018087810 */ /* 0x020fe20007ffe007 */
        /* <DEDUP_REMOVED lines=36> */
.L_x_1976:
[----:B------:R-:W-:Y:S05]  /*143a0*/  BSYNC B1 ;  /* 0x0000000000017941 */ /* 0x000fea0003800000 */
.L_x_1975:
        /* <DEDUP_REMOVED lines=14> */
[----:B------:R-:W-:Y:S01]  /*14490*/  IMAD.IADD R4, R28, 0x1, -R4 ;  /* 0x000000011c047824 */ /* 0x000fe200078e0a04 */
[----:B------:R-:W-:-:S03]  /*144a0*/  IADD3 R3, R3, R5, RZ ;  /* 0x0000000503037210 */ /* 0x000fc60007ffe0ff */
[----:B------:R-:W-:Y:S02]  /*144b0*/  IMAD R6, R4, 0x30, R14 ;  /* 0x0000003004067824 */ /* 0x000fe400078e020e */
[----:B------:R-:W-:Y:S02]  /*144c0*/  IMAD R4, R10, UR4, RZ ;  /* 0x000000040a047c24 */ /* 0x000fe4000f8e02ff */
[----:B-----5:R-:W-:Y:S02]  /*144d0*/  IMAD.IADD R8, R24, 0x1, R6 ;  /* 0x0000000118087824 */ /* 0x020fe400078e0206 */
[----:B------:R-:W-:Y:S02]  /*144e0*/  IMAD R7, R26, UR5, R4 ;  /* 0x000000051a077c24 */ /* 0x000fe4000f8e0204 */
        /* <DEDUP_REMOVED lines=26> */
[----:B------:R-:W-:Y:S01]  /*14690*/  IMAD.IADD R14, R14, 0x1, R24 ;  /* 0x000000010e0e7824 */ /* 0x000fe200078e0218 */
[----:B------:R-:W-:Y:S01]  /*146a0*/  ULDC UR4, c[0x0][0xac8] ;  /* 0x0002b20000047ab9 */ /* 0x000fe20000000800 */
[----:B------:R-:W-:Y:S01]  /*146b0*/  IMAD R25, R0, R25, RZ ;  /* 0x0000001900197224 */ /* 0x000fe200078e02ff */
[----:B------:R-:W-:Y:S01]  /*146c0*/  LEA.HI.X R8, R2, UR5, R3, 0x1, P0 ;  /* 0x0000000502087c11 */ /* 0x000fe200080f0c03 */
[----:B------:R-:W0:Y:S01]  /*146d0*/  SHFL.IDX PT, R6, R4, RZ, 0x181f ;  /* 0x00181fff04067589 */ /* 0x000e2200000e0000 */
[C---:B------:R-:W-:Y:S01]  /*146e0*/  VIADD R0, R14.reuse, 0x30 ;  /* 0x000000300e007836 */ /* 0x040fe20000000000 */
[C---:B------:R-:W-:Y:S01]  /*146f0*/  IADD3 R3, R14.reuse, 0x90, RZ ;  /* 0x000000900e037810 */ /* 0x040fe20007ffe0ff */
[----:B------:R-:W-:Y:S01]  /*14700*/  VIADD R2, R14, 0x60 ;  /* 0x000000600e027836 */ /* 0x000fe20000000000 */
[----:B------:R-:W1:Y:S04]  /*14710*/  SHFL.IDX PT, R9, R4, 0x1, 0x181f ;  /* 0x00381f0004097f89 */ /* 0x000e6800000e0000 */
[----:B------:R-:W4:Y:S04]  /*14720*/  SHFL.IDX PT, R11, R4, 0x2, 0x181f ;  /* 0x00581f00040b7f89 */ /* 0x000f2800000e0000 */
[----:B------:R-:W3:Y:S04]  /*14730*/  SHFL.IDX PT, R5, R8, RZ, 0x181f ;  /* 0x00181fff08057589 */ /* 0x000ee800000e0000 */
[----:B------:R1:W3:Y:S04]  /*14740*/  SHFL.IDX PT, R13, R4, 0x3, 0x181f ;  /* 0x00781f00040d7f89 */ /* 0x0002e800000e0000 */
[----:B------:R-:W3:Y:S04]  /*14750*/  SHFL.IDX PT, R7, R8, 0x1, 0x181f ;  /* 0x00381f0008077f89 */ /* 0x000ee800000e0000 */
[----:B------:R-:W3:Y:S04]  /*14760*/  SHFL.IDX PT, R10, R8, 0x2, 0x181f ;  /* 0x00581f00080a7f89 */ /* 0x000ee800000e0000 */
[----:B------:R3:W3:Y:S01]  /*14770*/  SHFL.IDX PT, R12, R8, 0x3, 0x181f ;  /* 0x00781f00080c7f89 */ /* 0x0006e200000e0000 */
        /* <DEDUP_REMOVED lines=9> */
[C---:B------:R-:W-:Y:S02]  /*14810*/  @!P0 LEA R8, P6, R15.reuse, R13, 0x1 ;  /* 0x0000000d0f088211 */ /* 0x040fe400078c08ff */
[C-C-:B------:R-:W-:Y:S01]  /*14820*/  @!P2 LEA.HI.X R5, R15.reuse, R7, R20.reuse, 0x1, P5 ;  /* 0x000000070f05a211 */ /* 0x140fe200028f0c14 */
[----:B------:R0:W-:Y:S01]  /*14830*/  @!P3 ST.E.128 desc[UR40][R2.64], RZ ;  /* 0x000000ff0200b985 */ /* 0x0001e2000c101d28 */
[----:B------:R-:W-:-:S02]  /*14840*/  @!P1 LEA.HI.X R7, R15, R10, R20, 0x1, P4 ;  /* 0x0000000a0f079211 */ /* 0x000fc400020f0c14 */
[----:B------:R-:W-:Y:S01]  /*14850*/  @!P0 LEA.HI.X R9, R15, R12, R20, 0x1, P6 ;  /* 0x0000000c0f098211 */ /* 0x000fe200030f0c14 */
[----:B------:R0:W-:Y:S04]  /*14860*/  @!P2 ST.E.128 desc[UR40][R4.64], RZ ;  /* 0x000000ff0400a985 */ /* 0x0001e8000c101d28 */
[----:B------:R0:W-:Y:S04]  /*14870*/  @!P1 ST.E.128 desc[UR40][R6.64], RZ ;  /* 0x000000ff06009985 */ /* 0x0001e8000c101d28 */
[----:B------:R0:W-:Y:S02]  /*14880*/  @!P0 ST.E.128 desc[UR40][R8.64], RZ ;  /* 0x000000ff08008985 */ /* 0x0001e4000c101d28 */
.L_x_1973:
[----:B------:R-:W-:Y:S05]  /*14890*/  BSYNC B0 ;  /* 0x0000000000007941 */ /* 0x000fea0003800000 */
.L_x_1970:
[----:B------:R-:W3:Y:S01]  /*148a0*/  LDL R0, [R1+0x4c] ;  /* 0x00004c0001007983 */ /* 0x000ee20000100800 */
[----:B------:R-:W-:Y:S02]  /*148b0*/  ULDC UR4, c[0x0][0xc3c] ;  /* 0x00030f0000047ab9 */ /* 0x000fe40000000800 */
[----:B---3--:R-:W-:-:S13]  /*148c0*/  ISETP.GE.AND P0, PT, R0, UR4, PT ;  /* 0x0000000400007c0c */ /* 0x008fda000bf06270 */
[----:B------:R-:W-:Y:S05]  /*148d0*/  @!P0 BRA `(.L_x_1977) ;  /* 0xfffffec8000c8947 */ /* 0x000fea000383ffff */
[----:B------:R-:W-:Y:S05]  /*148e0*/  BRA `(.L_x_1866) ;  /* 0x0000005c00b47947 */ /* 0x000fea0003800000 */
.L_x_1864:
        /* <DEDUP_REMOVED lines=18> */
.L_x_1978:
        /* <DEDUP_REMOVED lines=42> */
.L_x_1984:
[----:B------:R-:W-:Y:S01]  /*14cb0*/  UIADD3 UR4, UR4, 0x1f, URZ ;  /* 0x0000001f04047890 */ /* 0x000fe2000fffe03f */
[----:B------:R-:W-:-:S05]  /*14cc0*/  IMAD.U32 R19, RZ, RZ, UR7 ;  /* 0x00000007ff137e24 */ /* 0x000fca000f8e00ff */
[----:B0-----:R-:W-:-:S13]  /*14cd0*/  ISETP.LE.AND P6, PT, R6, UR4, PT ;  /* 0x0000000406007c0c */ /* 0x001fda000bfc3270 */
[----:B------:R-:W-:Y:S05]  /*14ce0*/  @P6 BRA `(.L_x_1981) ;  /* 0x0000000400ac6947 */ /* 0x000fea0003800000 */
[----:B------:R-:W-:Y:S01]  /*14cf0*/  IADD3 R7, R5, UR4, RZ ;  /* 0x0000000405077c10 */ /* 0x000fe2000fffe0ff */
[----:B------:R-:W-:Y:S01]  /*14d00*/  BSSY B0, `(.L_x_1982) ;  /* 0x0000007000007945 */ /* 0x000fe20003800000 */
[----:B------:R-:W-:Y:S02]  /*14d10*/  IMAD.MOV.U32 R0, RZ, RZ, RZ ;  /* 0x000000ffff007224 */ /* 0x000fe400078e00ff */
[----:B------:R-:W-:-:S13]  /*14d20*/  ISETP.GE.OR P6, PT, R7, R6, !P0 ;  /* 0x000000060700720c */ /* 0x000fda00047c6670 */
[----:B------:R-:W-:Y:S05]  /*14d30*/  @P6 BRA `(.L_x_1983) ;  /* 0x00000000000c6947 */ /* 0x000fea0003800000 */
[----:B------:R-:W0:Y:S02]  /*14d40*/  LDC.64 R2, c[0x0][0xc80] ;  /* 0x00032000ff027b82 */ /* 0x000e240000000a00 */
[----:B0-----:R-:W-:-:S05]  /*14d50*/  IMAD.WIDE R2, R7, 0x4, R2 ;  /* 0x0000000407027825 */ /* 0x001fca00078e0202 */
[----:B------:R0:W5:Y:S02]  /*14d60*/  LDG.E R0, desc[UR40][R2.64] ;  /* 0x0000002802007981 */ /* 0x000164000c1e1900 */
.L_x_1983:
[----:B------:R-:W-:Y:S05]  /*14d70*/  BSYNC B0 ;  /* 0x0000000000007941 */ /* 0x000fea0003800000 */
.L_x_1982:
        /* <DEDUP_REMOVED lines=22> */
.L_x_1980:
[----:B------:R-:W-:-:S04]  /*14ee0*/  IMAD.IADD R9, R4, 0x1, -R9 ;  /* 0x0000000104097824 */ /* 0x000fc800078e0a09 */
[----:B------:R-:W-:-:S05]  /*14ef0*/  IMAD R2, R6, UR5, R9 ;  /* 0x0000000506027c24 */ /* 0x000fca000f8e0209 */
[----:B------:R-:W-:Y:S02]  /*14f00*/  ISETP.GT.AND P0, PT, R2, UR6, PT ;  /* 0x0000000602007c0c */ /* 0x000fe4000bf04270 */
[----:B------:R-:W0:Y:S11]  /*14f10*/  LDC.64 R2, c[0x0][0xc90] ;  /* 0x00032400ff027b82 */ /* 0x000e360000000a00 */
[----:B------:R-:W-:-:S04]  /*14f20*/  VOTE.ANY R10, PT, !P0 ;  /* 0x00000000000a7806 */ /* 0x000fc800040e0100 */
[----:B------:R-:W1:Y:S02]  /*14f30*/  POPC R13, R10 ;  /* 0x0000000a000d7309 */ /* 0x000e640000000000 */
[----:B-1----:R-:W-:-:S05]  /*14f40*/  IADD3 R19, R13, UR4, RZ ;  /* 0x000000040d137c10 */ /* 0x002fca000fffe0ff */
        /* <DEDUP_REMOVED lines=14> */
.L_x_1985:
        /* <DEDUP_REMOVED lines=29> */
[----:B0-----:R-:W-:-:S02]  /*15200*/  IADD3 R3, R10, 0xffffffe, RZ ;  /* 0x0ffffffe0a037810 */ /* 0x001fc40007ffe0ff */
[----:B------:R-:W-:-:S04]  /*15210*/  IABS R10, R7 ;  /* 0x00000007000a7213 */ /* 0x000fc80000000000 */
        /* <DEDUP_REMOVED lines=21> */
[----:B------:R-:W-:-:S03]  /*15370*/  IMAD R18, R2, R7, R3 ;  /* 0x0000000702127224 */ /* 0x000fc600078e0203 */
[----:B------:R-:W-:Y:S01]  /*15380*/  IADD3 R17, R0, R17, RZ ;  /* 0x0000001100117210 */ /* 0x000fe20007ffe0ff */
[----:B------:R-:W-:Y:S06]  /*15390*/  BRA `(.L_x_1986) ;  /* 0x00000000000c7947 */ /* 0x000fec0003800000 */
.L_x_1981:
[----:B------:R-:W-:Y:S02]  /*153a0*/  IMAD.MOV.U32 R17, RZ, RZ, RZ ;  /* 0x000000ffff117224 */ /* 0x000fe400078e00ff */
[----:B------:R-:W-:Y:S02]  /*153b0*/  IMAD.U32 R16, RZ, RZ, UR6 ;  /* 0x00000006ff107e24 */ /* 0x000fe4000f8e00ff */
[----:B------:R-:W-:-:S07]  /*153c0*/  IMAD.MOV.U32 R18, RZ, RZ, RZ ;  /* 0x000000ffff127224 */ /* 0x000fce00078e00ff */
.L_x_1986:
[----:B------:R-:W-:-:S13]  /*153d0*/  ISETP.NE.AND P0, PT, R5, RZ, PT ;  /* 0x000000ff0500720c */ /* 0x000fda0003f05270 */
[----:B------:R-:W0:Y:S01]  /*153e0*/  @!P0 S2R R3, SR_CgaCtaId ;  /* 0x0000000000038919 */ /* 0x000e220000008800 */
[----:B------:R-:W-:-:S04]  /*153f0*/  @!P0 MOV R0, 0x400 ;  /* 0x0000040000008802 */ /* 0x000fc80000000f00 */
[----:B0-----:R-:W-:-:S05]  /*15400*/  @!P0 LEA R0, R3, R0, 0x18 ;  /* 0x0000000003008211 */ /* 0x001fca00078ec0ff */
[----:B------:R0:W-:Y:S01]  /*15410*/  @!P0 STS.128 [R0+0x132d0], R16 ;  /* 0x0132d01000008388 */ /* 0x0001e20000000c00 */
[----:B------:R-:W-:Y:S06]  /*15420*/  BAR.ARV 0x5, 0x200 ;  /* 0x0148000000007b1d */ /* 0x000fec0000002000 */
.L_x_1979:
        /* <DEDUP_REMOVED lines=12> */
[C---:B0-----:R-:W-:Y:S01]  /*154f0*/  IMAD.SHL.U32 R2, R12.reuse, 0x10, RZ ;  /* 0x000000100c027824 */ /* 0x041fe200078e00ff */
[----:B------:R-:W-:Y:S01]  /*15500*/  SHF.R.U32.HI R5, RZ, 0x1, R12 ;  /* 0x00000001ff057819 */ /* 0x000fe2000001160c */
[----:B------:R-:W-:Y:S01]  /*15510*/  IMAD.SHL.U32 R0, R12, 0x20, RZ ;  /* 0x000000200c007824 */ /* 0x000fe200078e00ff */
        /* <DEDUP_REMOVED lines=13> */
[----:B---3--:R-:W-:Y:S01]  /*155f0*/  ULEA UR4, UR5, UR4, 0x18 ;  /* 0x0000000405047291 */ /* 0x008fe2000f8ec03f */
        /* <DEDUP_REMOVED lines=24> */
.L_x_2089:
[----:B0-----:R-:W0:Y:S02]  /*15780*/  LDC.64 R2, c[0x0][0xc88] ;  /* 0x00032200ff027b82 */ /* 0x001e240000000a00 */
[----:B0-----:R-:W-:-:S05]  /*15790*/  IMAD.WIDE R2, R19, 0x4, R2 ;  /* 0x0000000413027825 */ /* 0x001fca00078e0202 */
[----:B--2---:R-:W2:Y:S01]  /*157a0*/  LDG.E R14, desc[UR40][R2.64] ;  /* 0x00000028020e7981 */ /* 0x004ea2000c1e1900 */
        /* <DEDUP_REMOVED lines=22> */
[----:B------:R-:W-:Y:S01]  /*15910*/  IADD3 R6, P4, R23, UR4, RZ ;  /* 0x0000000417067c10 */ /* 0x000fe2000ff9e0ff */
[----:B------:R-:W-:Y:S01]  /*15920*/  IMAD.MOV.U32 R12, RZ, RZ, RZ ;  /* 0x000000ffff0c7224 */ /* 0x000fe200078e00ff */
[----:B------:R-:W-:Y:S01]  /*15930*/  ISETP.NE.AND.EX P3, PT, RZ, UR9, PT, P3 ;  /* 0x00000009ff007c0c */ /* 0x000fe2000bf65330 */
[----:B------:R-:W2:Y:S01]  /*15940*/  @P0 LDG.E R9, desc[UR40][R2.64] ;  /* 0x0000002802090981 */ /* 0x000ea2000c1e1900 */
[----:B------:R-:W-:Y:S01]  /*15950*/  IADD3.X R7, R29, UR5, RZ, P4, !PT ;  /* 0x000000051d077c10 */ /* 0x000fe2000a7fe4ff */
[----:B0-----:R-:W-:Y:S01]  /*15960*/  IMAD.MOV.U32 R0, RZ, RZ, RZ ;  /* 0x000000ffff007224 */ /* 0x001fe200078e00ff */
[----:B------:R-:W-:-:S02]  /*15970*/  ISETP.NE.U32.AND P1, PT, RZ, UR4, PT ;  /* 0x00000004ff007c0c */ /* 0x000fc4000bf25070 */
[----:B------:R-:W-:Y:S02]  /*15980*/  ISETP.NE.U32.AND P2, PT, RZ, UR6, PT ;  /* 0x00000006ff007c0c */ /* 0x000fe4000bf45070 */
[----:B-1----:R-:W-:Y:S01]  /*15990*/  IADD3 R4, P4, R23, UR6, RZ ;  /* 0x0000000617047c10 */ /* 0x002fe2000ff9e0ff */
[----:B------:R-:W-:Y:S01]  /*159a0*/  ULDC UR4, c[0x0][0x288] ;  /* 0x0000a20000047ab9 */ /* 0x000fe20000000800 */
[----:B------:R-:W-:Y:S02]  /*159b0*/  ISETP.NE.AND.EX P1, PT, RZ, UR5, PT, P1 ;  /* 0x00000005ff007c0c */ /* 0x000fe4000bf25310 */
[----:B------:R-:W-:Y:S02]  /*159c0*/  IADD3.X R5, R29, UR7, RZ, P4, !PT ;  /* 0x000000071d057c10 */ /* 0x000fe4000a7fe4ff */
[----:B------:R-:W-:Y:S02]  /*159d0*/  @P3 IADD3 R10, P4, R23, UR8, RZ ;  /* 0x00000008170a3c10 */ /* 0x000fe4000ff9e0ff */
[----:B------:R-:W-:-:S02]  /*159e0*/  ISETP.NE.AND.EX P2, PT, RZ, UR7, PT, P2 ;  /* 0x00000007ff007c0c */ /* 0x000fc4000bf45320 */
[----:B------:R-:W-:-:S05]  /*159f0*/  @P3 IADD3.X R11, R29, UR9, RZ, P4, !PT ;  /* 0x000000091d0b3c10 */ /* 0x000fca000a7fe4ff */
[----:B------:R-:W5:Y:S06]  /*15a00*/  @P1 LDG.E R12, desc[UR40][R6.64] ;  /* 0x00000028060c1981 */ /* 0x000f6c000c1e1900 */
        /* <DEDUP_REMOVED lines=13> */
[----:B--2---:R0:W-:Y:S01]  /*15ae0*/  STL [R1+0x1c], R9 ;  /* 0x00001c0901007387 */ /* 0x0041e20000100800 */
[----:B------:R-:W-:Y:S01]  /*15af0*/  IMAD.MOV.U32 R13, RZ, RZ, R9 ;  /* 0x000000ffff0d7224 */ /* 0x000fe200078e0009 */
[----:B0-----:R-:W-:Y:S01]  /*15b00*/  MOV R9, UR5 ;  /* 0x0000000500097c02 */ /* 0x001fe20008000f00 */
[----:B----4-:R-:W-:Y:S06]  /*15b10*/  @P3 BRA `(.L_x_1988) ;  /* 0x0000000000143947 */ /* 0x010fec0003800000 */
[----:B------:R-:W-:Y:S05]  /*15b20*/  @!P0 BRA `(.L_x_1988) ;  /* 0x0000000000108947 */ /* 0x000fea0003800000 */
[----:B------:R-:W2:Y:S04]  /*15b30*/  LDG.E R11, desc[UR40][R2.64] ;  /* 0x00000028020b7981 */ /* 0x000ea8000c1e1900 */
[----:B------:R-:W2:Y:S02]  /*15b40*/  LDG.E R2, desc[UR40][R2.64+0x4] ;  /* 0x0000042802027981 */ /* 0x000ea4000c1e1900 */
[----:B--2---:R-:W-:-:S05]  /*15b50*/  IMAD.IADD R13, R2, 0x1, -R11 ;  /* 0x00000001020d7824 */ /* 0x004fca00078e0a0b */
[----:B------:R0:W-:Y:S02]  /*15b60*/  STL [R1+0x1c], R13 ;  /* 0x00001c0d01007387 */ /* 0x0001e40000100800 */
.L_x_1988:
[----:B-----5:R-:W-:Y:S01]  /*15b70*/  IMAD.IADD R2, R12, 0x1, R8 ;  /* 0x000000010c027824 */ /* 0x020fe200078e0208 */
[----:B------:R-:W-:Y:S01]  /*15b80*/  ULDC.64 UR4, c[0x0][0xa20] ;  /* 0x0002880000047ab9 */ /* 0x000fe20000000a00 */
[----:B------:R-:W-:Y:S01]  /*15b90*/  IMAD.MOV.U32 R28, RZ, RZ, R14 ;  /* 0x000000ffff1c7224 */ /* 0x000fe200078e000e */
[----:B------:R-:W-:Y:S02]  /*15ba0*/  ISETP.NE.U32.AND P0, PT, RZ, UR4, PT ;  /* 0x00000004ff007c0c */ /* 0x000fe4000bf05070 */
[----:B------:R1:W-:Y:S02]  /*15bb0*/  STL [R1+0x4], R2 ;  /* 0x0000040201007387 */ /* 0x0003e40000100800 */
[----:B------:R-:W-:-:S13]  /*15bc0*/  ISETP.NE.AND.EX P0, PT, RZ, UR5, PT, P0 ;  /* 0x00000005ff007c0c */ /* 0x000fda000bf05300 */
[----:B-1----:R-:W-:Y:S05]  /*15bd0*/  @!P0 BRA `(.L_x_1989) ;  /* 0x0000000000108947 */ /* 0x002fea0003800000 */
[----:B------:R-:W-:-:S04]  /*15be0*/  IADD3 R10, P0, R23, UR4, RZ ;  /* 0x00000004170a7c10 */ /* 0x000fc8000ff1e0ff */
[----:B------:R-:W-:-:S05]  /*15bf0*/  IADD3.X R11, R29, UR5, RZ, P0, !PT ;  /* 0x000000051d0b7c10 */ /* 0x000fca00087fe4ff */
[----:B------:R1:W5:Y:S01]  /*15c00*/  LDG.E R10, desc[UR40][R10.64] ;  /* 0x000000280a0a7981 */ /* 0x000362000c1e1900 */
[----:B------:R-:W-:Y:S05]  /*15c10*/  BRA `(.L_x_1990) ;  /* 0x0000000000107947 */ /* 0x000fea0003800000 */
.L_x_1989:
[----:B------:R-:W-:Y:S05]  /*15c20*/  @!P1 BRA `(.L_x_1990) ;  /* 0x00000000000c9947 */ /* 0x000fea0003800000 */
[----:B------:R-:W2:Y:S04]  /*15c30*/  LDG.E R10, desc[UR40][R6.64] ;  /* 0x00000028060a7981 */ /* 0x000ea8000c1e1900 */
[----:B------:R-:W2:Y:S02]  /*15c40*/  LDG.E R6, desc[UR40][R6.64+0x4] ;  /* 0x0000042806067981 */ /* 0x000ea4000c1e1900 */
[----:B--2---:R-:W-:-:S07]  /*15c50*/  IMAD.IADD R10, R6, 0x1, -R10 ;  /* 0x00000001060a7824 */ /* 0x004fce00078e0a0a */
.L_x_1990:
[----:B------:R-:W2:Y:S01]  /*15c60*/  @P2 LDG.E R2, desc[UR40][R4.64] ;  /* 0x0000002804022981 */ /* 0x000ea2000c1e1900 */
[----:B------:R-:W3:Y:S01]  /*15c70*/  LDC R3, c[0x0][0x448] ;  /* 0x00011200ff037b82 */ /* 0x000ee20000000800 */
[----:B-----5:R-:W-:Y:S02]  /*15c80*/  IMAD.IADD R10, R10, 0x1, -R8 ;  /* 0x000000010a0a7824 */ /* 0x020fe400078e0a08 */
[----:B------:R-:W2:Y:S01]  /*15c90*/  @P2 LDG.E R4, desc[UR40][R4.64+0x4] ;  /* 0x0000042804042981 */ /* 0x000ea2000c1e1900 */
[----:B---3--:R-:W-:-:S13]  /*15ca0*/  ISETP.NE.AND P0, PT, R3, 0x1, PT ;  /* 0x000000010300780c */ /* 0x008fda0003f05270 */
[----:B------:R-:W3:Y:S01]  /*15cb0*/  @P0 LDC R3, c[0x0][0x44c] ;  /* 0x00011300ff030b82 */ /* 0x000ee20000000800 */
[----:B------:R-:W-:Y:S01]  /*15cc0*/  BSSY B0, `(.L_x_1991) ;  /* 0x00000e5000007945 */ /* 0x000fe20003800000 */
[----:B--2---:R-:W-:-:S06]  /*15cd0*/  @P2 IMAD.IADD R9, R4, 0x1, -R2 ;  /* 0x0000000104092824 */ /* 0x004fcc00078e0a02 */
[----:B------:R-:W2:Y:S01]  /*15ce0*/  @P0 LDC R4, c[0x0][0x450] ;  /* 0x00011400ff040b82 */ /* 0x000ea20000000800 */
[----:B------:R-:W-:-:S04]  /*15cf0*/  IMAD R2, R17, 0xc0, RZ ;  /* 0x000000c011027824 */ /* 0x000fc800078e02ff */
[----:B------:R-:W-:Y:S02]  /*15d00*/  VIADD R2, R2, 0xbf ;  /* 0x000000bf02027836 */ /* 0x000fe40000000000 */
[----:B------:R-:W-:Y:S02]  /*15d10*/  IMAD.IADD R20, R10, 0x1, R9 ;  /* 0x000000010a147824 */ /* 0x000fe400078e0209 */
[----:B---3--:R-:W-:-:S04]  /*15d20*/  @P0 IMAD.HI.U32 R3, R2, R3, RZ ;  /* 0x0000000302030227 */ /* 0x008fc800078e00ff */
[C---:B------:R-:W-:Y:S01]  /*15d30*/  VIADD R21, R20.reuse, 0x9f ;  /* 0x0000009f14157836 */ /* 0x040fe20000000000 */
[----:B------:R-:W-:-:S03]  /*15d40*/  IADD3 R20, R20, 0xa0, -R13 ;  /* 0x000000a014147810 */ /* 0x000fc60007ffe80d */
[----:B------:R-:W-:Y:S01]  /*15d50*/  IMAD.HI R21, R21, 0x66666667, RZ ;  /* 0x6666666715157827 */ /* 0x000fe200078e02ff */
[----:B--2---:R-:W-:-:S04]  /*15d60*/  @P0 SHF.R.U32.HI R2, RZ, R4, R3 ;  /* 0x00000004ff020219 */ /* 0x004fc80000011603 */
[----:B------:R-:W-:-:S05]  /*15d70*/  IADD3 R2, R20, R2, RZ ;  /* 0x0000000214027210 */ /* 0x000fca0007ffe0ff */
[----:B------:R-:W-:Y:S01]  /*15d80*/  IMAD.HI R3, R2, 0x66666667, RZ ;  /* 0x6666666702037827 */ /* 0x000fe200078e02ff */
[----:B------:R-:W-:-:S04]  /*15d90*/  SHF.R.U32.HI R2, RZ, 0x1f, R21 ;  /* 0x0000001fff027819 */ /* 0x000fc80000011615 */
[----:B------:R-:W-:Y:S02]  /*15da0*/  LEA.HI.SX32 R21, R21, R2, 0x1a ;  /* 0x0000000215157211 */ /* 0x000fe400078fd2ff */
[----:B------:R-:W-:-:S04]  /*15db0*/  SHF.R.U32.HI R2, RZ, 0x1f, R3 ;  /* 0x0000001fff027819 */ /* 0x000fc80000011603 */
[----:B------:R-:W-:-:S04]  /*15dc0*/  LEA.HI.SX32 R2, R3, R2, 0x1a ;  /* 0x0000000203027211 */ /* 0x000fc800078fd2ff */
[----:B------:R-:W-:Y:S01]  /*15dd0*/  VIMNMX R2, R21, R2, PT ;  /* 0x0000000215027248 */ /* 0x000fe20003fe0100 */
[----:B------:R-:W-:-:S04]  /*15de0*/  IMAD.MOV R3, RZ, RZ, -R10 ;  /* 0x000000ffff037224 */ /* 0x000fc800078e0a0a */
[----:B------:R-:W-:Y:S01]  /*15df0*/  IMAD R2, R2, 0xa0, -R10 ;  /* 0x000000a002027824 */ /* 0x000fe200078e0a0a */
[----:B------:R-:W-:-:S04]  /*15e00*/  VIMNMX R3, RZ, R3, !PT ;  /* 0x00000003ff037248 */ /* 0x000fc80007fe0100 */
[----:B------:R-:W-:-:S04]  /*15e10*/  VIMNMX R2, R2, R9, PT ;  /* 0x0000000902027248 */ /* 0x000fc80003fe0100 */
[----:B------:R-:W-:Y:S01]  /*15e20*/  ISETP.GT.AND P0, PT, R2, R3, PT ;  /* 0x000000030200720c */ /* 0x000fe20003f04270 */
[----:B------:R-:W-:-:S05]  /*15e30*/  IMAD.WIDE.U32 R4, R3, -0x33333333, RZ ;  /* 0xcccccccd03047825 */ /* 0x000fca00078e00ff */
[----:B------:R-:W-:-:S07]  /*15e40*/  SHF.R.U32.HI R3, RZ, 0x7, R5 ;  /* 0x00000007ff037819 */ /* 0x000fce0000011605 */
[----:B------:R-:W-:-:S04]  /*15e50*/  @P0 VIADD R2, R2, 0x9f ;  /* 0x0000009f02020836 */ /* 0x000fc80000000000 */
[----:B------:R-:W-:-:S05]  /*15e60*/  @P0 IMAD.HI R2, R2, 0x66666667, RZ ;  /* 0x6666666702020827 */ /* 0x000fca00078e02ff */
        /* <DEDUP_REMOVED lines=9> */
[----:B------:R-:W2:Y:S02]  /*15f00*/  S2R R5, SR_TID.X ;  /* 0x0000000000057919 */ /* 0x000ea40000002100 */
[----:B--2---:R-:W-:-:S04]  /*15f10*/  SHF.R.U32.HI R5, RZ, 0x5, R5 ;  /* 0x00000005ff057819 */ /* 0x004fc80000011605 */
[----:B------:R-:W-:-:S05]  /*15f20*/  LOP3.LUT R5, R5, 0x3, RZ, 0xc0, !PT ;  /* 0x0000000305057812 */ /* 0x000fca00078ec0ff */
[----:B------:R2:W3:Y:S02]  /*15f30*/  SHFL.IDX PT, R14, R5, RZ, 0x1f ;  /* 0x00001fff050e7589 */ /* 0x0004e400000e0000 */
.L_x_2124:
[----:B---3--:R-:W-:Y:S02]  /*15f40*/  ISETP.NE.AND P0, PT, R14, RZ, PT ;  /* 0x000000ff0e00720c */ /* 0x008fe40003f05270 */
[----:B------:R-:W-:-:S11]  /*15f50*/  PLOP3.LUT P6, PT, PT, PT, PT, 0x8, 0x0 ;  /* 0x000000000000781c */ /* 0x000fd60003fce170 */
[----:B------:R-:W-:Y:S05]  /*15f60*/  @P0 BRA `(.L_x_1994) ;  /* 0x00000000000c0947 */ /* 0x000fea0003800000 */
[----:B------:R-:W-:-:S03]  /*15f70*/  UMOV UR4, 0xffffffff ;  /* 0xffffffff00047882 */ /* 0x000fc60000000000 */
[----:B------:R-:W-:Y:S05]  /*15f80*/  BRA.DIV UR4, `(.L_x_1995) ;  /* 0x0000005204107947 */ /* 0x000fea000b800000 */
[----:B------:R-:W-:-:S13]  /*15f90*/  ELECT P6, URZ, PT ;  /* 0x00000000003f782f */ /* 0x000fda00038c0000 */
.L_x_1994:
[----:B--2---:R-:W2:Y:S01]  /*15fa0*/  LDL R5, [R1+0x3c] ;  /* 0x00003c0001057983 */ /* 0x004ea20000100800 */
[----:B------:R-:W-:Y:S01]  /*15fb0*/  BSSY B1, `(.L_x_1996) ;  /* 0x0000008000017945 */ /* 0x000fe20003800000 */
[----:B--2---:R-:W-:-:S05]  /*15fc0*/  VIADD R5, R5, 0x1 ;  /* 0x0000000105057836 */ /* 0x004fca0000000000 */
[----:B------:R-:W-:-:S04]  /*15fd0*/  LEA.HI R6, R5, R5, RZ, 0x1 ;  /* 0x0000000505067211 */ /* 0x000fc800078f08ff */
[----:B------:R-:W-:-:S05]  /*15fe0*/  LOP3.LUT R6, R6, 0xfffffffe, RZ, 0xc0, !PT ;  /* 0xfffffffe06067812 */ /* 0x000fca00078ec0ff */
[----:B------:R-:W-:-:S05]  /*15ff0*/  IMAD.IADD R5, R5, 0x1, -R6 ;  /* 0x0000000105057824 */ /* 0x000fca00078e0a06 */
[----:B------:R-:W-:-:S04]  /*16000*/  SHF.L.U32 R5, R5, 0x1f, RZ ;  /* 0x0000001f05057819 */ /* 0x000fc800000006ff */
[----:B------:R-:W2:Y:S02]  /*16010*/  SYNCS.PHASECHK.TRANS64.TRYWAIT P0, [R22+URZ+0x13220], R5 ;  /* 0x01322005160075a7 */ /* 0x000ea4000800017f */
[----:B--2---:R-:W-:Y:S05]  /*16020*/  @!P0 BRA `(.L_x_1997) ;  /* 0x0000005000088947 */ /* 0x004fea0003800000 */
.L_x_2127:
[----:B------:R-:W-:Y:S05]  /*16030*/  BSYNC B1 ;  /* 0x0000000000017941 */ /* 0x000fea0003800000 */
.L_x_1996:
[----:B------:R-:W-:Y:S04]  /*16040*/  BSSY B1, `(.L_x_1998) ;  /* 0x000004d000017945 */ /* 0x000fe80003800000 */
[----:B------:R-:W-:Y:S05]  /*16050*/  @!P6 BRA `(.L_x_1999) ;  /* 0x00000004002ce947 */ /* 0x000fea0003800000 */
[----:B------:R-:W3:Y:S01]  /*16060*/  S2R R6, SR_TID.X ;  /* 0x0000000000067919 */ /* 0x000ee20000002100 */
[----:B--2---:R-:W-:Y:S01]  /*16070*/  SHF.L.U32 R5, R27, 0x1f, RZ ;  /* 0x0000001f1b057819 */ /* 0x004fe200000006ff */
[----:B------:R-:W-:Y:S01]  /*16080*/  BSSY B2, `(.L_x_2000) ;  /* 0x0000006000027945 */ /* 0x000fe20003800000 */
[----:B---3--:R-:W-:Y:S01]  /*16090*/  LOP3.LUT R7, R6, 0x7f, RZ, 0xc0, !PT ;  /* 0x0000007f06077812 */ /* 0x008fe200078ec0ff */
[----:B------:R-:W-:-:S03]  /*160a0*/  IMAD R6, R25, 0x8, R22 ;  /* 0x0000000819067824 */ /* 0x000fc600078e0216 */
[----:B------:R-:W-:Y:S01]  /*160b0*/  ISETP.NE.AND P1, PT, R7, RZ, PT ;  /* 0x000000ff0700720c */ /* 0x000fe20003f25270 */
[----:B------:R-:W2:Y:S02]  /*160c0*/  SYNCS.PHASECHK.TRANS64.TRYWAIT P0, [R6+URZ+0x132a0], R5 ;  /* 0x0132a005060075a7 */ /* 0x000ea4000800017f */
[----:B--2---:R-:W-:Y:S10]  /*160d0*/  @!P0 BRA `(.L_x_2001) ;  /* 0x0000004c00f08947 */ /* 0x004ff40003800000 */
.L_x_2128:
[----:B------:R-:W-:Y:S05]  /*160e0*/  BSYNC B2 ;  /* 0x0000000000027941 */ /* 0x000fea0003800000 */
.L_x_2000:
[----:B------:R-:W-:Y:S04]  /*160f0*/  BSSY B2, `(.L_x_2002) ;  /* 0x0000009000027945 */ /* 0x000fe80003800000 */
[----:B------:R-:W-:Y:S05]  /*16100*/  @P1 BRA `(.L_x_2003) ;  /* 0x00000000001c1947 */ /* 0x000fea0003800000 */
[----:B------:R-:W3:Y:S02]  /*16110*/  S2R R7, SR_TID.X ;  /* 0x0000000000077919 */ /* 0x000ee40000002100 */
[----:B---3--:R-:W-:Y:S01]  /*16120*/  LOP3.LUT R8, R7, 0x1f, RZ, 0xc0, !PT ;  /* 0x0000001f07087812 */ /* 0x008fe200078ec0ff */
[----:B------:R-:W-:-:S03]  /*16130*/  IMAD.MOV.U32 R7, RZ, RZ, 0x2800 ;  /* 0x00002800ff077424 */ /* 0x000fc600078e00ff */
[----:B------:R-:W-:Y:S01]  /*16140*/  ISETP.NE.AND P0, PT, R8, RZ, PT ;  /* 0x000000ff0800720c */ /* 0x000fe20003f05270 */
[----:B------:R3:W-:-:S12]  /*16150*/  SYNCS.ARRIVE.TRANS64 RZ, [R6+URZ+0x13290], R7 ;  /* 0x0132900706ff79a7 */ /* 0x0007d8000800003f */
[----:B---3--:R-:W-:Y:S05]  /*16160*/  @!P0 BRA `(.L_x_2003) ;  /* 0x0000000000048947 */ /* 0x008fea0003800000 */
[----:B------:R-:W-:Y:S01]  /*16170*/  BPT.TRAP 0x1 ;  /* 0x000000040000795c */ /* 0x000fe20000300000 */
.L_x_2003:
[----:B------:R-:W-:Y:S05]  /*16180*/  BSYNC B2 ;  /* 0x0000000000027941 */ /* 0x000fea0003800000 */
.L_x_2002:
[----:B-1----:R-:W-:Y:S01]  /*16190*/  IMAD.MOV.U32 R11, RZ, RZ, RZ ;  /* 0x000000ffff0b7224 */ /* 0x002fe200078e00ff */
[----:B------:R-:W-:Y:S01]  /*161a0*/  UIADD3 UR4, UP0, UR38, 0x570, URZ ;  /* 0x0000057026047890 */ /* 0x000fe2000ff1e03f */
[----:B------:R-:W-:Y:S01]  /*161b0*/  IMAD R10, R25, 0x2800, R22 ;  /* 0x00002800190a7824 */ /* 0x000fe200078e0216 */
[----:B------:R-:W-:Y:S01]  /*161c0*/  PLOP3.LUT P0, PT, PT, PT, PT, 0x80, 0x0 ;  /* 0x000000000000781c */ /* 0x000fe20003f0f070 */
[----:B------:R-:W-:Y:S01]  /*161d0*/  IMAD R7, R4, 0xa0, R0 ;  /* 0x000000a004077824 */ /* 0x000fe200078e0200 */
[----:B------:R-:W-:Y:S01]  /*161e0*/  R2UR UR10, R11 ;  /* 0x000000000b0a72ca */ /* 0x000fe200000e0000 */
[----:B------:R-:W-:Y:S01]  /*161f0*/  VIADD R8, R6, 0x13290 ;  /* 0x0001329006087836 */ /* 0x000fe20000000000 */
[----:B------:R-:W-:Y:S01]  /*16200*/  IADD3 R9, R10, 0xe000, RZ ;  /* 0x0000e0000a097810 */ /* 0x000fe20007ffe0ff */
[----:B------:R-:W-:Y:S01]  /*16210*/  VIADD R7, R7, 0xffffff60 ;  /* 0xffffff6007077836 */ /* 0x000fe20000000000 */
[----:B------:R-:W-:Y:S01]  /*16220*/  UIADD3.X UR5, URZ, UR39, URZ, UP0, !UPT ;  /* 0x000000273f057290 */ /* 0x000fe200087fe43f */
[----:B------:R-:W-:Y:S01]  /*16230*/  UMOV UR6, 0x0 ;  /* 0x0000000000067882 */ /* 0x000fe20000000000 */
[----:B------:R-:W-:-:S10]  /*16240*/  UMOV UR7, 0x12f00000 ;  /* 0x12f0000000077882 */ /* 0x000fd40000000000 */
.L_x_2004:
        /* <DEDUP_REMOVED lines=13> */
.L_x_2129:
[----:B------:R-:W-:Y:S05]  /*16320*/  BSYNC B2 ;  /* 0x0000000000027941 */ /* 0x000fea0003800000 */
.L_x_2005:
[----:B------:R-:W-:Y:S01]  /*16330*/  BSSY B2, `(.L_x_2007) ;  /* 0x000000b000027945 */ /* 0x000fe20003800000 */
[----:B------:R-:W-:Y:S02]  /*16340*/  IMAD.MOV.U32 R8, RZ, RZ, 0x0 ;  /* 0x00000000ff087424 */ /* 0x000fe400078e00ff */
[----:B------:R-:W-:Y:S01]  /*16350*/  IMAD.MOV.U32 R9, RZ, RZ, 0x12f00000 ;  /* 0x12f00000ff097424 */ /* 0x000fe200078e00ff */
[----:B------:R-:W-:Y:S06]  /*16360*/  @P1 BRA `(.L_x_2008) ;  /* 0x00000000001c1947 */ /* 0x000fec0003800000 */
[----:B------:R-:W3:Y:S01]  /*16370*/  S2R R12, SR_TID.X ;  /* 0x00000000000c7919 */ /* 0x000ee20000002100 */
[----:B-12---:R-:W-:-:S04]  /*16380*/  IMAD.MOV.U32 R5, RZ, RZ, 0x2800 ;  /* 0x00002800ff057424 */ /* 0x006fc800078e00ff */
[----:B------:R4:W-:Y:S01]  /*16390*/  SYNCS.ARRIVE.TRANS64 RZ, [R6+URZ+0x132b0], R5 ;  /* 0x0132b00506ff79a7 */ /* 0x0009e2000800003f */
[----:B---3--:R-:W-:-:S04]  /*163a0*/  LOP3.LUT R12, R12, 0x1f, RZ, 0xc0, !PT ;  /* 0x0000001f0c0c7812 */ /* 0x008fc800078ec0ff */
[----:B------:R-:W-:-:S13]  /*163b0*/  ISETP.NE.AND P0, PT, R12, RZ, PT ;  /* 0x000000ff0c00720c */ /* 0x000fda0003f05270 */
[----:B----4-:R-:W-:Y:S05]  /*163c0*/  @!P0 BRA `(.L_x_2008) ;  /* 0x0000000000048947 */ /* 0x010fea0003800000 */
[----:B------:R-:W-:Y:S01]  /*163d0*/  BPT.TRAP 0x1 ;  /* 0x000000040000795c */ /* 0x000fe20000300000 */
.L_x_2008:
[----:B------:R-:W-:Y:S05]  /*163e0*/  BSYNC B2 ;  /* 0x0000000000027941 */ /* 0x000fea0003800000 */
.L_x_2007:
        /* <DEDUP_REMOVED lines=8> */
.L_x_2009:
        /* <DEDUP_REMOVED lines=9> */
[----:B---3--:R-:W-:Y:S05]  /*16500*/  @P0 BRA.U.ANY `(.L_x_2009) ;  /* 0xfffffffd00d80947 */ /* 0x008fea000393ffff */
.L_x_1999:
[----:B------:R-:W-:Y:S05]  /*16510*/  BSYNC B1 ;  /* 0x0000000000017941 */ /* 0x000fea0003800000 */
.L_x_1998:
[----:B------:R-:W-:Y:S01]  /*16520*/  VIADD R4, R4, 0xfffffffe ;  /* 0xfffffffe04047836 */ /* 0x000fe20000000000 */
[----:B------:R-:W-:Y:S01]  /*16530*/  PLOP3.LUT P0, PT, PT, PT, PT, 0x8, 0x0 ;  /* 0x000000000000781c */ /* 0x000fe20003f0e170 */
[----:B------:R-:W-:-:S03]  /*16540*/  VIADD R25, R25, 0x1 ;  /* 0x0000000119197836 */ /* 0x000fc60000000000 */
[----:B------:R-:W-:Y:S02]  /*16550*/  ISETP.GE.AND P2, PT, R4, R3, PT ;  /* 0x000000030400720c */ /* 0x000fe40003f46270 */
[----:B------:R-:W-:-:S04]  /*16560*/  ISETP.NE.AND P1, PT, R25, 0x2, PT ;  /* 0x000000021900780c */ /* 0x000fc80003f25270 */
[----:B--2---:R-:W-:Y:S02]  /*16570*/  SEL R5, RZ, 0x1, P1 ;  /* 0x00000001ff057807 */ /* 0x004fe40000800000 */
[----:B------:R-:W-:Y:S02]  /*16580*/  SEL R25, R25, RZ, P1 ;  /* 0x000000ff19197207 */ /* 0x000fe40000800000 */
[----:B------:R-:W-:-:S03]  /*16590*/  LOP3.LUT R27, R27, R5, RZ, 0x3c, !PT ;  /* 0x000000051b1b7212 */ /* 0x000fc600078e3cff */
[----:B------:R-:W-:Y:S05]  /*165a0*/  @!P2 BRA `(.L_x_1992) ;  /* 0x000000040058a947 */ /* 0x000fea0003800000 */
.L_x_2022:
[----:B------:R-:W-:Y:S05]  /*165b0*/  YIELD ;  /* 0x0000000000007946 */ /* 0x000fea0003800000 */
[----:B------:R-:W-:Y:S04]  /*165c0*/  BSSY B1, `(.L_x_2010) ;  /* 0x000004c000017945 */ /* 0x000fe80003800000 */
[----:B------:R-:W-:Y:S05]  /*165d0*/  @!P6 BRA `(.L_x_2011) ;  /* 0x000000040028e947 */ /* 0x000fea0003800000 */
[----:B------:R-:W2:Y:S01]  /*165e0*/  S2R R5, SR_TID.X ;  /* 0x0000000000057919 */ /* 0x000ea20000002100 */
[----:B------:R-:W-:Y:S01]  /*165f0*/  SHF.L.U32 R6, R27, 0x1f, RZ ;  /* 0x0000001f1b067819 */ /* 0x000fe200000006ff */
[----:B------:R-:W-:Y:S01]  /*16600*/  BSSY B2, `(.L_x_2012) ;  /* 0x0000006000027945 */ /* 0x000fe20003800000 */
[----:B--2---:R-:W-:Y:S01]  /*16610*/  LOP3.LUT R7, R5, 0x7f, RZ, 0xc0, !PT ;  /* 0x0000007f05077812 */ /* 0x004fe200078ec0ff */
[----:B------:R-:W-:-:S03]  /*16620*/  IMAD R5, R25, 0x8, R22 ;  /* 0x0000000819057824 */ /* 0x000fc600078e0216 */
[----:B------:R-:W-:Y:S01]  /*16630*/  ISETP.NE.AND P2, PT, R7, RZ, PT ;  /* 0x000000ff0700720c */ /* 0x000fe20003f45270 */
[----:B------:R-:W2:Y:S02]  /*16640*/  SYNCS.PHASECHK.TRANS64.TRYWAIT P1, [R5+URZ+0x132a0], R6 ;  /* 0x0132a006050075a7 */ /* 0x000ea4000802017f */
[----:B--2---:R-:W-:Y:S10]  /*16650*/  @!P1 BRA `(.L_x_2013) ;  /* 0x0000004800b89947 */ /* 0x004ff40003800000 */
.L_x_2130:
[----:B------:R-:W-:Y:S05]  /*16660*/  BSYNC B2 ;  /* 0x0000000000027941 */ /* 0x000fea0003800000 */
.L_x_2012:
        /* <DEDUP_REMOVED lines=9> */
.L_x_2015:
[----:B------:R-:W-:Y:S05]  /*16700*/  BSYNC B2 ;  /* 0x0000000000027941 */ /* 0x000fea0003800000 */
.L_x_2014:
        /* <DEDUP_REMOVED lines=11> */
.L_x_2016:
        /* <DEDUP_REMOVED lines=13> */
.L_x_2131:
[----:B------:R-:W-:Y:S05]  /*16890*/  BSYNC B2 ;  /* 0x0000000000027941 */ /* 0x000fea0003800000 */
.L_x_2017:
[----:B------:R-:W-:Y:S01]  /*168a0*/  BSSY B2, `(.L_x_2019) ;  /* 0x000000b000027945 */ /* 0x000fe20003800000 */
[----:B------:R-:W-:Y:S02]  /*168b0*/  IMAD.MOV.U32 R12, RZ, RZ, 0x0 ;  /* 0x00000000ff0c7424 */ /* 0x000fe400078e00ff */
[----:B0-----:R-:W-:Y:S01]  /*168c0*/  IMAD.MOV.U32 R13, RZ, RZ, 0x12f00000 ;  /* 0x12f00000ff0d7424 */ /* 0x001fe200078e00ff */
[----:B------:R-:W-:Y:S06]  /*168d0*/  @P2 BRA `(.L_x_2020) ;  /* 0x00000000001c2947 */ /* 0x000fec0003800000 */
[----:B------:R-:W0:Y:S01]  /*168e0*/  S2R R9, SR_TID.X ;  /* 0x0000000000097919 */ /* 0x000e220000002100 */
[----:B-12---:R-:W-:-:S04]  /*168f0*/  IMAD.MOV.U32 R6, RZ, RZ, 0x2800 ;  /* 0x00002800ff067424 */ /* 0x006fc800078e00ff */
[----:B------:R3:W-:Y:S01]  /*16900*/  SYNCS.ARRIVE.TRANS64 RZ, [R5+URZ+0x132b0], R6 ;  /* 0x0132b00605ff79a7 */ /* 0x0007e2000800003f */
[----:B0-----:R-:W-:-:S04]  /*16910*/  LOP3.LUT R9, R9, 0x1f, RZ, 0xc0, !PT ;  /* 0x0000001f09097812 */ /* 0x001fc800078ec0ff */
[----:B------:R-:W-:-:S13]  /*16920*/  ISETP.NE.AND P1, PT, R9, RZ, PT ;  /* 0x000000ff0900720c */ /* 0x000fda0003f25270 */
[----:B---3--:R-:W-:Y:S05]  /*16930*/  @!P1 BRA `(.L_x_2020) ;  /* 0x0000000000049947 */ /* 0x008fea0003800000 */
[----:B------:R-:W-:Y:S01]  /*16940*/  BPT.TRAP 0x1 ;  /* 0x000000040000795c */ /* 0x000fe20000300000 */
.L_x_2020:
[----:B------:R-:W-:Y:S05]  /*16950*/  BSYNC B2 ;  /* 0x0000000000027941 */ /* 0x000fea0003800000 */
.L_x_2019:
        /* <DEDUP_REMOVED lines=8> */
.L_x_2021:
        /* <DEDUP_REMOVED lines=10> */
.L_x_2011:
[----:B------:R-:W-:Y:S05]  /*16a80*/  BSYNC B1 ;  /* 0x0000000000017941 */ /* 0x000fea0003800000 */
.L_x_2010:
[C---:B------:R-:W-:Y:S01]  /*16a90*/  ISETP.GT.AND P2, PT, R4.reuse, R3, PT ;  /* 0x000000030400720c */ /* 0x040fe20003f44270 */
[----:B------:R-:W-:Y:S02]  /*16aa0*/  VIADD R25, R25, 0x1 ;  /* 0x0000000119197836 */ /* 0x000fe40000000000 */
[----:B------:R-:W-:-:S03]  /*16ab0*/  VIADD R4, R4, 0xffffffff ;  /* 0xffffffff04047836 */ /* 0x000fc60000000000 */
[----:B------:R-:W-:-:S04]  /*16ac0*/  ISETP.NE.AND P1, PT, R25, 0x2, PT ;  /* 0x000000021900780c */ /* 0x000fc80003f25270 */
[----:B------:R-:W-:Y:S02]  /*16ad0*/  SEL R5, RZ, 0x1, P1 ;  /* 0x00000001ff057807 */ /* 0x000fe40000800000 */
[----:B------:R-:W-:Y:S02]  /*16ae0*/  SEL R25, R25, RZ, P1 ;  /* 0x000000ff19197207 */ /* 0x000fe40000800000 */
[----:B------:R-:W-:Y:S01]  /*16af0*/  LOP3.LUT R27, R27, R5, RZ, 0x3c, !PT ;  /* 0x000000051b1b7212 */ /* 0x000fe200078e3cff */
[----:B------:R-:W-:Y:S06]  /*16b00*/  @P2 BRA `(.L_x_2022) ;  /* 0xfffffff800a82947 */ /* 0x000fec000383ffff */
.L_x_1992:
[----:B------:R-:W-:Y:S05]  /*16b10*/  BSYNC B0 ;  /* 0x0000000000007941 */ /* 0x000fea0003800000 */
.L_x_1991:
[----:B------:R-:W2:Y:S01]  /*16b20*/  LDC R0, c[0x0][0x448] ;  /* 0x00011200ff007b82 */ /* 0x000ea20000000800 */
[----:B------:R-:W-:Y:S01]  /*16b30*/  IMAD.MOV.U32 R2, RZ, RZ, 0xc0 ;  /* 0x000000c0ff027424 */ /* 0x000fe200078e00ff */
[----:B------:R-:W-:Y:S05]  /*16b40*/  @!P0 WARPSYNC.ALL ;  /* 0x0000000000008948 */ /* 0x000fea0003800000 */
[----:B------:R-:W-:Y:S01]  /*16b50*/  IMAD R2, R17, R2, 0xbf ;  /* 0x000000bf11027424 */ /* 0x000fe200078e0202 */
[----:B------:R-:W-:Y:S01]  /*16b60*/  @!P0 BAR.SYNC.DEFER_BLOCKING 0xc, 0x200 ;  /* 0x0308000000008b1d */ /* 0x000fe20000010000 */
[----:B--2---:R-:W-:-:S13]  /*16b70*/  ISETP.NE.AND P1, PT, R0, 0x1, PT ;  /* 0x000000010000780c */ /* 0x004fda0003f25270 */
[----:B------:R-:W2:Y:S08]  /*16b80*/  @P1 LDC R0, c[0x0][0x44c] ;  /* 0x00011300ff001b82 */ /* 0x000eb00000000800 */
[----:B------:R-:W3:Y:S01]  /*16b90*/  @P1 LDC R3, c[0x0][0x450] ;  /* 0x00011400ff031b82 */ /* 0x000ee20000000800 */
[----:B--2---:R-:W-:-:S05]  /*16ba0*/  @P1 IMAD.HI.U32 R0, R2, R0, RZ ;  /* 0x0000000002001227 */ /* 0x004fca00078e00ff */
[----:B---3--:R-:W-:-:S05]  /*16bb0*/  @P1 SHF.R.U32.HI R2, RZ, R3, R0 ;  /* 0x00000003ff021219 */ /* 0x008fca0000011600 */
[----:B------:R-:W-:-:S04]  /*16bc0*/  IMAD.IADD R0, R20, 0x1, R2 ;  /* 0x0000000114007824 */ /* 0x000fc800078e0202 */
[----:B------:R-:W-:-:S05]  /*16bd0*/  IMAD.HI R0, R0, 0x66666667, RZ ;  /* 0x6666666700007827 */ /* 0x000fca00078e02ff */
[----:B------:R-:W-:-:S04]  /*16be0*/  SHF.R.U32.HI R2, RZ, 0x1f, R0 ;  /* 0x0000001fff027819 */ /* 0x000fc80000011600 */
[----:B------:R-:W-:-:S04]  /*16bf0*/  LEA.HI.SX32 R2, R0, R2, 0x1a ;  /* 0x0000000200027211 */ /* 0x000fc800078fd2ff */
[----:B------:R-:W-:-:S04]  /*16c00*/  VIMNMX R4, R21, R2, PT ;  /* 0x0000000215047248 */ /* 0x000fc80003fe0100 */
[----:B------:R-:W-:Y:S01]  /*16c10*/  ISETP.GT.AND P0, PT, R4, RZ, PT ;  /* 0x000000ff0400720c */ /* 0x000fe20003f04270 */
[----:B------:R2:W-:-:S12]  /*16c20*/  STL [R1+0x18], R4 ;  /* 0x0000180401007387 */ /* 0x0005d80000100800 */
[----:B--2---:R-:W-:Y:S05]  /*16c30*/  @P0 BRA `(.L_x_2023) ;  /* 0x0000000000440947 */ /* 0x004fea0003800000 */
[----:B------:R-:W2:Y:S02]  /*16c40*/  S2R R5, SR_TID.X ;  /* 0x0000000000057919 */ /* 0x000ea40000002100 */
[----:B--2---:R-:W-:-:S04]  /*16c50*/  LOP3.LUT R5, R5, 0x7f, RZ, 0xc0, !PT ;  /* 0x0000007f05057812 */ /* 0x004fc800078ec0ff */
[----:B------:R-:W-:-:S13]  /*16c60*/  ISETP.NE.AND P0, PT, R5, RZ, PT ;  /* 0x000000ff0500720c */ /* 0x000fda0003f05270 */
[----:B------:R-:W-:Y:S05]  /*16c70*/  @P0 BRA `(.L_x_2024) ;  /* 0x0000002800cc0947 */ /* 0x000fea0003800000 */
[----:B------:R-:W2:Y:S01]  /*16c80*/  S2R R5, SR_LANEID ;  /* 0x0000000000057919 */ /* 0x000ea20000000000 */
[----:B------:R-:W-:Y:S01]  /*16c90*/  VOTEU.ANY UR4, UPT, PT ;  /* 0x0000000000047886 */ /* 0x000fe200038e0100 */
[----:B------:R-:W3:Y:S01]  /*16ca0*/  LDC.64 R2, c[0x0][0xc60] ;  /* 0x00031800ff027b82 */ /* 0x000ee20000000a00 */
[----:B------:R-:W2:Y:S02]  /*16cb0*/  FLO.U32 R0, UR4 ;  /* 0x0000000400007d00 */ /* 0x000ea400080e0000 */
[----:B--2---:R-:W-:-:S06]  /*16cc0*/  ISETP.EQ.U32.AND P0, PT, R0, R5, PT ;  /* 0x000000050000720c */ /* 0x004fcc0003f02070 */
[----:B------:R-:W3:Y:S07]  /*16cd0*/  POPC R5, UR4 ;  /* 0x0000000400057d09 */ /* 0x000eee0008000000 */
[----:B---3--:R-:W2:Y:S01]  /*16ce0*/  @P0 ATOMG.E.ADD.STRONG.GPU PT, R3, desc[UR40][R2.64], R5 ;  /* 0x00000005020309a8 */ /* 0x008ea200081ee1e8 */
[----:B------:R-:W3:Y:S02]  /*16cf0*/  S2R R4, SR_LTMASK ;  /* 0x0000000000047919 */ /* 0x000ee40000003900 */
[----:B---3--:R-:W-:-:S04]  /*16d00*/  LOP3.LUT R4, R4, UR4, RZ, 0xc0, !PT ;  /* 0x0000000404047c12 */ /* 0x008fc8000f8ec0ff */
[----:B------:R-:W3:Y:S01]  /*16d10*/  POPC R7, R4 ;  /* 0x0000000400077309 */ /* 0x000ee20000000000 */
[----:B--2---:R-:W3:Y:S02]  /*16d20*/  SHFL.IDX PT, R0, R3, R0, 0x1f ;  /* 0x00001f0003007589 */ /* 0x004ee400000e0000 */
[----:B---3--:R-:W-:Y:S01]  /*16d30*/  IADD3 R16, R0, UR36, R7 ;  /* 0x0000002400107c10 */ /* 0x008fe2000fffe007 */
[----:B------:R-:W-:Y:S06]  /*16d40*/  BRA `(.L_x_2024) ;  /* 0x0000002800987947 */ /* 0x000fec0003800000 */
.L_x_2023:
[----:B------:R-:W-:Y:S01]  /*16d50*/  IADD3 R0, R22, 0xe000, RZ ;  /* 0x0000e00016007810 */ /* 0x000fe20007ffe0ff */
[----:B------:R-:W-:Y:S03]  /*16d60*/  BSSY B6, `(.L_x_2025) ;  /* 0x0000013000067945 */ /* 0x000fe60003800000 */
[----:B------:R-:W-:-:S13]  /*16d70*/  LOP3.LUT P0, RZ, R0, 0x1bf, RZ, 0xc0, !PT ;  /* 0x000001bf00ff7812 */ /* 0x000fda000780c0ff */
[----:B------:R-:W-:Y:S05]  /*16d80*/  @!P0 BRA `(.L_x_2026) ;  /* 0x0000000000408947 */ /* 0x000fea0003800000 */
[----:B------:R-:W-:Y:S01]  /*16d90*/  MOV R2, 0x0 ;  /* 0x0000000000027802 */ /* 0x000fe20000000f00 */
[----:B------:R-:W-:Y:S01]  /*16da0*/  ULDC.64 UR6, c[0x4][0x98] ;  /* 0x0100260000067ab9 */ /* 0x000fe20000000a00 */
[----:B------:R-:W-:Y:S01]  /*16db0*/  ULDC.64 UR8, c[0x4][0xa0] ;  /* 0x0100280000087ab9 */ /* 0x000fe20000000a00 */
[----:B------:R-:W-:Y:S01]  /*16dc0*/  ULDC.64 UR4, c[0x4][0x8] ;  /* 0x0100020000047ab9 */ /* 0x000fe20000000a00 */
[----:B------:R-:W-:Y:S02]  /*16dd0*/  IMAD.U32 R4, RZ, RZ, UR6 ;  /* 0x00000006ff047e24 */ /* 0x000fe4000f8e00ff */
[----:B------:R-:W2:Y:S01]  /*16de0*/  LDC.64 R2, c[0x4][R2] ;  /* 0x0100000002027b82 */ /* 0x000ea20000000a00 */
[----:B------:R-:W-:Y:S02]  /*16df0*/  IMAD.U32 R5, RZ, RZ, UR7 ;  /* 0x00000007ff057e24 */ /* 0x000fe4000f8e00ff */
[----:B------:R-:W-:Y:S02]  /*16e00*/  IMAD.U32 R6, RZ, RZ, UR8 ;  /* 0x00000008ff067e24 */ /* 0x000fe4000f8e00ff */
[----:B------:R-:W-:-:S02]  /*16e10*/  IMAD.U32 R7, RZ, RZ, UR9 ;  /* 0x00000009ff077e24 */ /* 0x000fc4000f8e00ff */
[----:B------:R-:W-:Y:S02]  /*16e20*/  IMAD.U32 R10, RZ, RZ, UR4 ;  /* 0x00000004ff0a7e24 */ /* 0x000fe4000f8e00ff */
[----:B-1----:R-:W-:Y:S02]  /*16e30*/  IMAD.U32 R11, RZ, RZ, UR5 ;  /* 0x00000005ff0b7e24 */ /* 0x002fe4000f8e00ff */
[----:B------:R-:W-:Y:S02]  /*16e40*/  IMAD.MOV.U32 R8, RZ, RZ, 0x70 ;  /* 0x00000070ff087424 */ /* 0x000fe400078e00ff */
[----:B------:R-:W-:Y:S02]  /*16e50*/  IMAD.MOV.U32 R12, RZ, RZ, 0x1 ;  /* 0x00000001ff0c7424 */ /* 0x000fe400078e00ff */
[----:B0-----:R-:W-:-:S07]  /*16e60*/  IMAD.MOV.U32 R13, RZ, RZ, RZ ;  /* 0x000000ffff0d7224 */ /* 0x001fce00078e00ff */
[----:B------:R-:W-:-:S07]  /*16e70*/  LEPC R20, `(.L_x_2026) ;  /* 0x000000001014794e */ /* 0x000fce0000000000 */
[----:B--2---:R-:W-:Y:S05]  /*16e80*/  CALL.ABS.NOINC R2 ;  /* 0x0000000002007343 */ /* 0x004fea0003c00000 */
.L_x_2026:
[----:B------:R-:W-:Y:S05]  /*16e90*/  BSYNC B6 ;  /* 0x0000000000067941 */ /* 0x000fea0003800000 */
.L_x_2025:
        /* <DEDUP_REMOVED lines=8> */
[----:B--2---:R-:W-:Y:S01]  /*16f20*/  MOV R2, 0x0 ;  /* 0x0000000000027802 */ /* 0x004fe20000000f00 */
[----:B------:R-:W-:Y:S01]  /*16f30*/  ULDC.64 UR6, c[0x4][0x98] ;  /* 0x0100260000067ab9 */ /* 0x000fe20000000a00 */
[----:B------:R-:W-:Y:S01]  /*16f40*/  ULDC.64 UR8, c[0x4][0xa0] ;  /* 0x0100280000087ab9 */ /* 0x000fe20000000a00 */
[----:B------:R-:W-:Y:S01]  /*16f50*/  ULDC.64 UR4, c[0x4][0x10] ;  /* 0x0100040000047ab9 */ /* 0x000fe20000000a00 */
[----:B------:R-:W-:Y:S01]  /*16f60*/  MOV R4, UR6 ;  /* 0x0000000600047c02 */ /* 0x000fe20008000f00 */
[----:B------:R-:W-:Y:S01]  /*16f70*/  IMAD.U32 R5, RZ, RZ, UR7 ;  /* 0x00000007ff057e24 */ /* 0x000fe2000f8e00ff */
[----:B------:R-:W2:Y:S01]  /*16f80*/  LDC.64 R2, c[0x4][R2] ;  /* 0x0100000002027b82 */ /* 0x000ea20000000a00 */
[----:B------:R-:W-:Y:S02]  /*16f90*/  IMAD.U32 R6, RZ, RZ, UR8 ;  /* 0x00000008ff067e24 */ /* 0x000fe4000f8e00ff */
[----:B------:R-:W-:Y:S02]  /*16fa0*/  IMAD.U32 R7, RZ, RZ, UR9 ;  /* 0x00000009ff077e24 */ /* 0x000fe4000f8e00ff */
[----:B------:R-:W-:-:S02]  /*16fb0*/  IMAD.U32 R10, RZ, RZ, UR4 ;  /* 0x00000004ff0a7e24 */ /* 0x000fc4000f8e00ff */
[----:B-1----:R-:W-:Y:S02]  /*16fc0*/  IMAD.U32 R11, RZ, RZ, UR5 ;  /* 0x00000005ff0b7e24 */ /* 0x002fe4000f8e00ff */
[----:B------:R-:W-:Y:S02]  /*16fd0*/  IMAD.MOV.U32 R8, RZ, RZ, 0x70 ;  /* 0x00000070ff087424 */ /* 0x000fe400078e00ff */
[----:B------:R-:W-:Y:S02]  /*16fe0*/  IMAD.MOV.U32 R12, RZ, RZ, 0x1 ;  /* 0x00000001ff0c7424 */ /* 0x000fe400078e00ff */
[----:B0-----:R-:W-:-:S07]  /*16ff0*/  IMAD.MOV.U32 R13, RZ, RZ, RZ ;  /* 0x000000ffff0d7224 */ /* 0x001fce00078e00ff */
[----:B------:R-:W-:-:S07]  /*17000*/  LEPC R20, `(.L_x_2028) ;  /* 0x000000001014794e */ /* 0x000fce0000000000 */
[----:B--2---:R-:W-:Y:S05]  /*17010*/  CALL.ABS.NOINC R2 ;  /* 0x0000000002007343 */ /* 0x004fea0003c00000 */
.L_x_2028:
[----:B------:R-:W-:Y:S05]  /*17020*/  BSYNC B6 ;  /* 0x0000000000067941 */ /* 0x000fea0003800000 */
.L_x_2027:
[----:B------:R-:W-:Y:S01]  /*17030*/  VIADD R0, R22, 0x1000 ;  /* 0x0000100016007836 */ /* 0x000fe20000000000 */
[----:B------:R-:W-:Y:S04]  /*17040*/  BSSY B6, `(.L_x_2029) ;  /* 0x0000013000067945 */ /* 0x000fe80003800000 */
[----:B------:R-:W-:-:S13]  /*17050*/  LOP3.LUT P0, RZ, R0, 0x9f, RZ, 0xc0, !PT ;  /* 0x0000009f00ff7812 */ /* 0x000fda000780c0ff */
[----:B------:R-:W-:Y:S05]  /*17060*/  @!P0 BRA `(.L_x_2030) ;  /* 0x0000000000408947 */ /* 0x000fea0003800000 */
[----:B--2---:R-:W-:Y:S01]  /*17070*/  MOV R2, 0x0 ;  /* 0x0000000000027802 */ /* 0x004fe20000000f00 */
[----:B------:R-:W-:Y:S01]  /*17080*/  ULDC.64 UR6, c[0x4][0x98] ;  /* 0x0100260000067ab9 */ /* 0x000fe20000000a00 */
[----:B------:R-:W-:Y:S01]  /*17090*/  ULDC.64 UR8, c[0x4][0xa0] ;  /* 0x0100280000087ab9 */ /* 0x000fe20000000a00 */
[----:B------:R-:W-:Y:S01]  /*170a0*/  ULDC.64 UR4, c[0x4][0x18] ;  /* 0x0100060000047ab9 */ /* 0x000fe20000000a00 */
[----:B------:R-:W-:Y:S01]  /*170b0*/  IMAD.U32 R4, RZ, RZ, UR6 ;  /* 0x00000006ff047e24 */ /* 0x000fe2000f8e00ff */
[----:B------:R-:W-:Y:S01]  /*170c0*/  MOV R5, UR7 ;  /* 0x0000000700057c02 */ /* 0x000fe20008000f00 */
        /* <DEDUP_REMOVED lines=10> */
.L_x_2030:
[----:B------:R-:W-:Y:S05]  /*17170*/  BSYNC B6 ;  /* 0x0000000000067941 */ /* 0x000fea0003800000 */
.L_x_2029:
[----:B--2---:R-:W2:Y:S01]  /*17180*/  LDL R2, [R1] ;  /* 0x0000000001027983 */ /* 0x004ea20000100800 */
        /* <DEDUP_REMOVED lines=19> */
.L_x_2032:
[----:B------:R-:W-:Y:S05]  /*172c0*/  BSYNC B6 ;  /* 0x0000000000067941 */ /* 0x000fea0003800000 */
.L_x_2031:
[----:B------:R-:W-:Y:S02]  /*172d0*/  ULDC.64 UR4, c[0x0][0x9f8] ;  /* 0x00027e0000047ab9 */ /* 0x000fe40000000a00 */
[----:B------:R-:W-:-:S04]  /*172e0*/  ISETP.NE.U32.AND P0, PT, RZ, UR4, PT ;  /* 0x00000004ff007c0c */ /* 0x000fc8000bf05070 */
[----:B------:R-:W-:-:S13]  /*172f0*/  ISETP.NE.AND.EX P0, PT, RZ, UR5, PT, P0 ;  /* 0x00000005ff007c0c */ /* 0x000fda000bf05300 */
[----:B------:R-:W-:-:S04]  /*17300*/  @P0 IADD3 R2, P1, R23, UR4, RZ ;  /* 0x0000000417020c10 */ /* 0x000fc8000ff3e0ff */
[----:B------:R-:W-:Y:S01]  /*17310*/  @P0 IADD3.X R3, R29, UR5, RZ, P1, !PT ;  /* 0x000000051d030c10 */ /* 0x000fe20008ffe4ff */
[----:B------:R-:W-:-:S04]  /*17320*/  ULDC.64 UR4, c[0x0][0xa08] ;  /* 0x0002820000047ab9 */ /* 0x000fc80000000a00 */
[----:B------:R2:W3:Y:S02]  /*17330*/  @P0 LDG.E R28, desc[UR40][R2.64] ;  /* 0x00000028021c0981 */ /* 0x0004e4000c1e1900 */
[----:B--2---:R-:W2:Y:S02]  /*17340*/  LDC.64 R2, c[0x0][0x418] ;  /* 0x00010600ff027b82 */ /* 0x004ea40000000a00 */
[----:B--2---:R-:W-:Y:S01]  /*17350*/  LOP3.LUT P0, RZ, R2, UR4, RZ, 0xfc, !PT ;  /* 0x0000000402ff7c12 */ /* 0x004fe2000f80fcff */
[----:B------:R-:W-:-:S03]  /*17360*/  UMOV UR4, 0xffffffff ;  /* 0xffffffff00047882 */ /* 0x000fc60000000000 */
[----:B------:R-:W-:Y:S02]  /*17370*/  LOP3.LUT P0, RZ, R3, UR5, RZ, 0xfc, P0 ;  /* 0x0000000503ff7c12 */ /* 0x000fe4000800fcff */
[----:B---3--:R-:W-:Y:S02]  /*17380*/  SHF.R.S32.HI R29, RZ, 0x1f, R28 ;  /* 0x0000001fff1d7819 */ /* 0x008fe4000001141c */
[----:B------:R-:W-:Y:S01]  /*17390*/  SEL R23, R28, RZ, !P0 ;  /* 0x000000ff1c177207 */ /* 0x000fe20004000000 */
[----:B------:R-:W-:Y:S08]  /*173a0*/  BRA.DIV UR4, `(.L_x_2033) ;  /* 0x0000003e048c7947 */ /* 0x000ff0000b800000 */
[----:B------:R-:W2:Y:S02]  /*173b0*/  S2R R0, SR_TID.X ;  /* 0x0000000000007919 */ /* 0x000ea40000002100 */
[----:B--2---:R-:W-:-:S04]  /*173c0*/  SHF.R.U32.HI R0, RZ, 0x5, R0 ;  /* 0x00000005ff007819 */ /* 0x004fc80000011600 */
[----:B------:R-:W-:-:S05]  /*173d0*/  LOP3.LUT R0, R0, 0x3, RZ, 0xc0, !PT ;  /* 0x0000000300007812 */ /* 0x000fca00078ec0ff */
[----:B------:R2:W3:Y:S02]  /*173e0*/  SHFL.IDX PT, R14, R0, RZ, 0x1f ;  /* 0x00001fff000e7589 */ /* 0x0004e400000e0000 */
.L_x_2134:
[----:B--2---:R-:W2:Y:S01]  /*173f0*/  LDL.LU R0, [R1] ;  /* 0x0000000001007983 */ /* 0x004ea20000300800 */
[----:B------:R-:W-:Y:S02]  /*17400*/  PLOP3.LUT P1, PT, PT, PT, PT, 0x8, 0x0 ;  /* 0x000000000000781c */ /* 0x000fe40003f2e170 */
[----:B---3--:R-:W-:Y:S02]  /*17410*/  ISETP.NE.AND P0, PT, R14, RZ, PT ;  /* 0x000000ff0e00720c */ /* 0x008fe40003f05270 */
[----:B--2---:R-:W-:-:S09]  /*17420*/  LOP3.LUT R0, R0, 0xfffffffe, RZ, 0xc0, !PT ;  /* 0xfffffffe00007812 */ /* 0x004fd200078ec0ff */
[----:B------:R-:W-:-:S05]  /*17430*/  @P1 LOP3.LUT R0, R0, 0x1, RZ, 0xfc, !PT ;  /* 0x0000000100001812 */ /* 0x000fca00078efcff */
[----:B------:R2:W-:Y:S01]  /*17440*/  STL [R1], R0 ;  /* 0x0000000001007387 */ /* 0x0005e20000100800 */
[----:B------:R-:W-:Y:S05]  /*17450*/  @P0 BRA `(.L_x_2034) ;  /* 0x0000000400580947 */ /* 0x000fea0003800000 */
[----:B------:R-:W-:-:S03]  /*17460*/  UMOV UR4, 0xffffffff ;  /* 0xffffffff00047882 */ /* 0x000fc60000000000 */
[----:B------:R-:W-:Y:S05]  /*17470*/  BRA.DIV UR4, `(.L_x_2035) ;  /* 0x0000003e048c7947 */ /* 0x000fea000b800000 */
[----:B------:R-:W-:-:S13]  /*17480*/  ELECT P6, URZ, PT ;  /* 0x00000000003f782f */ /* 0x000fda00038c0000 */
.L_x_2137:
[----:B------:R-:W-:Y:S05]  /*17490*/  @!P6 BRA `(.L_x_2034) ;  /* 0x000000040048e947 */ /* 0x000fea0003800000 */
[----:B--2---:R-:W2:Y:S01]  /*174a0*/  LDL R0, [R1+0x18] ;  /* 0x0000180001007983 */ /* 0x004ea20000100800 */
[----:B------:R-:W-:-:S04]  /*174b0*/  ISETP.NE.U32.AND P0, PT, R2, RZ, PT ;  /* 0x000000ff0200720c */ /* 0x000fc80003f05070 */
[----:B------:R-:W-:Y:S01]  /*174c0*/  ISETP.NE.AND.EX P0, PT, R3, RZ, PT, P0 ;  /* 0x000000ff0300720c */ /* 0x000fe20003f05300 */
[----:B--2---:R-:W-:-:S12]  /*174d0*/  VIADD R0, R0, 0xffffffff ;  /* 0xffffffff00007836 */ /* 0x004fd80000000000 */
[----:B------:R-:W-:Y:S05]  /*174e0*/  @!P0 BRA `(.L_x_2036) ;  /* 0x0000000000448947 */ /* 0x000fea0003800000 */
[----:B------:R-:W2:Y:S01]  /*174f0*/  LDC R7, c[0x0][0x43c] ;  /* 0x00010f00ff077b82 */ /* 0x000ea20000000800 */
[----:B------:R-:W-:Y:S01]  /*17500*/  ULDC.64 UR4, c[0x0][0x428] ;  /* 0x00010a0000047ab9 */ /* 0x000fe20000000a00 */
[----:B--2---:R-:W-:-:S13]  /*17510*/  ISETP.NE.AND P0, PT, R7, 0x1, PT ;  /* 0x000000010700780c */ /* 0x004fda0003f05270 */
[----:B------:R-:W2:Y:S02]  /*17520*/  @P0 LDC.64 R4, c[0x0][0x440] ;  /* 0x00011000ff040b82 */ /* 0x000ea40000000a00 */
[----:B--2---:R-:W-:-:S04]  /*17530*/  @P0 IMAD.HI.U32 R6, R0, R4, RZ ;  /* 0x0000000400060227 */ /* 0x004fc800078e00ff */
        /* <DEDUP_REMOVED lines=12> */
.L_x_2036:
[----:B------:R-:W-:Y:S01]  /*17600*/  IMAD R4, R24, 0x8, R22 ;  /* 0x0000000818047824 */ /* 0x000fe200078e0216 */
[----:B--2---:R-:W-:Y:S01]  /*17610*/  SHF.L.U32 R3, R26, 0x1f, RZ ;  /* 0x0000001f1a037819 */ /* 0x004fe200000006ff */
[----:B------:R-:W2:Y:S03]  /*17620*/  S2R R2, SR_TID.X ;  /* 0x0000000000027919 */ /* 0x000ea60000002100 */
[----:B------:R-:W3:Y:S01]  /*17630*/  SYNCS.PHASECHK.TRANS64.TRYWAIT P0, [R4+URZ+0x13280], R3 ;  /* 0x01328003040075a7 */ /* 0x000ee2000800017f */
[----:B--2---:R-:W-:-:S04]  /*17640*/  LOP3.LUT R2, R2, 0x7f, RZ, 0xc0, !PT ;  /* 0x0000007f02027812 */ /* 0x004fc800078ec0ff */
[----:B------:R-:W-:Y:S01]  /*17650*/  ISETP.NE.AND P1, PT, R2, RZ, PT ;  /* 0x000000ff0200720c */ /* 0x000fe20003f25270 */
[----:B---3--:R-:W-:-:S12]  /*17660*/  @!P0 BRA `(.L_x_2037) ;  /* 0x0000003c00308947 */ /* 0x008fd80003800000 */
.L_x_2138:
[----:B------:R-:W-:Y:S05]  /*17670*/  @P1 BRA `(.L_x_2038) ;  /* 0x00000000001c1947 */ /* 0x000fea0003800000 */
[----:B------:R-:W3:Y:S02]  /*17680*/  S2R R2, SR_TID.X ;  /* 0x0000000000027919 */ /* 0x000ee40000002100 */
[----:B---3--:R-:W-:Y:S02]  /*17690*/  LOP3.LUT R5, R2, 0x1f, RZ, 0xc0, !PT ;  /* 0x0000001f02057812 */ /* 0x008fe400078ec0ff */
[----:B------:R-:W-:Y:S02]  /*176a0*/  MOV R2, 0x2800 ;  /* 0x0000280000027802 */ /* 0x000fe40000000f00 */
[----:B------:R-:W-:Y:S02]  /*176b0*/  ISETP.NE.AND P0, PT, R5, RZ, PT ;  /* 0x000000ff0500720c */ /* 0x000fe40003f05270 */
[----:B------:R3:W-:Y:S11]  /*176c0*/  SYNCS.ARRIVE.TRANS64 RZ, [R4+URZ+0x13270], R2 ;  /* 0x0132700204ff79a7 */ /* 0x0007f6000800003f */
[----:B---3--:R-:W-:Y:S05]  /*176d0*/  @!P0 BRA `(.L_x_2038) ;  /* 0x0000000000048947 */ /* 0x008fea0003800000 */
[----:B------:R-:W-:Y:S01]  /*176e0*/  BPT.TRAP 0x1 ;  /* 0x000000040000795c */ /* 0x000fe20000300000 */
.L_x_2038:
[----:B------:R-:W3:Y:S01]  /*176f0*/  LDL R5, [R1+0x4] ;  /* 0x0000040001057983 */ /* 0x000ee20000100800 */
        /* <DEDUP_REMOVED lines=12> */
[----:B---3--:R-:W-:-:S05]  /*177c0*/  IMAD R0, R0, 0xa0, R5 ;  /* 0x000000a000007824 */ /* 0x008fca00078e0205 */
[----:B------:R-:W-:-:S13]  /*177d0*/  R2UR UR11, R0 ;  /* 0x00000000000b72ca */ /* 0x000fda00000e0000 */
[----:B------:R3:W-:Y:S01]  /*177e0*/  UTMALDG.4D [UR8], [UR4], desc[UR6] ;  /* 0x00000608040075b4 */ /* 0x0007e20008019000 */
[----:B------:R-:W4:Y:S02]  /*177f0*/  SYNCS.PHASECHK.TRANS64.TRYWAIT P0, [R4+URZ+0x13240], R3 ;  /* 0x01324003040075a7 */ /* 0x000f24000800017f */
[----:B---34-:R-:W-:Y:S05]  /*17800*/  @!P0 BRA `(.L_x_2039) ;  /* 0x0000003800dc8947 */ /* 0x018fea0003800000 */
.L_x_2139:
[----:B------:R-:W-:Y:S05]  /*17810*/  @P1 BRA `(.L_x_2040) ;  /* 0x00000000001c1947 */ /* 0x000fea0003800000 */
[----:B------:R-:W4:Y:S01]  /*17820*/  S2R R5, SR_TID.X ;  /* 0x0000000000057919 */ /* 0x000f220000002100 */
[----:B--23--:R-:W-:-:S04]  /*17830*/  IMAD.MOV.U32 R3, RZ, RZ, 0x2800 ;  /* 0x00002800ff037424 */ /* 0x00cfc800078e00ff */
[----:B------:R2:W-:Y:S01]  /*17840*/  SYNCS.ARRIVE.TRANS64 RZ, [R4+URZ+0x13230], R3 ;  /* 0x0132300304ff79a7 */ /* 0x0005e2000800003f */
[----:B----4-:R-:W-:-:S04]  /*17850*/  LOP3.LUT R5, R5, 0x1f, RZ, 0xc0, !PT ;  /* 0x0000001f05057812 */ /* 0x010fc800078ec0ff */
[----:B------:R-:W-:-:S13]  /*17860*/  ISETP.NE.AND P0, PT, R5, RZ, PT ;  /* 0x000000ff0500720c */ /* 0x000fda0003f05270 */
[----:B--2---:R-:W-:Y:S05]  /*17870*/  @!P0 BRA `(.L_x_2040) ;  /* 0x0000000000048947 */ /* 0x004fea0003800000 */
[----:B------:R-:W-:Y:S01]  /*17880*/  BPT.TRAP 0x1 ;  /* 0x000000040000795c */ /* 0x000fe20000300000 */
.L_x_2040:
[----:B--23--:R-:W2:Y:S01]  /*17890*/  LDL.LU R3, [R1] ;  /* 0x0000000001037983 */ /* 0x00cea20000300800 */
        /* <DEDUP_REMOVED lines=18> */
.L_x_2034:
[----:B------:R-:W4:Y:S04]  /*179c0*/  LDL.LU R4, [R1+0x14] ;  /* 0x0000140001047983 */ /* 0x000f280000300800 */
[----:B------:R-:W5:Y:S04]  /*179d0*/  LDL.LU R6, [R1+0x10] ;  /* 0x0000100001067983 */ /* 0x000f680000300800 */
[----:B---3--:R-:W3:Y:S01]  /*179e0*/  LDL.LU R3, [R1+0x30] ;  /* 0x0000300001037983 */ /* 0x008ee20000300800 */
[----:B------:R-:W-:Y:S05]  /*179f0*/  WARPSYNC.ALL ;  /* 0x0000000000007948 */ /* 0x000fea0003800000 */
[----:B------:R-:W-:Y:S01]  /*17a00*/  ULDC.64 UR6, c[0x0][0xa00] ;  /* 0x0002800000067ab9 */ /* 0x000fe20000000a00 */
[----:B------:R-:W-:Y:S01]  /*17a10*/  ULDC.64 UR4, c[0x0][0x298] ;  /* 0x0000a60000047ab9 */ /* 0x000fe20000000a00 */
[----:B------:R-:W-:Y:S01]  /*17a20*/  BAR.SYNC.DEFER_BLOCKING 0x8, 0x200 ;  /* 0x0208000000007b1d */ /* 0x000fe20000010000 */
[----:B------:R-:W-:Y:S01]  /*17a30*/  ISETP.NE.U32.AND P0, PT, RZ, UR6, PT ;  /* 0x00000006ff007c0c */ /* 0x000fe2000bf05070 */
[----:B--2---:R-:W-:-:S03]  /*17a40*/  VIADD R0, R22, 0xb000 ;  /* 0x0000b00016007836 */ /* 0x004fc60000000000 */
[----:B------:R-:W-:Y:S01]  /*17a50*/  ISETP.NE.AND.EX P0, PT, RZ, UR7, PT, P0 ;  /* 0x00000007ff007c0c */ /* 0x000fe2000bf05300 */
[----:B------:R-:W-:Y:S01]  /*17a60*/  BSSY B6, `(.L_x_2041) ;  /* 0x0000020000067945 */ /* 0x000fe20003800000 */
[----:B------:R-:W-:Y:S02]  /*17a70*/  LOP3.LUT P1, RZ, R0, 0x1bf, RZ, 0xc0, !PT ;  /* 0x000001bf00ff7812 */ /* 0x000fe4000782c0ff */
[----:B----4-:R-:W-:-:S05]  /*17a80*/  SHF.R.S32.HI R2, RZ, 0x1f, R4 ;  /* 0x0000001fff027819 */ /* 0x010fca0000011404 */
[----:B------:R-:W-:Y:S01]  /*17a90*/  IMAD R2, R2, UR4, RZ ;  /* 0x0000000402027c24 */ /* 0x000fe2000f8e02ff */
[----:B---3--:R-:W-:-:S03]  /*17aa0*/  SEL R3, R3, RZ, !P0 ;  /* 0x000000ff03037207 */ /* 0x008fc60004000000 */
[----:B------:R-:W-:Y:S01]  /*17ab0*/  IMAD R0, R4, UR5, R2 ;  /* 0x0000000504007c24 */ /* 0x000fe2000f8e0202 */
[----:B-----5:R-:W-:Y:S01]  /*17ac0*/  SEL R2, R6, RZ, !P0 ;  /* 0x000000ff06027207 */ /* 0x020fe20004000000 */
[----:B------:R-:W-:-:S05]  /*17ad0*/  IMAD.WIDE.U32 R4, R4, UR4, RZ ;  /* 0x0000000404047c25 */ /* 0x000fca000f8e00ff */
[----:B------:R-:W-:Y:S04]  /*17ae0*/  STL.64 [R1+0x28], R4 ;  /* 0x0000280401007387 */ /* 0x000fe80000100a00 */
[----:B------:R2:W-:Y:S04]  /*17af0*/  STL [R1+0x10], R2 ;  /* 0x0000100201007387 */ /* 0x0005e80000100800 */
[----:B------:R3:W-:Y:S01]  /*17b00*/  STL [R1+0x40], R3 ;  /* 0x0000400301007387 */ /* 0x0007e20000100800 */
[----:B--2---:R-:W-:Y:S01]  /*17b10*/  IMAD.IADD R2, R5, 0x1, R0 ;  /* 0x0000000105027824 */ /* 0x004fe200078e0200 */
[----:B------:R-:W-:-:S05]  /*17b20*/  SHF.R.S32.HI R0, RZ, 0x1f, R18 ;  /* 0x0000001fff007819 */ /* 0x000fca0000011412 */
[----:B------:R3:W-:Y:S04]  /*17b30*/  STL [R1+0x30], R0 ;  /* 0x0000300001007387 */ /* 0x0007e80000100800 */
[----:B------:R3:W-:Y:S01]  /*17b40*/  STL [R1+0x14], R2 ;  /* 0x0000140201007387 */ /* 0x0007e20000100800 */
[----:B------:R-:W-:Y:S05]  /*17b50*/  @!P1 BRA `(.L_x_2042) ;  /* 0x0000000000409947 */ /* 0x000fea0003800000 */
[----:B---3--:R-:W-:Y:S01]  /*17b60*/  MOV R2, 0x0 ;  /* 0x0000000000027802 */ /* 0x008fe20000000f00 */
[----:B------:R-:W-:Y:S01]  /*17b70*/  ULDC.64 UR4, c[0x4][0x98] ;  /* 0x0100260000047ab9 */ /* 0x000fe20000000a00 */
[----:B------:R-:W-:Y:S01]  /*17b80*/  ULDC.64 UR6, c[0x4][0xa0] ;  /* 0x0100280000067ab9 */ /* 0x000fe20000000a00 */
[----:B------:R-:W-:Y:S01]  /*17b90*/  ULDC.64 UR8, c[0x4][0x28] ;  /* 0x01000a0000087ab9 */ /* 0x000fe20000000a00 */
[----:B------:R-:W-:Y:S01]  /*17ba0*/  IMAD.U32 R4, RZ, RZ, UR4 ;  /* 0x00000004ff047e24 */ /* 0x000fe2000f8e00ff */
[----:B------:R-:W-:Y:S01]  /*17bb0*/  MOV R12, 0x1 ;  /* 0x00000001000c7802 */ /* 0x000fe20000000f00 */
[----:B------:R-:W2:Y:S01]  /*17bc0*/  LDC.64 R2, c[0x4][R2] ;  /* 0x0100000002027b82 */ /* 0x000ea20000000a00 */
[----:B------:R-:W-:Y:S02]  /*17bd0*/  IMAD.U32 R5, RZ, RZ, UR5 ;  /* 0x00000005ff057e24 */ /* 0x000fe4000f8e00ff */
[----:B------:R-:W-:Y:S02]  /*17be0*/  IMAD.U32 R6, RZ, RZ, UR6 ;  /* 0x00000006ff067e24 */ /* 0x000fe4000f8e00ff */
[----:B------:R-:W-:-:S02]  /*17bf0*/  IMAD.U32 R7, RZ, RZ, UR7 ;  /* 0x00000007ff077e24 */ /* 0x000fc4000f8e00ff */
[----:B------:R-:W-:Y:S02]  /*17c00*/  IMAD.U32 R10, RZ, RZ, UR8 ;  /* 0x00000008ff0a7e24 */ /* 0x000fe4000f8e00ff */
[----:B-1----:R-:W-:Y:S02]  /*17c10*/  IMAD.U32 R11, RZ, RZ, UR9 ;  /* 0x00000009ff0b7e24 */ /* 0x002fe4000f8e00ff */
[----:B------:R-:W-:Y:S02]  /*17c20*/  IMAD.MOV.U32 R8, RZ, RZ, 0x70 ;  /* 0x00000070ff087424 */ /* 0x000fe400078e00ff */
[----:B0-----:R-:W-:-:S07]  /*17c30*/  IMAD.MOV.U32 R13, RZ, RZ, RZ ;  /* 0x000000ffff0d7224 */ /* 0x001fce00078e00ff */
[----:B------:R-:W-:-:S07]  /*17c40*/  LEPC R20, `(.L_x_2042) ;  /* 0x000000001014794e */ /* 0x000fce0000000000 */
[----:B--2---:R-:W-:Y:S05]  /*17c50*/  CALL.ABS.NOINC R2 ;  /* 0x0000000002007343 */ /* 0x004fea0003c00000 */
.L_x_2042:
[----:B------:R-:W-:Y:S05]  /*17c60*/  BSYNC B6 ;  /* 0x0000000000067941 */ /* 0x000fea0003800000 */
.L_x_2041:
[----:B---3--:R-:W2:Y:S01]  /*17c70*/  LDL.LU R0, [R1+0x14] ;  /* 0x0000140001007983 */ /* 0x008ea20000300800 */
[----:B------:R-:W3:Y:S01]  /*17c80*/  LDC R9, c[0x0][0x448] ;  /* 0x00011200ff097b82 */ /* 0x000ee20000000800 */
[----:B------:R-:W-:Y:S01]  /*17c90*/  ULDC.64 UR4, c[0x0][0x2d8] ;  /* 0x0000b60000047ab9 */ /* 0x000fe20000000a00 */
[----:B------:R-:W-:Y:S01]  /*17ca0*/  ULDC.64 UR6, c[0x0][0x2c8] ;  /* 0x0000b20000067ab9 */ /* 0x000fe20000000a00 */
[----:B------:R-:W2:Y:S01]  /*17cb0*/  LDL.LU.64 R2, [R1+0x28] ;  /* 0x0000280001027983 */ /* 0x000ea20000300a00 */
[----:B------:R-:W-:-:S03]  /*17cc0*/  ULDC.64 UR8, c[0x0][0x280] ;  /* 0x0000a00000087ab9 */ /* 0x000fc60000000a00 */
[----:B------:R-:W4:Y:S04]  /*17cd0*/  LDL.LU R20, [R1+0x30] ;  /* 0x0000300001147983 */ /* 0x000f280000300800 */
[----:B------:R-:W4:Y:S04]  /*17ce0*/  LDL.LU R21, [R1+0x40] ;  /* 0x0000400001157983 */ /* 0x000f280000300800 */
[----:B------:R-:W4:Y:S04]  /*17cf0*/  LDL.LU R4, [R1+0x10] ;  /* 0x0000100001047983 */ /* 0x000f280000300800 */
[----:B------:R0:W5:Y:S01]  /*17d00*/  LDL R10, [R1+0x34] ;  /* 0x00003400010a7983 */ /* 0x0001620000100800 */
[----:B---3--:R-:W-:-:S13]  /*17d10*/  ISETP.NE.AND P1, PT, R9, 0x1, PT ;  /* 0x000000010900780c */ /* 0x008fda0003f25270 */
[----:B------:R-:W3:Y:S08]  /*17d20*/  @P1 LDC R5, c[0x0][0x450] ;  /* 0x00011400ff051b82 */ /* 0x000ef00000000800 */
[----:B------:R-:W1:Y:S01]  /*17d30*/  @P1 LDC R8, c[0x0][0x450] ;  /* 0x00011400ff081b82 */ /* 0x000e620000000800 */
[----:B--2---:R-:W-:Y:S02]  /*17d40*/  IMAD.MOV.U32 R3, RZ, RZ, R0 ;  /* 0x000000ffff037224 */ /* 0x004fe400078e0000 */
[----:B----4-:R-:W-:-:S02]  /*17d50*/  IMAD R0, R20, UR4, RZ ;  /* 0x0000000414007c24 */ /* 0x010fc4000f8e02ff */
[C---:B------:R-:W-:Y:S01]  /*17d60*/  IMAD.WIDE.U32 R2, R18.reuse, UR4, R2 ;  /* 0x0000000412027c25 */ /* 0x040fe2000f8e0002 */
[----:B------:R-:W2:Y:S03]  /*17d70*/  S2R R20, SR_TID.X ;  /* 0x0000000000147919 */ /* 0x000ea60000002100 */
[----:B------:R-:W-:Y:S01]  /*17d80*/  IMAD R0, R18, UR5, R0 ;  /* 0x0000000512007c24 */ /* 0x000fe2000f8e0200 */
[----:B------:R-:W-:-:S03]  /*17d90*/  ULDC.64 UR4, c[0x0][0x2e0] ;  /* 0x0000b80000047ab9 */ /* 0x000fc60000000a00 */
[----:B------:R-:W-:Y:S02]  /*17da0*/  IMAD.IADD R3, R3, 0x1, R0 ;  /* 0x0000000103037824 */ /* 0x000fe400078e0200 */
[----:B------:R-:W-:Y:S02]  /*17db0*/  IMAD R0, R21, UR4, RZ ;  /* 0x0000000415007c24 */ /* 0x000fe4000f8e02ff */
[----:B------:R-:W4:Y:S01]  /*17dc0*/  S2R R21, SR_TID.X ;  /* 0x0000000000157919 */ /* 0x000f220000002100 */
[----:B------:R-:W-:-:S04]  /*17dd0*/  IMAD.WIDE.U32 R2, R4, UR4, R2 ;  /* 0x0000000404027c25 */ /* 0x000fc8000f8e0002 */
[----:B------:R-:W-:Y:S01]  /*17de0*/  IMAD R0, R4, UR5, R0 ;  /* 0x0000000504007c24 */ /* 0x000fe2000f8e0200 */
[----:B------:R-:W-:Y:S01]  /*17df0*/  ULDC.64 UR4, c[0x0][0x2d0] ;  /* 0x0000b40000047ab9 */ /* 0x000fe20000000a00 */
[----:B------:R-:W0:Y:S02]  /*17e00*/  @P1 LDC R4, c[0x0][0x44c] ;  /* 0x00011300ff041b82 */ /* 0x000e240000000800 */
[----:B------:R-:W-:Y:S01]  /*17e10*/  IMAD.IADD R3, R3, 0x1, R0 ;  /* 0x0000000103037824 */ /* 0x000fe200078e0200 */
[----:B--2---:R-:W-:-:S04]  /*17e20*/  LOP3.LUT R20, R20, 0x7f, RZ, 0xc0, !PT ;  /* 0x0000007f14147812 */ /* 0x004fc800078ec0ff */
[----:B------:R-:W-:Y:S01]  /*17e30*/  SHF.R.U32.HI R20, RZ, 0x2, R20 ;  /* 0x00000002ff147819 */ /* 0x000fe20000011614 */
[----:B----4-:R-:W-:-:S05]  /*17e40*/  IMAD.SHL.U32 R6, R21, 0x20, RZ ;  /* 0x0000002015067824 */ /* 0x010fca00078e00ff */
[----:B------:R-:W-:-:S05]  /*17e50*/  LOP3.LUT R6, R20, 0x60, R6, 0xf8, !PT ;  /* 0x0000006014067812 */ /* 0x000fca00078ef806 */
[----:B------:R-:W-:-:S04]  /*17e60*/  IMAD R6, R17, 0xc0, R6 ;  /* 0x000000c011067824 */ /* 0x000fc800078e0206 */
[----:B0-----:R-:W-:-:S04]  /*17e70*/  @P1 IMAD.HI.U32 R0, R6, R4, RZ ;  /* 0x0000000406001227 */ /* 0x001fc800078e00ff */
[----:B------:R-:W-:Y:S01]  /*17e80*/  IMAD.MOV.U32 R4, RZ, RZ, R6 ;  /* 0x000000ffff047224 */ /* 0x000fe200078e0006 */
[----:B---3--:R-:W-:-:S04]  /*17e90*/  @P1 SHF.R.U32.HI R4, RZ, R5, R0 ;  /* 0x00000005ff041219 */ /* 0x008fc80000011600 */
[----:B------:R-:W-:-:S05]  /*17ea0*/  SHF.R.S32.HI R0, RZ, 0x1f, R4 ;  /* 0x0000001fff007819 */ /* 0x000fca0000011404 */
[----:B------:R-:W-:-:S04]  /*17eb0*/  IMAD R0, R0, UR4, RZ ;  /* 0x0000000400007c24 */ /* 0x000fc8000f8e02ff */
[C---:B------:R-:W-:Y:S02]  /*17ec0*/  IMAD R7, R4.reuse, UR5, R0 ;  /* 0x0000000504077c24 */ /* 0x040fe4000f8e0200 */
[----:B------:R-:W-:Y:S02]  /*17ed0*/  IMAD.MOV R0, RZ, RZ, -R4 ;  /* 0x000000ffff007224 */ /* 0x000fe400078e0a04 */
[----:B------:R-:W-:-:S04]  /*17ee0*/  IMAD.WIDE.U32 R4, R4, UR4, R2 ;  /* 0x0000000404047c25 */ /* 0x000fc8000f8e0002 */
        /* <DEDUP_REMOVED lines=12> */
[----:B-1----:R-:W-:-:S04]  /*17fb0*/  @P1 SHF.R.U32.HI R6, RZ, R8, R7 ;  /* 0x00000008ff061219 */ /* 0x002fc80000011607 */
[----:B------:R-:W-:-:S05]  /*17fc0*/  IADD3 R7, -R6, RZ, RZ ;  /* 0x000000ff06077210 */ /* 0x000fca0007ffe1ff */
        /* <DEDUP_REMOVED lines=22> */
[----:B------:R-:W0:Y:S04]  /*18130*/  SHFL.IDX PT, R7, R0, RZ, 0x1c1f ;  /* 0x001c1fff00077589 */ /* 0x000e2800000e0000 */
[----:B------:R-:W-:Y:S04]  /*18140*/  SHFL.IDX PT, R8, R2, RZ, 0x1c1f ;  /* 0x001c1fff02087589 */ /* 0x000fe800000e0000 */
[----:B------:R-:W-:Y:S01]  /*18150*/  SHFL.IDX PT, R2, R2, 0x1, 0x1c1f ;  /* 0x003c1f0002027f89 */ /* 0x000fe200000e0000 */
[----:B--2---:R-:W-:-:S03]  /*18160*/  IMAD R5, R6, R9, RZ ;  /* 0x0000000906057224 */ /* 0x004fc600078e02ff */
[----:B------:R-:W1:Y:S02]  /*18170*/  SHFL.IDX PT, R6, R4, RZ, 0x1c1f ;  /* 0x001c1fff04067589 */ /* 0x000e6400000e0000 */
[----:B------:R-:W-:-:S13]  /*18180*/  ISETP.GE.AND P1, PT, R17, R5, PT ;  /* 0x000000051100720c */ /* 0x000fda0003f26270 */
[----:B0-----:R-:W-:-:S05]  /*18190*/  @!P1 IADD3 R7, P2, R20, R7, RZ ;  /* 0x0000000714079210 */ /* 0x001fca0007f5e0ff */
[----:B-1----:R-:W-:-:S05]  /*181a0*/  @!P1 IMAD.X R6, RZ, RZ, R6, P2 ;  /* 0x000000ffff069224 */ /* 0x002fca00010e0606 */
[----:B------:R-:W-:-:S04]  /*181b0*/  @!P1 LOP3.LUT R7, R7, R6, RZ, 0x3c, !PT ;  /* 0x0000000607079212 */ /* 0x000fc800078e3cff */
[----:B------:R-:W-:-:S04]  /*181c0*/  @!P1 LOP3.LUT R6, R7, R6, RZ, 0x3c, !PT ;  /* 0x0000000607069212 */ /* 0x000fc800078e3cff */
[----:B------:R-:W-:-:S05]  /*181d0*/  @!P1 LOP3.LUT R7, R7, R6, RZ, 0x3c, !PT ;  /* 0x0000000607079212 */ /* 0x000fca00078e3cff */
        /* <DEDUP_REMOVED lines=29> */
[----:B-1----:R-:W-:-:S05]  /*183b0*/  @!P1 IADD3 R6, P3, R20, R6, RZ ;  /* 0x0000000614069210 */ /* 0x002fca0007f7e0ff */
[----:B------:R-:W-:-:S05]  /*183c0*/  @!P1 IMAD.X R4, RZ, RZ, R4, P3 ;  /* 0x000000ffff049224 */ /* 0x000fca00018e0604 */
[----:B------:R-:W-:-:S05]  /*183d0*/  @!P1 MOV R7, R4 ;  /* 0x0000000400079202 */ /* 0x000fca0000000f00 */
[----:B------:R1:W-:Y:S02]  /*183e0*/  @!P1 LDGSTS.E.BYPASS.LTC128B.128 [R10+0xc800], desc[UR40][R6.64], !P0 ;  /* 0x0c800000060a9fae */ /* 0x0003e4000c101d68 */
[----:B-1----:R-:W-:-:S05]  /*183f0*/  @!P2 IADD3 R6, P1, R20, R8, RZ ;  /* 0x000000081406a210 */ /* 0x002fca0007f3e0ff */
[----:B0-----:R-:W-:-:S04]  /*18400*/  @!P2 IMAD.X R0, RZ, RZ, R0, P1 ;  /* 0x000000ffff00a224 */ /* 0x001fc800008e0600 */
[----:B------:R-:W-:-:S05]  /*18410*/  @!P2 IMAD.MOV.U32 R7, RZ, RZ, R0 ;  /* 0x000000ffff07a224 */ /* 0x000fca00078e0000 */
[----:B--2---:R0:W-:Y:S02]  /*18420*/  @!P2 LDGSTS.E.BYPASS.LTC128B.128 [R10+0xd000], desc[UR40][R6.64], !P0 ;  /* 0x0d000000060aafae */ /* 0x0041e4000c101d68 */
.L_x_2152:
        /* <DEDUP_REMOVED lines=10> */
.L_x_2044:
        /* <DEDUP_REMOVED lines=18> */
.L_x_2153:
[----:B------:R-:W-:Y:S05]  /*185f0*/  BSYNC B0 ;  /* 0x0000000000007941 */ /* 0x000fea0003800000 */
.L_x_2045:
[----:B------:R-:W2:Y:S02]  /*18600*/  LDL R0, [R1+0x18] ;  /* 0x0000180001007983 */ /* 0x000ea40000100800 */
[----:B--2---:R-:W-:-:S13]  /*18610*/  ISETP.GE.AND P0, PT, R0, 0x2, PT ;  /* 0x000000020000780c */ /* 0x004fda0003f06270 */
[----:B------:R-:W-:Y:S05]  /*18620*/  @!P0 BRA `(.L_x_2047) ;  /* 0x0000000800f08947 */ /* 0x000fea0003800000 */
[----:B------:R-:W-:Y:S02]  /*18630*/  VIADD R0, R0, 0xfffffffe ;  /* 0xfffffffe00007836 */ /* 0x000fe40000000000 */
[----:B0-----:R-:W-:Y:S02]  /*18640*/  IMAD.MOV.U32 R6, RZ, RZ, R24 ;  /* 0x000000ffff067224 */ /* 0x001fe400078e0018 */
[----:B------:R-:W-:-:S07]  /*18650*/  IMAD.MOV.U32 R7, RZ, RZ, R26 ;  /* 0x000000ffff077224 */ /* 0x000fce00078e001a */
.L_x_2067:
        /* <DEDUP_REMOVED lines=11> */
[----:B------:R-:W-:Y:S02]  /*18710*/  MOV R8, R0 ;  /* 0x0000000000087202 */ /* 0x000fe40000000f00 */
[----:B------:R-:W-:-:S04]  /*18720*/  ISETP.NE.U32.AND P0, PT, RZ, UR4, PT ;  /* 0x00000004ff007c0c */ /* 0x000fc8000bf05070 */
[----:B------:R-:W-:-:S13]  /*18730*/  ISETP.NE.AND.EX P0, PT, RZ, UR5, PT, P0 ;  /* 0x00000005ff007c0c */ /* 0x000fda000bf05300 */
[----:B------:R-:W-:Y:S05]  /*18740*/  @!P0 BRA `(.L_x_2050) ;  /* 0x0000000000448947 */ /* 0x000fea0003800000 */
[----:B------:R-:W0:Y:S01]  /*18750*/  LDC R8, c[0x0][0x43c] ;  /* 0x00010f00ff087b82 */ /* 0x000e220000000800 */
[----:B------:R-:W-:Y:S01]  /*18760*/  ULDC.64 UR6, c[0x0][0x428] ;  /* 0x00010a0000067ab9 */ /* 0x000fe20000000a00 */
[----:B0-----:R-:W-:-:S13]  /*18770*/  ISETP.NE.AND P0, PT, R8, 0x1, PT ;  /* 0x000000010800780c */ /* 0x001fda0003f05270 */
[----:B-1----:R-:W0:Y:S02]  /*18780*/  @P0 LDC.64 R2, c[0x0][0x440] ;  /* 0x00011000ff020b82 */ /* 0x002e240000000a00 */
        /* <DEDUP_REMOVED lines=13> */
.L_x_2050:
        /* <DEDUP_REMOVED lines=8> */
.L_x_2154:
[----:B------:R-:W-:Y:S05]  /*188e0*/  BSYNC B1 ;  /* 0x0000000000017941 */ /* 0x000fea0003800000 */
.L_x_2051:
        /* <DEDUP_REMOVED lines=9> */
.L_x_2054:
[----:B------:R-:W-:Y:S05]  /*18980*/  BSYNC B1 ;  /* 0x0000000000017941 */ /* 0x000fea0003800000 */
.L_x_2053:
        /* <DEDUP_REMOVED lines=12> */
.L_x_2055:
        /* <DEDUP_REMOVED lines=13> */
.L_x_2155:
[----:B------:R-:W-:Y:S05]  /*18b20*/  BSYNC B1 ;  /* 0x0000000000017941 */ /* 0x000fea0003800000 */
.L_x_2056:
[----:B------:R-:W-:Y:S01]  /*18b30*/  BSSY B1, `(.L_x_2058) ;  /* 0x000000b000017945 */ /* 0x000fe20003800000 */
[----:B------:R-:W-:Y:S02]  /*18b40*/  IMAD.MOV.U32 R8, RZ, RZ, 0x0 ;  /* 0x00000000ff087424 */ /* 0x000fe400078e00ff */
[----:B------:R-:W-:Y:S01]  /*18b50*/  IMAD.MOV.U32 R9, RZ, RZ, 0x14f00000 ;  /* 0x14f00000ff097424 */ /* 0x000fe200078e00ff */
[----:B------:R-:W-:Y:S06]  /*18b60*/  @P1 BRA `(.L_x_2059) ;  /* 0x00000000001c1947 */ /* 0x000fec0003800000 */
[----:B------:R-:W2:Y:S01]  /*18b70*/  S2R R11, SR_TID.X ;  /* 0x00000000000b7919 */ /* 0x000ea20000002100 */
[----:B01----:R-:W-:-:S04]  /*18b80*/  MOV R3, 0x2800 ;  /* 0x0000280000037802 */ /* 0x003fc80000000f00 */
[----:B------:R3:W-:Y:S01]  /*18b90*/  SYNCS.ARRIVE.TRANS64 RZ, [R4+URZ+0x13230], R3 ;  /* 0x0132300304ff79a7 */ /* 0x0007e2000800003f */
[----:B--2---:R-:W-:-:S04]  /*18ba0*/  LOP3.LUT R11, R11, 0x1f, RZ, 0xc0, !PT ;  /* 0x0000001f0b0b7812 */ /* 0x004fc800078ec0ff */
[----:B------:R-:W-:-:S13]  /*18bb0*/  ISETP.NE.AND P0, PT, R11, RZ, PT ;  /* 0x000000ff0b00720c */ /* 0x000fda0003f05270 */
[----:B---3--:R-:W-:Y:S05]  /*18bc0*/  @!P0 BRA `(.L_x_2059) ;  /* 0x0000000000048947 */ /* 0x008fea0003800000 */
[----:B------:R-:W-:Y:S01]  /*18bd0*/  BPT.TRAP 0x1 ;  /* 0x000000040000795c */ /* 0x000fe20000300000 */
.L_x_2059:
[----:B------:R-:W-:Y:S05]  /*18be0*/  BSYNC B1 ;  /* 0x0000000000017941 */ /* 0x000fea0003800000 */
.L_x_2058:
        /* <DEDUP_REMOVED lines=8> */
.L_x_2060:
        /* <DEDUP_REMOVED lines=10> */
.L_x_2049:
[----:B------:R-:W-:Y:S05]  /*18d10*/  BSYNC B0 ;  /* 0x0000000000007941 */ /* 0x000fea0003800000 */
.L_x_2048:
[----:B-1----:R-:W2:Y:S02]  /*18d20*/  LDL R3, [R1+0x44] ;  /* 0x0000440001037983 */ /* 0x002ea40000100800 */
[----:B--2---:R-:W-:-:S13]  /*18d30*/  ISETP.NE.AND P0, PT, R3, 0x3, PT ;  /* 0x000000030300780c */ /* 0x004fda0003f05270 */
[----:B------:R-:W-:Y:S05]  /*18d40*/  @!P0 BRA `(.L_x_2061) ;  /* 0x0000000000048947 */ /* 0x000fea0003800000 */
[----:B------:R-:W-:Y:S01]  /*18d50*/  BPT.TRAP 0x1 ;  /* 0x000000040000795c */ /* 0x000fe20000300000 */
.L_x_2061:
        /* <DEDUP_REMOVED lines=8> */
.L_x_2156:
[----:B------:R-:W-:Y:S05]  /*18de0*/  BSYNC B0 ;  /* 0x0000000000007941 */ /* 0x000fea0003800000 */
.L_x_2062:
[----:B------:R-:W-:Y:S05]  /*18df0*/  @!P1 BRA `(.L_x_2064) ;  /* 0x0000000000049947 */ /* 0x000fea0003800000 */
[----:B------:R-:W-:Y:S01]  /*18e00*/  BPT.TRAP 0x1 ;  /* 0x000000040000795c */ /* 0x000fe20000300000 */
.L_x_2064:
[----:B0-----:R-:W-:Y:S01]  /*18e10*/  SHF.L.U32 R2, R7, 0x1f, RZ ;  /* 0x0000001f07027819 */ /* 0x001fe200000006ff */
[----:B------:R-:W-:-:S03]  /*18e20*/  IMAD R10, R6, 0x2800, RZ ;  /* 0x00002800060a7824 */ /* 0x000fc600078e02ff */
[----:B------:R-:W0:Y:S02]  /*18e30*/  SYNCS.PHASECHK.TRANS64.TRYWAIT P0, [R3+URZ+0x13260], R2 ;  /* 0x01326002030075a7 */ /* 0x000e24000800017f */
[----:B0-----:R-:W-:Y:S05]  /*18e40*/  @!P0 BRA `(.L_x_2065) ;  /* 0x0000002c00988947 */ /* 0x001fea0003800000 */
.L_x_2157:
[----:B------:R-:W0:Y:S04]  /*18e50*/  LDL R4, [R1+0xc] ;  /* 0x00000c0001047983 */ /* 0x000e280000100800 */
[----:B------:R-:W2:Y:S01]  /*18e60*/  LDL R11, [R1+0x8] ;  /* 0x00000800010b7983 */ /* 0x000ea20000100800 */
[----:B------:R-:W-:Y:S05]  /*18e70*/  WARPSYNC.ALL ;  /* 0x0000000000007948 */ /* 0x000fea0003800000 */
[----:B0-----:R-:W-:-:S02]  /*18e80*/  LOP3.LUT R2, R10, R4, RZ, 0xfc, !PT ;  /* 0x000000040a027212 */ /* 0x001fc400078efcff */
        /* <DEDUP_REMOVED lines=41> */
.L_x_2066:
        /* <DEDUP_REMOVED lines=13> */
.L_x_2047:
        /* <DEDUP_REMOVED lines=19> */
.L_x_2069:
[----:B------:R-:W-:Y:S05]  /*19320*/  BSYNC B0 ;  /* 0x0000000000007941 */ /* 0x000fea0003800000 */
.L_x_2068:
[----:B------:R-:W-:Y:S05]  /*19330*/  @!P2 BRA `(.L_x_2070) ;  /* 0x000000000004a947 */ /* 0x000fea0003800000 */
[----:B------:R-:W-:Y:S01]  /*19340*/  BPT.TRAP 0x1 ;  /* 0x000000040000795c */ /* 0x000fe20000300000 */
.L_x_2070:
        /* <DEDUP_REMOVED lines=8> */
.L_x_2158:
[----:B------:R-:W-:Y:S05]  /*193d0*/  BSYNC B0 ;  /* 0x0000000000007941 */ /* 0x000fea0003800000 */
.L_x_2071:
[----:B------:R-:W-:Y:S05]  /*193e0*/  @!P2 BRA `(.L_x_2073) ;  /* 0x000000000004a947 */ /* 0x000fea0003800000 */
[----:B------:R-:W-:Y:S01]  /*193f0*/  BPT.TRAP 0x1 ;  /* 0x000000040000795c */ /* 0x000fe20000300000 */
.L_x_2073:
[----:B-1----:R-:W-:-:S04]  /*19400*/  SHF.L.U32 R0, R26, 0x1f, RZ ;  /* 0x0000001f1a007819 */ /* 0x002fc800000006ff */
[----:B------:R-:W1:Y:S02]  /*19410*/  SYNCS.PHASECHK.TRANS64.TRYWAIT P1, [R3+URZ+0x13260], R0 ;  /* 0x01326000030075a7 */ /* 0x000e64000802017f */
[----:B-1----:R-:W-:Y:S05]  /*19420*/  @!P1 BRA `(.L_x_2074) ;  /* 0x0000002800489947 */ /* 0x002fea0003800000 */
.L_x_2159:
        /* <DEDUP_REMOVED lines=46> */
.L_x_2075:
        /* <DEDUP_REMOVED lines=10> */
.L_x_2024:
[----:B------:R-:W2:Y:S02]  /*197b0*/  LDL R0, [R1] ;  /* 0x0000000001007983 */ /* 0x000ea40000100800 */
[----:B--2---:R-:W-:-:S13]  /*197c0*/  LOP3.LUT P0, RZ, R0, 0x2, RZ, 0xc0, !PT ;  /* 0x0000000200ff7812 */ /* 0x004fda000780c0ff */
[----:B------:R-:W-:Y:S05]  /*197d0*/  @!P0 BRA `(.L_x_2076) ;  /* 0x0000000000248947 */ /* 0x000fea0003800000 */
[----:B------:R-:W-:Y:S05]  /*197e0*/  WARPSYNC.ALL ;  /* 0x0000000000007948 */ /* 0x000fea0003800000 */
[----:B------:R-:W2:Y:S08]  /*197f0*/  S2UR UR5, SR_CgaCtaId ;  /* 0x00000000000579c3 */ /* 0x000eb00000008800 */
[----:B------:R-:W-:Y:S06]  /*19800*/  BAR.SYNC.DEFER_BLOCKING 0x5, 0x200 ;  /* 0x0148000000007b1d */ /* 0x000fec0000010000 */
[----:B------:R-:W-:-:S02]  /*19810*/  UMOV UR4, 0x400 ;  /* 0x0000040000047882 */ /* 0x000fc40000000000 */
[----:B--2---:R-:W-:-:S06]  /*19820*/  ULEA UR4, UR5, UR4, 0x18 ;  /* 0x0000000405047291 */ /* 0x004fcc000f8ec03f */
[----:B------:R-:W-:-:S05]  /*19830*/  IMAD.U32 R22, RZ, RZ, UR4 ;  /* 0x00000004ff167e24 */ /* 0x000fca000f8e00ff */
[----:B------:R2:W3:Y:S01]  /*19840*/  LDS.128 R16, [R22+0x132d0] ;  /* 0x0132d00016107984 */ /* 0x0004e20000000c00 */
[----:B------:R-:W-:Y:S06]  /*19850*/  BAR.ARV 0x4, 0x200 ;  /* 0x0108000000007b1d */ /* 0x000fec0000002000 */
[----:B------:R-:W-:Y:S05]  /*19860*/  BRA `(.L_x_2077) ;  /* 0x0000000800cc7947 */ /* 0x000fea0003800000 */
.L_x_2076:
[----:B------:R-:W2:Y:S01]  /*19870*/  S2R R0, SR_TID.X ;  /* 0x0000000000007919 */ /* 0x000ea20000002100 */
[----:B------:R-:W-:Y:S01]  /*19880*/  UMOV UR4, 0xffffffff ;  /* 0xffffffff00047882 */ /* 0x000fe20000000000 */
[----:B--2---:R-:W-:-:S04]  /*19890*/  LOP3.LUT R7, R0, 0x1f, RZ, 0xc0, !PT ;  /* 0x0000001f00077812 */ /* 0x004fc800078ec0ff */
        /* <DEDUP_REMOVED lines=32> */
[----:B------:R0:W2:Y:S02]  /*19aa0*/  SHFL.IDX PT, R14, R3, 0x1f, 0x1f ;  /* 0x03e01f00030e7f89 */ /* 0x0000a400000e0000 */
.L_x_2169:
[----:B------:R-:W-:Y:S02]  /*19ab0*/  ULDC UR4, c[0x0][0xc38] ;  /* 0x00030e0000047ab9 */ /* 0x000fe40000000800 */
[----:B------:R-:W-:-:S04]  /*19ac0*/  IMAD.U32 R4, RZ, RZ, UR4 ;  /* 0x00000004ff047e24 */ /* 0x000fc8000f8e00ff */
[----:B--2---:R-:W-:-:S04]  /*19ad0*/  IMAD R5, R14, R4, RZ ;  /* 0x000000040e057224 */ /* 0x004fc800078e02ff */
[----:B------:R-:W-:-:S05]  /*19ae0*/  IMAD.IADD R16, R16, 0x1, R5 ;  /* 0x0000000110107824 */ /* 0x000fca00078e0205 */
[----:B------:R-:W-:-:S13]  /*19af0*/  ISETP.GT.AND P6, PT, R16, R0, PT ;  /* 0x000000001000720c */ /* 0x000fda0003fc4270 */
[----:B------:R-:W-:Y:S05]  /*19b00*/  @P6 BRA `(.L_x_2079) ;  /* 0x00000000009c6947 */ /* 0x000fea0003800000 */
.L_x_2084:
[----:B------:R-:W2:Y:S01]  /*19b10*/  LDC R4, c[0x0][0xc3c] ;  /* 0x00030f00ff047b82 */ /* 0x000ea20000000800 */
[----:B------:R-:W-:-:S05]  /*19b20*/  VIADD R19, R19, 0x1f ;  /* 0x0000001f13137836 */ /* 0x000fca0000000000 */
[----:B--2---:R-:W-:-:S13]  /*19b30*/  ISETP.GE.AND P6, PT, R19, R4, PT ;  /* 0x000000041300720c */ /* 0x004fda0003fc6270 */
[----:B------:R-:W-:Y:S05]  /*19b40*/  @P6 BRA `(.L_x_2080) ;  /* 0x0000000400d06947 */ /* 0x000fea0003800000 */
[----:B------:R-:W2:Y:S01]  /*19b50*/  S2R R2, SR_TID.X ;  /* 0x0000000000027919 */ /* 0x000ea20000002100 */
[----:B------:R-:W-:Y:S01]  /*19b60*/  BSSY B0, `(.L_x_2081) ;  /* 0x0000009000007945 */ /* 0x000fe20003800000 */
[----:B--2---:R-:W-:-:S05]  /*19b70*/  LOP3.LUT R2, R2, 0x1f, RZ, 0xc0, !PT ;  /* 0x0000001f02027812 */ /* 0x004fca00078ec0ff */
[----:B------:R-:W-:Y:S02]  /*19b80*/  IMAD.IADD R5, R19, 0x1, R2 ;  /* 0x0000000113057824 */ /* 0x000fe400078e0202 */
[----:B------:R-:W-:-:S03]  /*19b90*/  IMAD.MOV.U32 R2, RZ, RZ, RZ ;  /* 0x000000ffff027224 */ /* 0x000fc600078e00ff */
[----:B------:R-:W-:-:S13]  /*19ba0*/  ISETP.GE.OR P6, PT, R5, R4, !P0 ;  /* 0x000000040500720c */ /* 0x000fda00047c6670 */
[----:B------:R-:W-:Y:S05]  /*19bb0*/  @P6 BRA `(.L_x_2082) ;  /* 0x00000000000c6947 */ /* 0x000fea0003800000 */
[----:B0-----:R-:W0:Y:S02]  /*19bc0*/  LDC.64 R2, c[0x0][0xc80] ;  /* 0x00032000ff027b82 */ /* 0x001e240000000a00 */
[----:B0-----:R-:W-:-:S06]  /*19bd0*/  IMAD.WIDE R2, R5, 0x4, R2 ;  /* 0x0000000405027825 */ /* 0x001fcc00078e0202 */
[----:B------:R2:W5:Y:S02]  /*19be0*/  LDG.E R2, desc[UR40][R2.64] ;  /* 0x0000002802027981 */ /* 0x000564000c1e1900 */
.L_x_2082:
[----:B------:R-:W-:Y:S05]  /*19bf0*/  BSYNC B0 ;  /* 0x0000000000007941 */ /* 0x000fea0003800000 */
.L_x_2081:
[----:B------:R-:W-:-:S03]  /*19c00*/  UMOV UR4, 0xffffffff ;  /* 0xffffffff00047882 */ /* 0x000fc60000000000 */
[----:B------:R-:W-:Y:S05]  /*19c10*/  BRA.DIV UR4, `(.L_x_2083) ;  /* 0x0000002604847947 */ /* 0x000fea000b800000 */
[----:B-----5:R-:W3:Y:S02]  /*19c20*/  SHFL.UP PT, R14, R2, 0x1, RZ ;  /* 0x04200000020e7989 */ /* 0x020ee400000e00ff */
[----:B---3--:R-:W-:-:S05]  /*19c30*/  SEL R13, R14, RZ, P1 ;  /* 0x000000ff0e0d7207 */ /* 0x008fca0000800000 */
[----:B------:R-:W-:-:S05]  /*19c40*/  IMAD.IADD R13, R2, 0x1, R13 ;  /* 0x00000001020d7824 */ /* 0x000fca00078e020d */
[----:B------:R-:W3:Y:S02]  /*19c50*/  SHFL.UP PT, R14, R13, 0x2, RZ ;  /* 0x044000000d0e7989 */ /* 0x000ee400000e00ff */
        /* <DEDUP_REMOVED lines=8> */
[----:B------:R-:W0:Y:S02]  /*19ce0*/  SHFL.UP PT, R14, R6, 0x10, RZ ;  /* 0x06000000060e7989 */ /* 0x000e2400000e00ff */
[----:B0-2---:R-:W-:-:S04]  /*19cf0*/  SEL R3, R14, RZ, P5 ;  /* 0x000000ff0e037207 */ /* 0x005fc80002800000 */
[----:B------:R-:W-:-:S05]  /*19d00*/  IADD3 R3, R6, R3, RZ ;  /* 0x0000000306037210 */ /* 0x000fca0007ffe0ff */
[----:B------:R0:W2:Y:S02]  /*19d10*/  SHFL.IDX PT, R14, R3, 0x1f, 0x1f ;  /* 0x03e01f00030e7f89 */ /* 0x0000a400000e0000 */
.L_x_2177:
[----:B------:R-:W-:Y:S02]  /*19d20*/  ULDC UR4, c[0x0][0xc38] ;  /* 0x00030e0000047ab9 */ /* 0x000fe40000000800 */
[----:B------:R-:W-:-:S04]  /*19d30*/  IMAD.U32 R4, RZ, RZ, UR4 ;  /* 0x00000004ff047e24 */ /* 0x000fc8000f8e00ff */
[----:B--2---:R-:W-:-:S04]  /*19d40*/  IMAD R5, R14, R4, RZ ;  /* 0x000000040e057224 */ /* 0x004fc800078e02ff */
[----:B------:R-:W-:-:S05]  /*19d50*/  IMAD.IADD R16, R5, 0x1, R16 ;  /* 0x0000000105107824 */ /* 0x000fca00078e0210 */
[----:B------:R-:W-:-:S13]  /*19d60*/  ISETP.GT.AND P6, PT, R16, R0, PT ;  /* 0x000000001000720c */ /* 0x000fda0003fc4270 */
[----:B------:R-:W-:Y:S05]  /*19d70*/  @!P6 BRA `(.L_x_2084) ;  /* 0xfffffffc0064e947 */ /* 0x000fea000383ffff */
.L_x_2079:
[----:B------:R-:W-:Y:S01]  /*19d80*/  IMAD.IADD R16, R16, 0x1, -R5 ;  /* 0x0000000110107824 */ /* 0x000fe200078e0a05 */
[----:B------:R-:W-:-:S03]  /*19d90*/  UMOV UR4, 0xffffffff ;  /* 0xffffffff00047882 */ /* 0x000fc60000000000 */
[----:B------:R-:W-:-:S05]  /*19da0*/  IMAD R5, R3, R4, R16 ;  /* 0x0000000403057224 */ /* 0x000fca00078e0210 */
[----:B------:R-:W-:Y:S01]  /*19db0*/  ISETP.GT.AND P6, PT, R5, R0, PT ;  /* 0x000000000500720c */ /* 0x000fe20003fc4270 */
[----:B------:R-:W-:-:S12]  /*19dc0*/  BRA.DIV UR4, `(.L_x_2085) ;  /* 0x0000002604d47947 */ /* 0x000fd8000b800000 */
[----:B------:R-:W-:-:S04]  /*19dd0*/  VOTE.ANY R5, PT, !P6 ;  /* 0x0000000000057806 */ /* 0x000fc800070e0100 */
[----:B------:R-:W2:Y:S02]  /*19de0*/  POPC R6, R5 ;  /* 0x0000000500067309 */ /* 0x000ea40000000000 */
[----:B--2---:R2:W3:Y:S02]  /*19df0*/  SHFL.IDX PT, R17, R2, R6, 0x1f ;  /* 0x00001f0602117589 */ /* 0x0044e400000e0000 */
.L_x_2181:
[----:B------:R-:W-:Y:S01]  /*19e00*/  ISETP.NE.AND P0, PT, R5, RZ, PT ;  /* 0x000000ff0500720c */ /* 0x000fe20003f05270 */
[----:B------:R-:W-:-:S12]  /*19e10*/  IMAD.MOV.U32 R5, RZ, RZ, RZ ;  /* 0x000000ffff057224 */ /* 0x000fd800078e00ff */
[----:B------:R-:W-:Y:S05]  /*19e20*/  @!P0 BRA `(.L_x_2086) ;  /* 0x0000000000108947 */ /* 0x000fea0003800000 */
[----:B------:R-:W-:Y:S01]  /*19e30*/  UMOV UR4, 0xffffffff ;  /* 0xffffffff00047882 */ /* 0x000fe20000000000 */
[----:B------:R-:W-:Y:S02]  /*19e40*/  VIADD R12, R6, 0xffffffff ;  /* 0xffffffff060c7836 */ /* 0x000fe40000000000 */
[----:B------:R-:W-:Y:S05]  /*19e50*/  BRA.DIV UR4, `(.L_x_2087) ;  /* 0x0000002604f87947 */ /* 0x000fea000b800000 */
[----:B------:R4:W0:Y:S02]  /*19e60*/  SHFL.IDX PT, R5, R3, R12, 0x1f ;  /* 0x00001f0c03057589 */ /* 0x00082400000e0000 */
.L_x_2086:
[----:B0-2-4-:R-:W0:Y:S01]  /*19e70*/  LDC.64 R2, c[0x0][0xc90] ;  /* 0x00032400ff027b82 */ /* 0x015e220000000a00 */
[----:B------:R-:W-:-:S04]  /*19e80*/  IMAD.IADD R19, R6, 0x1, R19 ;  /* 0x0000000106137824 */ /* 0x000fc800078e0213 */
[----:B0-----:R-:W-:-:S05]  /*19e90*/  IMAD.WIDE R2, R19, 0x4, R2 ;  /* 0x0000000413027825 */ /* 0x001fca00078e0202 */
[----:B------:R-:W3:Y:S01]  /*19ea0*/  LDG.E R7, desc[UR40][R2.64] ;  /* 0x0000002802077981 */ /* 0x000ee2000c1e1900 */
[----:B------:R-:W-:-:S04]  /*19eb0*/  IMAD R16, R5, R4, R16 ;  /* 0x0000000405107224 */ /* 0x000fc800078e0210 */
[----:B------:R-:W-:Y:S02]  /*19ec0*/  IMAD.IADD R0, R0, 0x1, -R16 ;  /* 0x0000000100007824 */ /* 0x000fe400078e0a10 */
[----:B---3--:R-:W-:-:S05]  /*19ed0*/  IMAD R6, R17, R7, RZ ;  /* 0x0000000711067224 */ /* 0x008fca00078e02ff */
        /* <DEDUP_REMOVED lines=11> */
[----:B------:R-:W-:Y:S01]  /*19f90*/  IMAD.HI.U32 R2, R2, R3, RZ ;  /* 0x0000000302027227 */ /* 0x000fe200078e00ff */
[----:B------:R-:W-:-:S05]  /*19fa0*/  IADD3 R5, RZ, -R5, RZ ;  /* 0x80000005ff057210 */ /* 0x000fca0007ffe0ff */
        /* <DEDUP_REMOVED lines=31> */
[-C--:B------:R-:W-:Y:S01]  /*1a1a0*/  @!P1 IADD3 R2, R2, -R7.reuse, RZ ;  /* 0x8000000702029210 */ /* 0x080fe20007ffe0ff */
        /* <DEDUP_REMOVED lines=14> */
.L_x_2080:
[----:B------:R-:W-:Y:S01]  /*1a290*/  UMOV UR4, URZ ;  /* 0x0000003f00047c82 */ /* 0x000fe20008000000 */
[----:B------:R-:W-:Y:S01]  /*1a2a0*/  UMOV UR5, URZ ;  /* 0x0000003f00057c82 */ /* 0x000fe20008000000 */
[----:B------:R-:W-:Y:S01]  /*1a2b0*/  ULDC UR6, c[0x0][0xc3c] ;  /* 0x00030f0000067ab9 */ /* 0x000fe20000000800 */
[----:B------:R-:W-:Y:S02]  /*1a2c0*/  IMAD.MOV.U32 R16, RZ, RZ, R0 ;  /* 0x000000ffff107224 */ /* 0x000fe400078e0000 */
[----:B------:R-:W-:Y:S02]  /*1a2d0*/  IMAD.U32 R17, RZ, RZ, UR4 ;  /* 0x00000004ff117e24 */ /* 0x000fe4000f8e00ff */
[----:B------:R-:W-:Y:S02]  /*1a2e0*/  IMAD.U32 R18, RZ, RZ, UR5 ;  /* 0x00000005ff127e24 */ /* 0x000fe4000f8e00ff */
[----:B------:R-:W-:-:S07]  /*1a2f0*/  IMAD.U32 R19, RZ, RZ, UR6 ;  /* 0x00000006ff137e24 */ /* 0x000fce000f8e00ff */
.L_x_2088:
[----:B------:R-:W2:Y:S01]  /*1a300*/  S2R R0, SR_TID.X ;  /* 0x0000000000007919 */ /* 0x000ea20000002100 */
[----:B------:R-:W-:Y:S05]  /*1a310*/  WARPSYNC.ALL ;  /* 0x0000000000007948 */ /* 0x000fea0003800000 */
[----:B------:R-:W-:Y:S01]  /*1a320*/  BAR.SYNC.DEFER_BLOCKING 0x4, 0x200 ;  /* 0x0108000000007b1d */ /* 0x000fe20000010000 */
[----:B--2---:R-:W-:-:S04]  /*1a330*/  LOP3.LUT R0, R0, 0x1f, RZ, 0xc0, !PT ;  /* 0x0000001f00007812 */ /* 0x004fc800078ec0ff */
[----:B------:R-:W-:-:S13]  /*1a340*/  ISETP.NE.AND P0, PT, R0, RZ, PT ;  /* 0x000000ff0000720c */ /* 0x000fda0003f05270 */
[----:B0-----:R-:W0:Y:S01]  /*1a350*/  @!P0 S2R R3, SR_CgaCtaId ;  /* 0x0000000000038919 */ /* 0x001e220000008800 */
[----:B------:R-:W-:-:S04]  /*1a360*/  @!P0 MOV R0, 0x400 ;  /* 0x0000040000008802 */ /* 0x000fc80000000f00 */
[----:B0-----:R-:W-:-:S05]  /*1a370*/  @!P0 LEA R22, R3, R0, 0x18 ;  /* 0x0000000003168211 */ /* 0x001fca00078ec0ff */
[----:B------:R4:W-:Y:S01]  /*1a380*/  @!P0 STS.128 [R22+0x132d0], R16 ;  /* 0x0132d01016008388 */ /* 0x0009e20000000c00 */
[----:B------:R-:W-:Y:S06]  /*1a390*/  BAR.ARV 0x5, 0x200 ;  /* 0x0148000000007b1d */ /* 0x000fec0000002000 */
.L_x_2077:
[----:B------:R-:W-:Y:S02]  /*1a3a0*/  ULDC UR4, c[0x0][0xc3c] ;  /* 0x00030f0000047ab9 */ /* 0x000fe40000000800 */
[----:B---3--:R-:W-:-:S13]  /*1a3b0*/  ISETP.GE.AND P0, PT, R19, UR4, PT ;  /* 0x0000000413007c0c */ /* 0x008fda000bf06270 */
[----:B------:R-:W-:Y:S05]  /*1a3c0*/  @!P0 BRA `(.L_x_2089) ;  /* 0xffffffb000ec8947 */ /* 0x000fea000383ffff */
[----:B------:R-:W-:Y:S05]  /*1a3d0*/  BSYNC B7 ;  /* 0x0000000000077941 */ /* 0x000fea0003800000 */
.L_x_1987:
[----:B0-----:R-:W3:Y:S01]  /*1a3e0*/  LDL.LU R0, [R1+0x3c] ;  /* 0x00003c0001007983 */ /* 0x001ee20000300800 */
[----:B------:R-:W-:Y:S01]  /*1a3f0*/  BSSY B0, `(.L_x_2090) ;  /* 0x000000b000007945 */ /* 0x000fe20003800000 */
[----:B------:R-:W0:Y:S01]  /*1a400*/  S2R R5, SR_CgaCtaId ;  /* 0x0000000000057919 */ /* 0x000e220000008800 */
[----:B---3--:R-:W-:-:S04]  /*1a410*/  IADD3 R0, R0, 0x1, RZ ;  /* 0x0000000100007810 */ /* 0x008fc80007ffe0ff */
        /* <DEDUP_REMOVED lines=8> */
.L_x_2184:
[----:B------:R-:W-:Y:S05]  /*1a4a0*/  BSYNC B0 ;  /* 0x0000000000007941 */ /* 0x000fea0003800000 */
.L_x_2090:
[----:B------:R-:W-:-:S03]  /*1a4b0*/  UMOV UR4, 0xffffffff ;  /* 0xffffffff00047882 */ /* 0x000fc60000000000 */
[----:B------:R-:W-:Y:S05]  /*1a4c0*/  BRA.DIV UR4, `(.L_x_2092) ;  /* 0x0000002204987947 */ /* 0x000fea000b800000 */
[----:B0-----:R-:W0:Y:S02]  /*1a4d0*/  S2R R0, SR_TID.X ;  /* 0x0000000000007919 */ /* 0x001e240000002100 */
[----:B0-----:R-:W-:-:S04]  /*1a4e0*/  SHF.R.U32.HI R0, RZ, 0x5, R0 ;  /* 0x00000005ff007819 */ /* 0x001fc80000011600 */
[----:B------:R-:W-:-:S05]  /*1a4f0*/  LOP3.LUT R0, R0, 0x3, RZ, 0xc0, !PT ;  /* 0x0000000300007812 */ /* 0x000fca00078ec0ff */
[----:B------:R0:W3:Y:S02]  /*1a500*/  SHFL.IDX PT, R14, R0, RZ, 0x1f ;  /* 0x00001fff000e7589 */ /* 0x0000e400000e0000 */
.L_x_2187:
[----:B---3--:R-:W-:-:S13]  /*1a510*/  ISETP.NE.AND P0, PT, R14, RZ, PT ;  /* 0x000000ff0e00720c */ /* 0x008fda0003f05270 */
[----:B------:R-:W-:Y:S05]  /*1a520*/  @P0 BRA `(.L_x_1866) ;  /* 0x0000000000a40947 */ /* 0x000fea0003800000 */
[----:B------:R-:W-:-:S03]  /*1a530*/  UMOV UR4, 0xffffffff ;  /* 0xffffffff00047882 */ /* 0x000fc60000000000 */
[----:B------:R-:W-:Y:S05]  /*1a540*/  BRA.DIV UR4, `(.L_x_2093) ;  /* 0x0000002204ac7947 */ /* 0x000fea000b800000 */
[----:B------:R-:W-:-:S13]  /*1a550*/  ELECT P6, URZ, PT ;  /* 0x00000000003f782f */ /* 0x000fda00038c0000 */
.L_x_2190:
[----:B------:R-:W-:Y:S05]  /*1a560*/  @!P6 BRA `(.L_x_1866) ;  /* 0x000000000094e947 */ /* 0x000fea0003800000 */
[----:B0-----:R-:W3:Y:S02]  /*1a570*/  LDL.LU R0, [R1+0x38] ;  /* 0x0000380001007983 */ /* 0x001ee40000300800 */
[----:B---3--:R-:W-:-:S04]  /*1a580*/  LOP3.LUT R0, R0, 0x2, RZ, 0xfc, !PT ;  /* 0x0000000200007812 */ /* 0x008fc800078efcff */
[----:B------:R-:W-:-:S13]  /*1a590*/  ISETP.NE.AND P0, PT, R0, 0x3, PT ;  /* 0x000000030000780c */ /* 0x000fda0003f05270 */
[----:B------:R-:W-:Y:S05]  /*1a5a0*/  @!P0 BRA `(.L_x_2094) ;  /* 0x0000000000048947 */ /* 0x000fea0003800000 */
[----:B------:R-:W-:Y:S01]  /*1a5b0*/  BPT.TRAP 0x1 ;  /* 0x000000040000795c */ /* 0x000fe20000300000 */
.L_x_2094:
        /* <DEDUP_REMOVED lines=12> */
.L_x_2191:
[----:B------:R-:W3:Y:S02]  /*1a680*/  SYNCS.PHASECHK.TRANS64.TRYWAIT P1, [R3+URZ], R0 ;  /* 0x00000000030075a7 */ /* 0x000ee4000802017f */
[----:B---3--:R-:W-:Y:S05]  /*1a690*/  @!P1 BRA `(.L_x_2096) ;  /* 0x00000020008c9947 */ /* 0x008fea0003800000 */
.L_x_2192:
[----:B------:R-:W-:Y:S05]  /*1a6a0*/  @!P0 BRA `(.L_x_2097) ;  /* 0x0000000000048947 */ /* 0x000fea0003800000 */
[----:B------:R-:W-:Y:S01]  /*1a6b0*/  BPT.TRAP 0x1 ;  /* 0x000000040000795c */ /* 0x000fe20000300000 */
.L_x_2097:
[----:B---3--:R-:W-:-:S04]  /*1a6c0*/  IMAD R3, R24, 0x8, R9 ;  /* 0x0000000818037824 */ /* 0x008fc800078e0209 */
[----:B------:R-:W3:Y:S02]  /*1a6d0*/  SYNCS.PHASECHK.TRANS64.TRYWAIT P1, [R3+URZ+0x13260], R2 ;  /* 0x01326002030075a7 */ /* 0x000ee4000802017f */
[----:B---3--:R-:W-:Y:S05]  /*1a6e0*/  @!P1 BRA `(.L_x_2098) ;  /* 0x00000020008c9947 */ /* 0x008fea0003800000 */
.L_x_2193:
[----:B------:R-:W-:Y:S05]  /*1a6f0*/  @!P0 BRA `(.L_x_2099) ;  /* 0x0000000000048947 */ /* 0x000fea0003800000 */
[----:B------:R-:W-:Y:S01]  /*1a700*/  BPT.TRAP 0x1 ;  /* 0x000000040000795c */ /* 0x000fe20000300000 */
.L_x_2099:
[----:B------:R-:W-:-:S04]  /*1a710*/  IMAD R5, R4, 0x8, R9 ;  /* 0x0000000804057824 */ /* 0x000fc800078e0209 */
[----:B------:R-:W5:Y:S02]  /*1a720*/  SYNCS.PHASECHK.TRANS64.TRYWAIT P1, [R5+URZ+0x13260], R0 ;  /* 0x01326000050075a7 */ /* 0x000f64000802017f */
[----:B-----5:R-:W-:Y:S05]  /*1a730*/  @!P1 BRA `(.L_x_2100) ;  /* 0x00000020008c9947 */ /* 0x020fea0003800000 */
.L_x_2194:
[----:B------:R-:W-:Y:S05]  /*1a740*/  @!P0 BRA `(.L_x_2101) ;  /* 0x0000000000048947 */ /* 0x000fea0003800000 */
[----:B------:R-:W-:Y:S01]  /*1a750*/  BPT.TRAP 0x1 ;  /* 0x000000040000795c */ /* 0x000fe20000300000 */
.L_x_2101:
[----:B------:R-:W5:Y:S02]  /*1a760*/  SYNCS.PHASECHK.TRANS64.TRYWAIT P0, [R3+URZ+0x13280], R2 ;  /* 0x01328002030075a7 */ /* 0x000f64000800017f */
[----:B-----5:R-:W-:Y:S05]  /*1a770*/  @!P0 BRA `(.L_x_2102) ;  /* 0x0000002000908947 */ /* 0x020fea0003800000 */
.L_x_2103:
[----:B------:R0:W0:Y:S02]  /*1a780*/  SYNCS.PHASECHK.TRANS64.TRYWAIT P0, [R5+URZ+0x13280], R0 ;  /* 0x01328000050075a7 */ /* 0x000024000800017f */
[----:B0-----:R-:W-:Y:S05]  /*1a790*/  @!P0 NANOSLEEP.SYNCS 0x989680 ;  /* 0x009896800000895d */ /* 0x001fea0003900000 */
[----:B------:R-:W0:Y:S02]  /*1a7a0*/  @!P0 SYNCS.PHASECHK.TRANS64 P0, [R5+URZ+0x13280], R0 ;  /* 0x01328000050085a7 */ /* 0x000e24000800007f */
[----:B0-----:R-:W-:Y:S05]  /*1a7b0*/  @!P0 BRA `(.L_x_2103) ;  /* 0xfffffffc00f08947 */ /* 0x001fea000383ffff */
.L_x_1866:
[----:B------:R-:W-:Y:S05]  /*1a7c0*/  BSYNC B8 ;  /* 0x0000000000087941 */ /* 0x000fea0003800000 */
.L_x_1863:
[----:B------:R-:W-:Y:S05]  /*1a7d0*/  EXIT ;  /* 0x000000000000794d */ /* 0x000fea0003800000 */
.L_x_1882:
[----:B0-----:R0:W1:Y:S02]  /*1a7e0*/  SYNCS.PHASECHK.TRANS64.TRYWAIT P5, [R74+URZ+0x13290], R75 ;  /* 0x0132904b4a0075a7 */ /* 0x00106400080a017f */
[----:B-1----:R-:W-:Y:S05]  /*1a7f0*/  @!P5 NANOSLEEP.SYNCS 0x989680 ;  /* 0x009896800000d95d */ /* 0x002fea0003900000 */
[----:B------:R-:W1:Y:S02]  /*1a800*/  @!P5 SYNCS.PHASECHK.TRANS64 P5, [R74+URZ+0x13290], R75 ;  /* 0x0132904b4a00d5a7 */ /* 0x000e6400080a007f */
[----:B-1----:R-:W-:Y:S05]  /*1a810*/  @!P5 BRA `(.L_x_1882) ;  /* 0xfffffffc00f0d947 */ /* 0x002fea000383ffff */
[----:B------:R-:W-:Y:S05]  /*1a820*/  BRA `(.L_x_2104) ;  /* 0xfffffe7c00d47947 */ /* 0x000fea000383ffff */
.L_x_1892:
[----:B0-----:R0:W1:Y:S02]  /*1a830*/  SYNCS.PHASECHK.TRANS64.TRYWAIT P5, [R74+URZ+0x13290], R75 ;  /* 0x0132904b4a0075a7 */ /* 0x00106400080a017f */
[----:B-1----:R-:W-:Y:S05]  /*1a840*/  @!P5 NANOSLEEP.SYNCS 0x989680 ;  /* 0x009896800000d95d */ /* 0x002fea0003900000 */
[----:B------:R-:W1:Y:S02]  /*1a850*/  @!P5 SYNCS.PHASECHK.TRANS64 P5, [R74+URZ+0x13290], R75 ;  /* 0x0132904b4a00d5a7 */ /* 0x000e6400080a007f */
[----:B-1----:R-:W-:Y:S05]  /*1a860*/  @!P5 BRA `(.L_x_1892) ;  /* 0xfffffffc00f0d947 */ /* 0x002fea000383ffff */
[----:B------:R-:W-:Y:S05]  /*1a870*/  BRA `(.L_x_2105) ;  /* 0xfffffe8c00f07947 */ /* 0x000fea000383ffff */
.L_x_1897:
[----:B0-----:R0:W1:Y:S02]  /*1a880*/  SYNCS.PHASECHK.TRANS64.TRYWAIT P1, [R74+URZ+0x13290], R75 ;  /* 0x0132904b4a0075a7 */ /* 0x001064000802017f */
[----:B-1----:R-:W-:Y:S05]  /*1a890*/  @!P1 NANOSLEEP.SYNCS 0x989680 ;  /* 0x009896800000995d */ /* 0x002fea0003900000 */
[----:B------:R-:W1:Y:S02]  /*1a8a0*/  @!P1 SYNCS.PHASECHK.TRANS64 P1, [R74+URZ+0x13290], R75 ;  /* 0x0132904b4a0095a7 */ /* 0x000e64000802007f */
[----:B-1----:R-:W-:Y:S05]  /*1a8b0*/  @!P1 BRA `(.L_x_1897) ;  /* 0xfffffffc00f09947 */ /* 0x002fea000383ffff */
[----:B------:R-:W-:Y:S05]  /*1a8c0*/  BRA `(.L_x_2106) ;  /* 0xfffffe9c00fc7947 */ /* 0x000fea000383ffff */
.L_x_1901:
[----:B------:R0:W0:Y:S02]  /*1a8d0*/  SYNCS.PHASECHK.TRANS64.TRYWAIT P0, [R74+URZ+0x132b0], R75 ;  /* 0x0132b04b4a0075a7 */ /* 0x000024000800017f */
[----:B0-----:R-:W-:Y:S05]  /*1a8e0*/  @!P0 NANOSLEEP.SYNCS 0x989680 ;  /* 0x009896800000895d */ /* 0x001fea0003900000 */
[----:B------:R-:W0:Y:S02]  /*1a8f0*/  @!P0 SYNCS.PHASECHK.TRANS64 P0, [R74+URZ+0x132b0], R75 ;  /* 0x0132b04b4a0085a7 */ /* 0x000e24000800007f */
[----:B0-----:R-:W-:Y:S05]  /*1a900*/  @!P0 BRA `(.L_x_1901) ;  /* 0xfffffffc00f08947 */ /* 0x001fea000383ffff */
[----:B------:R-:W-:Y:S05]  /*1a910*/  BRA `(.L_x_2107) ;  /* 0xfffffea0005c7947 */ /* 0x000fea000383ffff */
.L_x_1919:
[----:B------:R-:W-:Y:S01]  /*1a920*/  BSSY B1, `(.L_x_2108) ;  /* 0x0000007000017945 */ /* 0x000fe20003800000 */
[----:B------:R-:W-:Y:S02]  /*1a930*/  IMAD.MOV.U32 R12, RZ, RZ, RZ ;  /* 0x000000ffff0c7224 */ /* 0x000fe400078e00ff */
[----:B------:R-:W-:Y:S02]  /*1a940*/  IMAD.MOV.U32 R11, RZ, RZ, 0x1e1f ;  /* 0x00001e1fff0b7424 */ /* 0x000fe400078e00ff */
[----:B------:R-:W-:-:S07]  /*1a950*/  IMAD.MOV.U32 R15, RZ, RZ, -0x1 ;  /* 0xffffffffff0f7424 */ /* 0x000fce00078e00ff */
[----:B------:R-:W-:Y:S05]  /*1a960*/  WARPSYNC.COLLECTIVE R15, `(.L_x_2109) ;  /* 0x000000000f087348 */ /* 0x000fea0003c00000 */
[----:B------:R0:W1:Y:S02]  /*1a970*/  SHFL.IDX P6, R14, R13, R12, R11 ;  /* 0x0000000c0d0e7389 */ /* 0x00006400000c000b */
[----:B01----:R-:W-:Y:S01]  /*1a980*/  ENDCOLLECTIVE ;  /* 0x000000000000791b */ /* 0x003fe20003800000 */
.L_x_2109:
[----:B------:R-:W-:Y:S05]  /*1a990*/  BSYNC B1 ;  /* 0x0000000000017941 */ /* 0x000fea0003800000 */
.L_x_2108:
        /* <DEDUP_REMOVED lines=8> */
.L_x_2110:
[----:B------:R-:W-:Y:S02]  /*1aa20*/  IMAD.MOV.U32 R13, RZ, RZ, R4 ;  /* 0x000000ffff0d7224 */ /* 0x000fe400078e0004 */
[----:B------:R-:W-:-:S07]  /*1aa30*/  IMAD.MOV.U32 R3, RZ, RZ, R14 ;  /* 0x000000ffff037224 */ /* 0x000fce00078e000e */
[----:B------:R-:W-:Y:S05]  /*1aa40*/  WARPSYNC.COLLECTIVE R15, `(.L_x_2111) ;  /* 0x000000000f087348 */ /* 0x000fea0003c00000 */
[----:B------:R0:W1:Y:S02]  /*1aa50*/  SHFL.IDX P6, R14, R13, R12, R11 ;  /* 0x0000000c0d0e7389 */ /* 0x00006400000c000b */
[----:B01----:R-:W-:Y:S01]  /*1aa60*/  ENDCOLLECTIVE ;  /* 0x000000000000791b */ /* 0x003fe20003800000 */
.L_x_2111:
[----:B------:R-:W-:Y:S02]  /*1aa70*/  IMAD.MOV.U32 R13, RZ, RZ, R5 ;  /* 0x000000ffff0d7224 */ /* 0x000fe400078e0005 */
[----:B------:R-:W-:-:S07]  /*1aa80*/  IMAD.MOV.U32 R4, RZ, RZ, R14 ;  /* 0x000000ffff047224 */ /* 0x000fce00078e000e */
[----:B------:R-:W-:Y:S05]  /*1aa90*/  WARPSYNC.COLLECTIVE R15, `(.L_x_2112) ;  /* 0x000000000f087348 */ /* 0x000fea0003c00000 */
[----:B------:R0:W1:Y:S02]  /*1aaa0*/  SHFL.IDX P6, R14, R13, R12, R11 ;  /* 0x0000000c0d0e7389 */ /* 0x00006400000c000b */
[----:B01----:R-:W-:Y:S01]  /*1aab0*/  ENDCOLLECTIVE ;  /* 0x000000000000791b */ /* 0x003fe20003800000 */
.L_x_2112:
[----:B------:R-:W-:Y:S05]  /*1aac0*/  BRA `(.L_x_2113) ;  /* 0xfffffeac00c87947 */ /* 0x000fea000383ffff */
.L_x_1923:
[----:B-1----:R1:W2:Y:S02]  /*1aad0*/  SYNCS.PHASECHK.TRANS64.TRYWAIT P0, [R16+URZ+0x13200], R5 ;  /* 0x01320005100075a7 */ /* 0x0022a4000800017f */
[----:B--2---:R-:W-:Y:S05]  /*1aae0*/  @!P0 NANOSLEEP.SYNCS 0x989680 ;  /* 0x009896800000895d */ /* 0x004fea0003900000 */
[----:B------:R-:W2:Y:S02]  /*1aaf0*/  @!P0 SYNCS.PHASECHK.TRANS64 P0, [R16+URZ+0x13200], R5 ;  /* 0x01320005100085a7 */ /* 0x000ea4000800007f */
[----:B--2---:R-:W-:Y:S05]  /*1ab00*/  @!P0 BRA `(.L_x_1923) ;  /* 0xfffffffc00f08947 */ /* 0x004fea000383ffff */
[----:B------:R-:W-:Y:S05]  /*1ab10*/  BRA `(.L_x_2114) ;  /* 0xfffffeb000687947 */ /* 0x000fea000383ffff */
.L_x_1927:
[----:B------:R-:W-:Y:S01]  /*1ab20*/  BSSY B1, `(.L_x_2115) ;  /* 0x0000007000017945 */ /* 0x000fe20003800000 */
[----:B------:R-:W-:Y:S01]  /*1ab30*/  IMAD.MOV.U32 R12, RZ, RZ, RZ ;  /* 0x000000ffff0c7224 */ /* 0x000fe200078e00ff */
[----:B------:R-:W-:Y:S01]  /*1ab40*/  MOV R15, 0xffffffff ;  /* 0xffffffff000f7802 */ /* 0x000fe20000000f00 */
[----:B------:R-:W-:-:S07]  /*1ab50*/  IMAD.MOV.U32 R11, RZ, RZ, 0x1e1f ;  /* 0x00001e1fff0b7424 */ /* 0x000fce00078e00ff */
[----:B------:R-:W-:Y:S05]  /*1ab60*/  WARPSYNC.COLLECTIVE R15, `(.L_x_2116) ;  /* 0x000000000f087348 */ /* 0x000fea0003c00000 */
[----:B------:R0:W1:Y:S02]  /*1ab70*/  SHFL.IDX P6, R14, R13, R12, R11 ;  /* 0x0000000c0d0e7389 */ /* 0x00006400000c000b */
[----:B01----:R-:W-:Y:S01]  /*1ab80*/  ENDCOLLECTIVE ;  /* 0x000000000000791b */ /* 0x003fe20003800000 */
.L_x_2116:
[----:B------:R-:W-:Y:S05]  /*1ab90*/  BSYNC B1 ;  /* 0x0000000000017941 */ /* 0x000fea0003800000 */
.L_x_2115:
        /* <DEDUP_REMOVED lines=8> */
.L_x_2117:
[----:B------:R-:W-:Y:S02]  /*1ac20*/  IMAD.MOV.U32 R13, RZ, RZ, R20 ;  /* 0x000000ffff0d7224 */ /* 0x000fe400078e0014 */
[----:B------:R-:W-:-:S07]  /*1ac30*/  IMAD.MOV.U32 R3, RZ, RZ, R14 ;  /* 0x000000ffff037224 */ /* 0x000fce00078e000e */
[----:B------:R-:W-:Y:S05]  /*1ac40*/  WARPSYNC.COLLECTIVE R15, `(.L_x_2118) ;  /* 0x000000000f087348 */ /* 0x000fea0003c00000 */
[----:B------:R0:W1:Y:S02]  /*1ac50*/  SHFL.IDX P6, R14, R13, R12, R11 ;  /* 0x0000000c0d0e7389 */ /* 0x00006400000c000b */
[----:B01----:R-:W-:Y:S01]  /*1ac60*/  ENDCOLLECTIVE ;  /* 0x000000000000791b */ /* 0x003fe20003800000 */
.L_x_2118:
[----:B------:R-:W-:Y:S02]  /*1ac70*/  IMAD.MOV.U32 R13, RZ, RZ, R4 ;  /* 0x000000ffff0d7224 */ /* 0x000fe400078e0004 */
[----:B------:R-:W-:-:S07]  /*1ac80*/  IMAD.MOV.U32 R20, RZ, RZ, R14 ;  /* 0x000000ffff147224 */ /* 0x000fce00078e000e */
[----:B------:R-:W-:Y:S05]  /*1ac90*/  WARPSYNC.COLLECTIVE R15, `(.L_x_2119) ;  /* 0x000000000f087348 */ /* 0x000fea0003c00000 */
[----:B------:R0:W1:Y:S02]  /*1aca0*/  SHFL.IDX P6, R14, R13, R12, R11 ;  /* 0x0000000c0d0e7389 */ /* 0x00006400000c000b */
[----:B01----:R-:W-:Y:S01]  /*1acb0*/  ENDCOLLECTIVE ;  /* 0x000000000000791b */ /* 0x003fe20003800000 */
.L_x_2119:
[----:B------:R-:W-:Y:S05]  /*1acc0*/  BRA `(.L_x_2120) ;  /* 0xfffffec000887947 */ /* 0x000fea000383ffff */
.L_x_1931:
[----:B-1----:R1:W2:Y:S02]  /*1acd0*/  SYNCS.PHASECHK.TRANS64.TRYWAIT P1, [R16+URZ+0x13200], R21 ;  /* 0x01320015100075a7 */ /* 0x0022a4000802017f */
[----:B--2---:R-:W-:Y:S05]  /*1ace0*/  @!P1 NANOSLEEP.SYNCS 0x989680 ;  /* 0x009896800000995d */ /* 0x004fea0003900000 */
[----:B------:R-:W2:Y:S02]  /*1acf0*/  @!P1 SYNCS.PHASECHK.TRANS64 P1, [R16+URZ+0x13200], R21 ;  /* 0x01320015100095a7 */ /* 0x000ea4000802007f */
[----:B--2---:R-:W-:Y:S05]  /*1ad00*/  @!P1 BRA `(.L_x_1931) ;  /* 0xfffffffc00f09947 */ /* 0x004fea000383ffff */
[----:B------:R-:W-:Y:S05]  /*1ad10*/  BRA `(.L_x_2121) ;  /* 0xfffffec400007947 */ /* 0x000fea000383ffff */
.L_x_1935:
[----:B-1----:R1:W2:Y:S02]  /*1ad20*/  SYNCS.PHASECHK.TRANS64.TRYWAIT P0, [R0+URZ+0x13230], R5 ;  /* 0x01323005000075a7 */ /* 0x0022a4000800017f */
[----:B--2---:R-:W-:Y:S05]  /*1ad30*/  @!P0 NANOSLEEP.SYNCS 0x989680 ;  /* 0x009896800000895d */ /* 0x004fea0003900000 */
[----:B------:R-:W2:Y:S02]  /*1ad40*/  @!P0 SYNCS.PHASECHK.TRANS64 P0, [R0+URZ+0x13230], R5 ;  /* 0x01323005000085a7 */ /* 0x000ea4000800007f */
[----:B--2---:R-:W-:Y:S05]  /*1ad50*/  @!P0 BRA `(.L_x_1935) ;  /* 0xfffffffc00f08947 */ /* 0x004fea000383ffff */
[----:B------:R-:W-:Y:S05]  /*1ad60*/  BRA `(.L_x_1934) ;  /* 0xfffffed4004c7947 */ /* 0x000fea000383ffff */
.L_x_1942:
[----:B-1----:R1:W2:Y:S02]  /*1ad70*/  SYNCS.PHASECHK.TRANS64.TRYWAIT P2, [R13+URZ+0x13230], R10 ;  /* 0x0132300a0d0075a7 */ /* 0x0022a4000804017f */
[----:B--2---:R-:W-:Y:S05]  /*1ad80*/  @!P2 NANOSLEEP.SYNCS 0x989680 ;  /* 0x009896800000a95d */ /* 0x004fea0003900000 */
[----:B------:R-:W2:Y:S02]  /*1ad90*/  @!P2 SYNCS.PHASECHK.TRANS64 P2, [R13+URZ+0x13230], R10 ;  /* 0x0132300a0d00a5a7 */ /* 0x000ea4000804007f */
[----:B--2---:R-:W-:Y:S05]  /*1ada0*/  @!P2 BRA `(.L_x_1942) ;  /* 0xfffffffc00f0a947 */ /* 0x004fea000383ffff */
[----:B------:R-:W-:Y:S05]  /*1adb0*/  BRA `(.L_x_1941) ;  /* 0xffffff0800ec7947 */ /* 0x000fea000383ffff */
.L_x_1947:
[----:B-1----:R1:W2:Y:S02]  /*1adc0*/  SYNCS.PHASECHK.TRANS64.TRYWAIT P2, [R15+URZ+0x13250], R9 ;  /* 0x013250090f0075a7 */ /* 0x0022a4000804017f */
[----:B--2---:R-:W-:Y:S05]  /*1add0*/  @!P2 NANOSLEEP.SYNCS 0x989680 ;  /* 0x009896800000a95d */ /* 0x004fea0003900000 */
[----:B------:R-:W2:Y:S02]  /*1ade0*/  @!P2 SYNCS.PHASECHK.TRANS64 P2, [R15+URZ+0x13250], R9 ;  /* 0x013250090f00a5a7 */ /* 0x000ea4000804007f */
[----:B--2---:R-:W-:Y:S05]  /*1adf0*/  @!P2 BRA `(.L_x_1947) ;  /* 0xfffffffc00f0a947 */ /* 0x004fea000383ffff */
[----:B------:R-:W-:Y:S05]  /*1ae00*/  BRA `(.L_x_1946) ;  /* 0xffffff10005c7947 */ /* 0x000fea000383ffff */
.L_x_1956:
[----:B-1----:R1:W2:Y:S02]  /*1ae10*/  SYNCS.PHASECHK.TRANS64.TRYWAIT P0, [R10+URZ+0x13230], R11 ;  /* 0x0132300b0a0075a7 */ /* 0x0022a4000800017f */
[----:B--2---:R-:W-:Y:S05]  /*1ae20*/  @!P0 NANOSLEEP.SYNCS 0x989680 ;  /* 0x009896800000895d */ /* 0x004fea0003900000 */
[----:B------:R-:W2:Y:S02]  /*1ae30*/  @!P0 SYNCS.PHASECHK.TRANS64 P0, [R10+URZ+0x13230], R11 ;  /* 0x0132300b0a0085a7 */ /* 0x000ea4000800007f */
[----:B--2---:R-:W-:Y:S05]  /*1ae40*/  @!P0 BRA `(.L_x_1956) ;  /* 0xfffffffc00f08947 */ /* 0x004fea000383ffff */
[----:B------:R-:W-:Y:S05]  /*1ae50*/  BRA `(.L_x_1955) ;  /* 0xffffff4400707947 */ /* 0x000fea000383ffff */
.L_x_1961:
[----:B-1----:R1:W2:Y:S02]  /*1ae60*/  SYNCS.PHASECHK.TRANS64.TRYWAIT P0, [R13+URZ+0x13250], R9 ;  /* 0x013250090d0075a7 */ /* 0x0022a4000800017f */
[----:B--2---:R-:W-:Y:S05]  /*1ae70*/  @!P0 NANOSLEEP.SYNCS 0x989680 ;  /* 0x009896800000895d */ /* 0x004fea0003900000 */
[----:B------:R-:W2:Y:S02]  /*1ae80*/  @!P0 SYNCS.PHASECHK.TRANS64 P0, [R13+URZ+0x13250], R9 ;  /* 0x013250090d0085a7 */ /* 0x000ea4000800007f */
[----:B--2---:R-:W-:Y:S05]  /*1ae90*/  @!P0 BRA `(.L_x_1961) ;  /* 0xfffffffc00f08947 */ /* 0x004fea000383ffff */
[----:B------:R-:W-:Y:S05]  /*1aea0*/  BRA `(.L_x_1960) ;  /* 0xffffff4800e07947 */ /* 0x000fea000383ffff */
.L_x_1968:
[----:B---3--:R3:W4:Y:S02]  /*1aeb0*/  SYNCS.PHASECHK.TRANS64.TRYWAIT P0, [R8+URZ+0x13250], R3 ;  /* 0x01325003080075a7 */ /* 0x008724000800017f */
[----:B----4-:R-:W-:Y:S05]  /*1aec0*/  @!P0 NANOSLEEP.SYNCS 0x989680 ;  /* 0x009896800000895d */ /* 0x010fea0003900000 */
[----:B------:R-:W4:Y:S02]  /*1aed0*/  @!P0 SYNCS.PHASECHK.TRANS64 P0, [R8+URZ+0x13250], R3 ;  /* 0x01325003080085a7 */ /* 0x000f24000800007f */
[----:B----4-:R-:W-:Y:S05]  /*1aee0*/  @!P0 BRA `(.L_x_1968) ;  /* 0xfffffffc00f08947 */ /* 0x010fea000383ffff */
[----:B------:R-:W-:Y:S05]  /*1aef0*/  BRA `(.L_x_1967) ;  /* 0xffffff7000d47947 */ /* 0x000fea000383ffff */
.L_x_1993:
[----:B------:R-:W2:Y:S01]  /*1af00*/  S2R R6, SR_TID.X ;  /* 0x0000000000067919 */ /* 0x000ea20000002100 */
[----:B------:R-:W-:Y:S01]  /*1af10*/  BSSY B1, `(.L_x_2122) ;  /* 0x000000a000017945 */ /* 0x000fe20003800000 */
[----:B------:R-:W-:Y:S01]  /*1af20*/  MOV R12, RZ ;  /* 0x000000ff000c7202 */ /* 0x000fe20000000f00 */
[----:B-1----:R-:W-:Y:S02]  /*1af30*/  IMAD.MOV.U32 R11, RZ, RZ, 0x1f ;  /* 0x0000001fff0b7424 */ /* 0x002fe400078e00ff */
[----:B------:R-:W-:Y:S01]  /*1af40*/  IMAD.MOV.U32 R15, RZ, RZ, -0x1 ;  /* 0xffffffffff0f7424 */ /* 0x000fe200078e00ff */
[----:B--2---:R-:W-:-:S04]  /*1af50*/  SHF.R.U32.HI R6, RZ, 0x5, R6 ;  /* 0x00000005ff067819 */ /* 0x004fc80000011606 */
[----:B------:R-:W-:-:S05]  /*1af60*/  LOP3.LUT R6, R6, 0x3, RZ, 0xc0, !PT ;  /* 0x0000000306067812 */ /* 0x000fca00078ec0ff */
[----:B0-----:R-:W-:-:S07]  /*1af70*/  IMAD.MOV.U32 R13, RZ, RZ, R6 ;  /* 0x000000ffff0d7224 */ /* 0x001fce00078e0006 */
[----:B------:R-:W-:Y:S05]  /*1af80*/  WARPSYNC.COLLECTIVE R15, `(.L_x_2123) ;  /* 0x000000000f087348 */ /* 0x000fea0003c00000 */
[----:B------:R0:W1:Y:S02]  /*1af90*/  SHFL.IDX P6, R14, R13, R12, R11 ;  /* 0x0000000c0d0e7389 */ /* 0x00006400000c000b */
[----:B01----:R-:W-:Y:S01]  /*1afa0*/  ENDCOLLECTIVE ;  /* 0x000000000000791b */ /* 0x003fe20003800000 */
.L_x_2123:
[----:B------:R-:W-:Y:S05]  /*1afb0*/  BSYNC B1 ;  /* 0x0000000000017941 */ /* 0x000fea0003800000 */
.L_x_2122:
[----:B------:R-:W-:Y:S05]  /*1afc0*/  BRA `(.L_x_2124) ;  /* 0xffffffac00dc7947 */ /* 0x000fea000383ffff */
.L_x_1995:
[----:B------:R-:W-:Y:S01]  /*1afd0*/  BSSY B1, `(.L_x_2125) ;  /* 0x0000006000017945 */ /* 0x000fe20003800000 */
[----:B------:R-:W-:-:S07]  /*1afe0*/  IMAD.MOV.U32 R15, RZ, RZ, -0x1 ;  /* 0xffffffffff0f7424 */ /* 0x000fce00078e00ff */
[----:B012---:R-:W-:Y:S05]  /*1aff0*/  WARPSYNC.COLLECTIVE R15, `(.L_x_2126) ;  /* 0x000000000f0c7348 */ /* 0x007fea0003c00000 */
[----:B------:R-:W-:Y:S02]  /*1b000*/  ELECT P6, UR62, PT ;  /* 0x00000000003e782f */ /* 0x000fe400038c0000 */
[----:B------:R-:W-:Y:S01]  /*1b010*/  MOV R14, UR62 ;  /* 0x0000003e000e7c02 */ /* 0x000fe20008000f00 */
[----:B012---:R-:W-:Y:S10]  /*1b020*/  ENDCOLLECTIVE ;  /* 0x000000000000791b */ /* 0x007ff40003800000 */
.L_x_2126:
[----:B------:R-:W-:Y:S05]  /*1b030*/  BSYNC B1 ;  /* 0x0000000000017941 */ /* 0x000fea0003800000 */
.L_x_2125:
[----:B------:R-:W-:Y:S05]  /*1b040*/  BRA `(.L_x_1994) ;  /* 0xffffffac00d47947 */ /* 0x000fea000383ffff */
.L_x_1997:
[----:B--2---:R2:W3:Y:S02]  /*1b050*/  SYNCS.PHASECHK.TRANS64.TRYWAIT P0, [R22+URZ+0x13220], R5 ;  /* 0x01322005160075a7 */ /* 0x0044e4000800017f */
[----:B---3--:R-:W-:Y:S05]  /*1b060*/  @!P0 NANOSLEEP.SYNCS 0x989680 ;  /* 0x009896800000895d */ /* 0x008fea0003900000 */
[----:B------:R-:W3:Y:S02]  /*1b070*/  @!P0 SYNCS.PHASECHK.TRANS64 P0, [R22+URZ+0x13220], R5 ;  /* 0x01322005160085a7 */ /* 0x000ee4000800007f */
[----:B---3--:R-:W-:Y:S05]  /*1b080*/  @!P0 BRA `(.L_x_1997) ;  /* 0xfffffffc00f08947 */ /* 0x008fea000383ffff */
[----:B------:R-:W-:Y:S05]  /*1b090*/  BRA `(.L_x_2127) ;  /* 0xffffffac00e47947 */ /* 0x000fea000383ffff */
.L_x_2001:
[----:B--2---:R2:W3:Y:S02]  /*1b0a0*/  SYNCS.PHASECHK.TRANS64.TRYWAIT P0, [R6+URZ+0x132a0], R5 ;  /* 0x0132a005060075a7 */ /* 0x0044e4000800017f */
[----:B---3--:R-:W-:Y:S05]  /*1b0b0*/  @!P0 NANOSLEEP.SYNCS 0x989680 ;  /* 0x009896800000895d */ /* 0x008fea0003900000 */
[----:B------:R-:W3:Y:S02]  /*1b0c0*/  @!P0 SYNCS.PHASECHK.TRANS64 P0, [R6+URZ+0x132a0], R5 ;  /* 0x0132a005060085a7 */ /* 0x000ee4000800007f */
[----:B---3--:R-:W-:Y:S05]  /*1b0d0*/  @!P0 BRA `(.L_x_2001) ;  /* 0xfffffffc00f08947 */ /* 0x008fea000383ffff */
[----:B------:R-:W-:Y:S05]  /*1b0e0*/  BRA `(.L_x_2128) ;  /* 0xffffffac00fc7947 */ /* 0x000fea000383ffff */
.L_x_2006:
[----:B-1----:R1:W3:Y:S02]  /*1b0f0*/  SYNCS.PHASECHK.TRANS64.TRYWAIT P0, [R6+URZ+0x132c0], R5 ;  /* 0x0132c005060075a7 */ /* 0x0022e4000800017f */
[----:B---3--:R-:W-:Y:S05]  /*1b100*/  @!P0 NANOSLEEP.SYNCS 0x989680 ;  /* 0x009896800000895d */ /* 0x008fea0003900000 */
[----:B------:R-:W3:Y:S02]  /*1b110*/  @!P0 SYNCS.PHASECHK.TRANS64 P0, [R6+URZ+0x132c0], R5 ;  /* 0x0132c005060085a7 */ /* 0x000ee4000800007f */
[----:B---3--:R-:W-:Y:S05]  /*1b120*/  @!P0 BRA `(.L_x_2006) ;  /* 0xfffffffc00f08947 */ /* 0x008fea000383ffff */
[----:B------:R-:W-:Y:S05]  /*1b130*/  BRA `(.L_x_2129) ;  /* 0xffffffb000787947 */ /* 0x000fea000383ffff */
.L_x_2013:
[----:B--2---:R2:W3:Y:S02]  /*1b140*/  SYNCS.PHASECHK.TRANS64.TRYWAIT P1, [R5+URZ+0x132a0], R6 ;  /* 0x0132a006050075a7 */ /* 0x0044e4000802017f */
[----:B---3--:R-:W-:Y:S05]  /*1b150*/  @!P1 NANOSLEEP.SYNCS 0x989680 ;  /* 0x009896800000995d */ /* 0x008fea0003900000 */
[----:B------:R-:W3:Y:S02]  /*1b160*/  @!P1 SYNCS.PHASECHK.TRANS64 P1, [R5+URZ+0x132a0], R6 ;  /* 0x0132a006050095a7 */ /* 0x000ee4000802007f */
[----:B---3--:R-:W-:Y:S05]  /*1b170*/  @!P1 BRA `(.L_x_2013) ;  /* 0xfffffffc00f09947 */ /* 0x008fea000383ffff */
[----:B------:R-:W-:Y:S05]  /*1b180*/  BRA `(.L_x_2130) ;  /* 0xffffffb400347947 */ /* 0x000fea000383ffff */
.L_x_2018:
[----:B-1----:R1:W3:Y:S02]  /*1b190*/  SYNCS.PHASECHK.TRANS64.TRYWAIT P1, [R5+URZ+0x132c0], R6 ;  /* 0x0132c006050075a7 */ /* 0x0022e4000802017f */
[----:B---3--:R-:W-:Y:S05]  /*1b1a0*/  @!P1 NANOSLEEP.SYNCS 0x989680 ;  /* 0x009896800000995d */ /* 0x008fea0003900000 */
[----:B------:R-:W3:Y:S02]  /*1b1b0*/  @!P1 SYNCS.PHASECHK.TRANS64 P1, [R5+URZ+0x132c0], R6 ;  /* 0x0132c006050095a7 */ /* 0x000ee4000802007f */
[----:B---3--:R-:W-:Y:S05]  /*1b1c0*/  @!P1 BRA `(.L_x_2018) ;  /* 0xfffffffc00f09947 */ /* 0x008fea000383ffff */
[----:B------:R-:W-:Y:S05]  /*1b1d0*/  BRA `(.L_x_2131) ;  /* 0xffffffb400ac7947 */ /* 0x000fea000383ffff */
.L_x_2033:
[----:B------:R-:W2:Y:S01]  /*1b1e0*/  S2R R20, SR_TID.X ;  /* 0x0000000000147919 */ /* 0x000ea20000002100 */
[----:B------:R-:W-:Y:S01]  /*1b1f0*/  BSSY B0, `(.L_x_2132) ;  /* 0x000000a000007945 */ /* 0x000fe20003800000 */
[----:B------:R-:W-:Y:S02]  /*1b200*/  IMAD.MOV.U32 R12, RZ, RZ, RZ ;  /* 0x000000ffff0c7224 */ /* 0x000fe400078e00ff */
        /* <DEDUP_REMOVED lines=8> */
.L_x_2133:
[----:B------:R-:W-:Y:S05]  /*1b290*/  BSYNC B0 ;  /* 0x0000000000007941 */ /* 0x000fea0003800000 */
.L_x_2132:
[----:B------:R-:W-:Y:S05]  /*1b2a0*/  BRA `(.L_x_2134) ;  /* 0xffffffc000507947 */ /* 0x000fea000383ffff */
.L_x_2035:
[----:B------:R-:W-:Y:S01]  /*1b2b0*/  BSSY B0, `(.L_x_2135) ;  /* 0x0000006000007945 */ /* 0x000fe20003800000 */
[----:B------:R-:W-:-:S07]  /*1b2c0*/  IMAD.MOV.U32 R15, RZ, RZ, -0x1 ;  /* 0xffffffffff0f7424 */ /* 0x000fce00078e00ff */
[----:B012---:R-:W-:Y:S05]  /*1b2d0*/  WARPSYNC.COLLECTIVE R15, `(.L_x_2136) ;  /* 0x000000000f0c7348 */ /* 0x007fea0003c00000 */
[----:B------:R-:W-:Y:S02]  /*1b2e0*/  ELECT P6, UR62, PT ;  /* 0x00000000003e782f */ /* 0x000fe400038c0000 */
[----:B------:R-:W-:Y:S01]  /*1b2f0*/  MOV R14, UR62 ;  /* 0x0000003e000e7c02 */ /* 0x000fe20008000f00 */
[----:B012---:R-:W-:Y:S10]  /*1b300*/  ENDCOLLECTIVE ;  /* 0x000000000000791b */ /* 0x007ff40003800000 */
.L_x_2136:
[----:B------:R-:W-:Y:S05]  /*1b310*/  BSYNC B0 ;  /* 0x0000000000007941 */ /* 0x000fea0003800000 */
.L_x_2135:
[----:B------:R-:W-:Y:S05]  /*1b320*/  BRA `(.L_x_2137) ;  /* 0xffffffc000587947 */ /* 0x000fea000383ffff */
.L_x_2037:
[----:B--2---:R2:W3:Y:S02]  /*1b330*/  SYNCS.PHASECHK.TRANS64.TRYWAIT P0, [R4+URZ+0x13280], R3 ;  /* 0x01328003040075a7 */ /* 0x0044e4000800017f */
[----:B---3--:R-:W-:Y:S05]  /*1b340*/  @!P0 NANOSLEEP.SYNCS 0x989680 ;  /* 0x009896800000895d */ /* 0x008fea0003900000 */
[----:B------:R-:W3:Y:S02]  /*1b350*/  @!P0 SYNCS.PHASECHK.TRANS64 P0, [R4+URZ+0x13280], R3 ;  /* 0x01328003040085a7 */ /* 0x000ee4000800007f */
[----:B---3--:R-:W-:Y:S05]  /*1b360*/  @!P0 BRA `(.L_x_2037) ;  /* 0xfffffffc00f08947 */ /* 0x008fea000383ffff */
[----:B------:R-:W-:Y:S05]  /*1b370*/  BRA `(.L_x_2138) ;  /* 0xffffffc000bc7947 */ /* 0x000fea000383ffff */
.L_x_2039:
[----:B---3--:R3:W4:Y:S02]  /*1b380*/  SYNCS.PHASECHK.TRANS64.TRYWAIT P0, [R4+URZ+0x13240], R3 ;  /* 0x01324003040075a7 */ /* 0x008724000800017f */
[----:B----4-:R-:W-:Y:S05]  /*1b390*/  @!P0 NANOSLEEP.SYNCS 0x989680 ;  /* 0x009896800000895d */ /* 0x010fea0003900000 */
[----:B------:R-:W4:Y:S02]  /*1b3a0*/  @!P0 SYNCS.PHASECHK.TRANS64 P0, [R4+URZ+0x13240], R3 ;  /* 0x01324003040085a7 */ /* 0x000f24000800007f */
[----:B----4-:R-:W-:Y:S05]  /*1b3b0*/  @!P0 BRA `(.L_x_2039) ;  /* 0xfffffffc00f08947 */ /* 0x010fea000383ffff */
[----:B------:R-:W-:Y:S05]  /*1b3c0*/  BRA `(.L_x_2139) ;  /* 0xffffffc400107947 */ /* 0x000fea000383ffff */
.L_x_2043:
[----:B------:R-:W2:Y:S01]  /*1b3d0*/  LDL.LU R11, [R1+0x1c] ;  /* 0x00001c00010b7983 */ /* 0x000ea20000300800 */
[----:B------:R-:W-:Y:S02]  /*1b3e0*/  IMAD.MOV.U32 R13, RZ, RZ, R4 ;  /* 0x000000ffff0d7224 */ /* 0x000fe400078e0004 */
[----:B------:R-:W-:Y:S02]  /*1b3f0*/  IMAD.MOV.U32 R12, RZ, RZ, RZ ;  /* 0x000000ffff0c7224 */ /* 0x000fe400078e00ff */
[----:B------:R-:W-:Y:S02]  /*1b400*/  IMAD.MOV.U32 R15, RZ, RZ, -0x1 ;  /* 0xffffffffff0f7424 */ /* 0x000fe400078e00ff */
[----:B------:R-:W-:-:S04]  /*1b410*/  IMAD R17, R17, 0xc0, R21 ;  /* 0x000000c011117824 */ /* 0x000fc800078e0215 */
[----:B------:R-:W-:Y:S02]  /*1b420*/  VIADD R8, R17, 0x20 ;  /* 0x0000002011087836 */ /* 0x000fe40000000000 */
[----:B--2---:R-:W-:Y:S01]  /*1b430*/  IMAD R5, R11, R9, RZ ;  /* 0x000000090b057224 */ /* 0x004fe200078e02ff */
[----:B------:R-:W-:-:S04]  /*1b440*/  MOV R11, 0x1c1f ;  /* 0x00001c1f000b7802 */ /* 0x000fc80000000f00 */
[----:B------:R-:W-:-:S13]  /*1b450*/  ISETP.GE.AND P1, PT, R17, R5, PT ;  /* 0x000000051100720c */ /* 0x000fda0003f26270 */
[----:B-----5:R-:W-:Y:S05]  /*1b460*/  WARPSYNC.COLLECTIVE R15, `(.L_x_2140) ;  /* 0x000000000f087348 */ /* 0x020fea0003c00000 */
[----:B------:R0:W1:Y:S02]  /*1b470*/  SHFL.IDX P6, R14, R13, R12, R11 ;  /* 0x0000000c0d0e7389 */ /* 0x00006400000c000b */
[----:B01---5:R-:W-:Y:S01]  /*1b480*/  ENDCOLLECTIVE ;  /* 0x000000000000791b */ /* 0x023fe20003800000 */
.L_x_2140:
[----:B------:R-:W-:Y:S02]  /*1b490*/  IMAD.MOV.U32 R13, RZ, RZ, R0 ;  /* 0x000000ffff0d7224 */ /* 0x000fe400078e0000 */
[----:B------:R-:W-:-:S07]  /*1b4a0*/  IMAD.MOV.U32 R6, RZ, RZ, R14 ;  /* 0x000000ffff067224 */ /* 0x000fce00078e000e */
[----:B------:R-:W-:Y:S05]  /*1b4b0*/  WARPSYNC.COLLECTIVE R15, `(.L_x_2141) ;  /* 0x000000000f087348 */ /* 0x000fea0003c00000 */
[----:B------:R0:W1:Y:S02]  /*1b4c0*/  SHFL.IDX P6, R14, R13, R12, R11 ;  /* 0x0000000c0d0e7389 */ /* 0x00006400000c000b */
[----:B01----:R-:W-:Y:S01]  /*1b4d0*/  ENDCOLLECTIVE ;  /* 0x000000000000791b */ /* 0x003fe20003800000 */
.L_x_2141:
[----:B------:R-:W-:Y:S02]  /*1b4e0*/  IMAD.MOV.U32 R13, RZ, RZ, R4 ;  /* 0x000000ffff0d7224 */ /* 0x000fe400078e0004 */
[----:B------:R-:W-:Y:S02]  /*1b4f0*/  IMAD.MOV.U32 R12, RZ, RZ, 0x1 ;  /* 0x00000001ff0c7424 */ /* 0x000fe400078e00ff */
[----:B------:R-:W-:-:S07]  /*1b500*/  IMAD.MOV.U32 R7, RZ, RZ, R14 ;  /* 0x000000ffff077224 */ /* 0x000fce00078e000e */
[----:B------:R-:W-:Y:S05]  /*1b510*/  WARPSYNC.COLLECTIVE R15, `(.L_x_2142) ;  /* 0x000000000f087348 */ /* 0x000fea0003c00000 */
[----:B------:R0:W1:Y:S02]  /*1b520*/  SHFL.IDX P6, R14, R13, R12, R11 ;  /* 0x0000000c0d0e7389 */ /* 0x00006400000c000b */
[----:B01----:R-:W-:Y:S01]  /*1b530*/  ENDCOLLECTIVE ;  /* 0x000000000000791b */ /* 0x003fe20003800000 */
.L_x_2142:
        /* <DEDUP_REMOVED lines=9> */
[----:B------:R0:W-:Y:S01]  /*1b5d0*/  @!P1 LDGSTS.E.BYPASS.LTC128B.128 [R10+0xb000], desc[UR40][R6.64], !P0 ;  /* 0x0b000000060a9fae */ /* 0x0001e2000c101d68 */
[----:B------:R-:W-:Y:S01]  /*1b5e0*/  ISETP.GE.AND P1, PT, R8, R5, PT ;  /* 0x000000050800720c */ /* 0x000fe20003f26270 */
[----:B0-----:R-:W-:-:S12]  /*1b5f0*/  IMAD.MOV.U32 R6, RZ, RZ, R14 ;  /* 0x000000ffff067224 */ /* 0x001fd800078e000e */
[----:B------:R-:W-:Y:S05]  /*1b600*/  WARPSYNC.COLLECTIVE R15, `(.L_x_2143) ;  /* 0x000000000f087348 */ /* 0x000fea0003c00000 */
[----:B------:R0:W1:Y:S02]  /*1b610*/  SHFL.IDX P6, R14, R13, R12, R11 ;  /* 0x0000000c0d0e7389 */ /* 0x00006400000c000b */
[----:B01----:R-:W-:Y:S01]  /*1b620*/  ENDCOLLECTIVE ;  /* 0x000000000000791b */ /* 0x003fe20003800000 */
.L_x_2143:
[----:B------:R-:W-:Y:S02]  /*1b630*/  IMAD.MOV.U32 R13, RZ, RZ, R4 ;  /* 0x000000ffff0d7224 */ /* 0x000fe400078e0004 */
[----:B------:R-:W-:Y:S01]  /*1b640*/  IMAD.MOV.U32 R12, RZ, RZ, 0x2 ;  /* 0x00000002ff0c7424 */ /* 0x000fe200078e00ff */
[----:B------:R-:W-:-:S07]  /*1b650*/  MOV R7, R14 ;  /* 0x0000000e00077202 */ /* 0x000fce0000000f00 */
[----:B------:R-:W-:Y:S05]  /*1b660*/  WARPSYNC.COLLECTIVE R15, `(.L_x_2144) ;  /* 0x000000000f087348 */ /* 0x000fea0003c00000 */
[----:B------:R0:W1:Y:S02]  /*1b670*/  SHFL.IDX P6, R14, R13, R12, R11 ;  /* 0x0000000c0d0e7389 */ /* 0x00006400000c000b */
[----:B01----:R-:W-:Y:S01]  /*1b680*/  ENDCOLLECTIVE ;  /* 0x000000000000791b */ /* 0x003fe20003800000 */
.L_x_2144:
        /* <DEDUP_REMOVED lines=16> */
.L_x_2145:
[----:B------:R-:W-:Y:S02]  /*1b790*/  IMAD.MOV.U32 R13, RZ, RZ, R4 ;  /* 0x000000ffff0d7224 */ /* 0x000fe400078e0004 */
[----:B------:R-:W-:Y:S02]  /*1b7a0*/  IMAD.MOV.U32 R12, RZ, RZ, 0x3 ;  /* 0x00000003ff0c7424 */ /* 0x000fe400078e00ff */
[----:B------:R-:W-:-:S07]  /*1b7b0*/  IMAD.MOV.U32 R7, RZ, RZ, R14 ;  /* 0x000000ffff077224 */ /* 0x000fce00078e000e */
[----:B------:R-:W-:Y:S05]  /*1b7c0*/  WARPSYNC.COLLECTIVE R15, `(.L_x_2146) ;  /* 0x000000000f087348 */ /* 0x000fea0003c00000 */
[----:B------:R0:W1:Y:S02]  /*1b7d0*/  SHFL.IDX P6, R14, R13, R12, R11 ;  /* 0x0000000c0d0e7389 */ /* 0x00006400000c000b */
[----:B01----:R-:W-:Y:S01]  /*1b7e0*/  ENDCOLLECTIVE ;  /* 0x000000000000791b */ /* 0x003fe20003800000 */
.L_x_2146:
[----:B------:R-:W-:-:S05]  /*1b7f0*/  @!P1 IADD3 R7, P2, R20, R7, RZ ;  /* 0x0000000714079210 */ /* 0x000fca0007f5e0ff */
[----:B------:R-:W-:-:S05]  /*1b800*/  @!P1 IMAD.X R6, RZ, RZ, R6, P2 ;  /* 0x000000ffff069224 */ /* 0x000fca00010e0606 */
[-C--:B------:R-:W-:Y:S01]  /*1b810*/  @!P1 LOP3.LUT R7, R7, R6.reuse, RZ, 0x3c, !PT ;  /* 0x0000000607079212 */ /* 0x080fe200078e3cff */
[----:B------:R-:W-:Y:S02]  /*1b820*/  IMAD.MOV.U32 R13, RZ, RZ, R0 ;  /* 0x000000ffff0d7224 */ /* 0x000fe400078e0000 */
[----:B------:R-:W-:Y:S01]  /*1b830*/  VIADD R0, R17, 0x60 ;  /* 0x0000006011007836 */ /* 0x000fe20000000000 */
[----:B------:R-:W-:-:S04]  /*1b840*/  @!P1 LOP3.LUT R6, R7, R6, RZ, 0x3c, !PT ;  /* 0x0000000607069212 */ /* 0x000fc800078e3cff */
[----:B------:R-:W-:Y:S02]  /*1b850*/  @!P1 LOP3.LUT R7, R7, R6, RZ, 0x3c, !PT ;  /* 0x0000000607079212 */ /* 0x000fe400078e3cff */
[----:B------:R-:W-:-:S07]  /*1b860*/  MOV R4, R14 ;  /* 0x0000000e00047202 */ /* 0x000fce0000000f00 */
[----:B------:R-:W-:Y:S05]  /*1b870*/  WARPSYNC.COLLECTIVE R15, `(.L_x_2147) ;  /* 0x000000000f087348 */ /* 0x000fea0003c00000 */
[----:B------:R0:W1:Y:S02]  /*1b880*/  SHFL.IDX P6, R14, R13, R12, R11 ;  /* 0x0000000c0d0e7389 */ /* 0x00006400000c000b */
[----:B01----:R-:W-:Y:S01]  /*1b890*/  ENDCOLLECTIVE ;  /* 0x000000000000791b */ /* 0x003fe20003800000 */
.L_x_2147:
        /* <DEDUP_REMOVED lines=11> */
.L_x_2148:
[----:B------:R-:W-:-:S05]  /*1b950*/  @!P1 IADD3 R6, P3, R20, R6, RZ ;  /* 0x0000000614069210 */ /* 0x000fca0007f7e0ff */
[----:B------:R-:W-:-:S04]  /*1b960*/  @!P1 IMAD.X R4, RZ, RZ, R4, P3 ;  /* 0x000000ffff049224 */ /* 0x000fc800018e0604 */
[----:B------:R-:W-:Y:S01]  /*1b970*/  @!P1 IMAD.MOV.U32 R7, RZ, RZ, R4 ;  /* 0x000000ffff079224 */ /* 0x000fe200078e0004 */
[----:B------:R-:W-:Y:S01]  /*1b980*/  IADD3 R4, R17, 0x80, RZ ;  /* 0x0000008011047810 */ /* 0x000fe20007ffe0ff */
[----:B------:R-:W-:-:S03]  /*1b990*/  IMAD.MOV.U32 R13, RZ, RZ, R2 ;  /* 0x000000ffff0d7224 */ /* 0x000fc600078e0002 */
[----:B------:R-:W-:Y:S01]  /*1b9a0*/  ISETP.GE.AND P2, PT, R4, R5, PT ;  /* 0x000000050400720c */ /* 0x000fe20003f46270 */
[----:B------:R-:W-:Y:S01]  /*1b9b0*/  @!PT LDS RZ, [RZ] ;  /* 0x00000000fffff984 */ /* 0x000fe20000000800 */
[----:B------:R-:W-:Y:S01]  /*1b9c0*/  @!PT LDS RZ, [RZ] ;  /* 0x00000000fffff984 */ /* 0x000fe20000000800 */
[----:B------:R-:W-:Y:S01]  /*1b9d0*/  @!PT LDS RZ, [RZ] ;  /* 0x00000000fffff984 */ /* 0x000fe20000000800 */
[----:B------:R0:W-:Y:S01]  /*1b9e0*/  @!P1 LDGSTS.E.BYPASS.LTC128B.128 [R10+0xc800], desc[UR40][R6.64], !P0 ;  /* 0x0c800000060a9fae */ /* 0x0001e2000c101d68 */
[----:B------:R-:W-:-:S11]  /*1b9f0*/  IMAD.MOV.U32 R0, RZ, RZ, R14 ;  /* 0x000000ffff007224 */ /* 0x000fd600078e000e */
[----:B0-----:R-:W-:Y:S05]  /*1ba00*/  WARPSYNC.COLLECTIVE R15, `(.L_x_2149) ;  /* 0x000000000f087348 */ /* 0x001fea0003c00000 */
[----:B------:R1:W2:Y:S02]  /*1ba10*/  SHFL.IDX P6, R14, R13, R12, R11 ;  /* 0x0000000c0d0e7389 */ /* 0x0002a400000c000b */
[----:B012---:R-:W-:Y:S01]  /*1ba20*/  ENDCOLLECTIVE ;  /* 0x000000000000791b */ /* 0x007fe20003800000 */
.L_x_2149:
[----:B------:R-:W-:Y:S02]  /*1ba30*/  IMAD.MOV.U32 R13, RZ, RZ, R3 ;  /* 0x000000ffff0d7224 */ /* 0x000fe400078e0003 */
[----:B------:R-:W-:Y:S02]  /*1ba40*/  IMAD.MOV.U32 R12, RZ, RZ, 0x1 ;  /* 0x00000001ff0c7424 */ /* 0x000fe400078e00ff */
[----:B------:R-:W-:-:S07]  /*1ba50*/  IMAD.MOV.U32 R8, RZ, RZ, R14 ;  /* 0x000000ffff087224 */ /* 0x000fce00078e000e */
[----:B------:R-:W-:Y:S05]  /*1ba60*/  WARPSYNC.COLLECTIVE R15, `(.L_x_2150) ;  /* 0x000000000f087348 */ /* 0x000fea0003c00000 */
[----:B------:R0:W1:Y:S02]  /*1ba70*/  SHFL.IDX P6, R14, R13, R12, R11 ;  /* 0x0000000c0d0e7389 */ /* 0x00006400000c000b */
[----:B01----:R-:W-:Y:S01]  /*1ba80*/  ENDCOLLECTIVE ;  /* 0x000000000000791b */ /* 0x003fe20003800000 */
.L_x_2150:
[----:B------:R-:W-:-:S05]  /*1ba90*/  @!P2 IADD3 R6, P1, R20, R8, RZ ;  /* 0x000000081406a210 */ /* 0x000fca0007f3e0ff */
[----:B------:R-:W-:-:S04]  /*1baa0*/  @!P2 IMAD.X R0, RZ, RZ, R0, P1 ;  /* 0x000000ffff00a224 */ /* 0x000fc800008e0600 */
        /* <DEDUP_REMOVED lines=10> */
.L_x_2151:
[----:B------:R-:W-:Y:S01]  /*1bb50*/  IMAD.MOV.U32 R2, RZ, RZ, R14 ;  /* 0x000000ffff027224 */ /* 0x000fe200078e000e */
[----:B------:R-:W-:Y:S06]  /*1bb60*/  BRA `(.L_x_2152) ;  /* 0xffffffc800307947 */ /* 0x000fec000383ffff */
.L_x_2046:
[----:B-1----:R1:W2:Y:S02]  /*1bb70*/  SYNCS.PHASECHK.TRANS64.TRYWAIT P0, [R22+URZ+0x13220], R3 ;  /* 0x01322003160075a7 */ /* 0x0022a4000800017f */
[----:B--2---:R-:W-:Y:S05]  /*1bb80*/  @!P0 NANOSLEEP.SYNCS 0x989680 ;  /* 0x009896800000895d */ /* 0x004fea0003900000 */
[----:B------:R-:W2:Y:S02]  /*1bb90*/  @!P0 SYNCS.PHASECHK.TRANS64 P0, [R22+URZ+0x13220], R3 ;  /* 0x01322003160085a7 */ /* 0x000ea4000800007f */
[----:B--2---:R-:W-:Y:S05]  /*1bba0*/  @!P0 BRA `(.L_x_2046) ;  /* 0xfffffffc00f08947 */ /* 0x004fea000383ffff */
[----:B------:R-:W-:Y:S05]  /*1bbb0*/  BRA `(.L_x_2153) ;  /* 0xffffffc8008c7947 */ /* 0x000fea000383ffff */
.L_x_2052:
[----:B0-----:R0:W1:Y:S02]  /*1bbc0*/  SYNCS.PHASECHK.TRANS64.TRYWAIT P0, [R4+URZ+0x13280], R3 ;  /* 0x01328003040075a7 */ /* 0x001064000800017f */
[----:B-1----:R-:W-:Y:S05]  /*1bbd0*/  @!P0 NANOSLEEP.SYNCS 0x989680 ;  /* 0x009896800000895d */ /* 0x002fea0003900000 */
[----:B------:R-:W1:Y:S02]  /*1bbe0*/  @!P0 SYNCS.PHASECHK.TRANS64 P0, [R4+URZ+0x13280], R3 ;  /* 0x01328003040085a7 */ /* 0x000e64000800007f */
[----:B-1----:R-:W-:Y:S05]  /*1bbf0*/  @!P0 BRA `(.L_x_2052) ;  /* 0xfffffffc00f08947 */ /* 0x002fea000383ffff */
[----:B------:R-:W-:Y:S05]  /*1bc00*/  BRA `(.L_x_2154) ;  /* 0xffffffcc00347947 */ /* 0x000fea000383ffff */
.L_x_2057:
[----:B-1----:R1:W2:Y:S02]  /*1bc10*/  SYNCS.PHASECHK.TRANS64.TRYWAIT P0, [R4+URZ+0x13240], R3 ;  /* 0x01324003040075a7 */ /* 0x0022a4000800017f */
[----:B--2---:R-:W-:Y:S05]  /*1bc20*/  @!P0 NANOSLEEP.SYNCS 0x989680 ;  /* 0x009896800000895d */ /* 0x004fea0003900000 */
[----:B------:R-:W2:Y:S02]  /*1bc30*/  @!P0 SYNCS.PHASECHK.TRANS64 P0, [R4+URZ+0x13240], R3 ;  /* 0x01324003040085a7 */ /* 0x000ea4000800007f */
[----:B--2---:R-:W-:Y:S05]  /*1bc40*/  @!P0 BRA `(.L_x_2057) ;  /* 0xfffffffc00f08947 */ /* 0x004fea000383ffff */
[----:B------:R-:W-:Y:S05]  /*1bc50*/  BRA `(.L_x_2155) ;  /* 0xffffffcc00b07947 */ /* 0x000fea000383ffff */
.L_x_2063:
[----:B0-----:R0:W1:Y:S02]  /*1bc60*/  SYNCS.PHASECHK.TRANS64.TRYWAIT P0, [R3+URZ+0x13270], R2 ;  /* 0x01327002030075a7 */ /* 0x001064000800017f */
[----:B-1----:R-:W-:Y:S05]  /*1bc70*/  @!P0 NANOSLEEP.SYNCS 0x989680 ;  /* 0x009896800000895d */ /* 0x002fea0003900000 */
[----:B------:R-:W1:Y:S02]  /*1bc80*/  @!P0 SYNCS.PHASECHK.TRANS64 P0, [R3+URZ+0x13270], R2 ;  /* 0x01327002030085a7 */ /* 0x000e64000800007f */
[----:B-1----:R-:W-:Y:S05]  /*1bc90*/  @!P0 BRA `(.L_x_2063) ;  /* 0xfffffffc00f08947 */ /* 0x002fea000383ffff */
[----:B------:R-:W-:Y:S05]  /*1bca0*/  BRA `(.L_x_2156) ;  /* 0xffffffd0004c7947 */ /* 0x000fea000383ffff */
.L_x_2065:
[----:B0-----:R0:W1:Y:S02]  /*1bcb0*/  SYNCS.PHASECHK.TRANS64.TRYWAIT P0, [R3+URZ+0x13260], R2 ;  /* 0x01326002030075a7 */ /* 0x001064000800017f */
[----:B-1----:R-:W-:Y:S05]  /*1bcc0*/  @!P0 NANOSLEEP.SYNCS 0x989680 ;  /* 0x009896800000895d */ /* 0x002fea0003900000 */
[----:B------:R-:W1:Y:S02]  /*1bcd0*/  @!P0 SYNCS.PHASECHK.TRANS64 P0, [R3+URZ+0x13260], R2 ;  /* 0x01326002030085a7 */ /* 0x000e64000800007f */
[----:B-1----:R-:W-:Y:S05]  /*1bce0*/  @!P0 BRA `(.L_x_2065) ;  /* 0xfffffffc00f08947 */ /* 0x002fea000383ffff */
[----:B------:R-:W-:Y:S05]  /*1bcf0*/  BRA `(.L_x_2157) ;  /* 0xffffffd000547947 */ /* 0x000fea000383ffff */
.L_x_2072:
[----:B-1----:R1:W2:Y:S02]  /*1bd00*/  SYNCS.PHASECHK.TRANS64.TRYWAIT P1, [R3+URZ+0x13270], R0 ;  /* 0x01327000030075a7 */ /* 0x0022a4000802017f */
[----:B--2---:R-:W-:Y:S05]  /*1bd10*/  @!P1 NANOSLEEP.SYNCS 0x989680 ;  /* 0x009896800000995d */ /* 0x004fea0003900000 */
[----:B------:R-:W2:Y:S02]  /*1bd20*/  @!P1 SYNCS.PHASECHK.TRANS64 P1, [R3+URZ+0x13270], R0 ;  /* 0x01327000030095a7 */ /* 0x000ea4000802007f */
[----:B--2---:R-:W-:Y:S05]  /*1bd30*/  @!P1 BRA `(.L_x_2072) ;  /* 0xfffffffc00f09947 */ /* 0x004fea000383ffff */
[----:B------:R-:W-:Y:S05]  /*1bd40*/  BRA `(.L_x_2158) ;  /* 0xffffffd400a07947 */ /* 0x000fea000383ffff */
.L_x_2074:
[----:B-1----:R1:W2:Y:S02]  /*1bd50*/  SYNCS.PHASECHK.TRANS64.TRYWAIT P1, [R3+URZ+0x13260], R0 ;  /* 0x01326000030075a7 */ /* 0x0022a4000802017f */
[----:B--2---:R-:W-:Y:S05]  /*1bd60*/  @!P1 NANOSLEEP.SYNCS 0x989680 ;  /* 0x009896800000995d */ /* 0x004fea0003900000 */
[----:B------:R-:W2:Y:S02]  /*1bd70*/  @!P1 SYNCS.PHASECHK.TRANS64 P1, [R3+URZ+0x13260], R0 ;  /* 0x01326000030095a7 */ /* 0x000ea4000802007f */
[----:B--2---:R-:W-:Y:S05]  /*1bd80*/  @!P1 BRA `(.L_x_2074) ;  /* 0xfffffffc00f09947 */ /* 0x004fea000383ffff */
[----:B------:R-:W-:Y:S05]  /*1bd90*/  BRA `(.L_x_2159) ;  /* 0xffffffd400a47947 */ /* 0x000fea000383ffff */
.L_x_2078:
[----:B------:R-:W-:Y:S01]  /*1bda0*/  BSSY B0, `(.L_x_2160) ;  /* 0x0000008000007945 */ /* 0x000fe20003800000 */
[----:B0-----:R-:W-:Y:S01]  /*1bdb0*/  IMAD.MOV.U32 R13, RZ, RZ, R16 ;  /* 0x000000ffff0d7224 */ /* 0x001fe200078e0010 */
[----:B------:R-:W-:Y:S01]  /*1bdc0*/  MOV R15, 0xffffffff ;  /* 0xffffffff000f7802 */ /* 0x000fe20000000f00 */
[----:B------:R-:W-:Y:S02]  /*1bdd0*/  IMAD.MOV.U32 R12, RZ, RZ, RZ ;  /* 0x000000ffff0c7224 */ /* 0x000fe400078e00ff */
[----:B-1----:R-:W-:-:S07]  /*1bde0*/  IMAD.MOV.U32 R11, RZ, RZ, 0x1f ;  /* 0x0000001fff0b7424 */ /* 0x002fce00078e00ff */
[----:B------:R-:W-:Y:S05]  /*1bdf0*/  WARPSYNC.COLLECTIVE R15, `(.L_x_2161) ;  /* 0x000000000f087348 */ /* 0x000fea0003c00000 */
[----:B------:R0:W1:Y:S02]  /*1be00*/  SHFL.IDX P6, R14, R13, R12, R11 ;  /* 0x0000000c0d0e7389 */ /* 0x00006400000c000b */
[----:B01----:R-:W-:Y:S01]  /*1be10*/  ENDCOLLECTIVE ;  /* 0x000000000000791b */ /* 0x003fe20003800000 */
.L_x_2161:
[----:B------:R-:W-:Y:S05]  /*1be20*/  BSYNC B0 ;  /* 0x0000000000007941 */ /* 0x000fea0003800000 */
.L_x_2160:
        /* <DEDUP_REMOVED lines=9> */
.L_x_2162:
        /* <DEDUP_REMOVED lines=18> */
.L_x_2163:
[----:B------:R-:W-:Y:S01]  /*1bfe0*/  IMAD.MOV.U32 R12, RZ, RZ, 0x2 ;  /* 0x00000002ff0c7424 */ /* 0x000fe200078e00ff */
[----:B------:R-:W-:-:S05]  /*1bff0*/  SEL R5, R14, RZ, P1 ;  /* 0x000000ff0e057207 */ /* 0x000fca0000800000 */
[----:B------:R-:W-:-:S04]  /*1c000*/  IMAD.IADD R4, R2, 0x1, R5 ;  /* 0x0000000102047824 */ /* 0x000fc800078e0205 */
[----:B------:R-:W-:-:S07]  /*1c010*/  IMAD.MOV.U32 R13, RZ, RZ, R4 ;  /* 0x000000ffff0d7224 */ /* 0x000fce00078e0004 */
[----:B------:R-:W-:Y:S05]  /*1c020*/  WARPSYNC.COLLECTIVE R15, `(.L_x_2164) ;  /* 0x000000000f087348 */ /* 0x000fea0003c00000 */
[----:B------:R0:W1:Y:S02]  /*1c030*/  SHFL.UP P6, R14, R13, R12, R11 ;  /* 0x0400000c0d0e7389 */ /* 0x00006400000c000b */
[----:B01----:R-:W-:Y:S01]  /*1c040*/  ENDCOLLECTIVE ;  /* 0x000000000000791b */ /* 0x003fe20003800000 */
.L_x_2164:
[----:B------:R-:W-:Y:S01]  /*1c050*/  IMAD.MOV.U32 R12, RZ, RZ, 0x4 ;  /* 0x00000004ff0c7424 */ /* 0x000fe200078e00ff */
[----:B------:R-:W-:-:S05]  /*1c060*/  SEL R5, R14, RZ, P2 ;  /* 0x000000ff0e057207 */ /* 0x000fca0001000000 */
[----:B------:R-:W-:-:S04]  /*1c070*/  IMAD.IADD R5, R4, 0x1, R5 ;  /* 0x0000000104057824 */ /* 0x000fc800078e0205 */
[----:B------:R-:W-:-:S07]  /*1c080*/  IMAD.MOV.U32 R13, RZ, RZ, R5 ;  /* 0x000000ffff0d7224 */ /* 0x000fce00078e0005 */
[----:B------:R-:W-:Y:S05]  /*1c090*/  WARPSYNC.COLLECTIVE R15, `(.L_x_2165) ;  /* 0x000000000f087348 */ /* 0x000fea0003c00000 */
[----:B------:R0:W1:Y:S02]  /*1c0a0*/  SHFL.UP P6, R14, R13, R12, R11 ;  /* 0x0400000c0d0e7389 */ /* 0x00006400000c000b */
[----:B01----:R-:W-:Y:S01]  /*1c0b0*/  ENDCOLLECTIVE ;  /* 0x000000000000791b */ /* 0x003fe20003800000 */
.L_x_2165:
[----:B------:R-:W-:Y:S01]  /*1c0c0*/  IMAD.MOV.U32 R12, RZ, RZ, 0x8 ;  /* 0x00000008ff0c7424 */ /* 0x000fe200078e00ff */
[----:B------:R-:W-:-:S05]  /*1c0d0*/  SEL R6, R14, RZ, P3 ;  /* 0x000000ff0e067207 */ /* 0x000fca0001800000 */
[----:B------:R-:W-:-:S04]  /*1c0e0*/  IMAD.IADD R6, R5, 0x1, R6 ;  /* 0x0000000105067824 */ /* 0x000fc800078e0206 */
[----:B------:R-:W-:-:S07]  /*1c0f0*/  IMAD.MOV.U32 R13, RZ, RZ, R6 ;  /* 0x000000ffff0d7224 */ /* 0x000fce00078e0006 */
[----:B------:R-:W-:Y:S05]  /*1c100*/  WARPSYNC.COLLECTIVE R15, `(.L_x_2166) ;  /* 0x000000000f087348 */ /* 0x000fea0003c00000 */
[----:B------:R0:W1:Y:S02]  /*1c110*/  SHFL.UP P6, R14, R13, R12, R11 ;  /* 0x0400000c0d0e7389 */ /* 0x00006400000c000b */
[----:B01----:R-:W-:Y:S01]  /*1c120*/  ENDCOLLECTIVE ;  /* 0x000000000000791b */ /* 0x003fe20003800000 */
.L_x_2166:
[----:B------:R-:W-:Y:S01]  /*1c130*/  IMAD.MOV.U32 R12, RZ, RZ, 0x10 ;  /* 0x00000010ff0c7424 */ /* 0x000fe200078e00ff */
[----:B------:R-:W-:-:S05]  /*1c140*/  SEL R3, R14, RZ, P4 ;  /* 0x000000ff0e037207 */ /* 0x000fca0002000000 */
[----:B------:R-:W-:-:S05]  /*1c150*/  IMAD.IADD R4, R6, 0x1, R3 ;  /* 0x0000000106047824 */ /* 0x000fca00078e0203 */
[----:B------:R-:W-:-:S07]  /*1c160*/  MOV R13, R4 ;  /* 0x00000004000d7202 */ /* 0x000fce0000000f00 */
[----:B------:R-:W-:Y:S05]  /*1c170*/  WARPSYNC.COLLECTIVE R15, `(.L_x_2167) ;  /* 0x000000000f087348 */ /* 0x000fea0003c00000 */
[----:B------:R0:W1:Y:S02]  /*1c180*/  SHFL.UP P6, R14, R13, R12, R11 ;  /* 0x0400000c0d0e7389 */ /* 0x00006400000c000b */
[----:B01----:R-:W-:Y:S01]  /*1c190*/  ENDCOLLECTIVE ;  /* 0x000000000000791b */ /* 0x003fe20003800000 */
.L_x_2167:
        /* <DEDUP_REMOVED lines=8> */
.L_x_2168:
[----:B------:R-:W-:Y:S05]  /*1c220*/  BRA `(.L_x_2169) ;  /* 0xffffffd800207947 */ /* 0x000fea000383ffff */
.L_x_2083:
[----:B------:R-:W-:Y:S01]  /*1c230*/  BSSY B0, `(.L_x_2170) ;  /* 0x0000008000007945 */ /* 0x000fe20003800000 */
[----:B-----5:R-:W-:Y:S02]  /*1c240*/  IMAD.MOV.U32 R13, RZ, RZ, R2 ;  /* 0x000000ffff0d7224 */ /* 0x020fe400078e0002 */
[----:B------:R-:W-:Y:S02]  /*1c250*/  IMAD.MOV.U32 R12, RZ, RZ, 0x1 ;  /* 0x00000001ff0c7424 */ /* 0x000fe400078e00ff */
[----:B-1----:R-:W-:Y:S02]  /*1c260*/  IMAD.MOV.U32 R11, RZ, RZ, RZ ;  /* 0x000000ffff0b7224 */ /* 0x002fe400078e00ff */
[----:B------:R-:W-:-:S07]  /*1c270*/  IMAD.MOV.U32 R15, RZ, RZ, -0x1 ;  /* 0xffffffffff0f7424 */ /* 0x000fce00078e00ff */
[----:B0-2---:R-:W-:Y:S05]  /*1c280*/  WARPSYNC.COLLECTIVE R15, `(.L_x_2171) ;  /* 0x000000000f087348 */ /* 0x005fea0003c00000 */
[----:B------:R1:W3:Y:S02]  /*1c290*/  SHFL.UP P6, R14, R13, R12, R11 ;  /* 0x0400000c0d0e7389 */ /* 0x0002e400000c000b */
[----:B0123--:R-:W-:Y:S01]  /*1c2a0*/  ENDCOLLECTIVE ;  /* 0x000000000000791b */ /* 0x00ffe20003800000 */
.L_x_2171:
[----:B------:R-:W-:Y:S05]  /*1c2b0*/  BSYNC B0 ;  /* 0x0000000000007941 */ /* 0x000fea0003800000 */
.L_x_2170:
[----:B------:R-:W-:Y:S01]  /*1c2c0*/  SEL R13, R14, RZ, P1 ;  /* 0x000000ff0e0d7207 */ /* 0x000fe20000800000 */
[----:B------:R-:W-:Y:S01]  /*1c2d0*/  IMAD.MOV.U32 R11, RZ, RZ, RZ ;  /* 0x000000ffff0b7224 */ /* 0x000fe200078e00ff */
[----:B------:R-:W-:Y:S01]  /*1c2e0*/  MOV R12, 0x2 ;  /* 0x00000002000c7802 */ /* 0x000fe20000000f00 */
[----:B------:R-:W-:Y:S02]  /*1c2f0*/  IMAD.MOV.U32 R15, RZ, RZ, -0x1 ;  /* 0xffffffffff0f7424 */ /* 0x000fe400078e00ff */
[----:B------:R-:W-:-:S07]  /*1c300*/  IMAD.IADD R13, R2, 0x1, R13 ;  /* 0x00000001020d7824 */ /* 0x000fce00078e020d */
[----:B------:R-:W-:Y:S05]  /*1c310*/  WARPSYNC.COLLECTIVE R15, `(.L_x_2172) ;  /* 0x000000000f087348 */ /* 0x000fea0003c00000 */
[----:B------:R0:W1:Y:S02]  /*1c320*/  SHFL.UP P6, R14, R13, R12, R11 ;  /* 0x0400000c0d0e7389 */ /* 0x00006400000c000b */
[----:B01----:R-:W-:Y:S01]  /*1c330*/  ENDCOLLECTIVE ;  /* 0x000000000000791b */ /* 0x003fe20003800000 */
.L_x_2172:
[----:B------:R-:W-:Y:S01]  /*1c340*/  IMAD.MOV.U32 R12, RZ, RZ, 0x4 ;  /* 0x00000004ff0c7424 */ /* 0x000fe200078e00ff */
[----:B------:R-:W-:-:S05]  /*1c350*/  SEL R4, R14, RZ, P2 ;  /* 0x000000ff0e047207 */ /* 0x000fca0001000000 */
[----:B------:R-:W-:-:S04]  /*1c360*/  IMAD.IADD R4, R13, 0x1, R4 ;  /* 0x000000010d047824 */ /* 0x000fc800078e0204 */
[----:B------:R-:W-:-:S07]  /*1c370*/  IMAD.MOV.U32 R13, RZ, RZ, R4 ;  /* 0x000000ffff0d7224 */ /* 0x000fce00078e0004 */
[----:B------:R-:W-:Y:S05]  /*1c380*/  WARPSYNC.COLLECTIVE R15, `(.L_x_2173) ;  /* 0x000000000f087348 */ /* 0x000fea0003c00000 */
[----:B------:R0:W1:Y:S02]  /*1c390*/  SHFL.UP P6, R14, R13, R12, R11 ;  /* 0x0400000c0d0e7389 */ /* 0x00006400000c000b */
[----:B01----:R-:W-:Y:S01]  /*1c3a0*/  ENDCOLLECTIVE ;  /* 0x000000000000791b */ /* 0x003fe20003800000 */
.L_x_2173:
[----:B------:R-:W-:Y:S01]  /*1c3b0*/  IMAD.MOV.U32 R12, RZ, RZ, 0x8 ;  /* 0x00000008ff0c7424 */ /* 0x000fe200078e00ff */
[----:B------:R-:W-:-:S05]  /*1c3c0*/  SEL R5, R14, RZ, P3 ;  /* 0x000000ff0e057207 */ /* 0x000fca0001800000 */
[----:B------:R-:W-:-:S04]  /*1c3d0*/  IMAD.IADD R5, R4, 0x1, R5 ;  /* 0x0000000104057824 */ /* 0x000fc800078e0205 */
[----:B------:R-:W-:-:S07]  /*1c3e0*/  IMAD.MOV.U32 R13, RZ, RZ, R5 ;  /* 0x000000ffff0d7224 */ /* 0x000fce00078e0005 */
[----:B------:R-:W-:Y:S05]  /*1c3f0*/  WARPSYNC.COLLECTIVE R15, `(.L_x_2174) ;  /* 0x000000000f087348 */ /* 0x000fea0003c00000 */
[----:B------:R0:W1:Y:S02]  /*1c400*/  SHFL.UP P6, R14, R13, R12, R11 ;  /* 0x0400000c0d0e7389 */ /* 0x00006400000c000b */
[----:B01----:R-:W-:Y:S01]  /*1c410*/  ENDCOLLECTIVE ;  /* 0x000000000000791b */ /* 0x003fe20003800000 */
.L_x_2174:
[----:B------:R-:W-:Y:S02]  /*1c420*/  MOV R12, 0x10 ;  /* 0x00000010000c7802 */ /* 0x000fe40000000f00 */
[----:B------:R-:W-:-:S05]  /*1c430*/  SEL R6, R14, RZ, P4 ;  /* 0x000000ff0e067207 */ /* 0x000fca0002000000 */
[----:B------:R-:W-:-:S04]  /*1c440*/  IMAD.IADD R6, R5, 0x1, R6 ;  /* 0x0000000105067824 */ /* 0x000fc800078e0206 */
[----:B------:R-:W-:-:S07]  /*1c450*/  IMAD.MOV.U32 R13, RZ, RZ, R6 ;  /* 0x000000ffff0d7224 */ /* 0x000fce00078e0006 */
[----:B------:R-:W-:Y:S05]  /*1c460*/  WARPSYNC.COLLECTIVE R15, `(.L_x_2175) ;  /* 0x000000000f087348 */ /* 0x000fea0003c00000 */
[----:B------:R0:W1:Y:S02]  /*1c470*/  SHFL.UP P6, R14, R13, R12, R11 ;  /* 0x0400000c0d0e7389 */ /* 0x00006400000c000b */
[----:B01----:R-:W-:Y:S01]  /*1c480*/  ENDCOLLECTIVE ;  /* 0x000000000000791b */ /* 0x003fe20003800000 */
.L_x_2175:
        /* <DEDUP_REMOVED lines=8> */
.L_x_2176:
[----:B------:R-:W-:Y:S05]  /*1c510*/  BRA `(.L_x_2177) ;  /* 0xffffffd800007947 */ /* 0x000fea000383ffff */
.L_x_2085:
[----:B------:R-:W-:Y:S01]  /*1c520*/  BSSY B0, `(.L_x_2178) ;  /* 0x0000006000007945 */ /* 0x000fe20003800000 */
[----:B------:R-:W-:Y:S01]  /*1c530*/  PLOP3.LUT P6, PT, P6, PT, PT, 0x8, 0x0 ;  /* 0x000000000000781c */ /* 0x000fe200037ce170 */
[----:B------:R-:W-:-:S12]  /*1c540*/  IMAD.MOV.U32 R15, RZ, RZ, -0x1 ;  /* 0xffffffffff0f7424 */ /* 0x000fd800078e00ff */
[----:B01----:R-:W-:Y:S05]  /*1c550*/  WARPSYNC.COLLECTIVE R15, `(.L_x_2179) ;  /* 0x000000000f087348 */ /* 0x003fea0003c00000 */
[----:B------:R-:W-:Y:S01]  /*1c560*/  VOTE.ANY R14, PT, P6 ;  /* 0x00000000000e7806 */ /* 0x000fe200030e0100 */
[----:B01----:R-:W-:Y:S06]  /*1c570*/  ENDCOLLECTIVE ;  /* 0x000000000000791b */ /* 0x003fec0003800000 */
.L_x_2179:
[----:B------:R-:W-:Y:S05]  /*1c580*/  BSYNC B0 ;  /* 0x0000000000007941 */ /* 0x000fea0003800000 */
.L_x_2178:
        /* <DEDUP_REMOVED lines=9> */
.L_x_2180:
[----:B------:R-:W-:Y:S01]  /*1c620*/  MOV R17, R14 ;  /* 0x0000000e00117202 */ /* 0x000fe20000000f00 */
[----:B------:R-:W-:Y:S06]  /*1c630*/  BRA `(.L_x_2181) ;  /* 0xffffffd400f07947 */ /* 0x000fec000383ffff */
.L_x_2087:
[----:B------:R-:W-:Y:S01]  /*1c640*/  BSSY B0, `(.L_x_2182) ;  /* 0x0000007000007945 */ /* 0x000fe20003800000 */
[----:B------:R-:W-:Y:S02]  /*1c650*/  IMAD.MOV.U32 R13, RZ, RZ, R3 ;  /* 0x000000ffff0d7224 */ /* 0x000fe400078e0003 */
[----:B-1----:R-:W-:Y:S02]  /*1c660*/  IMAD.MOV.U32 R11, RZ, RZ, 0x1f ;  /* 0x0000001fff0b7424 */ /* 0x002fe400078e00ff */
[----:B------:R-:W-:-:S07]  /*1c670*/  IMAD.MOV.U32 R15, RZ, RZ, -0x1 ;  /* 0xffffffffff0f7424 */ /* 0x000fce00078e00ff */
[----:B0-23--:R-:W-:Y:S05]  /*1c680*/  WARPSYNC.COLLECTIVE R15, `(.L_x_2183) ;  /* 0x000000000f087348 */ /* 0x00dfea0003c00000 */
[----:B------:R1:W4:Y:S02]  /*1c690*/  SHFL.IDX P6, R14, R13, R12, R11 ;  /* 0x0000000c0d0e7389 */ /* 0x00032400000c000b */
[----:B01234-:R-:W-:Y:S01]  /*1c6a0*/  ENDCOLLECTIVE ;  /* 0x000000000000791b */ /* 0x01ffe20003800000 */
.L_x_2183:
[----:B------:R-:W-:Y:S05]  /*1c6b0*/  BSYNC B0 ;  /* 0x0000000000007941 */ /* 0x000fea0003800000 */
.L_x_2182:
[----:B------:R-:W-:Y:S01]  /*1c6c0*/  IMAD.MOV.U32 R5, RZ, RZ, R14 ;  /* 0x000000ffff057224 */ /* 0x000fe200078e000e */
[----:B------:R-:W-:Y:S06]  /*1c6d0*/  BRA `(.L_x_2086) ;  /* 0xffffffd400e47947 */ /* 0x000fec000383ffff */
.L_x_2091:
[----:B0-----:R0:W3:Y:S02]  /*1c6e0*/  SYNCS.PHASECHK.TRANS64.TRYWAIT P0, [R9+URZ+0x13220], R0 ;  /* 0x01322000090075a7 */ /* 0x0010e4000800017f */
[----:B---3--:R-:W-:Y:S05]  /*1c6f0*/  @!P0 NANOSLEEP.SYNCS 0x989680 ;  /* 0x009896800000895d */ /* 0x008fea0003900000 */
[----:B------:R-:W3:Y:S02]  /*1c700*/  @!P0 SYNCS.PHASECHK.TRANS64 P0, [R9+URZ+0x13220], R0 ;  /* 0x01322000090085a7 */ /* 0x000ee4000800007f */
[----:B---3--:R-:W-:Y:S05]  /*1c710*/  @!P0 BRA `(.L_x_2091) ;  /* 0xfffffffc00f08947 */ /* 0x008fea000383ffff */
[----:B------:R-:W-:Y:S05]  /*1c720*/  BRA `(.L_x_2184) ;  /* 0xffffffdc005c7947 */ /* 0x000fea000383ffff */
.L_x_2092:
[----:B------:R-:W3:Y:S01]  /*1c730*/  S2R R2, SR_TID.X ;  /* 0x0000000000027919 */ /* 0x000ee20000002100 */
[----:B------:R-:W-:Y:S01]  /*1c740*/  BSSY B0, `(.L_x_2185) ;  /* 0x000000a000007945 */ /* 0x000fe20003800000 */
[----:B------:R-:W-:Y:S02]  /*1c750*/  IMAD.MOV.U32 R12, RZ, RZ, RZ ;  /* 0x000000ffff0c7224 */ /* 0x000fe400078e00ff */
[----:B-1----:R-:W-:Y:S02]  /*1c760*/  IMAD.MOV.U32 R11, RZ, RZ, 0x1f ;  /* 0x0000001fff0b7424 */ /* 0x002fe400078e00ff */
[----:B------:R-:W-:Y:S01]  /*1c770*/  IMAD.MOV.U32 R15, RZ, RZ, -0x1 ;  /* 0xffffffffff0f7424 */ /* 0x000fe200078e00ff */
[----:B---3--:R-:W-:-:S04]  /*1c780*/  SHF.R.U32.HI R2, RZ, 0x5, R2 ;  /* 0x00000005ff027819 */ /* 0x008fc80000011602 */
[----:B------:R-:W-:-:S05]  /*1c790*/  LOP3.LUT R2, R2, 0x3, RZ, 0xc0, !PT ;  /* 0x0000000302027812 */ /* 0x000fca00078ec0ff */
[----:B------:R-:W-:-:S07]  /*1c7a0*/  IMAD.MOV.U32 R13, RZ, RZ, R2 ;  /* 0x000000ffff0d7224 */ /* 0x000fce00078e0002 */
[----:B0-2-4-:R-:W-:Y:S05]  /*1c7b0*/  WARPSYNC.COLLECTIVE R15, `(.L_x_2186) ;  /* 0x000000000f087348 */ /* 0x015fea0003c00000 */
[----:B------:R1:W3:Y:S02]  /*1c7c0*/  SHFL.IDX P6, R14, R13, R12, R11 ;  /* 0x0000000c0d0e7389 */ /* 0x0002e400000c000b */
[----:B01234-:R-:W-:Y:S01]  /*1c7d0*/  ENDCOLLECTIVE ;  /* 0x000000000000791b */ /* 0x01ffe20003800000 */
.L_x_2186:
[----:B------:R-:W-:Y:S05]  /*1c7e0*/  BSYNC B0 ;  /* 0x0000000000007941 */ /* 0x000fea0003800000 */
.L_x_2185:
[----:B------:R-:W-:Y:S05]  /*1c7f0*/  BRA `(.L_x_2187) ;  /* 0xffffffdc00447947 */ /* 0x000fea000383ffff */
.L_x_2093:
[----:B------:R-:W-:Y:S01]  /*1c800*/  BSSY B0, `(.L_x_2188) ;  /* 0x0000006000007945 */ /* 0x000fe20003800000 */
[----:B------:R-:W-:-:S07]  /*1c810*/  IMAD.MOV.U32 R15, RZ, RZ, -0x1 ;  /* 0xffffffffff0f7424 */ /* 0x000fce00078e00ff */
[----:B012-4-:R-:W-:Y:S05]  /*1c820*/  WARPSYNC.COLLECTIVE R15, `(.L_x_2189) ;  /* 0x000000000f0c7348 */ /* 0x017fea0003c00000 */
[----:B------:R-:W-:Y:S02]  /*1c830*/  ELECT P6, UR62, PT ;  /* 0x00000000003e782f */ /* 0x000fe400038c0000 */
[----:B------:R-:W-:Y:S01]  /*1c840*/  MOV R14, UR62 ;  /* 0x0000003e000e7c02 */ /* 0x000fe20008000f00 */
[----:B012-4-:R-:W-:Y:S10]  /*1c850*/  ENDCOLLECTIVE ;  /* 0x000000000000791b */ /* 0x017ff40003800000 */
.L_x_2189:
[----:B------:R-:W-:Y:S05]  /*1c860*/  BSYNC B0 ;  /* 0x0000000000007941 */ /* 0x000fea0003800000 */
.L_x_2188:
[----:B------:R-:W-:Y:S05]  /*1c870*/  BRA `(.L_x_2190) ;  /* 0xffffffdc00387947 */ /* 0x000fea000383ffff */
.L_x_2095:
[----:B0-----:R0:W3:Y:S02]  /*1c880*/  SYNCS.PHASECHK.TRANS64.TRYWAIT P1, [R7+URZ], R2 ;  /* 0x00000002070075a7 */ /* 0x0010e4000802017f */
[----:B---3--:R-:W-:Y:S05]  /*1c890*/  @!P1 NANOSLEEP.SYNCS 0x989680 ;  /* 0x009896800000995d */ /* 0x008fea0003900000 */
[----:B------:R-:W3:Y:S02]  /*1c8a0*/  @!P1 SYNCS.PHASECHK.TRANS64 P1, [R7+URZ], R2 ;  /* 0x00000002070095a7 */ /* 0x000ee4000802007f */
[----:B---3--:R-:W-:Y:S05]  /*1c8b0*/  @!P1 BRA `(.L_x_2095) ;  /* 0xfffffffc00f09947 */ /* 0x008fea000383ffff */
[----:B------:R-:W-:Y:S05]  /*1c8c0*/  BRA `(.L_x_2191) ;  /* 0xffffffdc006c7947 */ /* 0x000fea000383ffff */
.L_x_2096:
[----:B---3--:R3:W0:Y:S02]  /*1c8d0*/  SYNCS.PHASECHK.TRANS64.TRYWAIT P1, [R3+URZ], R0 ;  /* 0x00000000030075a7 */ /* 0x008624000802017f */
[----:B0-----:R-:W-:Y:S05]  /*1c8e0*/  @!P1 NANOSLEEP.SYNCS 0x989680 ;  /* 0x009896800000995d */ /* 0x001fea0003900000 */
[----:B------:R-:W0:Y:S02]  /*1c8f0*/  @!P1 SYNCS.PHASECHK.TRANS64 P1, [R3+URZ], R0 ;  /* 0x00000000030095a7 */ /* 0x000e24000802007f */
[----:B0-----:R-:W-:Y:S05]  /*1c900*/  @!P1 BRA `(.L_x_2096) ;  /* 0xfffffffc00f09947 */ /* 0x001fea000383ffff */
[----:B------:R-:W-:Y:S05]  /*1c910*/  BRA `(.L_x_2192) ;  /* 0xffffffdc00607947 */ /* 0x000fea000383ffff */
.L_x_2098:
[----:B---3--:R3:W0:Y:S02]  /*1c920*/  SYNCS.PHASECHK.TRANS64.TRYWAIT P1, [R3+URZ+0x13260], R2 ;  /* 0x01326002030075a7 */ /* 0x008624000802017f */
[----:B0-----:R-:W-:Y:S05]  /*1c930*/  @!P1 NANOSLEEP.SYNCS 0x989680 ;  /* 0x009896800000995d */ /* 0x001fea0003900000 */
[----:B------:R-:W0:Y:S02]  /*1c940*/  @!P1 SYNCS.PHASECHK.TRANS64 P1, [R3+URZ+0x13260], R2 ;  /* 0x01326002030095a7 */ /* 0x000e24000802007f */
[----:B0-----:R-:W-:Y:S05]  /*1c950*/  @!P1 BRA `(.L_x_2098) ;  /* 0xfffffffc00f09947 */ /* 0x001fea000383ffff */
[----:B------:R-:W-:Y:S05]  /*1c960*/  BRA `(.L_x_2193) ;  /* 0xffffffdc00607947 */ /* 0x000fea000383ffff */
.L_x_2100:
[----:B------:R0:W0:Y:S02]  /*1c970*/  SYNCS.PHASECHK.TRANS64.TRYWAIT P1, [R5+URZ+0x13260], R0 ;  /* 0x01326000050075a7 */ /* 0x000024000802017f */
[----:B0-----:R-:W-:Y:S05]  /*1c980*/  @!P1 NANOSLEEP.SYNCS 0x989680 ;  /* 0x009896800000995d */ /* 0x001fea0003900000 */
[----:B------:R-:W0:Y:S02]  /*1c990*/  @!P1 SYNCS.PHASECHK.TRANS64 P1, [R5+URZ+0x13260], R0 ;  /* 0x01326000050095a7 */ /* 0x000e24000802007f */
[----:B0-----:R-:W-:Y:S05]  /*1c9a0*/  @!P1 BRA `(.L_x_2100) ;  /* 0xfffffffc00f09947 */ /* 0x001fea000383ffff */
[----:B------:R-:W-:Y:S05]  /*1c9b0*/  BRA `(.L_x_2194) ;  /* 0xffffffdc00607947 */ /* 0x000fea000383ffff */
.L_x_2102:
[----:B------:R0:W0:Y:S02]  /*1c9c0*/  SYNCS.PHASECHK.TRANS64.TRYWAIT P0, [R3+URZ+0x13280], R2 ;  /* 0x01328002030075a7 */ /* 0x000024000800017f */
[----:B0-----:R-:W-:Y:S05]  /*1c9d0*/  @!P0 NANOSLEEP.SYNCS 0x989680 ;  /* 0x009896800000895d */ /* 0x001fea0003900000 */
[----:B------:R-:W0:Y:S02]  /*1c9e0*/  @!P0 SYNCS.PHASECHK.TRANS64 P0, [R3+URZ+0x13280], R2 ;  /* 0x01328002030085a7 */ /* 0x000e24000800007f */
[----:B0-----:R-:W-:Y:S05]  /*1c9f0*/  @!P0 BRA `(.L_x_2102) ;  /* 0xfffffffc00f08947 */ /* 0x001fea000383ffff */
[----:B------:R-:W-:Y:S05]  /*1ca00*/  BRA `(.L_x_2103) ;  /* 0xffffffdc005c7947 */ /* 0x000fea000383ffff */
.L_x_2195:
        /* <DEDUP_REMOVED lines=15> */
.L_x_2204:


//--------------------- .nv.global.init           --------------------------
	.section	.nv.global.init,"aw",@progbits
	.align	4
.nv.global.init:
	.type		_ZZN5flash28permute_output_fp8_VcolmajorIN4cute6TensorINS1_11ArrayEngineIN7cutlass10bfloat16_tELm32EEENS1_6LayoutINS1_5tupleIJNS8_IJNS1_1CILi2EEESA_NS9_ILi8EEEEEENS9_ILi1EEESD_EEENS8_IJNS8_IJSD_SA_NS9_ILi4EEEEEENS9_ILi0EEESH_EEEEEEEEEvRT_E9upper_map,@object
	.size		_ZZN5flash28permute_output_fp8_VcolmajorIN4cute6TensorINS1_11ArrayEngineIN7cutlass10bfloat16_tELm32EEENS1_6LayoutINS1_5tupleIJNS8_IJNS1_1CILi2EEESA_NS9_ILi8EEEEEENS9_ILi1EEESD_EEENS8_IJNS8_IJSD_SA_NS9_ILi4EEEEEENS9_ILi0EEESH_EEEEEEEEEvRT_E9upper_map,($str$23 - _ZZN5flash28permute_output_fp8_VcolmajorIN4cute6TensorINS1_11ArrayEngineIN7cutlass10bfloat16_tELm32EEENS1_6LayoutINS1_5tupleIJNS8_IJNS1_1CILi2EEESA_NS9_ILi8EEEEEENS9_ILi1EEESD_EEENS8_IJNS8_IJSD_SA_NS9_ILi4EEEEEENS9_ILi0EEESH_EEEEEEEEEvRT_E9upper_map)
_ZZN5flash28permute_output_fp8_VcolmajorIN4cute6TensorINS1_11ArrayEngineIN7cutlass10bfloat16_tELm32EEENS1_6LayoutINS1_5tupleIJNS8_IJNS1_1CILi2EEESA_NS9_ILi8EEEEEENS9_ILi1EEESD_EEENS8_IJNS8_IJSD_SA_NS9_ILi4EEEEEENS9_ILi0EEESH_EEEEEEEEEvRT_E9upper_map:
        /*0000*/ 	.byte	0x00, 0x00, 0x00, 0x00, 0x02, 0x00, 0x00, 0x00, 0x03, 0x00, 0x00, 0x00, 0x01, 0x00, 0x00, 0x00
	.type		$str$23,@object
	.size		$str$23,($str$24 - $str$23)
$str$23:
        /*0010*/ 	.byte	0x28, 0x61, 0x64, 0x64, 0x72, 0x65, 0x73, 0x73, 0x20, 0x26, 0x20, 0x6d, 0x61, 0x73, 0x6b, 0x29
        /*0020*/ 	.byte	0x20, 0x3d, 0x3d, 0x20, 0x30, 0x00
	.type		$str$24,@object
	.size		$str$24,(__unnamed_5 - $str$24)
$str$24:
        /*0026*/ 	.byte	0x2f, 0x74, 0x6d, 0x70, 0x2f, 0x6f, 0x73, 0x73, 0x5f, 0x6b, 0x65, 0x72, 0x6e, 0x65, 0x6c, 0x73
        /*0036*/ 	.byte	0x5f, 0x73, 0x72, 0x63, 0x2f, 0x66, 0x6c, 0x61, 0x73, 0x68, 0x5f, 0x61, 0x74, 0x74, 0x65, 0x6e
        /*0046*/ 	.byte	0x74, 0x69, 0x6f, 0x6e, 0x2f, 0x63, 0x73, 0x72, 0x63, 0x2f, 0x63, 0x75, 0x74, 0x6c, 0x61, 0x73
        /*0056*/ 	.byte	0x73, 0x2f, 0x69, 0x6e, 0x63, 0x6c, 0x75, 0x64, 0x65, 0x2f, 0x63, 0x75, 0x74, 0x65, 0x2f, 0x70
        /*0066*/ 	.byte	0x6f, 0x69, 0x6e, 0x74, 0x65, 0x72, 0x5f, 0x66, 0x6c, 0x61, 0x67, 0x67, 0x65, 0x64, 0x2e, 0x68
        /*0076*/ 	.byte	0x70, 0x70, 0x00
	.type		__unnamed_5,@object
	.size		__unnamed_5,(__unnamed_6 - __unnamed_5)
__unnamed_5:
        /* <DEDUP_REMOVED lines=24> */
        /*01f9*/ 	.byte	0x26, 0x5d, 0x00
	.type		__unnamed_6,@object
	.size		__unnamed_6,(__unnamed_4 - __unnamed_6)
__unnamed_6:
        /* <DEDUP_REMOVED lines=24> */
        /*037c*/ 	.byte	0x3e, 0x3e, 0x20, 0x26, 0x5d, 0x00
	.type		__unnamed_4,@object
	.size		__unnamed_4,(__unnamed_2 - __unnamed_4)
__unnamed_4:
        /* <DEDUP_REMOVED lines=28> */
        /*0542*/ 	.byte	0x3a, 0x43, 0x3c, 0x31, 0x30, 0x32, 0x34, 0x30, 0x3e, 0x3e, 0x3e, 0x3e, 0x3e, 0x5d, 0x00
	.type		__unnamed_2,@object
	.size		__unnamed_2,(__unnamed_1 - __unnamed_2)
__unnamed_2:
        /* <DEDUP_REMOVED lines=29> */
	.type		__unnamed_1,@object
	.size		__unnamed_1,(__unnamed_3 - __unnamed_1)
__unnamed_1:
        /* <DEDUP_REMOVED lines=29> */
        /*08f0*/ 	.byte	0x00
	.type		__unnamed_3,@object
	.size		__unnamed_3,(.L_2 - __unnamed_3)
__unnamed_3:
        /* <DEDUP_REMOVED lines=30> */
.L_2:


//--------------------- .nv.shared._ZN7cutlass13device_kernelIN5flash11enable_sm90INS1_16FlashAttnFwdSm90INS1_25CollectiveMainloopFwdSm90ILi2EN4cute5tupleIJNS5_1CILi1EEES8_S8_EEENS6_IJNS7_ILi192EEENS7_ILi160EEENS7_ILi64EEEEEELi64ENS_12float_e4m3_tEfNS_4arch4Sm90ELb0ELb0ELb1ELb0ELb0ELb0ELb0ELb1ELb1ELb1ELb0ELb0EEENS1_21CollectiveEpilogueFwdINS6_IJSA_SC_SB_EEES9_NS_10bfloat16_tESG_Li384ELb0ELb1ELb0ELb1EEENS1_29StaticPersistentTileSchedulerILb0EEEEEEEEEvNT_6ParamsE --------------------------
	.section	.nv.shared._ZN7cutlass13device_kernelIN5flash11enable_sm90INS1_16FlashAttnFwdSm90INS1_25CollectiveMainloopFwdSm90ILi2EN4cute5tupleIJNS5_1CILi1EEES8_S8_EEENS6_IJNS7_ILi192EEENS7_ILi160EEENS7_ILi64EEEEEELi64ENS_12float_e4m3_tEfNS_4arch4Sm90ELb0ELb0ELb1ELb0ELb0ELb0ELb0ELb1ELb1ELb1ELb0ELb0EEENS1_21CollectiveEpilogueFwdINS6_IJSA_SC_SB_EEES9_NS_10bfloat16_tESG_Li384ELb0ELb1ELb0ELb1EEENS1_29StaticPersistentTileSchedulerILb0EEEEEEEEEvNT_6ParamsE,"aw",@nobits
	.sectionflags	@""
	.align	16
	.zero		1024


//--------------------- .nv.shared.reserved.0     --------------------------
	.section	.nv.shared.reserved.0,"aw",@nobits
	.weak		__nv_reservedSMEM_offset_0_alias
	.size		__nv_reservedSMEM_offset_0_alias, 0, 0
	.other		__nv_reservedSMEM_offset_0_alias,@"STO_CUDA_RESERVED_SHARED STV_DEFAULT"
__nv_reservedSMEM_offset_0_alias:
	.zero		0


//--------------------- .nv.global                --------------------------
	.section	.nv.global,"aw",@nobits
.nv.global:
	.type		_ZN81_INTERNAL_acdd9c0f_45_flash_fwd_hdim64_e4m3_softcap_packgqa_sm90_cu_61719c98_44974cute1_E,@object
	.size		_ZN81_INTERNAL_acdd9c0f_45_flash_fwd_hdim64_e4m3_softcap_packgqa_sm90_cu_61719c98_44974cute1_E,(_ZN81_INTERNAL_acdd9c0f_45_flash_fwd_hdim64_e4m3_softcap_packgqa_sm90_cu_61719c98_44974cuda3std3__45__cpo6cbeginE - _ZN81_INTERNAL_acdd9c0f_45_flash_fwd_hdim64_e4m3_softcap_packgqa_sm90_cu_61719c98_44974cute1_E)
_ZN81_INTERNAL_acdd9c0f_45_flash_fwd_hdim64_e4m3_softcap_packgqa_sm90_cu_61719c98_44974cute1_E:
	.zero		1
	.type		_ZN81_INTERNAL_acdd9c0f_45_flash_fwd_hdim64_e4m3_softcap_packgqa_sm90_cu_61719c98_44974cuda3std3__45__cpo6cbeginE,@object
	.size		_ZN81_INTERNAL_acdd9c0f_45_flash_fwd_hdim64_e4m3_softcap_packgqa_sm90_cu_61719c98_44974cuda3std3__45__cpo6cbeginE,(_ZN81_INTERNAL_acdd9c0f_45_flash_fwd_hdim64_e4m3_softcap_packgqa_sm90_cu_61719c98_44974cuda3std3__48in_placeE - _ZN81_INTERNAL_acdd9c0f_45_flash_fwd_hdim64_e4m3_softcap_packgqa_sm90_cu_61719c98_44974cuda3std3__45__cpo6cbeginE)
_ZN81_INTERNAL_acdd9c0f_45_flash_fwd_hdim64_e4m3_softcap_packgqa_sm90_cu_61719c98_44974cuda3std3__45__cpo6cbeginE:
	.zero		1
	.type		_ZN81_INTERNAL_acdd9c0f_45_flash_fwd_hdim64_e4m3_softcap_packgqa_sm90_cu_61719c98_44974cuda3std3__48in_placeE,@object
	.size		_ZN81_INTERNAL_acdd9c0f_45_flash_fwd_hdim64_e4m3_softcap_packgqa_sm90_cu_61719c98_44974cuda3std3__48in_placeE,(_ZN81_INTERNAL_acdd9c0f_45_flash_fwd_hdim64_e4m3_softcap_packgqa_sm90_cu_61719c98_44974cuda3std6ranges3__45__cpo9iter_moveE - _ZN81_INTERNAL_acdd9c0f_45_flash_fwd_hdim64_e4m3_softcap_packgqa_sm90_cu_61719c98_44974cuda3std3__48in_placeE)
_ZN81_INTERNAL_acdd9c0f_45_flash_fwd_hdim64_e4m3_softcap_packgqa_sm90_cu_61719c98_44974cuda3std3__48in_placeE:
	.zero		1
	.type		_ZN81_INTERNAL_acdd9c0f_45_flash_fwd_hdim64_e4m3_softcap_packgqa_sm90_cu_61719c98_44974cuda3std6ranges3__45__cpo9iter_moveE,@object
	.size		_ZN81_INTERNAL_acdd9c0f_45_flash_fwd_hdim64_e4m3_softcap_packgqa_sm90_cu_61719c98_44974cuda3std6ranges3__45__cpo9iter_moveE,(_ZN81_INTERNAL_acdd9c0f_45_flash_fwd_hdim64_e4m3_softcap_packgqa_sm90_cu_61719c98_44974cuda3std3__45__cpo5beginE - _ZN81_INTERNAL_acdd9c0f_45_flash_fwd_hdim64_e4m3_softcap_packgqa_sm90_cu_61719c98_44974cuda3std6ranges3__45__cpo9iter_moveE)
_ZN81_INTERNAL_acdd9c0f_45_flash_fwd_hdim64_e4m3_softcap_packgqa_sm90_cu_61719c98_44974cuda3std6ranges3__45__cpo9iter_moveE:
	.zero		1
	.type		_ZN81_INTERNAL_acdd9c0f_45_flash_fwd_hdim64_e4m3_softcap_packgqa_sm90_cu_61719c98_44974cuda3std3__45__cpo5beginE,@object
	.size		_ZN81_INTERNAL_acdd9c0f_45_flash_fwd_hdim64_e4m3_softcap_packgqa_sm90_cu_61719c98_44974cuda3std3__45__cpo5beginE,(_ZN81_INTERNAL_acdd9c0f_45_flash_fwd_hdim64_e4m3_softcap_packgqa_sm90_cu_61719c98_44974cuda3std3__483_GLOBAL__N__acdd9c0f_45_flash_fwd_hdim64_e4m3_softcap_packgqa_sm90_cu_61719c98_44976ignoreE - _ZN81_INTERNAL_acdd9c0f_45_flash_fwd_hdim64_e4m3_softcap_packgqa_sm90_cu_61719c98_44974cuda3std3__45__cpo5beginE)
_ZN81_INTERNAL_acdd9c0f_45_flash_fwd_hdim64_e4m3_softcap_packgqa_sm90_cu_61719c98_44974cuda3std3__45__cpo5beginE:
	.zero		1
	.type		_ZN81_INTERNAL_acdd9c0f_45_flash_fwd_hdim64_e4m3_softcap_packgqa_sm90_cu_61719c98_44974cuda3std3__483_GLOBAL__N__acdd9c0f_45_flash_fwd_hdim64_e4m3_softcap_packgqa_sm90_cu_61719c98_44976ignoreE,@object
	.size		_ZN81_INTERNAL_acdd9c0f_45_flash_fwd_hdim64_e4m3_softcap_packgqa_sm90_cu_61719c98_44974cuda3std3__483_GLOBAL__N__acdd9c0f_45_flash_fwd_hdim64_e4m3_softcap_packgqa_sm90_cu_61719c98_44976ignoreE,(_ZN81_INTERNAL_acdd9c0f_45_flash_fwd_hdim64_e4m3_softcap_packgqa_sm90_cu_61719c98_44974cute7productE - _ZN81_INTERNAL_acdd9c0f_45_flash_fwd_hdim64_e4m3_softcap_packgqa_sm90_cu_61719c98_44974cuda3std3__483_GLOBAL__N__acdd9c0f_45_flash_fwd_hdim64_e4m3_softcap_packgqa_sm90_cu_61719c98_44976ignoreE)
_ZN81_INTERNAL_acdd9c0f_45_flash_fwd_hdim64_e4m3_softcap_packgqa_sm90_cu_61719c98_44974cuda3std3__483_GLOBAL__N__acdd9c0f_45_flash_fwd_hdim64_e4m3_softcap_packgqa_sm90_cu_61719c98_44976ignoreE:
	.zero		1
	.type		_ZN81_INTERNAL_acdd9c0f_45_flash_fwd_hdim64_e4m3_softcap_packgqa_sm90_cu_61719c98_44974cute7productE,@object
	.size		_ZN81_INTERNAL_acdd9c0f_45_flash_fwd_hdim64_e4m3_softcap_packgqa_sm90_cu_61719c98_44974cute7productE,(_ZN81_INTERNAL_acdd9c0f_45_flash_fwd_hdim64_e4m3_softcap_packgqa_sm90_cu_61719c98_44974cuda3std3__45__cpo3endE - _ZN81_INTERNAL_acdd9c0f_45_flash_fwd_hdim64_e4m3_softcap_packgqa_sm90_cu_61719c98_44974cute7productE)
_ZN81_INTERNAL_acdd9c0f_45_flash_fwd_hdim64_e4m3_softcap_packgqa_sm90_cu_61719c98_44974cute7productE:
	.zero		1
	.type		_ZN81_INTERNAL_acdd9c0f_45_flash_fwd_hdim64_e4m3_softcap_packgqa_sm90_cu_61719c98_44974cuda3std3__45__cpo3endE,@object
	.size		_ZN81_INTERNAL_acdd9c0f_45_flash_fwd_hdim64_e4m3_softcap_packgqa_sm90_cu_61719c98_44974cuda3std3__45__cpo3endE,(_ZN81_INTERNAL_acdd9c0f_45_flash_fwd_hdim64_e4m3_softcap_packgqa_sm90_cu_61719c98_44974cuda3std3__419piecewise_constructE - _ZN81_INTERNAL_acdd9c0f_45_flash_fwd_hdim64_e4m3_softcap_packgqa_sm90_cu_61719c98_44974cuda3std3__45__cpo3endE)
_ZN81_INTERNAL_acdd9c0f_45_flash_fwd_hdim64_e4m3_softcap_packgqa_sm90_cu_61719c98_44974cuda3std3__45__cpo3endE:
	.zero		1
	.type		_ZN81_INTERNAL_acdd9c0f_45_flash_fwd_hdim64_e4m3_softcap_packgqa_sm90_cu_61719c98_44974cuda3std3__419piecewise_constructE,@object
	.size		_ZN81_INTERNAL_acdd9c0f_45_flash_fwd_hdim64_e4m3_softcap_packgqa_sm90_cu_61719c98_44974cuda3std3__419piecewise_constructE,(_ZN81_INTERNAL_acdd9c0f_45_flash_fwd_hdim64_e4m3_softcap_packgqa_sm90_cu_61719c98_44974cuda3std3__45__cpo4cendE - _ZN81_INTERNAL_acdd9c0f_45_flash_fwd_hdim64_e4m3_softcap_packgqa_sm90_cu_61719c98_44974cuda3std3__419piecewise_constructE)
_ZN81_INTERNAL_acdd9c0f_45_flash_fwd_hdim64_e4m3_softcap_packgqa_sm90_cu_61719c98_44974cuda3std3__419piecewise_constructE:
	.zero		1
	.type		_ZN81_INTERNAL_acdd9c0f_45_flash_fwd_hdim64_e4m3_softcap_packgqa_sm90_cu_61719c98_44974cuda3std3__45__cpo4cendE,@object
	.size		_ZN81_INTERNAL_acdd9c0f_45_flash_fwd_hdim64_e4m3_softcap_packgqa_sm90_cu_61719c98_44974cuda3std3__45__cpo4cendE,(_ZN81_INTERNAL_acdd9c0f_45_flash_fwd_hdim64_e4m3_softcap_packgqa_sm90_cu_61719c98_44974cuda3std6ranges3__45__cpo4swapE - _ZN81_INTERNAL_acdd9c0f_45_flash_fwd_hdim64_e4m3_softcap_packgqa_sm90_cu_61719c98_44974cuda3std3__45__cpo4cendE)
_ZN81_INTERNAL_acdd9c0f_45_flash_fwd_hdim64_e4m3_softcap_packgqa_sm90_cu_61719c98_44974cuda3std3__45__cpo4cendE:
	.zero		1
	.type		_ZN81_INTERNAL_acdd9c0f_45_flash_fwd_hdim64_e4m3_softcap_packgqa_sm90_cu_61719c98_44974cuda3std6ranges3__45__cpo4swapE,@object
	.size		_ZN81_INTERNAL_acdd9c0f_45_flash_fwd_hdim64_e4m3_softcap_packgqa_sm90_cu_61719c98_44974cuda3std6ranges3__45__cpo4swapE,(.L_14 - _ZN81_INTERNAL_acdd9c0f_45_flash_fwd_hdim64_e4m3_softcap_packgqa_sm90_cu_61719c98_44974cuda3std6ranges3__45__cpo4swapE)
_ZN81_INTERNAL_acdd9c0f_45_flash_fwd_hdim64_e4m3_softcap_packgqa_sm90_cu_61719c98_44974cuda3std6ranges3__45__cpo4swapE:
	.zero		1
.L_14:


//--------------------- .nv.shared._ZN7cutlass13device_kernelIN5flash11enable_sm90INS1_16FlashAttnFwdSm90INS1_25CollectiveMainloopFwdSm90ILi2EN4cute5tupleIJNS5_1CILi1EEES8_S8_EEENS6_IJNS7_ILi192EEENS7_ILi160EEENS7_ILi64EEEEEELi64ENS_12float_e4m3_tEfNS_4arch4Sm90ELb0ELb0ELb1ELb1ELb0ELb0ELb0ELb1ELb1ELb1ELb0ELb0EEENS1_21CollectiveEpilogueFwdINS6_IJSA_SC_SB_EEES9_NS_10bfloat16_tESG_Li384ELb1ELb1ELb0ELb1EEENS1_36VarlenDynamicPersistentTileSchedulerILi192ELi160ELi384ELi128ELb0ELb1ELb1ELb0ELb1ELb1EEEEEEEEEvNT_6ParamsE --------------------------
	.section	.nv.shared._ZN7cutlass13device_kernelIN5flash11enable_sm90INS1_16FlashAttnFwdSm90INS1_25CollectiveMainloopFwdSm90ILi2EN4cute5tupleIJNS5_1CILi1EEES8_S8_EEENS6_IJNS7_ILi192EEENS7_ILi160EEENS7_ILi64EEEEEELi64ENS_12float_e4m3_tEfNS_4arch4Sm90ELb0ELb0ELb1ELb1ELb0ELb0ELb0ELb1ELb1ELb1ELb0ELb0EEENS1_21CollectiveEpilogueFwdINS6_IJSA_SC_SB_EEES9_NS_10bfloat16_tESG_Li384ELb1ELb1ELb0ELb1EEENS1_36VarlenDynamicPersistentTileSchedulerILi192ELi160ELi384ELi128ELb0ELb1ELb1ELb0ELb1ELb1EEEEEEEEEvNT_6ParamsE,"aw",@nobits
	.sectionflags	@""
	.align	16
	.zero		1024


//--------------------- .nv.shared._ZN7cutlass13device_kernelIN5flash11enable_sm90INS1_16FlashAttnFwdSm90INS1_25CollectiveMainloopFwdSm90ILi2EN4cute5tupleIJNS5_1CILi1EEES8_S8_EEENS6_IJNS7_ILi192EEENS7_ILi160EEENS7_ILi64EEEEEELi64ENS_12float_e4m3_tEfNS_4arch4Sm90ELb0ELb0ELb1ELb1ELb0ELb1ELb0ELb1ELb1ELb1ELb0ELb0EEENS1_21CollectiveEpilogueFwdINS6_IJSA_SC_SB_EEES9_NS_10bfloat16_tESG_Li384ELb1ELb1ELb0ELb1EEENS1_36VarlenDynamicPersistentTileSchedulerILi192ELi160ELi384ELi128ELb0ELb1ELb1ELb0ELb1ELb1EEEEEEEEEvNT_6ParamsE --------------------------
	.section	.nv.shared._ZN7cutlass13device_kernelIN5flash11enable_sm90INS1_16FlashAttnFwdSm90INS1_25CollectiveMainloopFwdSm90ILi2EN4cute5tupleIJNS5_1CILi1EEES8_S8_EEENS6_IJNS7_ILi192EEENS7_ILi160EEENS7_ILi64EEEEEELi64ENS_12float_e4m3_tEfNS_4arch4Sm90ELb0ELb0ELb1ELb1ELb0ELb1ELb0ELb1ELb1ELb1ELb0ELb0EEENS1_21CollectiveEpilogueFwdINS6_IJSA_SC_SB_EEES9_NS_10bfloat16_tESG_Li384ELb1ELb1ELb0ELb1EEENS1_36VarlenDynamicPersistentTileSchedulerILi192ELi160ELi384ELi128ELb0ELb1ELb1ELb0ELb1ELb1EEEEEEEEEvNT_6ParamsE,"aw",@nobits
	.sectionflags	@""
	.align	16
	.zero		1024


//--------------------- .nv.shared._ZN7cutlass13device_kernelIN5flash11enable_sm90INS1_16FlashAttnFwdSm90INS1_25CollectiveMainloopFwdSm90ILi2EN4cute5tupleIJNS5_1CILi1EEES8_S8_EEENS6_IJNS7_ILi192EEENS7_ILi160EEENS7_ILi64EEEEEELi64ENS_12float_e4m3_tEfNS_4arch4Sm90ELb0ELb1ELb1ELb0ELb0ELb0ELb0ELb1ELb1ELb1ELb0ELb0EEENS1_21CollectiveEpilogueFwdINS6_IJSA_SC_SB_EEES9_NS_10bfloat16_tESG_Li384ELb0ELb1ELb0ELb1EEENS1_30DynamicPersistentTileSchedulerILi384ELi128ELb0ELb1ELb1EEEEEEEEEvNT_6ParamsE --------------------------
	.section	.nv.shared._ZN7cutlass13device_kernelIN5flash11enable_sm90INS1_16FlashAttnFwdSm90INS1_25CollectiveMainloopFwdSm90ILi2EN4cute5tupleIJNS5_1CILi1EEES8_S8_EEENS6_IJNS7_ILi192EEENS7_ILi160EEENS7_ILi64EEEEEELi64ENS_12float_e4m3_tEfNS_4arch4Sm90ELb0ELb1ELb1ELb0ELb0ELb0ELb0ELb1ELb1ELb1ELb0ELb0EEENS1_21CollectiveEpilogueFwdINS6_IJSA_SC_SB_EEES9_NS_10bfloat16_tESG_Li384ELb0ELb1ELb0ELb1EEENS1_30DynamicPersistentTileSchedulerILi384ELi128ELb0ELb1ELb1EEEEEEEEEvNT_6ParamsE,"aw",@nobits
	.sectionflags	@""
	.align	16
	.zero		1024


//--------------------- .nv.shared._ZN7cutlass13device_kernelIN5flash11enable_sm90INS1_16FlashAttnFwdSm90INS1_25CollectiveMainloopFwdSm90ILi2EN4cute5tupleIJNS5_1CILi1EEES8_S8_EEENS6_IJNS7_ILi192EEENS7_ILi160EEENS7_ILi64EEEEEELi64ENS_12float_e4m3_tEfNS_4arch4Sm90ELb0ELb1ELb1ELb1ELb0ELb0ELb0ELb1ELb1ELb1ELb0ELb0EEENS1_21CollectiveEpilogueFwdINS6_IJSA_SC_SB_EEES9_NS_10bfloat16_tESG_Li384ELb1ELb1ELb0ELb1EEENS1_36VarlenDynamicPersistentTileSchedulerILi192ELi160ELi384ELi128ELb0ELb1ELb1ELb1ELb0ELb1EEEEEEEEEvNT_6ParamsE --------------------------
	.section	.nv.shared._ZN7cutlass13device_kernelIN5flash11enable_sm90INS1_16FlashAttnFwdSm90INS1_25CollectiveMainloopFwdSm90ILi2EN4cute5tupleIJNS5_1CILi1EEES8_S8_EEENS6_IJNS7_ILi192EEENS7_ILi160EEENS7_ILi64EEEEEELi64ENS_12float_e4m3_tEfNS_4arch4Sm90ELb0ELb1ELb1ELb1ELb0ELb0ELb0ELb1ELb1ELb1ELb0ELb0EEENS1_21CollectiveEpilogueFwdINS6_IJSA_SC_SB_EEES9_NS_10bfloat16_tESG_Li384ELb1ELb1ELb0ELb1EEENS1_36VarlenDynamicPersistentTileSchedulerILi192ELi160ELi384ELi128ELb0ELb1ELb1ELb1ELb0ELb1EEEEEEEEEvNT_6ParamsE,"aw",@nobits
	.sectionflags	@""
	.align	16
	.zero		1024


//--------------------- .nv.shared._ZN7cutlass13device_kernelIN5flash11enable_sm90INS1_16FlashAttnFwdSm90INS1_25CollectiveMainloopFwdSm90ILi2EN4cute5tupleIJNS5_1CILi1EEES8_S8_EEENS6_IJNS7_ILi192EEENS7_ILi160EEENS7_ILi64EEEEEELi64ENS_12float_e4m3_tEfNS_4arch4Sm90ELb0ELb1ELb1ELb1ELb0ELb1ELb0ELb1ELb1ELb1ELb0ELb0EEENS1_21CollectiveEpilogueFwdINS6_IJSA_SC_SB_EEES9_NS_10bfloat16_tESG_Li384ELb1ELb1ELb0ELb1EEENS1_36VarlenDynamicPersistentTileSchedulerILi192ELi160ELi384ELi128ELb0ELb1ELb1ELb1ELb0ELb1EEEEEEEEEvNT_6ParamsE --------------------------
	.section	.nv.shared._ZN7cutlass13device_kernelIN5flash11enable_sm90INS1_16FlashAttnFwdSm90INS1_25CollectiveMainloopFwdSm90ILi2EN4cute5tupleIJNS5_1CILi1EEES8_S8_EEENS6_IJNS7_ILi192EEENS7_ILi160EEENS7_ILi64EEEEEELi64ENS_12float_e4m3_tEfNS_4arch4Sm90ELb0ELb1ELb1ELb1ELb0ELb1ELb0ELb1ELb1ELb1ELb0ELb0EEENS1_21CollectiveEpilogueFwdINS6_IJSA_SC_SB_EEES9_NS_10bfloat16_tESG_Li384ELb1ELb1ELb0ELb1EEENS1_36VarlenDynamicPersistentTileSchedulerILi192ELi160ELi384ELi128ELb0ELb1ELb1ELb1ELb0ELb1EEEEEEEEEvNT_6ParamsE,"aw",@nobits
	.sectionflags	@""
	.align	16
	.zero		1024


//--------------------- .nv.shared._ZN7cutlass13device_kernelIN5flash11enable_sm90INS1_16FlashAttnFwdSm90INS1_25CollectiveMainloopFwdSm90ILi2EN4cute5tupleIJNS5_1CILi1EEES8_S8_EEENS6_IJNS7_ILi192EEENS7_ILi160EEENS7_ILi64EEEEEELi64ENS_12float_e4m3_tEfNS_4arch4Sm90ELb1ELb0ELb1ELb0ELb0ELb0ELb0ELb1ELb1ELb1ELb0ELb0EEENS1_21CollectiveEpilogueFwdINS6_IJSA_SC_SB_EEES9_NS_10bfloat16_tESG_Li384ELb0ELb1ELb0ELb1EEENS1_30DynamicPersistentTileSchedulerILi384ELi128ELb0ELb1ELb1EEEEEEEEEvNT_6ParamsE --------------------------
	.section	.nv.shared._ZN7cutlass13device_kernelIN5flash11enable_sm90INS1_16FlashAttnFwdSm90INS1_25CollectiveMainloopFwdSm90ILi2EN4cute5tupleIJNS5_1CILi1EEES8_S8_EEENS6_IJNS7_ILi192EEENS7_ILi160EEENS7_ILi64EEEEEELi64ENS_12float_e4m3_tEfNS_4arch4Sm90ELb1ELb0ELb1ELb0ELb0ELb0ELb0ELb1ELb1ELb1ELb0ELb0EEENS1_21CollectiveEpilogueFwdINS6_IJSA_SC_SB_EEES9_NS_10bfloat16_tESG_Li384ELb0ELb1ELb0ELb1EEENS1_30DynamicPersistentTileSchedulerILi384ELi128ELb0ELb1ELb1EEEEEEEEEvNT_6ParamsE,"aw",@nobits
	.sectionflags	@""
	.align	16
	.zero		1024


//--------------------- .nv.shared._ZN7cutlass13device_kernelIN5flash11enable_sm90INS1_16FlashAttnFwdSm90INS1_25CollectiveMainloopFwdSm90ILi2EN4cute5tupleIJNS5_1CILi1EEES8_S8_EEENS6_IJNS7_ILi192EEENS7_ILi160EEENS7_ILi64EEEEEELi64ENS_12float_e4m3_tEfNS_4arch4Sm90ELb1ELb0ELb1ELb1ELb0ELb0ELb0ELb1ELb1ELb1ELb0ELb0EEENS1_21CollectiveEpilogueFwdINS6_IJSA_SC_SB_EEES9_NS_10bfloat16_tESG_Li384ELb1ELb1ELb0ELb1EEENS1_36VarlenDynamicPersistentTileSchedulerILi192ELi160ELi384ELi128ELb0ELb1ELb1ELb1ELb1ELb1EEEEEEEEEvNT_6ParamsE --------------------------
	.section	.nv.shared._ZN7cutlass13device_kernelIN5flash11enable_sm90INS1_16FlashAttnFwdSm90INS1_25CollectiveMainloopFwdSm90ILi2EN4cute5tupleIJNS5_1CILi1EEES8_S8_EEENS6_IJNS7_ILi192EEENS7_ILi160EEENS7_ILi64EEEEEELi64ENS_12float_e4m3_tEfNS_4arch4Sm90ELb1ELb0ELb1ELb1ELb0ELb0ELb0ELb1ELb1ELb1ELb0ELb0EEENS1_21CollectiveEpilogueFwdINS6_IJSA_SC_SB_EEES9_NS_10bfloat16_tESG_Li384ELb1ELb1ELb0ELb1EEENS1_36VarlenDynamicPersistentTileSchedulerILi192ELi160ELi384ELi128ELb0ELb1ELb1ELb1ELb1ELb1EEEEEEEEEvNT_6ParamsE,"aw",@nobits
	.sectionflags	@""
	.align	16
	.zero		1024


//--------------------- .nv.shared._ZN7cutlass13device_kernelIN5flash11enable_sm90INS1_16FlashAttnFwdSm90INS1_25CollectiveMainloopFwdSm90ILi2EN4cute5tupleIJNS5_1CILi1EEES8_S8_EEENS6_IJNS7_ILi192EEENS7_ILi160EEENS7_ILi64EEEEEELi64ENS_12float_e4m3_tEfNS_4arch4Sm90ELb1ELb0ELb1ELb1ELb0ELb1ELb0ELb1ELb1ELb1ELb0ELb0EEENS1_21CollectiveEpilogueFwdINS6_IJSA_SC_SB_EEES9_NS_10bfloat16_tESG_Li384ELb1ELb1ELb0ELb1EEENS1_36VarlenDynamicPersistentTileSchedulerILi192ELi160ELi384ELi128ELb0ELb1ELb1ELb1ELb1ELb1EEEEEEEEEvNT_6ParamsE --------------------------
	.section	.nv.shared._ZN7cutlass13device_kernelIN5flash11enable_sm90INS1_16FlashAttnFwdSm90INS1_25CollectiveMainloopFwdSm90ILi2EN4cute5tupleIJNS5_1CILi1EEES8_S8_EEENS6_IJNS7_ILi192EEENS7_ILi160EEENS7_ILi64EEEEEELi64ENS_12float_e4m3_tEfNS_4arch4Sm90ELb1ELb0ELb1ELb1ELb0ELb1ELb0ELb1ELb1ELb1ELb0ELb0EEENS1_21CollectiveEpilogueFwdINS6_IJSA_SC_SB_EEES9_NS_10bfloat16_tESG_Li384ELb1ELb1ELb0ELb1EEENS1_36VarlenDynamicPersistentTileSchedulerILi192ELi160ELi384ELi128ELb0ELb1ELb1ELb1ELb1ELb1EEEEEEEEEvNT_6ParamsE,"aw",@nobits
	.sectionflags	@""
	.align	16
	.zero		1024


//--------------------- .nv.constant0._ZN7cutlass13device_kernelIN5flash11enable_sm90INS1_16FlashAttnFwdSm90INS1_25CollectiveMainloopFwdSm90ILi2EN4cute5tupleIJNS5_1CILi1EEES8_S8_EEENS6_IJNS7_ILi192EEENS7_ILi160EEENS7_ILi64EEEEEELi64ENS_12float_e4m3_tEfNS_4arch4Sm90ELb0ELb0ELb1ELb0ELb0ELb0ELb0ELb1ELb1ELb1ELb0ELb0EEENS1_21CollectiveEpilogueFwdINS6_IJSA_SC_SB_EEES9_NS_10bfloat16_tESG_Li384ELb0ELb1ELb0ELb1EEENS1_29StaticPersistentTileSchedulerILb0EEEEEEEEEvNT_6ParamsE --------------------------
	.section	.nv.constant0._ZN7cutlass13device_kernelIN5flash11enable_sm90INS1_16FlashAttnFwdSm90INS1_25CollectiveMainloopFwdSm90ILi2EN4cute5tupleIJNS5_1CILi1EEES8_S8_EEENS6_IJNS7_ILi192EEENS7_ILi160EEENS7_ILi64EEEEEELi64ENS_12float_e4m3_tEfNS_4arch4Sm90ELb0ELb0ELb1ELb0ELb0ELb0ELb0ELb1ELb1ELb1ELb0ELb0EEENS1_21CollectiveEpilogueFwdINS6_IJSA_SC_SB_EEES9_NS_10bfloat16_tESG_Li384ELb0ELb1ELb0ELb1EEENS1_29StaticPersistentTileSchedulerILb0EEEEEEEEEvNT_6ParamsE,"a",@progbits
	.sectionflags	@""
	.align	4
.nv.constant0._ZN7cutlass13device_kernelIN5flash11enable_sm90INS1_16FlashAttnFwdSm90INS1_25CollectiveMainloopFwdSm90ILi2EN4cute5tupleIJNS5_1CILi1EEES8_S8_EEENS6_IJNS7_ILi192EEENS7_ILi160EEENS7_ILi64EEEEEELi64ENS_12float_e4m3_tEfNS_4arch4Sm90ELb0ELb0ELb1ELb0ELb0ELb0ELb0ELb1ELb1ELb1ELb0ELb0EEENS1_21CollectiveEpilogueFwdINS6_IJSA_SC_SB_EEES9_NS_10bfloat16_tESG_Li384ELb0ELb1ELb0ELb1EEENS1_29StaticPersistentTileSchedulerILb0EEEEEEEEEvNT_6ParamsE:
	.zero		3200


//--------------------- .nv.constant0._ZN7cutlass13device_kernelIN5flash11enable_sm90INS1_16FlashAttnFwdSm90INS1_25CollectiveMainloopFwdSm90ILi2EN4cute5tupleIJNS5_1CILi1EEES8_S8_EEENS6_IJNS7_ILi192EEENS7_ILi160EEENS7_ILi64EEEEEELi64ENS_12float_e4m3_tEfNS_4arch4Sm90ELb0ELb0ELb1ELb1ELb0ELb0ELb0ELb1ELb1ELb1ELb0ELb0EEENS1_21CollectiveEpilogueFwdINS6_IJSA_SC_SB_EEES9_NS_10bfloat16_tESG_Li384ELb1ELb1ELb0ELb1EEENS1_36VarlenDynamicPersistentTileSchedulerILi192ELi160ELi384ELi128ELb0ELb1ELb1ELb0ELb1ELb1EEEEEEEEEvNT_6ParamsE --------------------------
	.section	.nv.constant0._ZN7cutlass13device_kernelIN5flash11enable_sm90INS1_16FlashAttnFwdSm90INS1_25CollectiveMainloopFwdSm90ILi2EN4cute5tupleIJNS5_1CILi1EEES8_S8_EEENS6_IJNS7_ILi192EEENS7_ILi160EEENS7_ILi64EEEEEELi64ENS_12float_e4m3_tEfNS_4arch4Sm90ELb0ELb0ELb1ELb1ELb0ELb0ELb0ELb1ELb1ELb1ELb0ELb0EEENS1_21CollectiveEpilogueFwdINS6_IJSA_SC_SB_EEES9_NS_10bfloat16_tESG_Li384ELb1ELb1ELb0ELb1EEENS1_36VarlenDynamicPersistentTileSchedulerILi192ELi160ELi384ELi128ELb0ELb1ELb1ELb0ELb1ELb1EEEEEEEEEvNT_6ParamsE,"a",@progbits
	.sectionflags	@""
	.align	4
.nv.constant0._ZN7cutlass13device_kernelIN5flash11enable_sm90INS1_16FlashAttnFwdSm90INS1_25CollectiveMainloopFwdSm90ILi2EN4cute5tupleIJNS5_1CILi1EEES8_S8_EEENS6_IJNS7_ILi192EEENS7_ILi160EEENS7_ILi64EEEEEELi64ENS_12float_e4m3_tEfNS_4arch4Sm90ELb0ELb0ELb1ELb1ELb0ELb0ELb0ELb1ELb1ELb1ELb0ELb0EEENS1_21CollectiveEpilogueFwdINS6_IJSA_SC_SB_EEES9_NS_10bfloat16_tESG_Li384ELb1ELb1ELb0ELb1EEENS1_36VarlenDynamicPersistentTileSchedulerILi192ELi160ELi384ELi128ELb0ELb1ELb1ELb0ELb1ELb1EEEEEEEEEvNT_6ParamsE:
	.zero		3328


//--------------------- .nv.constant0._ZN7cutlass13device_kernelIN5flash11enable_sm90INS1_16FlashAttnFwdSm90INS1_25CollectiveMainloopFwdSm90ILi2EN4cute5tupleIJNS5_1CILi1EEES8_S8_EEENS6_IJNS7_ILi192EEENS7_ILi160EEENS7_ILi64EEEEEELi64ENS_12float_e4m3_tEfNS_4arch4Sm90ELb0ELb0ELb1ELb1ELb0ELb1ELb0ELb1ELb1ELb1ELb0ELb0EEENS1_21CollectiveEpilogueFwdINS6_IJSA_SC_SB_EEES9_NS_10bfloat16_tESG_Li384ELb1ELb1ELb0ELb1EEENS1_36VarlenDynamicPersistentTileSchedulerILi192ELi160ELi384ELi128ELb0ELb1ELb1ELb0ELb1ELb1EEEEEEEEEvNT_6ParamsE --------------------------
	.section	.nv.constant0._ZN7cutlass13device_kernelIN5flash11enable_sm90INS1_16FlashAttnFwdSm90INS1_25CollectiveMainloopFwdSm90ILi2EN4cute5tupleIJNS5_1CILi1EEES8_S8_EEENS6_IJNS7_ILi192EEENS7_ILi160EEENS7_ILi64EEEEEELi64ENS_12float_e4m3_tEfNS_4arch4Sm90ELb0ELb0ELb1ELb1ELb0ELb1ELb0ELb1ELb1ELb1ELb0ELb0EEENS1_21CollectiveEpilogueFwdINS6_IJSA_SC_SB_EEES9_NS_10bfloat16_tESG_Li384ELb1ELb1ELb0ELb1EEENS1_36VarlenDynamicPersistentTileSchedulerILi192ELi160ELi384ELi128ELb0ELb1ELb1ELb0ELb1ELb1EEEEEEEEEvNT_6ParamsE,"a",@progbits
	.sectionflags	@""
	.align	4
.nv.constant0._ZN7cutlass13device_kernelIN5flash11enable_sm90INS1_16FlashAttnFwdSm90INS1_25CollectiveMainloopFwdSm90ILi2EN4cute5tupleIJNS5_1CILi1EEES8_S8_EEENS6_IJNS7_ILi192EEENS7_ILi160EEENS7_ILi64EEEEEELi64ENS_12float_e4m3_tEfNS_4arch4Sm90ELb0ELb0ELb1ELb1ELb0ELb1ELb0ELb1ELb1ELb1ELb0ELb0EEENS1_21CollectiveEpilogueFwdINS6_IJSA_SC_SB_EEES9_NS_10bfloat16_tESG_Li384ELb1ELb1ELb0ELb1EEENS1_36VarlenDynamicPersistentTileSchedulerILi192ELi160ELi384ELi128ELb0ELb1ELb1ELb0ELb1ELb1EEEEEEEEEvNT_6ParamsE:
	.zero		3328


//--------------------- .nv.constant0._ZN7cutlass13device_kernelIN5flash11enable_sm90INS1_16FlashAttnFwdSm90INS1_25CollectiveMainloopFwdSm90ILi2EN4cute5tupleIJNS5_1CILi1EEES8_S8_EEENS6_IJNS7_ILi192EEENS7_ILi160EEENS7_ILi64EEEEEELi64ENS_12float_e4m3_tEfNS_4arch4Sm90ELb0ELb1ELb1ELb0ELb0ELb0ELb0ELb1ELb1ELb1ELb0ELb0EEENS1_21CollectiveEpilogueFwdINS6_IJSA_SC_SB_EEES9_NS_10bfloat16_tESG_Li384ELb0ELb1ELb0ELb1EEENS1_30DynamicPersistentTileSchedulerILi384ELi128ELb0ELb1ELb1EEEEEEEEEvNT_6ParamsE --------------------------
	.section	.nv.constant0._ZN7cutlass13device_kernelIN5flash11enable_sm90INS1_16FlashAttnFwdSm90INS1_25CollectiveMainloopFwdSm90ILi2EN4cute5tupleIJNS5_1CILi1EEES8_S8_EEENS6_IJNS7_ILi192EEENS7_ILi160EEENS7_ILi64EEEEEELi64ENS_12float_e4m3_tEfNS_4arch4Sm90ELb0ELb1ELb1ELb0ELb0ELb0ELb0ELb1ELb1ELb1ELb0ELb0EEENS1_21CollectiveEpilogueFwdINS6_IJSA_SC_SB_EEES9_NS_10bfloat16_tESG_Li384ELb0ELb1ELb0ELb1EEENS1_30DynamicPersistentTileSchedulerILi384ELi128ELb0ELb1ELb1EEEEEEEEEvNT_6ParamsE,"a",@progbits
	.sectionflags	@""
	.align	4
.nv.constant0._ZN7cutlass13device_kernelIN5flash11enable_sm90INS1_16FlashAttnFwdSm90INS1_25CollectiveMainloopFwdSm90ILi2EN4cute5tupleIJNS5_1CILi1EEES8_S8_EEENS6_IJNS7_ILi192EEENS7_ILi160EEENS7_ILi64EEEEEELi64ENS_12float_e4m3_tEfNS_4arch4Sm90ELb0ELb1ELb1ELb0ELb0ELb0ELb0ELb1ELb1ELb1ELb0ELb0EEENS1_21CollectiveEpilogueFwdINS6_IJSA_SC_SB_EEES9_NS_10bfloat16_tESG_Li384ELb0ELb1ELb0ELb1EEENS1_30DynamicPersistentTileSchedulerILi384ELi128ELb0ELb1ELb1EEEEEEEEEvNT_6ParamsE:
	.zero		3328


//--------------------- .nv.constant0._ZN7cutlass13device_kernelIN5flash11enable_sm90INS1_16FlashAttnFwdSm90INS1_25CollectiveMainloopFwdSm90ILi2EN4cute5tupleIJNS5_1CILi1EEES8_S8_EEENS6_IJNS7_ILi192EEENS7_ILi160EEENS7_ILi64EEEEEELi64ENS_12float_e4m3_tEfNS_4arch4Sm90ELb0ELb1ELb1ELb1ELb0ELb0ELb0ELb1ELb1ELb1ELb0ELb0EEENS1_21CollectiveEpilogueFwdINS6_IJSA_SC_SB_EEES9_NS_10bfloat16_tESG_Li384ELb1ELb1ELb0ELb1EEENS1_36VarlenDynamicPersistentTileSchedulerILi192ELi160ELi384ELi128ELb0ELb1ELb1ELb1ELb0ELb1EEEEEEEEEvNT_6ParamsE --------------------------
	.section	.nv.constant0._ZN7cutlass13device_kernelIN5flash11enable_sm90INS1_16FlashAttnFwdSm90INS1_25CollectiveMainloopFwdSm90ILi2EN4cute5tupleIJNS5_1CILi1EEES8_S8_EEENS6_IJNS7_ILi192EEENS7_ILi160EEENS7_ILi64EEEEEELi64ENS_12float_e4m3_tEfNS_4arch4Sm90ELb0ELb1ELb1ELb1ELb0ELb0ELb0ELb1ELb1ELb1ELb0ELb0EEENS1_21CollectiveEpilogueFwdINS6_IJSA_SC_SB_EEES9_NS_10bfloat16_tESG_Li384ELb1ELb1ELb0ELb1EEENS1_36VarlenDynamicPersistentTileSchedulerILi192ELi160ELi384ELi128ELb0ELb1ELb1ELb1ELb0ELb1EEEEEEEEEvNT_6ParamsE,"a",@progbits
	.sectionflags	@""
	.align	4
.nv.constant0._ZN7cutlass13device_kernelIN5flash11enable_sm90INS1_16FlashAttnFwdSm90INS1_25CollectiveMainloopFwdSm90ILi2EN4cute5tupleIJNS5_1CILi1EEES8_S8_EEENS6_IJNS7_ILi192EEENS7_ILi160EEENS7_ILi64EEEEEELi64ENS_12float_e4m3_tEfNS_4arch4Sm90ELb0ELb1ELb1ELb1ELb0ELb0ELb0ELb1ELb1ELb1ELb0ELb0EEENS1_21CollectiveEpilogueFwdINS6_IJSA_SC_SB_EEES9_NS_10bfloat16_tESG_Li384ELb1ELb1ELb0ELb1EEENS1_36VarlenDynamicPersistentTileSchedulerILi192ELi160ELi384ELi128ELb0ELb1ELb1ELb1ELb0ELb1EEEEEEEEEvNT_6ParamsE:
	.zero		3328


//--------------------- .nv.constant0._ZN7cutlass13device_kernelIN5flash11enable_sm90INS1_16FlashAttnFwdSm90INS1_25CollectiveMainloopFwdSm90ILi2EN4cute5tupleIJNS5_1CILi1EEES8_S8_EEENS6_IJNS7_ILi192EEENS7_ILi160EEENS7_ILi64EEEEEELi64ENS_12float_e4m3_tEfNS_4arch4Sm90ELb0ELb1ELb1ELb1ELb0ELb1ELb0ELb1ELb1ELb1ELb0ELb0EEENS1_21CollectiveEpilogueFwdINS6_IJSA_SC_SB_EEES9_NS_10bfloat16_tESG_Li384ELb1ELb1ELb0ELb1EEENS1_36VarlenDynamicPersistentTileSchedulerILi192ELi160ELi384ELi128ELb0ELb1ELb1ELb1ELb0ELb1EEEEEEEEEvNT_6ParamsE --------------------------
	.section	.nv.constant0._ZN7cutlass13device_kernelIN5flash11enable_sm90INS1_16FlashAttnFwdSm90INS1_25CollectiveMainloopFwdSm90ILi2EN4cute5tupleIJNS5_1CILi1EEES8_S8_EEENS6_IJNS7_ILi192EEENS7_ILi160EEENS7_ILi64EEEEEELi64ENS_12float_e4m3_tEfNS_4arch4Sm90ELb0ELb1ELb1ELb1ELb0ELb1ELb0ELb1ELb1ELb1ELb0ELb0EEENS1_21CollectiveEpilogueFwdINS6_IJSA_SC_SB_EEES9_NS_10bfloat16_tESG_Li384ELb1ELb1ELb0ELb1EEENS1_36VarlenDynamicPersistentTileSchedulerILi192ELi160ELi384ELi128ELb0ELb1ELb1ELb1ELb0ELb1EEEEEEEEEvNT_6ParamsE,"a",@progbits
	.sectionflags	@""
	.align	4
.nv.constant0._ZN7cutlass13device_kernelIN5flash11enable_sm90INS1_16FlashAttnFwdSm90INS1_25CollectiveMainloopFwdSm90ILi2EN4cute5tupleIJNS5_1CILi1EEES8_S8_EEENS6_IJNS7_ILi192EEENS7_ILi160EEENS7_ILi64EEEEEELi64ENS_12float_e4m3_tEfNS_4arch4Sm90ELb0ELb1ELb1ELb1ELb0ELb1ELb0ELb1ELb1ELb1ELb0ELb0EEENS1_21CollectiveEpilogueFwdINS6_IJSA_SC_SB_EEES9_NS_10bfloat16_tESG_Li384ELb1ELb1ELb0ELb1EEENS1_36VarlenDynamicPersistentTileSchedulerILi192ELi160ELi384ELi128ELb0ELb1ELb1ELb1ELb0ELb1EEEEEEEEEvNT_6ParamsE:
	.zero		3328


//--------------------- .nv.constant0._ZN7cutlass13device_kernelIN5flash11enable_sm90INS1_16FlashAttnFwdSm90INS1_25CollectiveMainloopFwdSm90ILi2EN4cute5tupleIJNS5_1CILi1EEES8_S8_EEENS6_IJNS7_ILi192EEENS7_ILi160EEENS7_ILi64EEEEEELi64ENS_12float_e4m3_tEfNS_4arch4Sm90ELb1ELb0ELb1ELb0ELb0ELb0ELb0ELb1ELb1ELb1ELb0ELb0EEENS1_21CollectiveEpilogueFwdINS6_IJSA_SC_SB_EEES9_NS_10bfloat16_tESG_Li384ELb0ELb1ELb0ELb1EEENS1_30DynamicPersistentTileSchedulerILi384ELi128ELb0ELb1ELb1EEEEEEEEEvNT_6ParamsE --------------------------
	.section	.nv.constant0._ZN7cutlass13device_kernelIN5flash11enable_sm90INS1_16FlashAttnFwdSm90INS1_25CollectiveMainloopFwdSm90ILi2EN4cute5tupleIJNS5_1CILi1EEES8_S8_EEENS6_IJNS7_ILi192EEENS7_ILi160EEENS7_ILi64EEEEEELi64ENS_12float_e4m3_tEfNS_4arch4Sm90ELb1ELb0ELb1ELb0ELb0ELb0ELb0ELb1ELb1ELb1ELb0ELb0EEENS1_21CollectiveEpilogueFwdINS6_IJSA_SC_SB_EEES9_NS_10bfloat16_tESG_Li384ELb0ELb1ELb0ELb1EEENS1_30DynamicPersistentTileSchedulerILi384ELi128ELb0ELb1ELb1EEEEEEEEEvNT_6ParamsE,"a",@progbits
	.sectionflags	@""
	.align	4
.nv.constant0._ZN7cutlass13device_kernelIN5flash11enable_sm90INS1_16FlashAttnFwdSm90INS1_25CollectiveMainloopFwdSm90ILi2EN4cute5tupleIJNS5_1CILi1EEES8_S8_EEENS6_IJNS7_ILi192EEENS7_ILi160EEENS7_ILi64EEEEEELi64ENS_12float_e4m3_tEfNS_4arch4Sm90ELb1ELb0ELb1ELb0ELb0ELb0ELb0ELb1ELb1ELb1ELb0ELb0EEENS1_21CollectiveEpilogueFwdINS6_IJSA_SC_SB_EEES9_NS_10bfloat16_tESG_Li384ELb0ELb1ELb0ELb1EEENS1_30DynamicPersistentTileSchedulerILi384ELi128ELb0ELb1ELb1EEEEEEEEEvNT_6ParamsE:
	.zero		3328


//--------------------- .nv.constant0._ZN7cutlass13device_kernelIN5flash11enable_sm90INS1_16FlashAttnFwdSm90INS1_25CollectiveMainloopFwdSm90ILi2EN4cute5tupleIJNS5_1CILi1EEES8_S8_EEENS6_IJNS7_ILi192EEENS7_ILi160EEENS7_ILi64EEEEEELi64ENS_12float_e4m3_tEfNS_4arch4Sm90ELb1ELb0ELb1ELb1ELb0ELb0ELb0ELb1ELb1ELb1ELb0ELb0EEENS1_21CollectiveEpilogueFwdINS6_IJSA_SC_SB_EEES9_NS_10bfloat16_tESG_Li384ELb1ELb1ELb0ELb1EEENS1_36VarlenDynamicPersistentTileSchedulerILi192ELi160ELi384ELi128ELb0ELb1ELb1ELb1ELb1ELb1EEEEEEEEEvNT_6ParamsE --------------------------
	.section	.nv.constant0._ZN7cutlass13device_kernelIN5flash11enable_sm90INS1_16FlashAttnFwdSm90INS1_25CollectiveMainloopFwdSm90ILi2EN4cute5tupleIJNS5_1CILi1EEES8_S8_EEENS6_IJNS7_ILi192EEENS7_ILi160EEENS7_ILi64EEEEEELi64ENS_12float_e4m3_tEfNS_4arch4Sm90ELb1ELb0ELb1ELb1ELb0ELb0ELb0ELb1ELb1ELb1ELb0ELb0EEENS1_21CollectiveEpilogueFwdINS6_IJSA_SC_SB_EEES9_NS_10bfloat16_tESG_Li384ELb1ELb1ELb0ELb1EEENS1_36VarlenDynamicPersistentTileSchedulerILi192ELi160ELi384ELi128ELb0ELb1ELb1ELb1ELb1ELb1EEEEEEEEEvNT_6ParamsE,"a",@progbits
	.sectionflags	@""
	.align	4
.nv.constant0._ZN7cutlass13device_kernelIN5flash11enable_sm90INS1_16FlashAttnFwdSm90INS1_25CollectiveMainloopFwdSm90ILi2EN4cute5tupleIJNS5_1CILi1EEES8_S8_EEENS6_IJNS7_ILi192EEENS7_ILi160EEENS7_ILi64EEEEEELi64ENS_12float_e4m3_tEfNS_4arch4Sm90ELb1ELb0ELb1ELb1ELb0ELb0ELb0ELb1ELb1ELb1ELb0ELb0EEENS1_21CollectiveEpilogueFwdINS6_IJSA_SC_SB_EEES9_NS_10bfloat16_tESG_Li384ELb1ELb1ELb0ELb1EEENS1_36VarlenDynamicPersistentTileSchedulerILi192ELi160ELi384ELi128ELb0ELb1ELb1ELb1ELb1ELb1EEEEEEEEEvNT_6ParamsE:
	.zero		3328


//--------------------- .nv.constant0._ZN7cutlass13device_kernelIN5flash11enable_sm90INS1_16FlashAttnFwdSm90INS1_25CollectiveMainloopFwdSm90ILi2EN4cute5tupleIJNS5_1CILi1EEES8_S8_EEENS6_IJNS7_ILi192EEENS7_ILi160EEENS7_ILi64EEEEEELi64ENS_12float_e4m3_tEfNS_4arch4Sm90ELb1ELb0ELb1ELb1ELb0ELb1ELb0ELb1ELb1ELb1ELb0ELb0EEENS1_21CollectiveEpilogueFwdINS6_IJSA_SC_SB_EEES9_NS_10bfloat16_tESG_Li384ELb1ELb1ELb0ELb1EEENS1_36VarlenDynamicPersistentTileSchedulerILi192ELi160ELi384ELi128ELb0ELb1ELb1ELb1ELb1ELb1EEEEEEEEEvNT_6ParamsE --------------------------
	.section	.nv.constant0._ZN7cutlass13device_kernelIN5flash11enable_sm90INS1_16FlashAttnFwdSm90INS1_25CollectiveMainloopFwdSm90ILi2EN4cute5tupleIJNS5_1CILi1EEES8_S8_EEENS6_IJNS7_ILi192EEENS7_ILi160EEENS7_ILi64EEEEEELi64ENS_12float_e4m3_tEfNS_4arch4Sm90ELb1ELb0ELb1ELb1ELb0ELb1ELb0ELb1ELb1ELb1ELb0ELb0EEENS1_21CollectiveEpilogueFwdINS6_IJSA_SC_SB_EEES9_NS_10bfloat16_tESG_Li384ELb1ELb1ELb0ELb1EEENS1_36VarlenDynamicPersistentTileSchedulerILi192ELi160ELi384ELi128ELb0ELb1ELb1ELb1ELb1ELb1EEEEEEEEEvNT_6ParamsE,"a",@progbits
	.sectionflags	@""
	.align	4
.nv.constant0._ZN7cutlass13device_kernelIN5flash11enable_sm90INS1_16FlashAttnFwdSm90INS1_25CollectiveMainloopFwdSm90ILi2EN4cute5tupleIJNS5_1CILi1EEES8_S8_EEENS6_IJNS7_ILi192EEENS7_ILi160EEENS7_ILi64EEEEEELi64ENS_12float_e4m3_tEfNS_4arch4Sm90ELb1ELb0ELb1ELb1ELb0ELb1ELb0ELb1ELb1ELb1ELb0ELb0EEENS1_21CollectiveEpilogueFwdINS6_IJSA_SC_SB_EEES9_NS_10bfloat16_tESG_Li384ELb1ELb1ELb0ELb1EEENS1_36VarlenDynamicPersistentTileSchedulerILi192ELi160ELi384ELi128ELb0ELb1ELb1ELb1ELb1ELb1EEEEEEEEEvNT_6ParamsE:
	.zero		3328


//--------------------- SYMBOLS --------------------------

	.type		.nv.reservedSmem.offset0,@object
	.size		.nv.reservedSmem.offset0,0x4
	.type		__assertfail,@function
